	.target	sm_100a

	.elftype	@"ET_EXEC"


//--------------------- .note.nv.tkinfo           --------------------------
	.section	.note.nv.tkinfo,"",@"SHT_NOTE"
	.sectionflags	@"SHF_NOTE_NV_TKINFO"
	.tkinfo
        /*0018*/ 	.word	0x00000002
        /*0030*/ 	.string	""
        /*0030*/ 	.string	"ptxas"
        /*0030*/ 	.string	"Cuda compilation tools, release 13.0, V13.0.88"
        /*0030*/ 	.string	"Build cuda_13.0.r13.0/compiler.36424714_0"
        /*0030*/ 	.string	"-arch sm_100a -m 64 "



//--------------------- .note.nv.cuinfo           --------------------------
	.section	.note.nv.cuinfo,"",@"SHT_NOTE"
	.sectionflags	@"SHF_NOTE_NV_CUINFO"
        /*0018*/ 	.short	0x0002
        /*001a*/ 	.short	0x0064
        /*001c*/ 	.short	0x0082
	.zero		2


//--------------------- .nv.info                  --------------------------
	.section	.nv.info,"",@"SHT_CUDA_INFO"
	.align	4


	//----- nvinfo : EIATTR_REGCOUNT
	.align		4
        /*0000*/ 	.byte	0x04, 0x2f
        /*0002*/ 	.short	(.L_39 - .L_38)
	.align		4
.L_38:
        /*0004*/ 	.word	index@(_ZN2at6native29vectorized_elementwise_kernelILi8EZZZNS0_61_GLOBAL__N__b29612f4_23_ActivationMishKernel_cu_9e10b42f_310411mish_kernelERNS_18TensorIteratorBaseEENKUlvE_clEvENKUlvE_clEvEUldE_St5arrayIPcLm2EEEEviT0_T1_)
        /*0008*/ 	.word	0x0000002c


	//----- nvinfo : EIATTR_FRAME_SIZE
	.align		4
.L_39:
        /*000c*/ 	.byte	0x04, 0x11
        /*000e*/ 	.short	(.L_41 - .L_40)
	.align		4
.L_40:
        /*0010*/ 	.word	index@($__internal_20_$__cuda_sm20_div_rn_f64_full)
        /*0014*/ 	.word	0x00000000


	//----- nvinfo : EIATTR_FRAME_SIZE
	.align		4
.L_41:
        /*0018*/ 	.byte	0x04, 0x11
        /*001a*/ 	.short	(.L_43 - .L_42)
	.align		4
.L_42:
        /*001c*/ 	.word	index@(_ZN2at6native29vectorized_elementwise_kernelILi8EZZZNS0_61_GLOBAL__N__b29612f4_23_ActivationMishKernel_cu_9e10b42f_310411mish_kernelERNS_18TensorIteratorBaseEENKUlvE_clEvENKUlvE_clEvEUldE_St5arrayIPcLm2EEEEviT0_T1_)
        /*0020*/ 	.word	0x00000000


	//----- nvinfo : EIATTR_REGCOUNT
	.align		4
.L_43:
        /*0024*/ 	.byte	0x04, 0x2f
        /*0026*/ 	.short	(.L_45 - .L_44)
	.align		4
.L_44:
        /*0028*/ 	.word	index@(_ZN2at6native29vectorized_elementwise_kernelILi4EZZZNS0_61_GLOBAL__N__b29612f4_23_ActivationMishKernel_cu_9e10b42f_310411mish_kernelERNS_18TensorIteratorBaseEENKUlvE_clEvENKUlvE_clEvEUldE_St5arrayIPcLm2EEEEviT0_T1_)
        /*002c*/ 	.word	0x0000002c


	//----- nvinfo : EIATTR_FRAME_SIZE
	.align		4
.L_45:
        /*0030*/ 	.byte	0x04, 0x11
        /*0032*/ 	.short	(.L_47 - .L_46)
	.align		4
.L_46:
        /*0034*/ 	.word	index@($__internal_19_$__cuda_sm20_div_rn_f64_full)
        /*0038*/ 	.word	0x00000000


	//----- nvinfo : EIATTR_FRAME_SIZE
	.align		4
.L_47:
        /*003c*/ 	.byte	0x04, 0x11
        /*003e*/ 	.short	(.L_49 - .L_48)
	.align		4
.L_48:
        /*0040*/ 	.word	index@(_ZN2at6native29vectorized_elementwise_kernelILi4EZZZNS0_61_GLOBAL__N__b29612f4_23_ActivationMishKernel_cu_9e10b42f_310411mish_kernelERNS_18TensorIteratorBaseEENKUlvE_clEvENKUlvE_clEvEUldE_St5arrayIPcLm2EEEEviT0_T1_)
        /*0044*/ 	.word	0x00000000


	//----- nvinfo : EIATTR_REGCOUNT
	.align		4
.L_49:
        /*0048*/ 	.byte	0x04, 0x2f
        /*004a*/ 	.short	(.L_51 - .L_50)
	.align		4
.L_50:
        /*004c*/ 	.word	index@(_ZN2at6native29vectorized_elementwise_kernelILi2EZZZNS0_61_GLOBAL__N__b29612f4_23_ActivationMishKernel_cu_9e10b42f_310411mish_kernelERNS_18TensorIteratorBaseEENKUlvE_clEvENKUlvE_clEvEUldE_St5arrayIPcLm2EEEEviT0_T1_)
        /*0050*/ 	.word	0x0000002c


	//----- nvinfo : EIATTR_FRAME_SIZE
	.align		4
.L_51:
        /*0054*/ 	.byte	0x04, 0x11
        /*0056*/ 	.short	(.L_53 - .L_52)
	.align		4
.L_52:
        /*0058*/ 	.word	index@($__internal_18_$__cuda_sm20_div_rn_f64_full)
        /*005c*/ 	.word	0x00000000


	//----- nvinfo : EIATTR_FRAME_SIZE
	.align		4
.L_53:
        /*0060*/ 	.byte	0x04, 0x11
        /*0062*/ 	.short	(.L_55 - .L_54)
	.align		4
.L_54:
        /*0064*/ 	.word	index@(_ZN2at6native29vectorized_elementwise_kernelILi2EZZZNS0_61_GLOBAL__N__b29612f4_23_ActivationMishKernel_cu_9e10b42f_310411mish_kernelERNS_18TensorIteratorBaseEENKUlvE_clEvENKUlvE_clEvEUldE_St5arrayIPcLm2EEEEviT0_T1_)
        /*0068*/ 	.word	0x00000000


	//----- nvinfo : EIATTR_REGCOUNT
	.align		4
.L_55:
        /*006c*/ 	.byte	0x04, 0x2f
        /*006e*/ 	.short	(.L_57 - .L_56)
	.align		4
.L_56:
        /*0070*/ 	.word	index@(_ZN2at6native27unrolled_elementwise_kernelIZZZNS0_61_GLOBAL__N__b29612f4_23_ActivationMishKernel_cu_9e10b42f_310411mish_kernelERNS_18TensorIteratorBaseEENKUlvE_clEvENKUlvE_clEvEUldE_St5arrayIPcLm2EELi4E23TrivialOffsetCalculatorILi1EjESC_NS0_6memory15LoadWithoutCastENSD_16StoreWithoutCastEEEviT_T0_T2_T3_T4_T5_)
        /*0074*/ 	.word	0x00000024


	//----- nvinfo : EIATTR_FRAME_SIZE
	.align		4
.L_57:
        /*0078*/ 	.byte	0x04, 0x11
        /*007a*/ 	.short	(.L_59 - .L_58)
	.align		4
.L_58:
        /*007c*/ 	.word	index@($__internal_17_$__cuda_sm20_div_rn_f64_full)
        /*0080*/ 	.word	0x00000000


	//----- nvinfo : EIATTR_FRAME_SIZE
	.align		4
.L_59:
        /*0084*/ 	.byte	0x04, 0x11
        /*0086*/ 	.short	(.L_61 - .L_60)
	.align		4
.L_60:
        /*0088*/ 	.word	index@(_ZN2at6native27unrolled_elementwise_kernelIZZZNS0_61_GLOBAL__N__b29612f4_23_ActivationMishKernel_cu_9e10b42f_310411mish_kernelERNS_18TensorIteratorBaseEENKUlvE_clEvENKUlvE_clEvEUldE_St5arrayIPcLm2EELi4E23TrivialOffsetCalculatorILi1EjESC_NS0_6memory15LoadWithoutCastENSD_16StoreWithoutCastEEEviT_T0_T2_T3_T4_T5_)
        /*008c*/ 	.word	0x00000000


	//----- nvinfo : EIATTR_REGCOUNT
	.align		4
.L_61:
        /*0090*/ 	.byte	0x04, 0x2f
        /*0092*/ 	.short	(.L_63 - .L_62)
	.align		4
.L_62:
        /*0094*/ 	.word	index@(_ZN2at6native18elementwise_kernelILi128ELi2EZNS0_22gpu_kernel_impl_nocastIZZZNS0_61_GLOBAL__N__b29612f4_23_ActivationMishKernel_cu_9e10b42f_310411mish_kernelERNS_18TensorIteratorBaseEENKUlvE_clEvENKUlvE_clEvEUldE_EEvS5_RKT_EUliE_EEviT1_)
        /*0098*/ 	.word	0x00000020


	//----- nvinfo : EIATTR_FRAME_SIZE
	.align		4
.L_63:
        /*009c*/ 	.byte	0x04, 0x11
        /*009e*/ 	.short	(.L_65 - .L_64)
	.align		4
.L_64:
        /*00a0*/ 	.word	index@($__internal_16_$__cuda_sm20_div_rn_f64_full)
        /*00a4*/ 	.word	0x00000000


	//----- nvinfo : EIATTR_FRAME_SIZE
	.align		4
.L_65:
        /*00a8*/ 	.byte	0x04, 0x11
        /*00aa*/ 	.short	(.L_67 - .L_66)
	.align		4
.L_66:
        /*00ac*/ 	.word	index@(_ZN2at6native18elementwise_kernelILi128ELi2EZNS0_22gpu_kernel_impl_nocastIZZZNS0_61_GLOBAL__N__b29612f4_23_ActivationMishKernel_cu_9e10b42f_310411mish_kernelERNS_18TensorIteratorBaseEENKUlvE_clEvENKUlvE_clEvEUldE_EEvS5_RKT_EUliE_EEviT1_)
        /*00b0*/ 	.word	0x00000000


	//----- nvinfo : EIATTR_REGCOUNT
	.align		4
.L_67:
        /*00b4*/ 	.byte	0x04, 0x2f
        /*00b6*/ 	.short	(.L_69 - .L_68)
	.align		4
.L_68:
        /*00b8*/ 	.word	index@(_ZN2at6native27unrolled_elementwise_kernelIZZZNS0_61_GLOBAL__N__b29612f4_23_ActivationMishKernel_cu_9e10b42f_310411mish_kernelERNS_18TensorIteratorBaseEENKUlvE_clEvENKUlvE_clEvEUldE_St5arrayIPcLm2EELi4E23TrivialOffsetCalculatorILi1EjESC_NS0_6memory12LoadWithCastILi1EEENSD_13StoreWithCastILi1EEEEEviT_T0_T2_T3_T4_T5_)
        /*00bc*/ 	.word	0x00000026


	//----- nvinfo : EIATTR_FRAME_SIZE
	.align		4
.L_69:
        /*00c0*/ 	.byte	0x04, 0x11
        /*00c2*/ 	.short	(.L_71 - .L_70)
	.align		4
.L_70:
        /*00c4*/ 	.word	index@($__internal_15_$__cuda_sm20_div_rn_f64_full)
        /*00c8*/ 	.word	0x00000000


	//----- nvinfo : EIATTR_FRAME_SIZE
	.align		4
.L_71:
        /*00cc*/ 	.byte	0x04, 0x11
        /*00ce*/ 	.short	(.L_73 - .L_72)
	.align		4
.L_72:
        /*00d0*/ 	.word	index@(_ZN2at6native27unrolled_elementwise_kernelIZZZNS0_61_GLOBAL__N__b29612f4_23_ActivationMishKernel_cu_9e10b42f_310411mish_kernelERNS_18TensorIteratorBaseEENKUlvE_clEvENKUlvE_clEvEUldE_St5arrayIPcLm2EELi4E23TrivialOffsetCalculatorILi1EjESC_NS0_6memory12LoadWithCastILi1EEENSD_13StoreWithCastILi1EEEEEviT_T0_T2_T3_T4_T5_)
        /*00d4*/ 	.word	0x00000000


	//----- nvinfo : EIATTR_REGCOUNT
	.align		4
.L_73:
        /*00d8*/ 	.byte	0x04, 0x2f
        /*00da*/ 	.short	(.L_75 - .L_74)
	.align		4
.L_74:
        /*00dc*/ 	.word	index@(_ZN2at6native18elementwise_kernelILi128ELi4EZNS0_15gpu_kernel_implIZZZNS0_61_GLOBAL__N__b29612f4_23_ActivationMishKernel_cu_9e10b42f_310411mish_kernelERNS_18TensorIteratorBaseEENKUlvE_clEvENKUlvE_clEvEUldE_EEvS5_RKT_EUliE_EEviT1_)
        /*00e0*/ 	.word	0x0000001f


	//----- nvinfo : EIATTR_FRAME_SIZE
	.align		4
.L_75:
        /*00e4*/ 	.byte	0x04, 0x11
        /*00e6*/ 	.short	(.L_77 - .L_76)
	.align		4
.L_76:
        /*00e8*/ 	.word	index@($__internal_14_$__cuda_sm20_div_rn_f64_full)
        /*00ec*/ 	.word	0x00000000


	//----- nvinfo : EIATTR_FRAME_SIZE
	.align		4
.L_77:
        /*00f0*/ 	.byte	0x04, 0x11
        /*00f2*/ 	.short	(.L_79 - .L_78)
	.align		4
.L_78:
        /*00f4*/ 	.word	index@(_ZN2at6native18elementwise_kernelILi128ELi4EZNS0_15gpu_kernel_implIZZZNS0_61_GLOBAL__N__b29612f4_23_ActivationMishKernel_cu_9e10b42f_310411mish_kernelERNS_18TensorIteratorBaseEENKUlvE_clEvENKUlvE_clEvEUldE_EEvS5_RKT_EUliE_EEviT1_)
        /*00f8*/ 	.word	0x00000000


	//----- nvinfo : EIATTR_REGCOUNT
	.align		4
.L_79:
        /*00fc*/ 	.byte	0x04, 0x2f
        /*00fe*/ 	.short	(.L_81 - .L_80)
	.align		4
.L_80:
        /*0100*/ 	.word	index@(_ZN2at6native29vectorized_elementwise_kernelILi8EZZZNS0_61_GLOBAL__N__b29612f4_23_ActivationMishKernel_cu_9e10b42f_310411mish_kernelERNS_18TensorIteratorBaseEENKUlvE_clEvENKUlvE0_clEvEUlfE_St5arrayIPcLm2EEEEviT0_T1_)
        /*0104*/ 	.word	0x0000001e


	//----- nvinfo : EIATTR_FRAME_SIZE
	.align		4
.L_81:
        /*0108*/ 	.byte	0x04, 0x11
        /*010a*/ 	.short	(.L_83 - .L_82)
	.align		4
.L_82:
        /*010c*/ 	.word	index@(_ZN2at6native29vectorized_elementwise_kernelILi8EZZZNS0_61_GLOBAL__N__b29612f4_23_ActivationMishKernel_cu_9e10b42f_310411mish_kernelERNS_18TensorIteratorBaseEENKUlvE_clEvENKUlvE0_clEvEUlfE_St5arrayIPcLm2EEEEviT0_T1_)
        /*0110*/ 	.word	0x00000000


	//----- nvinfo : EIATTR_REGCOUNT
	.align		4
.L_83:
        /*0114*/ 	.byte	0x04, 0x2f
        /*0116*/ 	.short	(.L_85 - .L_84)
	.align		4
.L_84:
        /*0118*/ 	.word	index@(_ZN2at6native29vectorized_elementwise_kernelILi4EZZZNS0_61_GLOBAL__N__b29612f4_23_ActivationMishKernel_cu_9e10b42f_310411mish_kernelERNS_18TensorIteratorBaseEENKUlvE_clEvENKUlvE0_clEvEUlfE_St5arrayIPcLm2EEEEviT0_T1_)
        /*011c*/ 	.word	0x0000001e


	//----- nvinfo : EIATTR_FRAME_SIZE
	.align		4
.L_85:
        /*0120*/ 	.byte	0x04, 0x11
        /*0122*/ 	.short	(.L_87 - .L_86)
	.align		4
.L_86:
        /*0124*/ 	.word	index@(_ZN2at6native29vectorized_elementwise_kernelILi4EZZZNS0_61_GLOBAL__N__b29612f4_23_ActivationMishKernel_cu_9e10b42f_310411mish_kernelERNS_18TensorIteratorBaseEENKUlvE_clEvENKUlvE0_clEvEUlfE_St5arrayIPcLm2EEEEviT0_T1_)
        /*0128*/ 	.word	0x00000000


	//----- nvinfo : EIATTR_REGCOUNT
	.align		4
.L_87:
        /*012c*/ 	.byte	0x04, 0x2f
        /*012e*/ 	.short	(.L_89 - .L_88)
	.align		4
.L_88:
        /*0130*/ 	.word	index@(_ZN2at6native29vectorized_elementwise_kernelILi2EZZZNS0_61_GLOBAL__N__b29612f4_23_ActivationMishKernel_cu_9e10b42f_310411mish_kernelERNS_18TensorIteratorBaseEENKUlvE_clEvENKUlvE0_clEvEUlfE_St5arrayIPcLm2EEEEviT0_T1_)
        /*0134*/ 	.word	0x0000001f


	//----- nvinfo : EIATTR_FRAME_SIZE
	.align		4
.L_89:
        /*0138*/ 	.byte	0x04, 0x11
        /*013a*/ 	.short	(.L_91 - .L_90)
	.align		4
.L_90:
        /*013c*/ 	.word	index@(_ZN2at6native29vectorized_elementwise_kernelILi2EZZZNS0_61_GLOBAL__N__b29612f4_23_ActivationMishKernel_cu_9e10b42f_310411mish_kernelERNS_18TensorIteratorBaseEENKUlvE_clEvENKUlvE0_clEvEUlfE_St5arrayIPcLm2EEEEviT0_T1_)
        /*0140*/ 	.word	0x00000000


	//----- nvinfo : EIATTR_REGCOUNT
	.align		4
.L_91:
        /*0144*/ 	.byte	0x04, 0x2f
        /*0146*/ 	.short	(.L_93 - .L_92)
	.align		4
.L_92:
        /*0148*/ 	.word	index@(_ZN2at6native27unrolled_elementwise_kernelIZZZNS0_61_GLOBAL__N__b29612f4_23_ActivationMishKernel_cu_9e10b42f_310411mish_kernelERNS_18TensorIteratorBaseEENKUlvE_clEvENKUlvE0_clEvEUlfE_St5arrayIPcLm2EELi4E23TrivialOffsetCalculatorILi1EjESC_NS0_6memory15LoadWithoutCastENSD_16StoreWithoutCastEEEviT_T0_T2_T3_T4_T5_)
        /*014c*/ 	.word	0x00000016


	//----- nvinfo : EIATTR_FRAME_SIZE
	.align		4
.L_93:
        /*0150*/ 	.byte	0x04, 0x11
        /*0152*/ 	.short	(.L_95 - .L_94)
	.align		4
.L_94:
        /*0154*/ 	.word	index@(_ZN2at6native27unrolled_elementwise_kernelIZZZNS0_61_GLOBAL__N__b29612f4_23_ActivationMishKernel_cu_9e10b42f_310411mish_kernelERNS_18TensorIteratorBaseEENKUlvE_clEvENKUlvE0_clEvEUlfE_St5arrayIPcLm2EELi4E23TrivialOffsetCalculatorILi1EjESC_NS0_6memory15LoadWithoutCastENSD_16StoreWithoutCastEEEviT_T0_T2_T3_T4_T5_)
        /*0158*/ 	.word	0x00000000


	//----- nvinfo : EIATTR_REGCOUNT
	.align		4
.L_95:
        /*015c*/ 	.byte	0x04, 0x2f
        /*015e*/ 	.short	(.L_97 - .L_96)
	.align		4
.L_96:
        /*0160*/ 	.word	index@(_ZN2at6native18elementwise_kernelILi128ELi2EZNS0_22gpu_kernel_impl_nocastIZZZNS0_61_GLOBAL__N__b29612f4_23_ActivationMishKernel_cu_9e10b42f_310411mish_kernelERNS_18TensorIteratorBaseEENKUlvE_clEvENKUlvE0_clEvEUlfE_EEvS5_RKT_EUliE_EEviT1_)
        /*0164*/ 	.word	0x00000014


	//----- nvinfo : EIATTR_FRAME_SIZE
	.align		4
.L_97:
        /*0168*/ 	.byte	0x04, 0x11
        /*016a*/ 	.short	(.L_99 - .L_98)
	.align		4
.L_98:
        /*016c*/ 	.word	index@(_ZN2at6native18elementwise_kernelILi128ELi2EZNS0_22gpu_kernel_impl_nocastIZZZNS0_61_GLOBAL__N__b29612f4_23_ActivationMishKernel_cu_9e10b42f_310411mish_kernelERNS_18TensorIteratorBaseEENKUlvE_clEvENKUlvE0_clEvEUlfE_EEvS5_RKT_EUliE_EEviT1_)
        /*0170*/ 	.word	0x00000000


	//----- nvinfo : EIATTR_REGCOUNT
	.align		4
.L_99:
        /*0174*/ 	.byte	0x04, 0x2f
        /*0176*/ 	.short	(.L_101 - .L_100)
	.align		4
.L_100:
        /*0178*/ 	.word	index@(_ZN2at6native27unrolled_elementwise_kernelIZZZNS0_61_GLOBAL__N__b29612f4_23_ActivationMishKernel_cu_9e10b42f_310411mish_kernelERNS_18TensorIteratorBaseEENKUlvE_clEvENKUlvE0_clEvEUlfE_St5arrayIPcLm2EELi4E23TrivialOffsetCalculatorILi1EjESC_NS0_6memory12LoadWithCastILi1EEENSD_13StoreWithCastILi1EEEEEviT_T0_T2_T3_T4_T5_)
        /*017c*/ 	.word	0x0000001d


	//----- nvinfo : EIATTR_FRAME_SIZE
	.align		4
.L_101:
        /*0180*/ 	.byte	0x04, 0x11
        /*0182*/ 	.short	(.L_103 - .L_102)
	.align		4
.L_102:
        /*0184*/ 	.word	index@(_ZN2at6native27unrolled_elementwise_kernelIZZZNS0_61_GLOBAL__N__b29612f4_23_ActivationMishKernel_cu_9e10b42f_310411mish_kernelERNS_18TensorIteratorBaseEENKUlvE_clEvENKUlvE0_clEvEUlfE_St5arrayIPcLm2EELi4E23TrivialOffsetCalculatorILi1EjESC_NS0_6memory12LoadWithCastILi1EEENSD_13StoreWithCastILi1EEEEEviT_T0_T2_T3_T4_T5_)
        /*0188*/ 	.word	0x00000000


	//----- nvinfo : EIATTR_REGCOUNT
	.align		4
.L_103:
        /*018c*/ 	.byte	0x04, 0x2f
        /*018e*/ 	.short	(.L_105 - .L_104)
	.align		4
.L_104:
        /*0190*/ 	.word	index@(_ZN2at6native18elementwise_kernelILi128ELi4EZNS0_15gpu_kernel_implIZZZNS0_61_GLOBAL__N__b29612f4_23_ActivationMishKernel_cu_9e10b42f_310411mish_kernelERNS_18TensorIteratorBaseEENKUlvE_clEvENKUlvE0_clEvEUlfE_EEvS5_RKT_EUliE_EEviT1_)
        /*0194*/ 	.word	0x00000018


	//----- nvinfo : EIATTR_FRAME_SIZE
	.align		4
.L_105:
        /*0198*/ 	.byte	0x04, 0x11
        /*019a*/ 	.short	(.L_107 - .L_106)
	.align		4
.L_106:
        /*019c*/ 	.word	index@(_ZN2at6native18elementwise_kernelILi128ELi4EZNS0_15gpu_kernel_implIZZZNS0_61_GLOBAL__N__b29612f4_23_ActivationMishKernel_cu_9e10b42f_310411mish_kernelERNS_18TensorIteratorBaseEENKUlvE_clEvENKUlvE0_clEvEUlfE_EEvS5_RKT_EUliE_EEviT1_)
        /*01a0*/ 	.word	0x00000000


	//----- nvinfo : EIATTR_REGCOUNT
	.align		4
.L_107:
        /*01a4*/ 	.byte	0x04, 0x2f
        /*01a6*/ 	.short	(.L_109 - .L_108)
	.align		4
.L_108:
        /*01a8*/ 	.word	index@(_ZN2at6native29vectorized_elementwise_kernelILi8EZZZNS0_61_GLOBAL__N__b29612f4_23_ActivationMishKernel_cu_9e10b42f_310411mish_kernelERNS_18TensorIteratorBaseEENKUlvE_clEvENKUlvE1_clEvEUlN3c104HalfEE_St5arrayIPcLm2EEEEviT0_T1_)
        /*01ac*/ 	.word	0x00000020


	//----- nvinfo : EIATTR_FRAME_SIZE
	.align		4
.L_109:
        /*01b0*/ 	.byte	0x04, 0x11
        /*01b2*/ 	.short	(.L_111 - .L_110)
	.align		4
.L_110:
        /*01b4*/ 	.word	index@(_ZN2at6native29vectorized_elementwise_kernelILi8EZZZNS0_61_GLOBAL__N__b29612f4_23_ActivationMishKernel_cu_9e10b42f_310411mish_kernelERNS_18TensorIteratorBaseEENKUlvE_clEvENKUlvE1_clEvEUlN3c104HalfEE_St5arrayIPcLm2EEEEviT0_T1_)
        /*01b8*/ 	.word	0x00000000


	//----- nvinfo : EIATTR_REGCOUNT
	.align		4
.L_111:
        /*01bc*/ 	.byte	0x04, 0x2f
        /*01be*/ 	.short	(.L_113 - .L_112)
	.align		4
.L_112:
        /*01c0*/ 	.word	index@(_ZN2at6native29vectorized_elementwise_kernelILi4EZZZNS0_61_GLOBAL__N__b29612f4_23_ActivationMishKernel_cu_9e10b42f_310411mish_kernelERNS_18TensorIteratorBaseEENKUlvE_clEvENKUlvE1_clEvEUlN3c104HalfEE_St5arrayIPcLm2EEEEviT0_T1_)
        /*01c4*/ 	.word	0x00000020


	//----- nvinfo : EIATTR_FRAME_SIZE
	.align		4
.L_113:
        /*01c8*/ 	.byte	0x04, 0x11
        /*01ca*/ 	.short	(.L_115 - .L_114)
	.align		4
.L_114:
        /*01cc*/ 	.word	index@(_ZN2at6native29vectorized_elementwise_kernelILi4EZZZNS0_61_GLOBAL__N__b29612f4_23_ActivationMishKernel_cu_9e10b42f_310411mish_kernelERNS_18TensorIteratorBaseEENKUlvE_clEvENKUlvE1_clEvEUlN3c104HalfEE_St5arrayIPcLm2EEEEviT0_T1_)
        /*01d0*/ 	.word	0x00000000


	//----- nvinfo : EIATTR_REGCOUNT
	.align		4
.L_115:
        /*01d4*/ 	.byte	0x04, 0x2f
        /*01d6*/ 	.short	(.L_117 - .L_116)
	.align		4
.L_116:
        /*01d8*/ 	.word	index@(_ZN2at6native29vectorized_elementwise_kernelILi2EZZZNS0_61_GLOBAL__N__b29612f4_23_ActivationMishKernel_cu_9e10b42f_310411mish_kernelERNS_18TensorIteratorBaseEENKUlvE_clEvENKUlvE1_clEvEUlN3c104HalfEE_St5arrayIPcLm2EEEEviT0_T1_)
        /*01dc*/ 	.word	0x00000020


	//----- nvinfo : EIATTR_FRAME_SIZE
	.align		4
.L_117:
        /*01e0*/ 	.byte	0x04, 0x11
        /*01e2*/ 	.short	(.L_119 - .L_118)
	.align		4
.L_118:
        /*01e4*/ 	.word	index@(_ZN2at6native29vectorized_elementwise_kernelILi2EZZZNS0_61_GLOBAL__N__b29612f4_23_ActivationMishKernel_cu_9e10b42f_310411mish_kernelERNS_18TensorIteratorBaseEENKUlvE_clEvENKUlvE1_clEvEUlN3c104HalfEE_St5arrayIPcLm2EEEEviT0_T1_)
        /*01e8*/ 	.word	0x00000000


	//----- nvinfo : EIATTR_REGCOUNT
	.align		4
.L_119:
        /*01ec*/ 	.byte	0x04, 0x2f
        /*01ee*/ 	.short	(.L_121 - .L_120)
	.align		4
.L_120:
        /*01f0*/ 	.word	index@(_ZN2at6native27unrolled_elementwise_kernelIZZZNS0_61_GLOBAL__N__b29612f4_23_ActivationMishKernel_cu_9e10b42f_310411mish_kernelERNS_18TensorIteratorBaseEENKUlvE_clEvENKUlvE1_clEvEUlN3c104HalfEE_St5arrayIPcLm2EELi4E23TrivialOffsetCalculatorILi1EjESE_NS0_6memory15LoadWithoutCastENSF_16StoreWithoutCastEEEviT_T0_T2_T3_T4_T5_)
        /*01f4*/ 	.word	0x00000016


	//----- nvinfo : EIATTR_FRAME_SIZE
	.align		4
.L_121:
        /*01f8*/ 	.byte	0x04, 0x11
        /*01fa*/ 	.short	(.L_123 - .L_122)
	.align		4
.L_122:
        /*01fc*/ 	.word	index@(_ZN2at6native27unrolled_elementwise_kernelIZZZNS0_61_GLOBAL__N__b29612f4_23_ActivationMishKernel_cu_9e10b42f_310411mish_kernelERNS_18TensorIteratorBaseEENKUlvE_clEvENKUlvE1_clEvEUlN3c104HalfEE_St5arrayIPcLm2EELi4E23TrivialOffsetCalculatorILi1EjESE_NS0_6memory15LoadWithoutCastENSF_16StoreWithoutCastEEEviT_T0_T2_T3_T4_T5_)
        /*0200*/ 	.word	0x00000000


	//----- nvinfo : EIATTR_REGCOUNT
	.align		4
.L_123:
        /*0204*/ 	.byte	0x04, 0x2f
        /*0206*/ 	.short	(.L_125 - .L_124)
	.align		4
.L_124:
        /*0208*/ 	.word	index@(_ZN2at6native18elementwise_kernelILi128ELi4EZNS0_22gpu_kernel_impl_nocastIZZZNS0_61_GLOBAL__N__b29612f4_23_ActivationMishKernel_cu_9e10b42f_310411mish_kernelERNS_18TensorIteratorBaseEENKUlvE_clEvENKUlvE1_clEvEUlN3c104HalfEE_EEvS5_RKT_EUliE_EEviT1_)
        /*020c*/ 	.word	0x00000014


	//----- nvinfo : EIATTR_FRAME_SIZE
	.align		4
.L_125:
        /*0210*/ 	.byte	0x04, 0x11
        /*0212*/ 	.short	(.L_127 - .L_126)
	.align		4
.L_126:
        /*0214*/ 	.word	index@(_ZN2at6native18elementwise_kernelILi128ELi4EZNS0_22gpu_kernel_impl_nocastIZZZNS0_61_GLOBAL__N__b29612f4_23_ActivationMishKernel_cu_9e10b42f_310411mish_kernelERNS_18TensorIteratorBaseEENKUlvE_clEvENKUlvE1_clEvEUlN3c104HalfEE_EEvS5_RKT_EUliE_EEviT1_)
        /*0218*/ 	.word	0x00000000


	//----- nvinfo : EIATTR_REGCOUNT
	.align		4
.L_127:
        /*021c*/ 	.byte	0x04, 0x2f
        /*021e*/ 	.short	(.L_129 - .L_128)
	.align		4
.L_128:
        /*0220*/ 	.word	index@(_ZN2at6native27unrolled_elementwise_kernelIZZZNS0_61_GLOBAL__N__b29612f4_23_ActivationMishKernel_cu_9e10b42f_310411mish_kernelERNS_18TensorIteratorBaseEENKUlvE_clEvENKUlvE1_clEvEUlN3c104HalfEE_St5arrayIPcLm2EELi4E23TrivialOffsetCalculatorILi1EjESE_NS0_6memory12LoadWithCastILi1EEENSF_13StoreWithCastILi1EEEEEviT_T0_T2_T3_T4_T5_)
        /*0224*/ 	.word	0x0000001e


	//----- nvinfo : EIATTR_FRAME_SIZE
	.align		4
.L_129:
        /*0228*/ 	.byte	0x04, 0x11
        /*022a*/ 	.short	(.L_131 - .L_130)
	.align		4
.L_130:
        /*022c*/ 	.word	index@(_ZN2at6native27unrolled_elementwise_kernelIZZZNS0_61_GLOBAL__N__b29612f4_23_ActivationMishKernel_cu_9e10b42f_310411mish_kernelERNS_18TensorIteratorBaseEENKUlvE_clEvENKUlvE1_clEvEUlN3c104HalfEE_St5arrayIPcLm2EELi4E23TrivialOffsetCalculatorILi1EjESE_NS0_6memory12LoadWithCastILi1EEENSF_13StoreWithCastILi1EEEEEviT_T0_T2_T3_T4_T5_)
        /*0230*/ 	.word	0x00000000


	//----- nvinfo : EIATTR_REGCOUNT
	.align		4
.L_131:
        /*0234*/ 	.byte	0x04, 0x2f
        /*0236*/ 	.short	(.L_133 - .L_132)
	.align		4
.L_132:
        /*0238*/ 	.word	index@(_ZN2at6native18elementwise_kernelILi128ELi4EZNS0_15gpu_kernel_implIZZZNS0_61_GLOBAL__N__b29612f4_23_ActivationMishKernel_cu_9e10b42f_310411mish_kernelERNS_18TensorIteratorBaseEENKUlvE_clEvENKUlvE1_clEvEUlN3c104HalfEE_EEvS5_RKT_EUliE_EEviT1_)
        /*023c*/ 	.word	0x00000018


	//----- nvinfo : EIATTR_FRAME_SIZE
	.align		4
.L_133:
        /*0240*/ 	.byte	0x04, 0x11
        /*0242*/ 	.short	(.L_135 - .L_134)
	.align		4
.L_134:
        /*0244*/ 	.word	index@(_ZN2at6native18elementwise_kernelILi128ELi4EZNS0_15gpu_kernel_implIZZZNS0_61_GLOBAL__N__b29612f4_23_ActivationMishKernel_cu_9e10b42f_310411mish_kernelERNS_18TensorIteratorBaseEENKUlvE_clEvENKUlvE1_clEvEUlN3c104HalfEE_EEvS5_RKT_EUliE_EEviT1_)
        /*0248*/ 	.word	0x00000000


	//----- nvinfo : EIATTR_REGCOUNT
	.align		4
.L_135:
        /*024c*/ 	.byte	0x04, 0x2f
        /*024e*/ 	.short	(.L_137 - .L_136)
	.align		4
.L_136:
        /*0250*/ 	.word	index@(_ZN2at6native29vectorized_elementwise_kernelILi8EZZZNS0_61_GLOBAL__N__b29612f4_23_ActivationMishKernel_cu_9e10b42f_310411mish_kernelERNS_18TensorIteratorBaseEENKUlvE_clEvENKUlvE2_clEvEUlN3c108BFloat16EE_St5arrayIPcLm2EEEEviT0_T1_)
        /*0254*/ 	.word	0x00000020


	//----- nvinfo : EIATTR_FRAME_SIZE
	.align		4
.L_137:
        /*0258*/ 	.byte	0x04, 0x11
        /*025a*/ 	.short	(.L_139 - .L_138)
	.align		4
.L_138:
        /*025c*/ 	.word	index@(_ZN2at6native29vectorized_elementwise_kernelILi8EZZZNS0_61_GLOBAL__N__b29612f4_23_ActivationMishKernel_cu_9e10b42f_310411mish_kernelERNS_18TensorIteratorBaseEENKUlvE_clEvENKUlvE2_clEvEUlN3c108BFloat16EE_St5arrayIPcLm2EEEEviT0_T1_)
        /*0260*/ 	.word	0x00000000


	//----- nvinfo : EIATTR_REGCOUNT
	.align		4
.L_139:
        /*0264*/ 	.byte	0x04, 0x2f
        /*0266*/ 	.short	(.L_141 - .L_140)
	.align		4
.L_140:
        /*0268*/ 	.word	index@(_ZN2at6native29vectorized_elementwise_kernelILi4EZZZNS0_61_GLOBAL__N__b29612f4_23_ActivationMishKernel_cu_9e10b42f_310411mish_kernelERNS_18TensorIteratorBaseEENKUlvE_clEvENKUlvE2_clEvEUlN3c108BFloat16EE_St5arrayIPcLm2EEEEviT0_T1_)
        /*026c*/ 	.word	0x00000020


	//----- nvinfo : EIATTR_FRAME_SIZE
	.align		4
.L_141:
        /*0270*/ 	.byte	0x04, 0x11
        /*0272*/ 	.short	(.L_143 - .L_142)
	.align		4
.L_142:
        /*0274*/ 	.word	index@(_ZN2at6native29vectorized_elementwise_kernelILi4EZZZNS0_61_GLOBAL__N__b29612f4_23_ActivationMishKernel_cu_9e10b42f_310411mish_kernelERNS_18TensorIteratorBaseEENKUlvE_clEvENKUlvE2_clEvEUlN3c108BFloat16EE_St5arrayIPcLm2EEEEviT0_T1_)
        /*0278*/ 	.word	0x00000000


	//----- nvinfo : EIATTR_REGCOUNT
	.align		4
.L_143:
        /*027c*/ 	.byte	0x04, 0x2f
        /*027e*/ 	.short	(.L_145 - .L_144)
	.align		4
.L_144:
        /*0280*/ 	.word	index@(_ZN2at6native29vectorized_elementwise_kernelILi2EZZZNS0_61_GLOBAL__N__b29612f4_23_ActivationMishKernel_cu_9e10b42f_310411mish_kernelERNS_18TensorIteratorBaseEENKUlvE_clEvENKUlvE2_clEvEUlN3c108BFloat16EE_St5arrayIPcLm2EEEEviT0_T1_)
        /*0284*/ 	.word	0x00000020


	//----- nvinfo : EIATTR_FRAME_SIZE
	.align		4
.L_145:
        /*0288*/ 	.byte	0x04, 0x11
        /*028a*/ 	.short	(.L_147 - .L_146)
	.align		4
.L_146:
        /*028c*/ 	.word	index@(_ZN2at6native29vectorized_elementwise_kernelILi2EZZZNS0_61_GLOBAL__N__b29612f4_23_ActivationMishKernel_cu_9e10b42f_310411mish_kernelERNS_18TensorIteratorBaseEENKUlvE_clEvENKUlvE2_clEvEUlN3c108BFloat16EE_St5arrayIPcLm2EEEEviT0_T1_)
        /*0290*/ 	.word	0x00000000


	//----- nvinfo : EIATTR_REGCOUNT
	.align		4
.L_147:
        /*0294*/ 	.byte	0x04, 0x2f
        /*0296*/ 	.short	(.L_149 - .L_148)
	.align		4
.L_148:
        /*0298*/ 	.word	index@(_ZN2at6native27unrolled_elementwise_kernelIZZZNS0_61_GLOBAL__N__b29612f4_23_ActivationMishKernel_cu_9e10b42f_310411mish_kernelERNS_18TensorIteratorBaseEENKUlvE_clEvENKUlvE2_clEvEUlN3c108BFloat16EE_St5arrayIPcLm2EELi4E23TrivialOffsetCalculatorILi1EjESE_NS0_6memory15LoadWithoutCastENSF_16StoreWithoutCastEEEviT_T0_T2_T3_T4_T5_)
        /*029c*/ 	.word	0x00000016


	//----- nvinfo : EIATTR_FRAME_SIZE
	.align		4
.L_149:
        /*02a0*/ 	.byte	0x04, 0x11
        /*02a2*/ 	.short	(.L_151 - .L_150)
	.align		4
.L_150:
        /*02a4*/ 	.word	index@(_ZN2at6native27unrolled_elementwise_kernelIZZZNS0_61_GLOBAL__N__b29612f4_23_ActivationMishKernel_cu_9e10b42f_310411mish_kernelERNS_18TensorIteratorBaseEENKUlvE_clEvENKUlvE2_clEvEUlN3c108BFloat16EE_St5arrayIPcLm2EELi4E23TrivialOffsetCalculatorILi1EjESE_NS0_6memory15LoadWithoutCastENSF_16StoreWithoutCastEEEviT_T0_T2_T3_T4_T5_)
        /*02a8*/ 	.word	0x00000000


	//----- nvinfo : EIATTR_REGCOUNT
	.align		4
.L_151:
        /*02ac*/ 	.byte	0x04, 0x2f
        /*02ae*/ 	.short	(.L_153 - .L_152)
	.align		4
.L_152:
        /*02b0*/ 	.word	index@(_ZN2at6native18elementwise_kernelILi128ELi4EZNS0_22gpu_kernel_impl_nocastIZZZNS0_61_GLOBAL__N__b29612f4_23_ActivationMishKernel_cu_9e10b42f_310411mish_kernelERNS_18TensorIteratorBaseEENKUlvE_clEvENKUlvE2_clEvEUlN3c108BFloat16EE_EEvS5_RKT_EUliE_EEviT1_)
        /*02b4*/ 	.word	0x00000014


	//----- nvinfo : EIATTR_FRAME_SIZE
	.align		4
.L_153:
        /*02b8*/ 	.byte	0x04, 0x11
        /*02ba*/ 	.short	(.L_155 - .L_154)
	.align		4
.L_154:
        /*02bc*/ 	.word	index@(_ZN2at6native18elementwise_kernelILi128ELi4EZNS0_22gpu_kernel_impl_nocastIZZZNS0_61_GLOBAL__N__b29612f4_23_ActivationMishKernel_cu_9e10b42f_310411mish_kernelERNS_18TensorIteratorBaseEENKUlvE_clEvENKUlvE2_clEvEUlN3c108BFloat16EE_EEvS5_RKT_EUliE_EEviT1_)
        /*02c0*/ 	.word	0x00000000


	//----- nvinfo : EIATTR_REGCOUNT
	.align		4
.L_155:
        /*02c4*/ 	.byte	0x04, 0x2f
        /*02c6*/ 	.short	(.L_157 - .L_156)
	.align		4
.L_156:
        /*02c8*/ 	.word	index@(_ZN2at6native27unrolled_elementwise_kernelIZZZNS0_61_GLOBAL__N__b29612f4_23_ActivationMishKernel_cu_9e10b42f_310411mish_kernelERNS_18TensorIteratorBaseEENKUlvE_clEvENKUlvE2_clEvEUlN3c108BFloat16EE_St5arrayIPcLm2EELi4E23TrivialOffsetCalculatorILi1EjESE_NS0_6memory12LoadWithCastILi1EEENSF_13StoreWithCastILi1EEEEEviT_T0_T2_T3_T4_T5_)
        /*02cc*/ 	.word	0x0000001c


	//----- nvinfo : EIATTR_FRAME_SIZE
	.align		4
.L_157:
        /*02d0*/ 	.byte	0x04, 0x11
        /*02d2*/ 	.short	(.L_159 - .L_158)
	.align		4
.L_158:
        /*02d4*/ 	.word	index@(_ZN2at6native27unrolled_elementwise_kernelIZZZNS0_61_GLOBAL__N__b29612f4_23_ActivationMishKernel_cu_9e10b42f_310411mish_kernelERNS_18TensorIteratorBaseEENKUlvE_clEvENKUlvE2_clEvEUlN3c108BFloat16EE_St5arrayIPcLm2EELi4E23TrivialOffsetCalculatorILi1EjESE_NS0_6memory12LoadWithCastILi1EEENSF_13StoreWithCastILi1EEEEEviT_T0_T2_T3_T4_T5_)
        /*02d8*/ 	.word	0x00000000


	//----- nvinfo : EIATTR_REGCOUNT
	.align		4
.L_159:
        /*02dc*/ 	.byte	0x04, 0x2f
        /*02de*/ 	.short	(.L_161 - .L_160)
	.align		4
.L_160:
        /*02e0*/ 	.word	index@(_ZN2at6native18elementwise_kernelILi128ELi4EZNS0_15gpu_kernel_implIZZZNS0_61_GLOBAL__N__b29612f4_23_ActivationMishKernel_cu_9e10b42f_310411mish_kernelERNS_18TensorIteratorBaseEENKUlvE_clEvENKUlvE2_clEvEUlN3c108BFloat16EE_EEvS5_RKT_EUliE_EEviT1_)
        /*02e4*/ 	.word	0x00000018


	//----- nvinfo : EIATTR_FRAME_SIZE
	.align		4
.L_161:
        /*02e8*/ 	.byte	0x04, 0x11
        /*02ea*/ 	.short	(.L_163 - .L_162)
	.align		4
.L_162:
        /*02ec*/ 	.word	index@(_ZN2at6native18elementwise_kernelILi128ELi4EZNS0_15gpu_kernel_implIZZZNS0_61_GLOBAL__N__b29612f4_23_ActivationMishKernel_cu_9e10b42f_310411mish_kernelERNS_18TensorIteratorBaseEENKUlvE_clEvENKUlvE2_clEvEUlN3c108BFloat16EE_EEvS5_RKT_EUliE_EEviT1_)
        /*02f0*/ 	.word	0x00000000


	//----- nvinfo : EIATTR_REGCOUNT
	.align		4
.L_163:
        /*02f4*/ 	.byte	0x04, 0x2f
        /*02f6*/ 	.short	(.L_165 - .L_164)
	.align		4
.L_164:
        /*02f8*/ 	.word	index@(_ZN2at6native29vectorized_elementwise_kernelILi8EZZZNS0_61_GLOBAL__N__b29612f4_23_ActivationMishKernel_cu_9e10b42f_310420mish_backward_kernelERNS_14TensorIteratorEENKUlvE_clEvENKUlvE_clEvEUlddE_St5arrayIPcLm3EEEEviT0_T1_)
        /*02fc*/ 	.word	0x00000040


	//----- nvinfo : EIATTR_FRAME_SIZE
	.align		4
.L_165:
        /*0300*/ 	.byte	0x04, 0x11
        /*0302*/ 	.short	(.L_167 - .L_166)
	.align		4
.L_166:
        /*0304*/ 	.word	index@($__internal_13_$__cuda_sm20_div_rn_f64_full)
        /*0308*/ 	.word	0x00000008


	//----- nvinfo : EIATTR_FRAME_SIZE
	.align		4
.L_167:
        /*030c*/ 	.byte	0x04, 0x11
        /*030e*/ 	.short	(.L_169 - .L_168)
	.align		4
.L_168:
        /*0310*/ 	.word	index@($__internal_12_$__cuda_sm20_dblrcp_rn_slowpath_v3)
        /*0314*/ 	.word	0x00000008


	//----- nvinfo : EIATTR_FRAME_SIZE
	.align		4
.L_169:
        /*0318*/ 	.byte	0x04, 0x11
        /*031a*/ 	.short	(.L_171 - .L_170)
	.align		4
.L_170:
        /*031c*/ 	.word	index@(_ZN2at6native29vectorized_elementwise_kernelILi8EZZZNS0_61_GLOBAL__N__b29612f4_23_ActivationMishKernel_cu_9e10b42f_310420mish_backward_kernelERNS_14TensorIteratorEENKUlvE_clEvENKUlvE_clEvEUlddE_St5arrayIPcLm3EEEEviT0_T1_)
        /*0320*/ 	.word	0x00000008


	//----- nvinfo : EIATTR_REGCOUNT
	.align		4
.L_171:
        /*0324*/ 	.byte	0x04, 0x2f
        /*0326*/ 	.short	(.L_173 - .L_172)
	.align		4
.L_172:
        /*0328*/ 	.word	index@(_ZN2at6native29vectorized_elementwise_kernelILi4EZZZNS0_61_GLOBAL__N__b29612f4_23_ActivationMishKernel_cu_9e10b42f_310420mish_backward_kernelERNS_14TensorIteratorEENKUlvE_clEvENKUlvE_clEvEUlddE_St5arrayIPcLm3EEEEviT0_T1_)
        /*032c*/ 	.word	0x00000040


	//----- nvinfo : EIATTR_FRAME_SIZE
	.align		4
.L_173:
        /*0330*/ 	.byte	0x04, 0x11
        /*0332*/ 	.short	(.L_175 - .L_174)
	.align		4
.L_174:
        /*0334*/ 	.word	index@($__internal_11_$__cuda_sm20_div_rn_f64_full)
        /*0338*/ 	.word	0x00000008


	//----- nvinfo : EIATTR_FRAME_SIZE
	.align		4
.L_175:
        /*033c*/ 	.byte	0x04, 0x11
        /*033e*/ 	.short	(.L_177 - .L_176)
	.align		4
.L_176:
        /*0340*/ 	.word	index@($__internal_10_$__cuda_sm20_dblrcp_rn_slowpath_v3)
        /*0344*/ 	.word	0x00000008


	//----- nvinfo : EIATTR_FRAME_SIZE
	.align		4
.L_177:
        /*0348*/ 	.byte	0x04, 0x11
        /*034a*/ 	.short	(.L_179 - .L_178)
	.align		4
.L_178:
        /*034c*/ 	.word	index@(_ZN2at6native29vectorized_elementwise_kernelILi4EZZZNS0_61_GLOBAL__N__b29612f4_23_ActivationMishKernel_cu_9e10b42f_310420mish_backward_kernelERNS_14TensorIteratorEENKUlvE_clEvENKUlvE_clEvEUlddE_St5arrayIPcLm3EEEEviT0_T1_)
        /*0350*/ 	.word	0x00000008


	//----- nvinfo : EIATTR_REGCOUNT
	.align		4
.L_179:
        /*0354*/ 	.byte	0x04, 0x2f
        /*0356*/ 	.short	(.L_181 - .L_180)
	.align		4
.L_180:
        /*0358*/ 	.word	index@(_ZN2at6native29vectorized_elementwise_kernelILi2EZZZNS0_61_GLOBAL__N__b29612f4_23_ActivationMishKernel_cu_9e10b42f_310420mish_backward_kernelERNS_14TensorIteratorEENKUlvE_clEvENKUlvE_clEvEUlddE_St5arrayIPcLm3EEEEviT0_T1_)
        /*035c*/ 	.word	0x00000040


	//----- nvinfo : EIATTR_FRAME_SIZE
	.align		4
.L_181:
        /*0360*/ 	.byte	0x04, 0x11
        /*0362*/ 	.short	(.L_183 - .L_182)
	.align		4
.L_182:
        /*0364*/ 	.word	index@($__internal_9_$__cuda_sm20_div_rn_f64_full)
        /*0368*/ 	.word	0x00000008


	//----- nvinfo : EIATTR_FRAME_SIZE
	.align		4
.L_183:
        /*036c*/ 	.byte	0x04, 0x11
        /*036e*/ 	.short	(.L_185 - .L_184)
	.align		4
.L_184:
        /*0370*/ 	.word	index@($__internal_8_$__cuda_sm20_dblrcp_rn_slowpath_v3)
        /*0374*/ 	.word	0x00000008


	//----- nvinfo : EIATTR_FRAME_SIZE
	.align		4
.L_185:
        /*0378*/ 	.byte	0x04, 0x11
        /*037a*/ 	.short	(.L_187 - .L_186)
	.align		4
.L_186:
        /*037c*/ 	.word	index@(_ZN2at6native29vectorized_elementwise_kernelILi2EZZZNS0_61_GLOBAL__N__b29612f4_23_ActivationMishKernel_cu_9e10b42f_310420mish_backward_kernelERNS_14TensorIteratorEENKUlvE_clEvENKUlvE_clEvEUlddE_St5arrayIPcLm3EEEEviT0_T1_)
        /*0380*/ 	.word	0x00000008


	//----- nvinfo : EIATTR_REGCOUNT
	.align		4
.L_187:
        /*0384*/ 	.byte	0x04, 0x2f
        /*0386*/ 	.short	(.L_189 - .L_188)
	.align		4
.L_188:
        /*0388*/ 	.word	index@(_ZN2at6native27unrolled_elementwise_kernelIZZZNS0_61_GLOBAL__N__b29612f4_23_ActivationMishKernel_cu_9e10b42f_310420mish_backward_kernelERNS_14TensorIteratorEENKUlvE_clEvENKUlvE_clEvEUlddE_St5arrayIPcLm3EELi4E23TrivialOffsetCalculatorILi2EjESB_ILi1EjENS0_6memory15LoadWithoutCastENSE_16StoreWithoutCastEEEviT_T0_T2_T3_T4_T5_)
        /*038c*/ 	.word	0x00000036


	//----- nvinfo : EIATTR_FRAME_SIZE
	.align		4
.L_189:
        /*0390*/ 	.byte	0x04, 0x11
        /*0392*/ 	.short	(.L_191 - .L_190)
	.align		4
.L_190:
        /*0394*/ 	.word	index@($__internal_7_$__cuda_sm20_div_rn_f64_full)
        /*0398*/ 	.word	0x00000000


	//----- nvinfo : EIATTR_FRAME_SIZE
	.align		4
.L_191:
        /*039c*/ 	.byte	0x04, 0x11
        /*039e*/ 	.short	(.L_193 - .L_192)
	.align		4
.L_192:
        /*03a0*/ 	.word	index@($__internal_6_$__cuda_sm20_dblrcp_rn_slowpath_v3)
        /*03a4*/ 	.word	0x00000000


	//----- nvinfo : EIATTR_FRAME_SIZE
	.align		4
.L_193:
        /*03a8*/ 	.byte	0x04, 0x11
        /*03aa*/ 	.short	(.L_195 - .L_194)
	.align		4
.L_194:
        /*03ac*/ 	.word	index@(_ZN2at6native27unrolled_elementwise_kernelIZZZNS0_61_GLOBAL__N__b29612f4_23_ActivationMishKernel_cu_9e10b42f_310420mish_backward_kernelERNS_14TensorIteratorEENKUlvE_clEvENKUlvE_clEvEUlddE_St5arrayIPcLm3EELi4E23TrivialOffsetCalculatorILi2EjESB_ILi1EjENS0_6memory15LoadWithoutCastENSE_16StoreWithoutCastEEEviT_T0_T2_T3_T4_T5_)
        /*03b0*/ 	.word	0x00000000


	//----- nvinfo : EIATTR_REGCOUNT
	.align		4
.L_195:
        /*03b4*/ 	.byte	0x04, 0x2f
        /*03b6*/ 	.short	(.L_197 - .L_196)
	.align		4
.L_196:
        /*03b8*/ 	.word	index@(_ZN2at6native18elementwise_kernelILi128ELi2EZNS0_22gpu_kernel_impl_nocastIZZZNS0_61_GLOBAL__N__b29612f4_23_ActivationMishKernel_cu_9e10b42f_310420mish_backward_kernelERNS_14TensorIteratorEENKUlvE_clEvENKUlvE_clEvEUlddE_EEvRNS_18TensorIteratorBaseERKT_EUliE_EEviT1_)
        /*03bc*/ 	.word	0x00000024


	//----- nvinfo : EIATTR_FRAME_SIZE
	.align		4
.L_197:
        /*03c0*/ 	.byte	0x04, 0x11
        /*03c2*/ 	.short	(.L_199 - .L_198)
	.align		4
.L_198:
        /*03c4*/ 	.word	index@($__internal_5_$__cuda_sm20_div_rn_f64_full)
        /*03c8*/ 	.word	0x00000000


	//----- nvinfo : EIATTR_FRAME_SIZE
	.align		4
.L_199:
        /*03cc*/ 	.byte	0x04, 0x11
        /*03ce*/ 	.short	(.L_201 - .L_200)
	.align		4
.L_200:
        /*03d0*/ 	.word	index@($__internal_4_$__cuda_sm20_dblrcp_rn_slowpath_v3)
        /*03d4*/ 	.word	0x00000000


	//----- nvinfo : EIATTR_FRAME_SIZE
	.align		4
.L_201:
        /*03d8*/ 	.byte	0x04, 0x11
        /*03da*/ 	.short	(.L_203 - .L_202)
	.align		4
.L_202:
        /*03dc*/ 	.word	index@(_ZN2at6native18elementwise_kernelILi128ELi2EZNS0_22gpu_kernel_impl_nocastIZZZNS0_61_GLOBAL__N__b29612f4_23_ActivationMishKernel_cu_9e10b42f_310420mish_backward_kernelERNS_14TensorIteratorEENKUlvE_clEvENKUlvE_clEvEUlddE_EEvRNS_18TensorIteratorBaseERKT_EUliE_EEviT1_)
        /*03e0*/ 	.word	0x00000000


	//----- nvinfo : EIATTR_REGCOUNT
	.align		4
.L_203:
        /*03e4*/ 	.byte	0x04, 0x2f
        /*03e6*/ 	.short	(.L_205 - .L_204)
	.align		4
.L_204:
        /*03e8*/ 	.word	index@(_ZN2at6native27unrolled_elementwise_kernelIZZZNS0_61_GLOBAL__N__b29612f4_23_ActivationMishKernel_cu_9e10b42f_310420mish_backward_kernelERNS_14TensorIteratorEENKUlvE_clEvENKUlvE_clEvEUlddE_St5arrayIPcLm3EELi4E23TrivialOffsetCalculatorILi2EjESB_ILi1EjENS0_6memory12LoadWithCastILi2EEENSE_13StoreWithCastILi1EEEEEviT_T0_T2_T3_T4_T5_)
        /*03ec*/ 	.word	0x00000030


	//----- nvinfo : EIATTR_FRAME_SIZE
	.align		4
.L_205:
        /*03f0*/ 	.byte	0x04, 0x11
        /*03f2*/ 	.short	(.L_207 - .L_206)
	.align		4
.L_206:
        /*03f4*/ 	.word	index@($__internal_3_$__cuda_sm20_div_rn_f64_full)
        /*03f8*/ 	.word	0x00000008


	//----- nvinfo : EIATTR_FRAME_SIZE
	.align		4
.L_207:
        /*03fc*/ 	.byte	0x04, 0x11
        /*03fe*/ 	.short	(.L_209 - .L_208)
	.align		4
.L_208:
        /*0400*/ 	.word	index@($__internal_2_$__cuda_sm20_dblrcp_rn_slowpath_v3)
        /*0404*/ 	.word	0x00000008


	//----- nvinfo : EIATTR_FRAME_SIZE
	.align		4
.L_209:
        /*0408*/ 	.byte	0x04, 0x11
        /*040a*/ 	.short	(.L_211 - .L_210)
	.align		4
.L_210:
        /*040c*/ 	.word	index@(_ZN2at6native27unrolled_elementwise_kernelIZZZNS0_61_GLOBAL__N__b29612f4_23_ActivationMishKernel_cu_9e10b42f_310420mish_backward_kernelERNS_14TensorIteratorEENKUlvE_clEvENKUlvE_clEvEUlddE_St5arrayIPcLm3EELi4E23TrivialOffsetCalculatorILi2EjESB_ILi1EjENS0_6memory12LoadWithCastILi2EEENSE_13StoreWithCastILi1EEEEEviT_T0_T2_T3_T4_T5_)
        /*0410*/ 	.word	0x00000008


	//----- nvinfo : EIATTR_REGCOUNT
	.align		4
.L_211:
        /*0414*/ 	.byte	0x04, 0x2f
        /*0416*/ 	.short	(.L_213 - .L_212)
	.align		4
.L_212:
        /*0418*/ 	.word	index@(_ZN2at6native18elementwise_kernelILi128ELi4EZNS0_15gpu_kernel_implIZZZNS0_61_GLOBAL__N__b29612f4_23_ActivationMishKernel_cu_9e10b42f_310420mish_backward_kernelERNS_14TensorIteratorEENKUlvE_clEvENKUlvE_clEvEUlddE_EEvRNS_18TensorIteratorBaseERKT_EUliE_EEviT1_)
        /*041c*/ 	.word	0x00000024


	//----- nvinfo : EIATTR_FRAME_SIZE
	.align		4
.L_213:
        /*0420*/ 	.byte	0x04, 0x11
        /*0422*/ 	.short	(.L_215 - .L_214)
	.align		4
.L_214:
        /*0424*/ 	.word	index@($__internal_1_$__cuda_sm20_div_rn_f64_full)
        /*0428*/ 	.word	0x00000000


	//----- nvinfo : EIATTR_FRAME_SIZE
	.align		4
.L_215:
        /*042c*/ 	.byte	0x04, 0x11
        /*042e*/ 	.short	(.L_217 - .L_216)
	.align		4
.L_216:
        /*0430*/ 	.word	index@($__internal_0_$__cuda_sm20_dblrcp_rn_slowpath_v3)
        /*0434*/ 	.word	0x00000000


	//----- nvinfo : EIATTR_FRAME_SIZE
	.align		4
.L_217:
        /*0438*/ 	.byte	0x04, 0x11
        /*043a*/ 	.short	(.L_219 - .L_218)
	.align		4
.L_218:
        /*043c*/ 	.word	index@(_ZN2at6native18elementwise_kernelILi128ELi4EZNS0_15gpu_kernel_implIZZZNS0_61_GLOBAL__N__b29612f4_23_ActivationMishKernel_cu_9e10b42f_310420mish_backward_kernelERNS_14TensorIteratorEENKUlvE_clEvENKUlvE_clEvEUlddE_EEvRNS_18TensorIteratorBaseERKT_EUliE_EEviT1_)
        /*0440*/ 	.word	0x00000000


	//----- nvinfo : EIATTR_REGCOUNT
	.align		4
.L_219:
        /*0444*/ 	.byte	0x04, 0x2f
        /*0446*/ 	.short	(.L_221 - .L_220)
	.align		4
.L_220:
        /*0448*/ 	.word	index@(_ZN2at6native29vectorized_elementwise_kernelILi8EZZZNS0_61_GLOBAL__N__b29612f4_23_ActivationMishKernel_cu_9e10b42f_310420mish_backward_kernelERNS_14TensorIteratorEENKUlvE_clEvENKUlvE0_clEvEUlffE_St5arrayIPcLm3EEEEviT0_T1_)
        /*044c*/ 	.word	0x00000020


	//----- nvinfo : EIATTR_FRAME_SIZE
	.align		4
.L_221:
        /*0450*/ 	.byte	0x04, 0x11
        /*0452*/ 	.short	(.L_223 - .L_222)
	.align		4
.L_222:
        /*0454*/ 	.word	index@(_ZN2at6native29vectorized_elementwise_kernelILi8EZZZNS0_61_GLOBAL__N__b29612f4_23_ActivationMishKernel_cu_9e10b42f_310420mish_backward_kernelERNS_14TensorIteratorEENKUlvE_clEvENKUlvE0_clEvEUlffE_St5arrayIPcLm3EEEEviT0_T1_)
        /*0458*/ 	.word	0x00000000


	//----- nvinfo : EIATTR_REGCOUNT
	.align		4
.L_223:
        /*045c*/ 	.byte	0x04, 0x2f
        /*045e*/ 	.short	(.L_225 - .L_224)
	.align		4
.L_224:
        /*0460*/ 	.word	index@(_ZN2at6native29vectorized_elementwise_kernelILi4EZZZNS0_61_GLOBAL__N__b29612f4_23_ActivationMishKernel_cu_9e10b42f_310420mish_backward_kernelERNS_14TensorIteratorEENKUlvE_clEvENKUlvE0_clEvEUlffE_St5arrayIPcLm3EEEEviT0_T1_)
        /*0464*/ 	.word	0x0000001f


	//----- nvinfo : EIATTR_FRAME_SIZE
	.align		4
.L_225:
        /*0468*/ 	.byte	0x04, 0x11
        /*046a*/ 	.short	(.L_227 - .L_226)
	.align		4
.L_226:
        /*046c*/ 	.word	index@(_ZN2at6native29vectorized_elementwise_kernelILi4EZZZNS0_61_GLOBAL__N__b29612f4_23_ActivationMishKernel_cu_9e10b42f_310420mish_backward_kernelERNS_14TensorIteratorEENKUlvE_clEvENKUlvE0_clEvEUlffE_St5arrayIPcLm3EEEEviT0_T1_)
        /*0470*/ 	.word	0x00000000


	//----- nvinfo : EIATTR_REGCOUNT
	.align		4
.L_227:
        /*0474*/ 	.byte	0x04, 0x2f
        /*0476*/ 	.short	(.L_229 - .L_228)
	.align		4
.L_228:
        /*0478*/ 	.word	index@(_ZN2at6native29vectorized_elementwise_kernelILi2EZZZNS0_61_GLOBAL__N__b29612f4_23_ActivationMishKernel_cu_9e10b42f_310420mish_backward_kernelERNS_14TensorIteratorEENKUlvE_clEvENKUlvE0_clEvEUlffE_St5arrayIPcLm3EEEEviT0_T1_)
        /*047c*/ 	.word	0x0000001f


	//----- nvinfo : EIATTR_FRAME_SIZE
	.align		4
.L_229:
        /*0480*/ 	.byte	0x04, 0x11
        /*0482*/ 	.short	(.L_231 - .L_230)
	.align		4
.L_230:
        /*0484*/ 	.word	index@(_ZN2at6native29vectorized_elementwise_kernelILi2EZZZNS0_61_GLOBAL__N__b29612f4_23_ActivationMishKernel_cu_9e10b42f_310420mish_backward_kernelERNS_14TensorIteratorEENKUlvE_clEvENKUlvE0_clEvEUlffE_St5arrayIPcLm3EEEEviT0_T1_)
        /*0488*/ 	.word	0x00000000


	//----- nvinfo : EIATTR_REGCOUNT
	.align		4
.L_231:
        /*048c*/ 	.byte	0x04, 0x2f
        /*048e*/ 	.short	(.L_233 - .L_232)
	.align		4
.L_232:
        /*0490*/ 	.word	index@(_ZN2at6native27unrolled_elementwise_kernelIZZZNS0_61_GLOBAL__N__b29612f4_23_ActivationMishKernel_cu_9e10b42f_310420mish_backward_kernelERNS_14TensorIteratorEENKUlvE_clEvENKUlvE0_clEvEUlffE_St5arrayIPcLm3EELi4E23TrivialOffsetCalculatorILi2EjESB_ILi1EjENS0_6memory15LoadWithoutCastENSE_16StoreWithoutCastEEEviT_T0_T2_T3_T4_T5_)
        /*0494*/ 	.word	0x0000001c


	//----- nvinfo : EIATTR_FRAME_SIZE
	.align		4
.L_233:
        /*0498*/ 	.byte	0x04, 0x11
        /*049a*/ 	.short	(.L_235 - .L_234)
	.align		4
.L_234:
        /*049c*/ 	.word	index@(_ZN2at6native27unrolled_elementwise_kernelIZZZNS0_61_GLOBAL__N__b29612f4_23_ActivationMishKernel_cu_9e10b42f_310420mish_backward_kernelERNS_14TensorIteratorEENKUlvE_clEvENKUlvE0_clEvEUlffE_St5arrayIPcLm3EELi4E23TrivialOffsetCalculatorILi2EjESB_ILi1EjENS0_6memory15LoadWithoutCastENSE_16StoreWithoutCastEEEviT_T0_T2_T3_T4_T5_)
        /*04a0*/ 	.word	0x00000000


	//----- nvinfo : EIATTR_REGCOUNT
	.align		4
.L_235:
        /*04a4*/ 	.byte	0x04, 0x2f
        /*04a6*/ 	.short	(.L_237 - .L_236)
	.align		4
.L_236:
        /*04a8*/ 	.word	index@(_ZN2at6native18elementwise_kernelILi128ELi2EZNS0_22gpu_kernel_impl_nocastIZZZNS0_61_GLOBAL__N__b29612f4_23_ActivationMishKernel_cu_9e10b42f_310420mish_backward_kernelERNS_14TensorIteratorEENKUlvE_clEvENKUlvE0_clEvEUlffE_EEvRNS_18TensorIteratorBaseERKT_EUliE_EEviT1_)
        /*04ac*/ 	.word	0x00000014


	//----- nvinfo : EIATTR_FRAME_SIZE
	.align		4
.L_237:
        /*04b0*/ 	.byte	0x04, 0x11
        /*04b2*/ 	.short	(.L_239 - .L_238)
	.align		4
.L_238:
        /*04b4*/ 	.word	index@(_ZN2at6native18elementwise_kernelILi128ELi2EZNS0_22gpu_kernel_impl_nocastIZZZNS0_61_GLOBAL__N__b29612f4_23_ActivationMishKernel_cu_9e10b42f_310420mish_backward_kernelERNS_14TensorIteratorEENKUlvE_clEvENKUlvE0_clEvEUlffE_EEvRNS_18TensorIteratorBaseERKT_EUliE_EEviT1_)
        /*04b8*/ 	.word	0x00000000


	//----- nvinfo : EIATTR_REGCOUNT
	.align		4
.L_239:
        /*04bc*/ 	.byte	0x04, 0x2f
        /*04be*/ 	.short	(.L_241 - .L_240)
	.align		4
.L_240:
        /*04c0*/ 	.word	index@(_ZN2at6native27unrolled_elementwise_kernelIZZZNS0_61_GLOBAL__N__b29612f4_23_ActivationMishKernel_cu_9e10b42f_310420mish_backward_kernelERNS_14TensorIteratorEENKUlvE_clEvENKUlvE0_clEvEUlffE_St5arrayIPcLm3EELi4E23TrivialOffsetCalculatorILi2EjESB_ILi1EjENS0_6memory12LoadWithCastILi2EEENSE_13StoreWithCastILi1EEEEEviT_T0_T2_T3_T4_T5_)
        /*04c4*/ 	.word	0x00000020


	//----- nvinfo : EIATTR_FRAME_SIZE
	.align		4
.L_241:
        /*04c8*/ 	.byte	0x04, 0x11
        /*04ca*/ 	.short	(.L_243 - .L_242)
	.align		4
.L_242:
        /*04cc*/ 	.word	index@(_ZN2at6native27unrolled_elementwise_kernelIZZZNS0_61_GLOBAL__N__b29612f4_23_ActivationMishKernel_cu_9e10b42f_310420mish_backward_kernelERNS_14TensorIteratorEENKUlvE_clEvENKUlvE0_clEvEUlffE_St5arrayIPcLm3EELi4E23TrivialOffsetCalculatorILi2EjESB_ILi1EjENS0_6memory12LoadWithCastILi2EEENSE_13StoreWithCastILi1EEEEEviT_T0_T2_T3_T4_T5_)
        /*04d0*/ 	.word	0x00000000


	//----- nvinfo : EIATTR_REGCOUNT
	.align		4
.L_243:
        /*04d4*/ 	.byte	0x04, 0x2f
        /*04d6*/ 	.short	(.L_245 - .L_244)
	.align		4
.L_244:
        /*04d8*/ 	.word	index@(_ZN2at6native18elementwise_kernelILi128ELi4EZNS0_15gpu_kernel_implIZZZNS0_61_GLOBAL__N__b29612f4_23_ActivationMishKernel_cu_9e10b42f_310420mish_backward_kernelERNS_14TensorIteratorEENKUlvE_clEvENKUlvE0_clEvEUlffE_EEvRNS_18TensorIteratorBaseERKT_EUliE_EEviT1_)
        /*04dc*/ 	.word	0x00000018


	//----- nvinfo : EIATTR_FRAME_SIZE
	.align		4
.L_245:
        /*04e0*/ 	.byte	0x04, 0x11
        /*04e2*/ 	.short	(.L_247 - .L_246)
	.align		4
.L_246:
        /*04e4*/ 	.word	index@(_ZN2at6native18elementwise_kernelILi128ELi4EZNS0_15gpu_kernel_implIZZZNS0_61_GLOBAL__N__b29612f4_23_ActivationMishKernel_cu_9e10b42f_310420mish_backward_kernelERNS_14TensorIteratorEENKUlvE_clEvENKUlvE0_clEvEUlffE_EEvRNS_18TensorIteratorBaseERKT_EUliE_EEviT1_)
        /*04e8*/ 	.word	0x00000000


	//----- nvinfo : EIATTR_REGCOUNT
	.align		4
.L_247:
        /*04ec*/ 	.byte	0x04, 0x2f
        /*04ee*/ 	.short	(.L_249 - .L_248)
	.align		4
.L_248:
        /*04f0*/ 	.word	index@(_ZN2at6native29vectorized_elementwise_kernelILi8EZZZNS0_61_GLOBAL__N__b29612f4_23_ActivationMishKernel_cu_9e10b42f_310420mish_backward_kernelERNS_14TensorIteratorEENKUlvE_clEvENKUlvE1_clEvEUlN3c104HalfES8_E_St5arrayIPcLm3EEEEviT0_T1_)
        /*04f4*/ 	.word	0x00000020


	//----- nvinfo : EIATTR_FRAME_SIZE
	.align		4
.L_249:
        /*04f8*/ 	.byte	0x04, 0x11
        /*04fa*/ 	.short	(.L_251 - .L_250)
	.align		4
.L_250:
        /*04fc*/ 	.word	index@(_ZN2at6native29vectorized_elementwise_kernelILi8EZZZNS0_61_GLOBAL__N__b29612f4_23_ActivationMishKernel_cu_9e10b42f_310420mish_backward_kernelERNS_14TensorIteratorEENKUlvE_clEvENKUlvE1_clEvEUlN3c104HalfES8_E_St5arrayIPcLm3EEEEviT0_T1_)
        /*0500*/ 	.word	0x00000000


	//----- nvinfo : EIATTR_REGCOUNT
	.align		4
.L_251:
        /*0504*/ 	.byte	0x04, 0x2f
        /*0506*/ 	.short	(.L_253 - .L_252)
	.align		4
.L_252:
        /*0508*/ 	.word	index@(_ZN2at6native29vectorized_elementwise_kernelILi4EZZZNS0_61_GLOBAL__N__b29612f4_23_ActivationMishKernel_cu_9e10b42f_310420mish_backward_kernelERNS_14TensorIteratorEENKUlvE_clEvENKUlvE1_clEvEUlN3c104HalfES8_E_St5arrayIPcLm3EEEEviT0_T1_)
        /*050c*/ 	.word	0x00000020


	//----- nvinfo : EIATTR_FRAME_SIZE
	.align		4
.L_253:
        /*0510*/ 	.byte	0x04, 0x11
        /*0512*/ 	.short	(.L_255 - .L_254)
	.align		4
.L_254:
        /*0514*/ 	.word	index@(_ZN2at6native29vectorized_elementwise_kernelILi4EZZZNS0_61_GLOBAL__N__b29612f4_23_ActivationMishKernel_cu_9e10b42f_310420mish_backward_kernelERNS_14TensorIteratorEENKUlvE_clEvENKUlvE1_clEvEUlN3c104HalfES8_E_St5arrayIPcLm3EEEEviT0_T1_)
        /*0518*/ 	.word	0x00000000


	//----- nvinfo : EIATTR_REGCOUNT
	.align		4
.L_255:
        /*051c*/ 	.byte	0x04, 0x2f
        /*051e*/ 	.short	(.L_257 - .L_256)
	.align		4
.L_256:
        /*0520*/ 	.word	index@(_ZN2at6native29vectorized_elementwise_kernelILi2EZZZNS0_61_GLOBAL__N__b29612f4_23_ActivationMishKernel_cu_9e10b42f_310420mish_backward_kernelERNS_14TensorIteratorEENKUlvE_clEvENKUlvE1_clEvEUlN3c104HalfES8_E_St5arrayIPcLm3EEEEviT0_T1_)
        /*0524*/ 	.word	0x00000020


	//----- nvinfo : EIATTR_FRAME_SIZE
	.align		4
.L_257:
        /*0528*/ 	.byte	0x04, 0x11
        /*052a*/ 	.short	(.L_259 - .L_258)
	.align		4
.L_258:
        /*052c*/ 	.word	index@(_ZN2at6native29vectorized_elementwise_kernelILi2EZZZNS0_61_GLOBAL__N__b29612f4_23_ActivationMishKernel_cu_9e10b42f_310420mish_backward_kernelERNS_14TensorIteratorEENKUlvE_clEvENKUlvE1_clEvEUlN3c104HalfES8_E_St5arrayIPcLm3EEEEviT0_T1_)
        /*0530*/ 	.word	0x00000000


	//----- nvinfo : EIATTR_REGCOUNT
	.align		4
.L_259:
        /*0534*/ 	.byte	0x04, 0x2f
        /*0536*/ 	.short	(.L_261 - .L_260)
	.align		4
.L_260:
        /*0538*/ 	.word	index@(_ZN2at6native27unrolled_elementwise_kernelIZZZNS0_61_GLOBAL__N__b29612f4_23_ActivationMishKernel_cu_9e10b42f_310420mish_backward_kernelERNS_14TensorIteratorEENKUlvE_clEvENKUlvE1_clEvEUlN3c104HalfES8_E_St5arrayIPcLm3EELi4E23TrivialOffsetCalculatorILi2EjESD_ILi1EjENS0_6memory15LoadWithoutCastENSG_16StoreWithoutCastEEEviT_T0_T2_T3_T4_T5_)
        /*053c*/ 	.word	0x0000001c


	//----- nvinfo : EIATTR_FRAME_SIZE
	.align		4
.L_261:
        /*0540*/ 	.byte	0x04, 0x11
        /*0542*/ 	.short	(.L_263 - .L_262)
	.align		4
.L_262:
        /*0544*/ 	.word	index@(_ZN2at6native27unrolled_elementwise_kernelIZZZNS0_61_GLOBAL__N__b29612f4_23_ActivationMishKernel_cu_9e10b42f_310420mish_backward_kernelERNS_14TensorIteratorEENKUlvE_clEvENKUlvE1_clEvEUlN3c104HalfES8_E_St5arrayIPcLm3EELi4E23TrivialOffsetCalculatorILi2EjESD_ILi1EjENS0_6memory15LoadWithoutCastENSG_16StoreWithoutCastEEEviT_T0_T2_T3_T4_T5_)
        /*0548*/ 	.word	0x00000000


	//----- nvinfo : EIATTR_REGCOUNT
	.align		4
.L_263:
        /*054c*/ 	.byte	0x04, 0x2f
        /*054e*/ 	.short	(.L_265 - .L_264)
	.align		4
.L_264:
        /*0550*/ 	.word	index@(_ZN2at6native18elementwise_kernelILi128ELi4EZNS0_22gpu_kernel_impl_nocastIZZZNS0_61_GLOBAL__N__b29612f4_23_ActivationMishKernel_cu_9e10b42f_310420mish_backward_kernelERNS_14TensorIteratorEENKUlvE_clEvENKUlvE1_clEvEUlN3c104HalfES9_E_EEvRNS_18TensorIteratorBaseERKT_EUliE_EEviT1_)
        /*0554*/ 	.word	0x00000014


	//----- nvinfo : EIATTR_FRAME_SIZE
	.align		4
.L_265:
        /*0558*/ 	.byte	0x04, 0x11
        /*055a*/ 	.short	(.L_267 - .L_266)
	.align		4
.L_266:
        /*055c*/ 	.word	index@(_ZN2at6native18elementwise_kernelILi128ELi4EZNS0_22gpu_kernel_impl_nocastIZZZNS0_61_GLOBAL__N__b29612f4_23_ActivationMishKernel_cu_9e10b42f_310420mish_backward_kernelERNS_14TensorIteratorEENKUlvE_clEvENKUlvE1_clEvEUlN3c104HalfES9_E_EEvRNS_18TensorIteratorBaseERKT_EUliE_EEviT1_)
        /*0560*/ 	.word	0x00000000


	//----- nvinfo : EIATTR_REGCOUNT
	.align		4
.L_267:
        /*0564*/ 	.byte	0x04, 0x2f
        /*0566*/ 	.short	(.L_269 - .L_268)
	.align		4
.L_268:
        /*0568*/ 	.word	index@(_ZN2at6native27unrolled_elementwise_kernelIZZZNS0_61_GLOBAL__N__b29612f4_23_ActivationMishKernel_cu_9e10b42f_310420mish_backward_kernelERNS_14TensorIteratorEENKUlvE_clEvENKUlvE1_clEvEUlN3c104HalfES8_E_St5arrayIPcLm3EELi4E23TrivialOffsetCalculatorILi2EjESD_ILi1EjENS0_6memory12LoadWithCastILi2EEENSG_13StoreWithCastILi1EEEEEviT_T0_T2_T3_T4_T5_)
        /*056c*/ 	.word	0x0000001f


	//----- nvinfo : EIATTR_FRAME_SIZE
	.align		4
.L_269:
        /*0570*/ 	.byte	0x04, 0x11
        /*0572*/ 	.short	(.L_271 - .L_270)
	.align		4
.L_270:
        /*0574*/ 	.word	index@(_ZN2at6native27unrolled_elementwise_kernelIZZZNS0_61_GLOBAL__N__b29612f4_23_ActivationMishKernel_cu_9e10b42f_310420mish_backward_kernelERNS_14TensorIteratorEENKUlvE_clEvENKUlvE1_clEvEUlN3c104HalfES8_E_St5arrayIPcLm3EELi4E23TrivialOffsetCalculatorILi2EjESD_ILi1EjENS0_6memory12LoadWithCastILi2EEENSG_13StoreWithCastILi1EEEEEviT_T0_T2_T3_T4_T5_)
        /*0578*/ 	.word	0x00000000


	//----- nvinfo : EIATTR_REGCOUNT
	.align		4
.L_271:
        /*057c*/ 	.byte	0x04, 0x2f
        /*057e*/ 	.short	(.L_273 - .L_272)
	.align		4
.L_272:
        /*0580*/ 	.word	index@(_ZN2at6native18elementwise_kernelILi128ELi4EZNS0_15gpu_kernel_implIZZZNS0_61_GLOBAL__N__b29612f4_23_ActivationMishKernel_cu_9e10b42f_310420mish_backward_kernelERNS_14TensorIteratorEENKUlvE_clEvENKUlvE1_clEvEUlN3c104HalfES9_E_EEvRNS_18TensorIteratorBaseERKT_EUliE_EEviT1_)
        /*0584*/ 	.word	0x00000018


	//----- nvinfo : EIATTR_FRAME_SIZE
	.align		4
.L_273:
        /*0588*/ 	.byte	0x04, 0x11
        /*058a*/ 	.short	(.L_275 - .L_274)
	.align		4
.L_274:
        /*058c*/ 	.word	index@(_ZN2at6native18elementwise_kernelILi128ELi4EZNS0_15gpu_kernel_implIZZZNS0_61_GLOBAL__N__b29612f4_23_ActivationMishKernel_cu_9e10b42f_310420mish_backward_kernelERNS_14TensorIteratorEENKUlvE_clEvENKUlvE1_clEvEUlN3c104HalfES9_E_EEvRNS_18TensorIteratorBaseERKT_EUliE_EEviT1_)
        /*0590*/ 	.word	0x00000000


	//----- nvinfo : EIATTR_REGCOUNT
	.align		4
.L_275:
        /*0594*/ 	.byte	0x04, 0x2f
        /*0596*/ 	.short	(.L_277 - .L_276)
	.align		4
.L_276:
        /*0598*/ 	.word	index@(_ZN2at6native29vectorized_elementwise_kernelILi8EZZZNS0_61_GLOBAL__N__b29612f4_23_ActivationMishKernel_cu_9e10b42f_310420mish_backward_kernelERNS_14TensorIteratorEENKUlvE_clEvENKUlvE2_clEvEUlN3c108BFloat16ES8_E_St5arrayIPcLm3EEEEviT0_T1_)
        /*059c*/ 	.word	0x00000020


	//----- nvinfo : EIATTR_FRAME_SIZE
	.align		4
.L_277:
        /*05a0*/ 	.byte	0x04, 0x11
        /*05a2*/ 	.short	(.L_279 - .L_278)
	.align		4
.L_278:
        /*05a4*/ 	.word	index@(_ZN2at6native29vectorized_elementwise_kernelILi8EZZZNS0_61_GLOBAL__N__b29612f4_23_ActivationMishKernel_cu_9e10b42f_310420mish_backward_kernelERNS_14TensorIteratorEENKUlvE_clEvENKUlvE2_clEvEUlN3c108BFloat16ES8_E_St5arrayIPcLm3EEEEviT0_T1_)
        /*05a8*/ 	.word	0x00000000


	//----- nvinfo : EIATTR_REGCOUNT
	.align		4
.L_279:
        /*05ac*/ 	.byte	0x04, 0x2f
        /*05ae*/ 	.short	(.L_281 - .L_280)
	.align		4
.L_280:
        /*05b0*/ 	.word	index@(_ZN2at6native29vectorized_elementwise_kernelILi4EZZZNS0_61_GLOBAL__N__b29612f4_23_ActivationMishKernel_cu_9e10b42f_310420mish_backward_kernelERNS_14TensorIteratorEENKUlvE_clEvENKUlvE2_clEvEUlN3c108BFloat16ES8_E_St5arrayIPcLm3EEEEviT0_T1_)
        /*05b4*/ 	.word	0x00000020


	//----- nvinfo : EIATTR_FRAME_SIZE
	.align		4
.L_281:
        /*05b8*/ 	.byte	0x04, 0x11
        /*05ba*/ 	.short	(.L_283 - .L_282)
	.align		4
.L_282:
        /*05bc*/ 	.word	index@(_ZN2at6native29vectorized_elementwise_kernelILi4EZZZNS0_61_GLOBAL__N__b29612f4_23_ActivationMishKernel_cu_9e10b42f_310420mish_backward_kernelERNS_14TensorIteratorEENKUlvE_clEvENKUlvE2_clEvEUlN3c108BFloat16ES8_E_St5arrayIPcLm3EEEEviT0_T1_)
        /*05c0*/ 	.word	0x00000000


	//----- nvinfo : EIATTR_REGCOUNT
	.align		4
.L_283:
        /*05c4*/ 	.byte	0x04, 0x2f
        /*05c6*/ 	.short	(.L_285 - .L_284)
	.align		4
.L_284:
        /*05c8*/ 	.word	index@(_ZN2at6native29vectorized_elementwise_kernelILi2EZZZNS0_61_GLOBAL__N__b29612f4_23_ActivationMishKernel_cu_9e10b42f_310420mish_backward_kernelERNS_14TensorIteratorEENKUlvE_clEvENKUlvE2_clEvEUlN3c108BFloat16ES8_E_St5arrayIPcLm3EEEEviT0_T1_)
        /*05cc*/ 	.word	0x00000020


	//----- nvinfo : EIATTR_FRAME_SIZE
	.align		4
.L_285:
        /*05d0*/ 	.byte	0x04, 0x11
        /*05d2*/ 	.short	(.L_287 - .L_286)
	.align		4
.L_286:
        /*05d4*/ 	.word	index@(_ZN2at6native29vectorized_elementwise_kernelILi2EZZZNS0_61_GLOBAL__N__b29612f4_23_ActivationMishKernel_cu_9e10b42f_310420mish_backward_kernelERNS_14TensorIteratorEENKUlvE_clEvENKUlvE2_clEvEUlN3c108BFloat16ES8_E_St5arrayIPcLm3EEEEviT0_T1_)
        /*05d8*/ 	.word	0x00000000


	//----- nvinfo : EIATTR_REGCOUNT
	.align		4
.L_287:
        /*05dc*/ 	.byte	0x04, 0x2f
        /*05de*/ 	.short	(.L_289 - .L_288)
	.align		4
.L_288:
        /*05e0*/ 	.word	index@(_ZN2at6native27unrolled_elementwise_kernelIZZZNS0_61_GLOBAL__N__b29612f4_23_ActivationMishKernel_cu_9e10b42f_310420mish_backward_kernelERNS_14TensorIteratorEENKUlvE_clEvENKUlvE2_clEvEUlN3c108BFloat16ES8_E_St5arrayIPcLm3EELi4E23TrivialOffsetCalculatorILi2EjESD_ILi1EjENS0_6memory15LoadWithoutCastENSG_16StoreWithoutCastEEEviT_T0_T2_T3_T4_T5_)
        /*05e4*/ 	.word	0x0000001c


	//----- nvinfo : EIATTR_FRAME_SIZE
	.align		4
.L_289:
        /*05e8*/ 	.byte	0x04, 0x11
        /*05ea*/ 	.short	(.L_291 - .L_290)
	.align		4
.L_290:
        /*05ec*/ 	.word	index@(_ZN2at6native27unrolled_elementwise_kernelIZZZNS0_61_GLOBAL__N__b29612f4_23_ActivationMishKernel_cu_9e10b42f_310420mish_backward_kernelERNS_14TensorIteratorEENKUlvE_clEvENKUlvE2_clEvEUlN3c108BFloat16ES8_E_St5arrayIPcLm3EELi4E23TrivialOffsetCalculatorILi2EjESD_ILi1EjENS0_6memory15LoadWithoutCastENSG_16StoreWithoutCastEEEviT_T0_T2_T3_T4_T5_)
        /*05f0*/ 	.word	0x00000000


	//----- nvinfo : EIATTR_REGCOUNT
	.align		4
.L_291:
        /*05f4*/ 	.byte	0x04, 0x2f
        /*05f6*/ 	.short	(.L_293 - .L_292)
	.align		4
.L_292:
        /*05f8*/ 	.word	index@(_ZN2at6native18elementwise_kernelILi128ELi4EZNS0_22gpu_kernel_impl_nocastIZZZNS0_61_GLOBAL__N__b29612f4_23_ActivationMishKernel_cu_9e10b42f_310420mish_backward_kernelERNS_14TensorIteratorEENKUlvE_clEvENKUlvE2_clEvEUlN3c108BFloat16ES9_E_EEvRNS_18TensorIteratorBaseERKT_EUliE_EEviT1_)
        /*05fc*/ 	.word	0x00000014


	//----- nvinfo : EIATTR_FRAME_SIZE
	.align		4
.L_293:
        /*0600*/ 	.byte	0x04, 0x11
        /*0602*/ 	.short	(.L_295 - .L_294)
	.align		4
.L_294:
        /*0604*/ 	.word	index@(_ZN2at6native18elementwise_kernelILi128ELi4EZNS0_22gpu_kernel_impl_nocastIZZZNS0_61_GLOBAL__N__b29612f4_23_ActivationMishKernel_cu_9e10b42f_310420mish_backward_kernelERNS_14TensorIteratorEENKUlvE_clEvENKUlvE2_clEvEUlN3c108BFloat16ES9_E_EEvRNS_18TensorIteratorBaseERKT_EUliE_EEviT1_)
        /*0608*/ 	.word	0x00000000


	//----- nvinfo : EIATTR_REGCOUNT
	.align		4
.L_295:
        /*060c*/ 	.byte	0x04, 0x2f
        /*060e*/ 	.short	(.L_297 - .L_296)
	.align		4
.L_296:
        /*0610*/ 	.word	index@(_ZN2at6native27unrolled_elementwise_kernelIZZZNS0_61_GLOBAL__N__b29612f4_23_ActivationMishKernel_cu_9e10b42f_310420mish_backward_kernelERNS_14TensorIteratorEENKUlvE_clEvENKUlvE2_clEvEUlN3c108BFloat16ES8_E_St5arrayIPcLm3EELi4E23TrivialOffsetCalculatorILi2EjESD_ILi1EjENS0_6memory12LoadWithCastILi2EEENSG_13StoreWithCastILi1EEEEEviT_T0_T2_T3_T4_T5_)
        /*0614*/ 	.word	0x0000001f


	//----- nvinfo : EIATTR_FRAME_SIZE
	.align		4
.L_297:
        /*0618*/ 	.byte	0x04, 0x11
        /*061a*/ 	.short	(.L_299 - .L_298)
	.align		4
.L_298:
        /*061c*/ 	.word	index@(_ZN2at6native27unrolled_elementwise_kernelIZZZNS0_61_GLOBAL__N__b29612f4_23_ActivationMishKernel_cu_9e10b42f_310420mish_backward_kernelERNS_14TensorIteratorEENKUlvE_clEvENKUlvE2_clEvEUlN3c108BFloat16ES8_E_St5arrayIPcLm3EELi4E23TrivialOffsetCalculatorILi2EjESD_ILi1EjENS0_6memory12LoadWithCastILi2EEENSG_13StoreWithCastILi1EEEEEviT_T0_T2_T3_T4_T5_)
        /*0620*/ 	.word	0x00000000


	//----- nvinfo : EIATTR_REGCOUNT
	.align		4
.L_299:
        /*0624*/ 	.byte	0x04, 0x2f
        /*0626*/ 	.short	(.L_301 - .L_300)
	.align		4
.L_300:
        /*0628*/ 	.word	index@(_ZN2at6native18elementwise_kernelILi128ELi4EZNS0_15gpu_kernel_implIZZZNS0_61_GLOBAL__N__b29612f4_23_ActivationMishKernel_cu_9e10b42f_310420mish_backward_kernelERNS_14TensorIteratorEENKUlvE_clEvENKUlvE2_clEvEUlN3c108BFloat16ES9_E_EEvRNS_18TensorIteratorBaseERKT_EUliE_EEviT1_)
        /*062c*/ 	.word	0x00000018


	//----- nvinfo : EIATTR_FRAME_SIZE
	.align		4
.L_301:
        /*0630*/ 	.byte	0x04, 0x11
        /*0632*/ 	.short	(.L_303 - .L_302)
	.align		4
.L_302:
        /*0634*/ 	.word	index@(_ZN2at6native18elementwise_kernelILi128ELi4EZNS0_15gpu_kernel_implIZZZNS0_61_GLOBAL__N__b29612f4_23_ActivationMishKernel_cu_9e10b42f_310420mish_backward_kernelERNS_14TensorIteratorEENKUlvE_clEvENKUlvE2_clEvEUlN3c108BFloat16ES9_E_EEvRNS_18TensorIteratorBaseERKT_EUliE_EEviT1_)
        /*0638*/ 	.word	0x00000000


	//----- nvinfo : EIATTR_MIN_STACK_SIZE
	.align		4
.L_303:
        /*063c*/ 	.byte	0x04, 0x12
        /*063e*/ 	.short	(.L_305 - .L_304)
	.align		4
.L_304:
        /*0640*/ 	.word	index@(_ZN2at6native18elementwise_kernelILi128ELi4EZNS0_15gpu_kernel_implIZZZNS0_61_GLOBAL__N__b29612f4_23_ActivationMishKernel_cu_9e10b42f_310420mish_backward_kernelERNS_14TensorIteratorEENKUlvE_clEvENKUlvE2_clEvEUlN3c108BFloat16ES9_E_EEvRNS_18TensorIteratorBaseERKT_EUliE_EEviT1_)
        /*0644*/ 	.word	0x00000000


	//----- nvinfo : EIATTR_MIN_STACK_SIZE
	.align		4
.L_305:
        /*0648*/ 	.byte	0x04, 0x12
        /*064a*/ 	.short	(.L_307 - .L_306)
	.align		4
.L_306:
        /*064c*/ 	.word	index@(_ZN2at6native27unrolled_elementwise_kernelIZZZNS0_61_GLOBAL__N__b29612f4_23_ActivationMishKernel_cu_9e10b42f_310420mish_backward_kernelERNS_14TensorIteratorEENKUlvE_clEvENKUlvE2_clEvEUlN3c108BFloat16ES8_E_St5arrayIPcLm3EELi4E23TrivialOffsetCalculatorILi2EjESD_ILi1EjENS0_6memory12LoadWithCastILi2EEENSG_13StoreWithCastILi1EEEEEviT_T0_T2_T3_T4_T5_)
        /*0650*/ 	.word	0x00000000


	//----- nvinfo : EIATTR_MIN_STACK_SIZE
	.align		4
.L_307:
        /*0654*/ 	.byte	0x04, 0x12
        /*0656*/ 	.short	(.L_309 - .L_308)
	.align		4
.L_308:
        /*0658*/ 	.word	index@(_ZN2at6native18elementwise_kernelILi128ELi4EZNS0_22gpu_kernel_impl_nocastIZZZNS0_61_GLOBAL__N__b29612f4_23_ActivationMishKernel_cu_9e10b42f_310420mish_backward_kernelERNS_14TensorIteratorEENKUlvE_clEvENKUlvE2_clEvEUlN3c108BFloat16ES9_E_EEvRNS_18TensorIteratorBaseERKT_EUliE_EEviT1_)
        /*065c*/ 	.word	0x00000000


	//----- nvinfo : EIATTR_MIN_STACK_SIZE
	.align		4
.L_309:
        /*0660*/ 	.byte	0x04, 0x12
        /*0662*/ 	.short	(.L_311 - .L_310)
	.align		4
.L_310:
        /*0664*/ 	.word	index@(_ZN2at6native27unrolled_elementwise_kernelIZZZNS0_61_GLOBAL__N__b29612f4_23_ActivationMishKernel_cu_9e10b42f_310420mish_backward_kernelERNS_14TensorIteratorEENKUlvE_clEvENKUlvE2_clEvEUlN3c108BFloat16ES8_E_St5arrayIPcLm3EELi4E23TrivialOffsetCalculatorILi2EjESD_ILi1EjENS0_6memory15LoadWithoutCastENSG_16StoreWithoutCastEEEviT_T0_T2_T3_T4_T5_)
        /*0668*/ 	.word	0x00000000


	//----- nvinfo : EIATTR_MIN_STACK_SIZE
	.align		4
.L_311:
        /*066c*/ 	.byte	0x04, 0x12
        /*066e*/ 	.short	(.L_313 - .L_312)
	.align		4
.L_312:
        /*0670*/ 	.word	index@(_ZN2at6native29vectorized_elementwise_kernelILi2EZZZNS0_61_GLOBAL__N__b29612f4_23_ActivationMishKernel_cu_9e10b42f_310420mish_backward_kernelERNS_14TensorIteratorEENKUlvE_clEvENKUlvE2_clEvEUlN3c108BFloat16ES8_E_St5arrayIPcLm3EEEEviT0_T1_)
        /*0674*/ 	.word	0x00000000


	//----- nvinfo : EIATTR_MIN_STACK_SIZE
	.align		4
.L_313:
        /*0678*/ 	.byte	0x04, 0x12
        /*067a*/ 	.short	(.L_315 - .L_314)
	.align		4
.L_314:
        /*067c*/ 	.word	index@(_ZN2at6native29vectorized_elementwise_kernelILi4EZZZNS0_61_GLOBAL__N__b29612f4_23_ActivationMishKernel_cu_9e10b42f_310420mish_backward_kernelERNS_14TensorIteratorEENKUlvE_clEvENKUlvE2_clEvEUlN3c108BFloat16ES8_E_St5arrayIPcLm3EEEEviT0_T1_)
        /*0680*/ 	.word	0x00000000


	//----- nvinfo : EIATTR_MIN_STACK_SIZE
	.align		4
.L_315:
        /*0684*/ 	.byte	0x04, 0x12
        /*0686*/ 	.short	(.L_317 - .L_316)
	.align		4
.L_316:
        /*0688*/ 	.word	index@(_ZN2at6native29vectorized_elementwise_kernelILi8EZZZNS0_61_GLOBAL__N__b29612f4_23_ActivationMishKernel_cu_9e10b42f_310420mish_backward_kernelERNS_14TensorIteratorEENKUlvE_clEvENKUlvE2_clEvEUlN3c108BFloat16ES8_E_St5arrayIPcLm3EEEEviT0_T1_)
        /*068c*/ 	.word	0x00000000


	//----- nvinfo : EIATTR_MIN_STACK_SIZE
	.align		4
.L_317:
        /*0690*/ 	.byte	0x04, 0x12
        /*0692*/ 	.short	(.L_319 - .L_318)
	.align		4
.L_318:
        /*0694*/ 	.word	index@(_ZN2at6native18elementwise_kernelILi128ELi4EZNS0_15gpu_kernel_implIZZZNS0_61_GLOBAL__N__b29612f4_23_ActivationMishKernel_cu_9e10b42f_310420mish_backward_kernelERNS_14TensorIteratorEENKUlvE_clEvENKUlvE1_clEvEUlN3c104HalfES9_E_EEvRNS_18TensorIteratorBaseERKT_EUliE_EEviT1_)
        /*0698*/ 	.word	0x00000000


	//----- nvinfo : EIATTR_MIN_STACK_SIZE
	.align		4
.L_319:
        /*069c*/ 	.byte	0x04, 0x12
        /*069e*/ 	.short	(.L_321 - .L_320)
	.align		4
.L_320:
        /*06a0*/ 	.word	index@(_ZN2at6native27unrolled_elementwise_kernelIZZZNS0_61_GLOBAL__N__b29612f4_23_ActivationMishKernel_cu_9e10b42f_310420mish_backward_kernelERNS_14TensorIteratorEENKUlvE_clEvENKUlvE1_clEvEUlN3c104HalfES8_E_St5arrayIPcLm3EELi4E23TrivialOffsetCalculatorILi2EjESD_ILi1EjENS0_6memory12LoadWithCastILi2EEENSG_13StoreWithCastILi1EEEEEviT_T0_T2_T3_T4_T5_)
        /*06a4*/ 	.word	0x00000000


	//----- nvinfo : EIATTR_MIN_STACK_SIZE
	.align		4
.L_321:
        /*06a8*/ 	.byte	0x04, 0x12
        /*06aa*/ 	.short	(.L_323 - .L_322)
	.align		4
.L_322:
        /*06ac*/ 	.word	index@(_ZN2at6native18elementwise_kernelILi128ELi4EZNS0_22gpu_kernel_impl_nocastIZZZNS0_61_GLOBAL__N__b29612f4_23_ActivationMishKernel_cu_9e10b42f_310420mish_backward_kernelERNS_14TensorIteratorEENKUlvE_clEvENKUlvE1_clEvEUlN3c104HalfES9_E_EEvRNS_18TensorIteratorBaseERKT_EUliE_EEviT1_)
        /*06b0*/ 	.word	0x00000000


	//----- nvinfo : EIATTR_MIN_STACK_SIZE
	.align		4
.L_323:
        /*06b4*/ 	.byte	0x04, 0x12
        /*06b6*/ 	.short	(.L_325 - .L_324)
	.align		4
.L_324:
        /*06b8*/ 	.word	index@(_ZN2at6native27unrolled_elementwise_kernelIZZZNS0_61_GLOBAL__N__b29612f4_23_ActivationMishKernel_cu_9e10b42f_310420mish_backward_kernelERNS_14TensorIteratorEENKUlvE_clEvENKUlvE1_clEvEUlN3c104HalfES8_E_St5arrayIPcLm3EELi4E23TrivialOffsetCalculatorILi2EjESD_ILi1EjENS0_6memory15LoadWithoutCastENSG_16StoreWithoutCastEEEviT_T0_T2_T3_T4_T5_)
        /*06bc*/ 	.word	0x00000000


	//----- nvinfo : EIATTR_MIN_STACK_SIZE
	.align		4
.L_325:
        /*06c0*/ 	.byte	0x04, 0x12
        /*06c2*/ 	.short	(.L_327 - .L_326)
	.align		4
.L_326:
        /*06c4*/ 	.word	index@(_ZN2at6native29vectorized_elementwise_kernelILi2EZZZNS0_61_GLOBAL__N__b29612f4_23_ActivationMishKernel_cu_9e10b42f_310420mish_backward_kernelERNS_14TensorIteratorEENKUlvE_clEvENKUlvE1_clEvEUlN3c104HalfES8_E_St5arrayIPcLm3EEEEviT0_T1_)
        /*06c8*/ 	.word	0x00000000


	//----- nvinfo : EIATTR_MIN_STACK_SIZE
	.align		4
.L_327:
        /*06cc*/ 	.byte	0x04, 0x12
        /*06ce*/ 	.short	(.L_329 - .L_328)
	.align		4
.L_328:
        /*06d0*/ 	.word	index@(_ZN2at6native29vectorized_elementwise_kernelILi4EZZZNS0_61_GLOBAL__N__b29612f4_23_ActivationMishKernel_cu_9e10b42f_310420mish_backward_kernelERNS_14TensorIteratorEENKUlvE_clEvENKUlvE1_clEvEUlN3c104HalfES8_E_St5arrayIPcLm3EEEEviT0_T1_)
        /*06d4*/ 	.word	0x00000000


	//----- nvinfo : EIATTR_MIN_STACK_SIZE
	.align		4
.L_329:
        /*06d8*/ 	.byte	0x04, 0x12
        /*06da*/ 	.short	(.L_331 - .L_330)
	.align		4
.L_330:
        /*06dc*/ 	.word	index@(_ZN2at6native29vectorized_elementwise_kernelILi8EZZZNS0_61_GLOBAL__N__b29612f4_23_ActivationMishKernel_cu_9e10b42f_310420mish_backward_kernelERNS_14TensorIteratorEENKUlvE_clEvENKUlvE1_clEvEUlN3c104HalfES8_E_St5arrayIPcLm3EEEEviT0_T1_)
        /*06e0*/ 	.word	0x00000000


	//----- nvinfo : EIATTR_MIN_STACK_SIZE
	.align		4
.L_331:
        /*06e4*/ 	.byte	0x04, 0x12
        /*06e6*/ 	.short	(.L_333 - .L_332)
	.align		4
.L_332:
        /*06e8*/ 	.word	index@(_ZN2at6native18elementwise_kernelILi128ELi4EZNS0_15gpu_kernel_implIZZZNS0_61_GLOBAL__N__b29612f4_23_ActivationMishKernel_cu_9e10b42f_310420mish_backward_kernelERNS_14TensorIteratorEENKUlvE_clEvENKUlvE0_clEvEUlffE_EEvRNS_18TensorIteratorBaseERKT_EUliE_EEviT1_)
        /*06ec*/ 	.word	0x00000000


	//----- nvinfo : EIATTR_MIN_STACK_SIZE
	.align		4
.L_333:
        /*06f0*/ 	.byte	0x04, 0x12
        /*06f2*/ 	.short	(.L_335 - .L_334)
	.align		4
.L_334:
        /*06f4*/ 	.word	index@(_ZN2at6native27unrolled_elementwise_kernelIZZZNS0_61_GLOBAL__N__b29612f4_23_ActivationMishKernel_cu_9e10b42f_310420mish_backward_kernelERNS_14TensorIteratorEENKUlvE_clEvENKUlvE0_clEvEUlffE_St5arrayIPcLm3EELi4E23TrivialOffsetCalculatorILi2EjESB_ILi1EjENS0_6memory12LoadWithCastILi2EEENSE_13StoreWithCastILi1EEEEEviT_T0_T2_T3_T4_T5_)
        /*06f8*/ 	.word	0x00000000


	//----- nvinfo : EIATTR_MIN_STACK_SIZE
	.align		4
.L_335:
        /*06fc*/ 	.byte	0x04, 0x12
        /*06fe*/ 	.short	(.L_337 - .L_336)
	.align		4
.L_336:
        /*0700*/ 	.word	index@(_ZN2at6native18elementwise_kernelILi128ELi2EZNS0_22gpu_kernel_impl_nocastIZZZNS0_61_GLOBAL__N__b29612f4_23_ActivationMishKernel_cu_9e10b42f_310420mish_backward_kernelERNS_14TensorIteratorEENKUlvE_clEvENKUlvE0_clEvEUlffE_EEvRNS_18TensorIteratorBaseERKT_EUliE_EEviT1_)
        /*0704*/ 	.word	0x00000000


	//----- nvinfo : EIATTR_MIN_STACK_SIZE
	.align		4
.L_337:
        /*0708*/ 	.byte	0x04, 0x12
        /*070a*/ 	.short	(.L_339 - .L_338)
	.align		4
.L_338:
        /*070c*/ 	.word	index@(_ZN2at6native27unrolled_elementwise_kernelIZZZNS0_61_GLOBAL__N__b29612f4_23_ActivationMishKernel_cu_9e10b42f_310420mish_backward_kernelERNS_14TensorIteratorEENKUlvE_clEvENKUlvE0_clEvEUlffE_St5arrayIPcLm3EELi4E23TrivialOffsetCalculatorILi2EjESB_ILi1EjENS0_6memory15LoadWithoutCastENSE_16StoreWithoutCastEEEviT_T0_T2_T3_T4_T5_)
        /*0710*/ 	.word	0x00000000


	//----- nvinfo : EIATTR_MIN_STACK_SIZE
	.align		4
.L_339:
        /*0714*/ 	.byte	0x04, 0x12
        /*0716*/ 	.short	(.L_341 - .L_340)
	.align		4
.L_340:
        /*0718*/ 	.word	index@(_ZN2at6native29vectorized_elementwise_kernelILi2EZZZNS0_61_GLOBAL__N__b29612f4_23_ActivationMishKernel_cu_9e10b42f_310420mish_backward_kernelERNS_14TensorIteratorEENKUlvE_clEvENKUlvE0_clEvEUlffE_St5arrayIPcLm3EEEEviT0_T1_)
        /*071c*/ 	.word	0x00000000


	//----- nvinfo : EIATTR_MIN_STACK_SIZE
	.align		4
.L_341:
        /*0720*/ 	.byte	0x04, 0x12
        /*0722*/ 	.short	(.L_343 - .L_342)
	.align		4
.L_342:
        /*0724*/ 	.word	index@(_ZN2at6native29vectorized_elementwise_kernelILi4EZZZNS0_61_GLOBAL__N__b29612f4_23_ActivationMishKernel_cu_9e10b42f_310420mish_backward_kernelERNS_14TensorIteratorEENKUlvE_clEvENKUlvE0_clEvEUlffE_St5arrayIPcLm3EEEEviT0_T1_)
        /*0728*/ 	.word	0x00000000


	//----- nvinfo : EIATTR_MIN_STACK_SIZE
	.align		4
.L_343:
        /*072c*/ 	.byte	0x04, 0x12
        /*072e*/ 	.short	(.L_345 - .L_344)
	.align		4
.L_344:
        /*0730*/ 	.word	index@(_ZN2at6native29vectorized_elementwise_kernelILi8EZZZNS0_61_GLOBAL__N__b29612f4_23_ActivationMishKernel_cu_9e10b42f_310420mish_backward_kernelERNS_14TensorIteratorEENKUlvE_clEvENKUlvE0_clEvEUlffE_St5arrayIPcLm3EEEEviT0_T1_)
        /*0734*/ 	.word	0x00000000


	//----- nvinfo : EIATTR_MIN_STACK_SIZE
	.align		4
.L_345:
        /*0738*/ 	.byte	0x04, 0x12
        /*073a*/ 	.short	(.L_347 - .L_346)
	.align		4
.L_346:
        /*073c*/ 	.word	index@(_ZN2at6native18elementwise_kernelILi128ELi4EZNS0_15gpu_kernel_implIZZZNS0_61_GLOBAL__N__b29612f4_23_ActivationMishKernel_cu_9e10b42f_310420mish_backward_kernelERNS_14TensorIteratorEENKUlvE_clEvENKUlvE_clEvEUlddE_EEvRNS_18TensorIteratorBaseERKT_EUliE_EEviT1_)
        /*0740*/ 	.word	0x00000000


	//----- nvinfo : EIATTR_MIN_STACK_SIZE
	.align		4
.L_347:
        /*0744*/ 	.byte	0x04, 0x12
        /*0746*/ 	.short	(.L_349 - .L_348)
	.align		4
.L_348:
        /*0748*/ 	.word	index@(_ZN2at6native27unrolled_elementwise_kernelIZZZNS0_61_GLOBAL__N__b29612f4_23_ActivationMishKernel_cu_9e10b42f_310420mish_backward_kernelERNS_14TensorIteratorEENKUlvE_clEvENKUlvE_clEvEUlddE_St5arrayIPcLm3EELi4E23TrivialOffsetCalculatorILi2EjESB_ILi1EjENS0_6memory12LoadWithCastILi2EEENSE_13StoreWithCastILi1EEEEEviT_T0_T2_T3_T4_T5_)
        /*074c*/ 	.word	0x00000008


	//----- nvinfo : EIATTR_MIN_STACK_SIZE
	.align		4
.L_349:
        /*0750*/ 	.byte	0x04, 0x12
        /*0752*/ 	.short	(.L_351 - .L_350)
	.align		4
.L_350:
        /*0754*/ 	.word	index@(_ZN2at6native18elementwise_kernelILi128ELi2EZNS0_22gpu_kernel_impl_nocastIZZZNS0_61_GLOBAL__N__b29612f4_23_ActivationMishKernel_cu_9e10b42f_310420mish_backward_kernelERNS_14TensorIteratorEENKUlvE_clEvENKUlvE_clEvEUlddE_EEvRNS_18TensorIteratorBaseERKT_EUliE_EEviT1_)
        /*0758*/ 	.word	0x00000000


	//----- nvinfo : EIATTR_MIN_STACK_SIZE
	.align		4
.L_351:
        /*075c*/ 	.byte	0x04, 0x12
        /*075e*/ 	.short	(.L_353 - .L_352)
	.align		4
.L_352:
        /*0760*/ 	.word	index@(_ZN2at6native27unrolled_elementwise_kernelIZZZNS0_61_GLOBAL__N__b29612f4_23_ActivationMishKernel_cu_9e10b42f_310420mish_backward_kernelERNS_14TensorIteratorEENKUlvE_clEvENKUlvE_clEvEUlddE_St5arrayIPcLm3EELi4E23TrivialOffsetCalculatorILi2EjESB_ILi1EjENS0_6memory15LoadWithoutCastENSE_16StoreWithoutCastEEEviT_T0_T2_T3_T4_T5_)
        /*0764*/ 	.word	0x00000000


	//----- nvinfo : EIATTR_MIN_STACK_SIZE
	.align		4
.L_353:
        /*0768*/ 	.byte	0x04, 0x12
        /*076a*/ 	.short	(.L_355 - .L_354)
	.align		4
.L_354:
        /*076c*/ 	.word	index@(_ZN2at6native29vectorized_elementwise_kernelILi2EZZZNS0_61_GLOBAL__N__b29612f4_23_ActivationMishKernel_cu_9e10b42f_310420mish_backward_kernelERNS_14TensorIteratorEENKUlvE_clEvENKUlvE_clEvEUlddE_St5arrayIPcLm3EEEEviT0_T1_)
        /*0770*/ 	.word	0x00000008


	//----- nvinfo : EIATTR_MIN_STACK_SIZE
	.align		4
.L_355:
        /*0774*/ 	.byte	0x04, 0x12
        /*0776*/ 	.short	(.L_357 - .L_356)
	.align		4
.L_356:
        /*0778*/ 	.word	index@(_ZN2at6native29vectorized_elementwise_kernelILi4EZZZNS0_61_GLOBAL__N__b29612f4_23_ActivationMishKernel_cu_9e10b42f_310420mish_backward_kernelERNS_14TensorIteratorEENKUlvE_clEvENKUlvE_clEvEUlddE_St5arrayIPcLm3EEEEviT0_T1_)
        /*077c*/ 	.word	0x00000008


	//----- nvinfo : EIATTR_MIN_STACK_SIZE
	.align		4
.L_357:
        /*0780*/ 	.byte	0x04, 0x12
        /*0782*/ 	.short	(.L_359 - .L_358)
	.align		4
.L_358:
        /*0784*/ 	.word	index@(_ZN2at6native29vectorized_elementwise_kernelILi8EZZZNS0_61_GLOBAL__N__b29612f4_23_ActivationMishKernel_cu_9e10b42f_310420mish_backward_kernelERNS_14TensorIteratorEENKUlvE_clEvENKUlvE_clEvEUlddE_St5arrayIPcLm3EEEEviT0_T1_)
        /*0788*/ 	.word	0x00000008


	//----- nvinfo : EIATTR_MIN_STACK_SIZE
	.align		4
.L_359:
        /*078c*/ 	.byte	0x04, 0x12
        /*078e*/ 	.short	(.L_361 - .L_360)
	.align		4
.L_360:
        /*0790*/ 	.word	index@(_ZN2at6native18elementwise_kernelILi128ELi4EZNS0_15gpu_kernel_implIZZZNS0_61_GLOBAL__N__b29612f4_23_ActivationMishKernel_cu_9e10b42f_310411mish_kernelERNS_18TensorIteratorBaseEENKUlvE_clEvENKUlvE2_clEvEUlN3c108BFloat16EE_EEvS5_RKT_EUliE_EEviT1_)
        /*0794*/ 	.word	0x00000000


	//----- nvinfo : EIATTR_MIN_STACK_SIZE
	.align		4
.L_361:
        /*0798*/ 	.byte	0x04, 0x12
        /*079a*/ 	.short	(.L_363 - .L_362)
	.align		4
.L_362:
        /*079c*/ 	.word	index@(_ZN2at6native27unrolled_elementwise_kernelIZZZNS0_61_GLOBAL__N__b29612f4_23_ActivationMishKernel_cu_9e10b42f_310411mish_kernelERNS_18TensorIteratorBaseEENKUlvE_clEvENKUlvE2_clEvEUlN3c108BFloat16EE_St5arrayIPcLm2EELi4E23TrivialOffsetCalculatorILi1EjESE_NS0_6memory12LoadWithCastILi1EEENSF_13StoreWithCastILi1EEEEEviT_T0_T2_T3_T4_T5_)
        /*07a0*/ 	.word	0x00000000


	//----- nvinfo : EIATTR_MIN_STACK_SIZE
	.align		4
.L_363:
        /*07a4*/ 	.byte	0x04, 0x12
        /*07a6*/ 	.short	(.L_365 - .L_364)
	.align		4
.L_364:
        /*07a8*/ 	.word	index@(_ZN2at6native18elementwise_kernelILi128ELi4EZNS0_22gpu_kernel_impl_nocastIZZZNS0_61_GLOBAL__N__b29612f4_23_ActivationMishKernel_cu_9e10b42f_310411mish_kernelERNS_18TensorIteratorBaseEENKUlvE_clEvENKUlvE2_clEvEUlN3c108BFloat16EE_EEvS5_RKT_EUliE_EEviT1_)
        /*07ac*/ 	.word	0x00000000


	//----- nvinfo : EIATTR_MIN_STACK_SIZE
	.align		4
.L_365:
        /*07b0*/ 	.byte	0x04, 0x12
        /*07b2*/ 	.short	(.L_367 - .L_366)
	.align		4
.L_366:
        /*07b4*/ 	.word	index@(_ZN2at6native27unrolled_elementwise_kernelIZZZNS0_61_GLOBAL__N__b29612f4_23_ActivationMishKernel_cu_9e10b42f_310411mish_kernelERNS_18TensorIteratorBaseEENKUlvE_clEvENKUlvE2_clEvEUlN3c108BFloat16EE_St5arrayIPcLm2EELi4E23TrivialOffsetCalculatorILi1EjESE_NS0_6memory15LoadWithoutCastENSF_16StoreWithoutCastEEEviT_T0_T2_T3_T4_T5_)
        /*07b8*/ 	.word	0x00000000


	//----- nvinfo : EIATTR_MIN_STACK_SIZE
	.align		4
.L_367:
        /*07bc*/ 	.byte	0x04, 0x12
        /*07be*/ 	.short	(.L_369 - .L_368)
	.align		4
.L_368:
        /*07c0*/ 	.word	index@(_ZN2at6native29vectorized_elementwise_kernelILi2EZZZNS0_61_GLOBAL__N__b29612f4_23_ActivationMishKernel_cu_9e10b42f_310411mish_kernelERNS_18TensorIteratorBaseEENKUlvE_clEvENKUlvE2_clEvEUlN3c108BFloat16EE_St5arrayIPcLm2EEEEviT0_T1_)
        /*07c4*/ 	.word	0x00000000


	//----- nvinfo : EIATTR_MIN_STACK_SIZE
	.align		4
.L_369:
        /*07c8*/ 	.byte	0x04, 0x12
        /*07ca*/ 	.short	(.L_371 - .L_370)
	.align		4
.L_370:
        /*07cc*/ 	.word	index@(_ZN2at6native29vectorized_elementwise_kernelILi4EZZZNS0_61_GLOBAL__N__b29612f4_23_ActivationMishKernel_cu_9e10b42f_310411mish_kernelERNS_18TensorIteratorBaseEENKUlvE_clEvENKUlvE2_clEvEUlN3c108BFloat16EE_St5arrayIPcLm2EEEEviT0_T1_)
        /*07d0*/ 	.word	0x00000000


	//----- nvinfo : EIATTR_MIN_STACK_SIZE
	.align		4
.L_371:
        /*07d4*/ 	.byte	0x04, 0x12
        /*07d6*/ 	.short	(.L_373 - .L_372)
	.align		4
.L_372:
        /*07d8*/ 	.word	index@(_ZN2at6native29vectorized_elementwise_kernelILi8EZZZNS0_61_GLOBAL__N__b29612f4_23_ActivationMishKernel_cu_9e10b42f_310411mish_kernelERNS_18TensorIteratorBaseEENKUlvE_clEvENKUlvE2_clEvEUlN3c108BFloat16EE_St5arrayIPcLm2EEEEviT0_T1_)
        /*07dc*/ 	.word	0x00000000


	//----- nvinfo : EIATTR_MIN_STACK_SIZE
	.align		4
.L_373:
        /*07e0*/ 	.byte	0x04, 0x12
        /*07e2*/ 	.short	(.L_375 - .L_374)
	.align		4
.L_374:
        /*07e4*/ 	.word	index@(_ZN2at6native18elementwise_kernelILi128ELi4EZNS0_15gpu_kernel_implIZZZNS0_61_GLOBAL__N__b29612f4_23_ActivationMishKernel_cu_9e10b42f_310411mish_kernelERNS_18TensorIteratorBaseEENKUlvE_clEvENKUlvE1_clEvEUlN3c104HalfEE_EEvS5_RKT_EUliE_EEviT1_)
        /*07e8*/ 	.word	0x00000000


	//----- nvinfo : EIATTR_MIN_STACK_SIZE
	.align		4
.L_375:
        /*07ec*/ 	.byte	0x04, 0x12
        /*07ee*/ 	.short	(.L_377 - .L_376)
	.align		4
.L_376:
        /*07f0*/ 	.word	index@(_ZN2at6native27unrolled_elementwise_kernelIZZZNS0_61_GLOBAL__N__b29612f4_23_ActivationMishKernel_cu_9e10b42f_310411mish_kernelERNS_18TensorIteratorBaseEENKUlvE_clEvENKUlvE1_clEvEUlN3c104HalfEE_St5arrayIPcLm2EELi4E23TrivialOffsetCalculatorILi1EjESE_NS0_6memory12LoadWithCastILi1EEENSF_13StoreWithCastILi1EEEEEviT_T0_T2_T3_T4_T5_)
        /*07f4*/ 	.word	0x00000000


	//----- nvinfo : EIATTR_MIN_STACK_SIZE
	.align		4
.L_377:
        /*07f8*/ 	.byte	0x04, 0x12
        /*07fa*/ 	.short	(.L_379 - .L_378)
	.align		4
.L_378:
        /*07fc*/ 	.word	index@(_ZN2at6native18elementwise_kernelILi128ELi4EZNS0_22gpu_kernel_impl_nocastIZZZNS0_61_GLOBAL__N__b29612f4_23_ActivationMishKernel_cu_9e10b42f_310411mish_kernelERNS_18TensorIteratorBaseEENKUlvE_clEvENKUlvE1_clEvEUlN3c104HalfEE_EEvS5_RKT_EUliE_EEviT1_)
        /*0800*/ 	.word	0x00000000


	//----- nvinfo : EIATTR_MIN_STACK_SIZE
	.align		4
.L_379:
        /*0804*/ 	.byte	0x04, 0x12
        /*0806*/ 	.short	(.L_381 - .L_380)
	.align		4
.L_380:
        /*0808*/ 	.word	index@(_ZN2at6native27unrolled_elementwise_kernelIZZZNS0_61_GLOBAL__N__b29612f4_23_ActivationMishKernel_cu_9e10b42f_310411mish_kernelERNS_18TensorIteratorBaseEENKUlvE_clEvENKUlvE1_clEvEUlN3c104HalfEE_St5arrayIPcLm2EELi4E23TrivialOffsetCalculatorILi1EjESE_NS0_6memory15LoadWithoutCastENSF_16StoreWithoutCastEEEviT_T0_T2_T3_T4_T5_)
        /*080c*/ 	.word	0x00000000


	//----- nvinfo : EIATTR_MIN_STACK_SIZE
	.align		4
.L_381:
        /*0810*/ 	.byte	0x04, 0x12
        /*0812*/ 	.short	(.L_383 - .L_382)
	.align		4
.L_382:
        /*0814*/ 	.word	index@(_ZN2at6native29vectorized_elementwise_kernelILi2EZZZNS0_61_GLOBAL__N__b29612f4_23_ActivationMishKernel_cu_9e10b42f_310411mish_kernelERNS_18TensorIteratorBaseEENKUlvE_clEvENKUlvE1_clEvEUlN3c104HalfEE_St5arrayIPcLm2EEEEviT0_T1_)
        /*0818*/ 	.word	0x00000000


	//----- nvinfo : EIATTR_MIN_STACK_SIZE
	.align		4
.L_383:
        /*081c*/ 	.byte	0x04, 0x12
        /*081e*/ 	.short	(.L_385 - .L_384)
	.align		4
.L_384:
        /*0820*/ 	.word	index@(_ZN2at6native29vectorized_elementwise_kernelILi4EZZZNS0_61_GLOBAL__N__b29612f4_23_ActivationMishKernel_cu_9e10b42f_310411mish_kernelERNS_18TensorIteratorBaseEENKUlvE_clEvENKUlvE1_clEvEUlN3c104HalfEE_St5arrayIPcLm2EEEEviT0_T1_)
        /*0824*/ 	.word	0x00000000


	//----- nvinfo : EIATTR_MIN_STACK_SIZE
	.align		4
.L_385:
        /*0828*/ 	.byte	0x04, 0x12
        /*082a*/ 	.short	(.L_387 - .L_386)
	.align		4
.L_386:
        /*082c*/ 	.word	index@(_ZN2at6native29vectorized_elementwise_kernelILi8EZZZNS0_61_GLOBAL__N__b29612f4_23_ActivationMishKernel_cu_9e10b42f_310411mish_kernelERNS_18TensorIteratorBaseEENKUlvE_clEvENKUlvE1_clEvEUlN3c104HalfEE_St5arrayIPcLm2EEEEviT0_T1_)
        /*0830*/ 	.word	0x00000000


	//----- nvinfo : EIATTR_MIN_STACK_SIZE
	.align		4
.L_387:
        /*0834*/ 	.byte	0x04, 0x12
        /*0836*/ 	.short	(.L_389 - .L_388)
	.align		4
.L_388:
        /*0838*/ 	.word	index@(_ZN2at6native18elementwise_kernelILi128ELi4EZNS0_15gpu_kernel_implIZZZNS0_61_GLOBAL__N__b29612f4_23_ActivationMishKernel_cu_9e10b42f_310411mish_kernelERNS_18TensorIteratorBaseEENKUlvE_clEvENKUlvE0_clEvEUlfE_EEvS5_RKT_EUliE_EEviT1_)
        /*083c*/ 	.word	0x00000000


	//----- nvinfo : EIATTR_MIN_STACK_SIZE
	.align		4
.L_389:
        /*0840*/ 	.byte	0x04, 0x12
        /*0842*/ 	.short	(.L_391 - .L_390)
	.align		4
.L_390:
        /*0844*/ 	.word	index@(_ZN2at6native27unrolled_elementwise_kernelIZZZNS0_61_GLOBAL__N__b29612f4_23_ActivationMishKernel_cu_9e10b42f_310411mish_kernelERNS_18TensorIteratorBaseEENKUlvE_clEvENKUlvE0_clEvEUlfE_St5arrayIPcLm2EELi4E23TrivialOffsetCalculatorILi1EjESC_NS0_6memory12LoadWithCastILi1EEENSD_13StoreWithCastILi1EEEEEviT_T0_T2_T3_T4_T5_)
        /*0848*/ 	.word	0x00000000


	//----- nvinfo : EIATTR_MIN_STACK_SIZE
	.align		4
.L_391:
        /*084c*/ 	.byte	0x04, 0x12
        /*084e*/ 	.short	(.L_393 - .L_392)
	.align		4
.L_392:
        /*0850*/ 	.word	index@(_ZN2at6native18elementwise_kernelILi128ELi2EZNS0_22gpu_kernel_impl_nocastIZZZNS0_61_GLOBAL__N__b29612f4_23_ActivationMishKernel_cu_9e10b42f_310411mish_kernelERNS_18TensorIteratorBaseEENKUlvE_clEvENKUlvE0_clEvEUlfE_EEvS5_RKT_EUliE_EEviT1_)
        /*0854*/ 	.word	0x00000000


	//----- nvinfo : EIATTR_MIN_STACK_SIZE
	.align		4
.L_393:
        /*0858*/ 	.byte	0x04, 0x12
        /*085a*/ 	.short	(.L_395 - .L_394)
	.align		4
.L_394:
        /*085c*/ 	.word	index@(_ZN2at6native27unrolled_elementwise_kernelIZZZNS0_61_GLOBAL__N__b29612f4_23_ActivationMishKernel_cu_9e10b42f_310411mish_kernelERNS_18TensorIteratorBaseEENKUlvE_clEvENKUlvE0_clEvEUlfE_St5arrayIPcLm2EELi4E23TrivialOffsetCalculatorILi1EjESC_NS0_6memory15LoadWithoutCastENSD_16StoreWithoutCastEEEviT_T0_T2_T3_T4_T5_)
        /*0860*/ 	.word	0x00000000


	//----- nvinfo : EIATTR_MIN_STACK_SIZE
	.align		4
.L_395:
        /*0864*/ 	.byte	0x04, 0x12
        /*0866*/ 	.short	(.L_397 - .L_396)
	.align		4
.L_396:
        /*0868*/ 	.word	index@(_ZN2at6native29vectorized_elementwise_kernelILi2EZZZNS0_61_GLOBAL__N__b29612f4_23_ActivationMishKernel_cu_9e10b42f_310411mish_kernelERNS_18TensorIteratorBaseEENKUlvE_clEvENKUlvE0_clEvEUlfE_St5arrayIPcLm2EEEEviT0_T1_)
        /*086c*/ 	.word	0x00000000


	//----- nvinfo : EIATTR_MIN_STACK_SIZE
	.align		4
.L_397:
        /*0870*/ 	.byte	0x04, 0x12
        /*0872*/ 	.short	(.L_399 - .L_398)
	.align		4
.L_398:
        /*0874*/ 	.word	index@(_ZN2at6native29vectorized_elementwise_kernelILi4EZZZNS0_61_GLOBAL__N__b29612f4_23_ActivationMishKernel_cu_9e10b42f_310411mish_kernelERNS_18TensorIteratorBaseEENKUlvE_clEvENKUlvE0_clEvEUlfE_St5arrayIPcLm2EEEEviT0_T1_)
        /*0878*/ 	.word	0x00000000


	//----- nvinfo : EIATTR_MIN_STACK_SIZE
	.align		4
.L_399:
        /*087c*/ 	.byte	0x04, 0x12
        /*087e*/ 	.short	(.L_401 - .L_400)
	.align		4
.L_400:
        /*0880*/ 	.word	index@(_ZN2at6native29vectorized_elementwise_kernelILi8EZZZNS0_61_GLOBAL__N__b29612f4_23_ActivationMishKernel_cu_9e10b42f_310411mish_kernelERNS_18TensorIteratorBaseEENKUlvE_clEvENKUlvE0_clEvEUlfE_St5arrayIPcLm2EEEEviT0_T1_)
        /*0884*/ 	.word	0x00000000


	//----- nvinfo : EIATTR_MIN_STACK_SIZE
	.align		4
.L_401:
        /*0888*/ 	.byte	0x04, 0x12
        /*088a*/ 	.short	(.L_403 - .L_402)
	.align		4
.L_402:
        /*088c*/ 	.word	index@(_ZN2at6native18elementwise_kernelILi128ELi4EZNS0_15gpu_kernel_implIZZZNS0_61_GLOBAL__N__b29612f4_23_ActivationMishKernel_cu_9e10b42f_310411mish_kernelERNS_18TensorIteratorBaseEENKUlvE_clEvENKUlvE_clEvEUldE_EEvS5_RKT_EUliE_EEviT1_)
        /*0890*/ 	.word	0x00000000


	//----- nvinfo : EIATTR_MIN_STACK_SIZE
	.align		4
.L_403:
        /*0894*/ 	.byte	0x04, 0x12
        /*0896*/ 	.short	(.L_405 - .L_404)
	.align		4
.L_404:
        /*0898*/ 	.word	index@(_ZN2at6native27unrolled_elementwise_kernelIZZZNS0_61_GLOBAL__N__b29612f4_23_ActivationMishKernel_cu_9e10b42f_310411mish_kernelERNS_18TensorIteratorBaseEENKUlvE_clEvENKUlvE_clEvEUldE_St5arrayIPcLm2EELi4E23TrivialOffsetCalculatorILi1EjESC_NS0_6memory12LoadWithCastILi1EEENSD_13StoreWithCastILi1EEEEEviT_T0_T2_T3_T4_T5_)
        /*089c*/ 	.word	0x00000000


	//----- nvinfo : EIATTR_MIN_STACK_SIZE
	.align		4
.L_405:
        /*08a0*/ 	.byte	0x04, 0x12
        /*08a2*/ 	.short	(.L_407 - .L_406)
	.align		4
.L_406:
        /*08a4*/ 	.word	index@(_ZN2at6native18elementwise_kernelILi128ELi2EZNS0_22gpu_kernel_impl_nocastIZZZNS0_61_GLOBAL__N__b29612f4_23_ActivationMishKernel_cu_9e10b42f_310411mish_kernelERNS_18TensorIteratorBaseEENKUlvE_clEvENKUlvE_clEvEUldE_EEvS5_RKT_EUliE_EEviT1_)
        /*08a8*/ 	.word	0x00000000


	//----- nvinfo : EIATTR_MIN_STACK_SIZE
	.align		4
.L_407:
        /*08ac*/ 	.byte	0x04, 0x12
        /*08ae*/ 	.short	(.L_409 - .L_408)
	.align		4
.L_408:
        /*08b0*/ 	.word	index@(_ZN2at6native27unrolled_elementwise_kernelIZZZNS0_61_GLOBAL__N__b29612f4_23_ActivationMishKernel_cu_9e10b42f_310411mish_kernelERNS_18TensorIteratorBaseEENKUlvE_clEvENKUlvE_clEvEUldE_St5arrayIPcLm2EELi4E23TrivialOffsetCalculatorILi1EjESC_NS0_6memory15LoadWithoutCastENSD_16StoreWithoutCastEEEviT_T0_T2_T3_T4_T5_)
        /*08b4*/ 	.word	0x00000000


	//----- nvinfo : EIATTR_MIN_STACK_SIZE
	.align		4
.L_409:
        /*08b8*/ 	.byte	0x04, 0x12
        /*08ba*/ 	.short	(.L_411 - .L_410)
	.align		4
.L_410:
        /*08bc*/ 	.word	index@(_ZN2at6native29vectorized_elementwise_kernelILi2EZZZNS0_61_GLOBAL__N__b29612f4_23_ActivationMishKernel_cu_9e10b42f_310411mish_kernelERNS_18TensorIteratorBaseEENKUlvE_clEvENKUlvE_clEvEUldE_St5arrayIPcLm2EEEEviT0_T1_)
        /*08c0*/ 	.word	0x00000000


	//----- nvinfo : EIATTR_MIN_STACK_SIZE
	.align		4
.L_411:
        /*08c4*/ 	.byte	0x04, 0x12
        /*08c6*/ 	.short	(.L_413 - .L_412)
	.align		4
.L_412:
        /*08c8*/ 	.word	index@(_ZN2at6native29vectorized_elementwise_kernelILi4EZZZNS0_61_GLOBAL__N__b29612f4_23_ActivationMishKernel_cu_9e10b42f_310411mish_kernelERNS_18TensorIteratorBaseEENKUlvE_clEvENKUlvE_clEvEUldE_St5arrayIPcLm2EEEEviT0_T1_)
        /*08cc*/ 	.word	0x00000000


	//----- nvinfo : EIATTR_MIN_STACK_SIZE
	.align		4
.L_413:
        /*08d0*/ 	.byte	0x04, 0x12
        /*08d2*/ 	.short	(.L_415 - .L_414)
	.align		4
.L_414:
        /*08d4*/ 	.word	index@(_ZN2at6native29vectorized_elementwise_kernelILi8EZZZNS0_61_GLOBAL__N__b29612f4_23_ActivationMishKernel_cu_9e10b42f_310411mish_kernelERNS_18TensorIteratorBaseEENKUlvE_clEvENKUlvE_clEvEUldE_St5arrayIPcLm2EEEEviT0_T1_)
        /*08d8*/ 	.word	0x00000000
.L_415:


//--------------------- .nv.compat                --------------------------
	.section	.nv.compat,"",@"SHT_CUDA_COMPAT_INFO"
	.align	4
        /*0000*/ 	.byte	0x02, 0x09, 0x01, 0x00, 0x02, 0x02, 0x01, 0x00, 0x02, 0x05, 0x05, 0x00, 0x03, 0x07, 0x01, 0x01
        /*0010*/ 	.byte	0x02, 0x03, 0x00, 0x00, 0x02, 0x06, 0x01, 0x00, 0x04, 0x0b, 0x08, 0x00, 0x01, 0x00, 0x00, 0x00
        /*0020*/ 	.byte	0x00, 0x00, 0x00, 0x00


//--------------------- .nv.info._ZN2at6native18elementwise_kernelILi128ELi4EZNS0_15gpu_kernel_implIZZZNS0_61_GLOBAL__N__b29612f4_23_ActivationMishKernel_cu_9e10b42f_310420mish_backward_kernelERNS_14TensorIteratorEENKUlvE_clEvENKUlvE2_clEvEUlN3c108BFloat16ES9_E_EEvRNS_18TensorIteratorBaseERKT_EUliE_EEviT1_ --------------------------
	.section	.nv.info._ZN2at6native18elementwise_kernelILi128ELi4EZNS0_15gpu_kernel_implIZZZNS0_61_GLOBAL__N__b29612f4_23_ActivationMishKernel_cu_9e10b42f_310420mish_backward_kernelERNS_14TensorIteratorEENKUlvE_clEvENKUlvE2_clEvEUlN3c108BFloat16ES9_E_EEvRNS_18TensorIteratorBaseERKT_EUliE_EEviT1_,"",@"SHT_CUDA_INFO"
	.sectionflags	@""
	.align	4


	//----- nvinfo : EIATTR_CUDA_API_VERSION
	.align		4
        /*0000*/ 	.byte	0x04, 0x37
        /*0002*/ 	.short	(.L_417 - .L_416)
.L_416:
        /*0004*/ 	.word	0x00000082


	//----- nvinfo : EIATTR_KPARAM_INFO
	.align		4
.L_417:
        /*0008*/ 	.byte	0x04, 0x17
        /*000a*/ 	.short	(.L_419 - .L_418)
.L_418:
        /*000c*/ 	.word	0x00000000
        /*0010*/ 	.short	0x0001
        /*0012*/ 	.short	0x0008
        /*0014*/ 	.byte	0x00, 0xf0, 0x21, 0x0a


	//----- nvinfo : EIATTR_KPARAM_INFO
	.align		4
.L_419:
        /*0018*/ 	.byte	0x04, 0x17
        /*001a*/ 	.short	(.L_421 - .L_420)
.L_420:
        /*001c*/ 	.word	0x00000000
        /*0020*/ 	.short	0x0000
        /*0022*/ 	.short	0x0000
        /*0024*/ 	.byte	0x00, 0xf0, 0x11, 0x00


	//----- nvinfo : EIATTR_SPARSE_MMA_MASK
	.align		4
.L_421:
        /*0028*/ 	.byte	0x03, 0x50
        /*002a*/ 	.short	0x0000


	//----- nvinfo : EIATTR_MAXREG_COUNT
	.align		4
        /*002c*/ 	.byte	0x03, 0x1b
        /*002e*/ 	.short	0x0080


	//----- nvinfo : EIATTR_EXTERNS
	.align		4
        /*0030*/ 	.byte	0x04, 0x0f
        /*0032*/ 	.short	(.L_423 - .L_422)


	//   ....[0]....
	.align		4
.L_422:
        /*0034*/ 	.word	index@(__assertfail)


	//----- nvinfo : EIATTR_MERCURY_ISA_VERSION
	.align		4
.L_423:
        /*0038*/ 	.byte	0x03, 0x5f
        /*003a*/ 	.short	0x0101


	//----- nvinfo : EIATTR_VRC_CTA_INIT_COUNT
	.align		4
        /*003c*/ 	.byte	0x02, 0x4a
	.zero		1
	.zero		1


	//----- nvinfo : EIATTR_SYSCALL_OFFSETS
	.align		4
        /*0040*/ 	.byte	0x04, 0x46
        /*0042*/ 	.short	(.L_425 - .L_424)


	//   ....[0]....
.L_424:
        /*0044*/ 	.word	0x00002630


	//   ....[1]....
        /*0048*/ 	.word	0x000035d0


	//   ....[2]....
        /*004c*/ 	.word	0x00004750


	//   ....[3]....
        /*0050*/ 	.word	0x00006f20


	//   ....[4]....
        /*0054*/ 	.word	0x00007eb0


	//   ....[5]....
        /*0058*/ 	.word	0x00008e80


	//   ....[6]....
        /*005c*/ 	.word	0x0000b740


	//   ....[7]....
        /*0060*/ 	.word	0x0000c6d0


	//   ....[8]....
        /*0064*/ 	.word	0x0000d6a0


	//   ....[9]....
        /*0068*/ 	.word	0x0000ff80


	//   ....[10]....
        /*006c*/ 	.word	0x00010f10


	//   ....[11]....
        /*0070*/ 	.word	0x00011eb0


	//----- nvinfo : EIATTR_EXIT_INSTR_OFFSETS
	.align		4
.L_425:
        /*0074*/ 	.byte	0x04, 0x1c
        /*0076*/ 	.short	(.L_427 - .L_426)


	//   ....[0]....
.L_426:
        /*0078*/ 	.word	0x0000d960


	//   ....[1]....
        /*007c*/ 	.word	0x00011330


	//   ....[2]....
        /*0080*/ 	.word	0x00011370


	//   ....[3]....
        /*0084*/ 	.word	0x00011410


	//   ....[4]....
        /*0088*/ 	.word	0x00011450


	//   ....[5]....
        /*008c*/ 	.word	0x00011490


	//   ....[6]....
        /*0090*/ 	.word	0x00011520


	//   ....[7]....
        /*0094*/ 	.word	0x00011560


	//   ....[8]....
        /*0098*/ 	.word	0x00011600


	//   ....[9]....
        /*009c*/ 	.word	0x00011650


	//   ....[10]....
        /*00a0*/ 	.word	0x000116a0


	//   ....[11]....
        /*00a4*/ 	.word	0x00011780


	//   ....[12]....
        /*00a8*/ 	.word	0x000118f0


	//   ....[13]....
        /*00ac*/ 	.word	0x00011a60


	//   ....[14]....
        /*00b0*/ 	.word	0x00011bc0


	//   ....[15]....
        /*00b4*/ 	.word	0x00011c00


	//   ....[16]....
        /*00b8*/ 	.word	0x00011c40


	//   ....[17]....
        /*00bc*/ 	.word	0x00011cf0


	//   ....[18]....
        /*00c0*/ 	.word	0x00011d50


	//   ....[19]....
        /*00c4*/ 	.word	0x00011ec0


	//   ....[20]....
        /*00c8*/ 	.word	0x00011fd0


	//   ....[21]....
        /*00cc*/ 	.word	0x00012110


	//   ....[22]....
        /*00d0*/ 	.word	0x00012130


	//----- nvinfo : EIATTR_MAX_THREADS
	.align		4
.L_427:
        /*00d4*/ 	.byte	0x04, 0x05
        /*00d6*/ 	.short	(.L_429 - .L_428)
.L_428:
        /*00d8*/ 	.word	0x00000080
        /*00dc*/ 	.word	0x00000001
        /*00e0*/ 	.word	0x00000001


	//----- nvinfo : EIATTR_CRS_STACK_SIZE
	.align		4
.L_429:
        /*00e4*/ 	.byte	0x04, 0x1e
        /*00e6*/ 	.short	(.L_431 - .L_430)
.L_430:
        /*00e8*/ 	.word	0x00000000


	//----- nvinfo : EIATTR_CBANK_PARAM_SIZE
	.align		4
.L_431:
        /*00ec*/ 	.byte	0x03, 0x19
        /*00ee*/ 	.short	0x0290


	//----- nvinfo : EIATTR_PARAM_CBANK
	.align		4
        /*00f0*/ 	.byte	0x04, 0x0a
        /*00f2*/ 	.short	(.L_433 - .L_432)
	.align		4
.L_432:
        /*00f4*/ 	.word	index@(.nv.constant0._ZN2at6native18elementwise_kernelILi128ELi4EZNS0_15gpu_kernel_implIZZZNS0_61_GLOBAL__N__b29612f4_23_ActivationMishKernel_cu_9e10b42f_310420mish_backward_kernelERNS_14TensorIteratorEENKUlvE_clEvENKUlvE2_clEvEUlN3c108BFloat16ES9_E_EEvRNS_18TensorIteratorBaseERKT_EUliE_EEviT1_)
        /*00f8*/ 	.short	0x0380
        /*00fa*/ 	.short	0x0290


	//----- nvinfo : EIATTR_SW_WAR
	.align		4
.L_433:
        /*00fc*/ 	.byte	0x04, 0x36
        /*00fe*/ 	.short	(.L_435 - .L_434)
.L_434:
        /*0100*/ 	.word	0x00000008
.L_435:


//--------------------- .nv.info._ZN2at6native27unrolled_elementwise_kernelIZZZNS0_61_GLOBAL__N__b29612f4_23_ActivationMishKernel_cu_9e10b42f_310420mish_backward_kernelERNS_14TensorIteratorEENKUlvE_clEvENKUlvE2_clEvEUlN3c108BFloat16ES8_E_St5arrayIPcLm3EELi4E23TrivialOffsetCalculatorILi2EjESD_ILi1EjENS0_6memory12LoadWithCastILi2EEENSG_13StoreWithCastILi1EEEEEviT_T0_T2_T3_T4_T5_ --------------------------
	.section	.nv.info._ZN2at6native27unrolled_elementwise_kernelIZZZNS0_61_GLOBAL__N__b29612f4_23_ActivationMishKernel_cu_9e10b42f_310420mish_backward_kernelERNS_14TensorIteratorEENKUlvE_clEvENKUlvE2_clEvEUlN3c108BFloat16ES8_E_St5arrayIPcLm3EELi4E23TrivialOffsetCalculatorILi2EjESD_ILi1EjENS0_6memory12LoadWithCastILi2EEENSG_13StoreWithCastILi1EEEEEviT_T0_T2_T3_T4_T5_,"",@"SHT_CUDA_INFO"
	.sectionflags	@""
	.align	4


	//----- nvinfo : EIATTR_CUDA_API_VERSION
	.align		4
        /*0000*/ 	.byte	0x04, 0x37
        /*0002*/ 	.short	(.L_437 - .L_436)
.L_436:
        /*0004*/ 	.word	0x00000082


	//----- nvinfo : EIATTR_KPARAM_INFO
	.align		4
.L_437:
        /*0008*/ 	.byte	0x04, 0x17
        /*000a*/ 	.short	(.L_439 - .L_438)
.L_438:
        /*000c*/ 	.word	0x00000000
        /*0010*/ 	.short	0x0006
        /*0012*/ 	.short	0x0030
        /*0014*/ 	.byte	0x00, 0xf0, 0x21, 0x00


	//----- nvinfo : EIATTR_KPARAM_INFO
	.align		4
.L_439:
        /*0018*/ 	.byte	0x04, 0x17
        /*001a*/ 	.short	(.L_441 - .L_440)
.L_440:
        /*001c*/ 	.word	0x00000000
        /*0020*/ 	.short	0x0005
        /*0022*/ 	.short	0x0024
        /*0024*/ 	.byte	0x00, 0xf0, 0x31, 0x00


	//----- nvinfo : EIATTR_KPARAM_INFO
	.align		4
.L_441:
        /*0028*/ 	.byte	0x04, 0x17
        /*002a*/ 	.short	(.L_443 - .L_442)
.L_442:
        /*002c*/ 	.word	0x00000000
        /*0030*/ 	.short	0x0004
        /*0032*/ 	.short	0x0021
        /*0034*/ 	.byte	0x00, 0xf0, 0x05, 0x00


	//----- nvinfo : EIATTR_KPARAM_INFO
	.align		4
.L_443:
        /*0038*/ 	.byte	0x04, 0x17
        /*003a*/ 	.short	(.L_445 - .L_444)
.L_444:
        /*003c*/ 	.word	0x00000000
        /*0040*/ 	.short	0x0003
        /*0042*/ 	.short	0x0020
        /*0044*/ 	.byte	0x00, 0xf0, 0x05, 0x00


	//----- nvinfo : EIATTR_KPARAM_INFO
	.align		4
.L_445:
        /*0048*/ 	.byte	0x04, 0x17
        /*004a*/ 	.short	(.L_447 - .L_446)
.L_446:
        /*004c*/ 	.word	0x00000000
        /*0050*/ 	.short	0x0002
        /*0052*/ 	.short	0x0008
        /*0054*/ 	.byte	0x00, 0xf0, 0x61, 0x00


	//----- nvinfo : EIATTR_KPARAM_INFO
	.align		4
.L_447:
        /*0058*/ 	.byte	0x04, 0x17
        /*005a*/ 	.short	(.L_449 - .L_448)
.L_448:
        /*005c*/ 	.word	0x00000000
        /*0060*/ 	.short	0x0001
        /*0062*/ 	.short	0x0004
        /*0064*/ 	.byte	0x00, 0xf0, 0x05, 0x00


	//----- nvinfo : EIATTR_KPARAM_INFO
	.align		4
.L_449:
        /*0068*/ 	.byte	0x04, 0x17
        /*006a*/ 	.short	(.L_451 - .L_450)
.L_450:
        /*006c*/ 	.word	0x00000000
        /*0070*/ 	.short	0x0000
        /*0072*/ 	.short	0x0000
        /*0074*/ 	.byte	0x00, 0xf0, 0x11, 0x00


	//----- nvinfo : EIATTR_SPARSE_MMA_MASK
	.align		4
.L_451:
        /*0078*/ 	.byte	0x03, 0x50
        /*007a*/ 	.short	0x0000


	//----- nvinfo : EIATTR_MAXREG_COUNT
	.align		4
        /*007c*/ 	.byte	0x03, 0x1b
        /*007e*/ 	.short	0x00ff


	//----- nvinfo : EIATTR_EXTERNS
	.align		4
        /*0080*/ 	.byte	0x04, 0x0f
        /*0082*/ 	.short	(.L_453 - .L_452)


	//   ....[0]....
	.align		4
.L_452:
        /*0084*/ 	.word	index@(__assertfail)


	//----- nvinfo : EIATTR_MERCURY_ISA_VERSION
	.align		4
.L_453:
        /*0088*/ 	.byte	0x03, 0x5f
        /*008a*/ 	.short	0x0101


	//----- nvinfo : EIATTR_VRC_CTA_INIT_COUNT
	.align		4
        /*008c*/ 	.byte	0x02, 0x4a
	.zero		1
	.zero		1


	//----- nvinfo : EIATTR_SYSCALL_OFFSETS
	.align		4
        /*0090*/ 	.byte	0x04, 0x46
        /*0092*/ 	.short	(.L_455 - .L_454)


	//   ....[0]....
.L_454:
        /*0094*/ 	.word	0x00001020


	//   ....[1]....
        /*0098*/ 	.word	0x000020d0


	//   ....[2]....
        /*009c*/ 	.word	0x000032c0


	//   ....[3]....
        /*00a0*/ 	.word	0x00004370


	//   ....[4]....
        /*00a4*/ 	.word	0x000054a0


	//   ....[5]....
        /*00a8*/ 	.word	0x00006560


	//   ....[6]....
        /*00ac*/ 	.word	0x00007690


	//   ....[7]....
        /*00b0*/ 	.word	0x00008660


	//   ....[8]....
        /*00b4*/ 	.word	0x0000a1e0


	//   ....[9]....
        /*00b8*/ 	.word	0x0000b0c0


	//   ....[10]....
        /*00bc*/ 	.word	0x0000c040


	//   ....[11]....
        /*00c0*/ 	.word	0x0000cfc0


	//----- nvinfo : EIATTR_EXIT_INSTR_OFFSETS
	.align		4
.L_455:
        /*00c4*/ 	.byte	0x04, 0x1c
        /*00c6*/ 	.short	(.L_457 - .L_456)


	//   ....[0]....
.L_456:
        /*00c8*/ 	.word	0x0000c2f0


	//   ....[1]....
        /*00cc*/ 	.word	0x0000c440


	//   ....[2]....
        /*00d0*/ 	.word	0x0000c480


	//   ....[3]....
        /*00d4*/ 	.word	0x0000c520


	//   ....[4]....
        /*00d8*/ 	.word	0x0000c560


	//   ....[5]....
        /*00dc*/ 	.word	0x0000c5a0


	//   ....[6]....
        /*00e0*/ 	.word	0x0000c630


	//   ....[7]....
        /*00e4*/ 	.word	0x0000c670


	//   ....[8]....
        /*00e8*/ 	.word	0x0000c710


	//   ....[9]....
        /*00ec*/ 	.word	0x0000c760


	//   ....[10]....
        /*00f0*/ 	.word	0x0000c7b0


	//   ....[11]....
        /*00f4*/ 	.word	0x0000c890


	//   ....[12]....
        /*00f8*/ 	.word	0x0000ca00


	//   ....[13]....
        /*00fc*/ 	.word	0x0000cb70


	//   ....[14]....
        /*0100*/ 	.word	0x0000ccd0


	//   ....[15]....
        /*0104*/ 	.word	0x0000cd10


	//   ....[16]....
        /*0108*/ 	.word	0x0000cd50


	//   ....[17]....
        /*010c*/ 	.word	0x0000ce00


	//   ....[18]....
        /*0110*/ 	.word	0x0000ce60


	//   ....[19]....
        /*0114*/ 	.word	0x0000cfd0


	//   ....[20]....
        /*0118*/ 	.word	0x0000d0e0


	//   ....[21]....
        /*011c*/ 	.word	0x0000d220


	//   ....[22]....
        /*0120*/ 	.word	0x0000d240


	//----- nvinfo : EIATTR_MAX_THREADS
	.align		4
.L_457:
        /*0124*/ 	.byte	0x04, 0x05
        /*0126*/ 	.short	(.L_459 - .L_458)
.L_458:
        /*0128*/ 	.word	0x00000080
        /*012c*/ 	.word	0x00000001
        /*0130*/ 	.word	0x00000001


	//----- nvinfo : EIATTR_CRS_STACK_SIZE
	.align		4
.L_459:
        /*0134*/ 	.byte	0x04, 0x1e
        /*0136*/ 	.short	(.L_461 - .L_460)
.L_460:
        /*0138*/ 	.word	0x00000000


	//----- nvinfo : EIATTR_CBANK_PARAM_SIZE
	.align		4
.L_461:
        /*013c*/ 	.byte	0x03, 0x19
        /*013e*/ 	.short	0x0038


	//----- nvinfo : EIATTR_PARAM_CBANK
	.align		4
        /*0140*/ 	.byte	0x04, 0x0a
        /*0142*/ 	.short	(.L_463 - .L_462)
	.align		4
.L_462:
        /*0144*/ 	.word	index@(.nv.constant0._ZN2at6native27unrolled_elementwise_kernelIZZZNS0_61_GLOBAL__N__b29612f4_23_ActivationMishKernel_cu_9e10b42f_310420mish_backward_kernelERNS_14TensorIteratorEENKUlvE_clEvENKUlvE2_clEvEUlN3c108BFloat16ES8_E_St5arrayIPcLm3EELi4E23TrivialOffsetCalculatorILi2EjESD_ILi1EjENS0_6memory12LoadWithCastILi2EEENSG_13StoreWithCastILi1EEEEEviT_T0_T2_T3_T4_T5_)
        /*0148*/ 	.short	0x0380
        /*014a*/ 	.short	0x0038


	//----- nvinfo : EIATTR_SW_WAR
	.align		4
.L_463:
        /*014c*/ 	.byte	0x04, 0x36
        /*014e*/ 	.short	(.L_465 - .L_464)
.L_464:
        /*0150*/ 	.word	0x00000008
.L_465:


//--------------------- .nv.info._ZN2at6native18elementwise_kernelILi128ELi4EZNS0_22gpu_kernel_impl_nocastIZZZNS0_61_GLOBAL__N__b29612f4_23_ActivationMishKernel_cu_9e10b42f_310420mish_backward_kernelERNS_14TensorIteratorEENKUlvE_clEvENKUlvE2_clEvEUlN3c108BFloat16ES9_E_EEvRNS_18TensorIteratorBaseERKT_EUliE_EEviT1_ --------------------------
	.section	.nv.info._ZN2at6native18elementwise_kernelILi128ELi4EZNS0_22gpu_kernel_impl_nocastIZZZNS0_61_GLOBAL__N__b29612f4_23_ActivationMishKernel_cu_9e10b42f_310420mish_backward_kernelERNS_14TensorIteratorEENKUlvE_clEvENKUlvE2_clEvEUlN3c108BFloat16ES9_E_EEvRNS_18TensorIteratorBaseERKT_EUliE_EEviT1_,"",@"SHT_CUDA_INFO"
	.sectionflags	@""
	.align	4


	//----- nvinfo : EIATTR_CUDA_API_VERSION
	.align		4
        /*0000*/ 	.byte	0x04, 0x37
        /*0002*/ 	.short	(.L_467 - .L_466)
.L_466:
        /*0004*/ 	.word	0x00000082


	//----- nvinfo : EIATTR_KPARAM_INFO
	.align		4
.L_467:
        /*0008*/ 	.byte	0x04, 0x17
        /*000a*/ 	.short	(.L_469 - .L_468)
.L_468:
        /*000c*/ 	.word	0x00000000
        /*0010*/ 	.short	0x0001
        /*0012*/ 	.short	0x0008
        /*0014*/ 	.byte	0x00, 0xf0, 0x21, 0x0a


	//----- nvinfo : EIATTR_KPARAM_INFO
	.align		4
.L_469:
        /*0018*/ 	.byte	0x04, 0x17
        /*001a*/ 	.short	(.L_471 - .L_470)
.L_470:
        /*001c*/ 	.word	0x00000000
        /*0020*/ 	.short	0x0000
        /*0022*/ 	.short	0x0000
        /*0024*/ 	.byte	0x00, 0xf0, 0x11, 0x00


	//----- nvinfo : EIATTR_SPARSE_MMA_MASK
	.align		4
.L_471:
        /*0028*/ 	.byte	0x03, 0x50
        /*002a*/ 	.short	0x0000


	//----- nvinfo : EIATTR_MAXREG_COUNT
	.align		4
        /*002c*/ 	.byte	0x03, 0x1b
        /*002e*/ 	.short	0x0080


	//----- nvinfo : EIATTR_MERCURY_ISA_VERSION
	.align		4
        /*0030*/ 	.byte	0x03, 0x5f
        /*0032*/ 	.short	0x0101


	//----- nvinfo : EIATTR_VRC_CTA_INIT_COUNT
	.align		4
        /*0034*/ 	.byte	0x02, 0x4a
	.zero		1
	.zero		1


	//----- nvinfo : EIATTR_EXIT_INSTR_OFFSETS
	.align		4
        /*0038*/ 	.byte	0x04, 0x1c
        /*003a*/ 	.short	(.L_473 - .L_472)


	//   ....[0]....
.L_472:
        /*003c*/ 	.word	0x00000ab0


	//   ....[1]....
        /*0040*/ 	.word	0x00000dc0


	//   ....[2]....
        /*0044*/ 	.word	0x00005a50


	//   ....[3]....
        /*0048*/ 	.word	0x00007370


	//----- nvinfo : EIATTR_MAX_THREADS
	.align		4
.L_473:
        /*004c*/ 	.byte	0x04, 0x05
        /*004e*/ 	.short	(.L_475 - .L_474)
.L_474:
        /*0050*/ 	.word	0x00000080
        /*0054*/ 	.word	0x00000001
        /*0058*/ 	.word	0x00000001


	//----- nvinfo : EIATTR_CRS_STACK_SIZE
	.align		4
.L_475:
        /*005c*/ 	.byte	0x04, 0x1e
        /*005e*/ 	.short	(.L_477 - .L_476)
.L_476:
        /*0060*/ 	.word	0x00000000


	//----- nvinfo : EIATTR_CBANK_PARAM_SIZE
	.align		4
.L_477:
        /*0064*/ 	.byte	0x03, 0x19
        /*0066*/ 	.short	0x0290


	//----- nvinfo : EIATTR_PARAM_CBANK
	.align		4
        /*0068*/ 	.byte	0x04, 0x0a
        /*006a*/ 	.short	(.L_479 - .L_478)
	.align		4
.L_478:
        /*006c*/ 	.word	index@(.nv.constant0._ZN2at6native18elementwise_kernelILi128ELi4EZNS0_22gpu_kernel_impl_nocastIZZZNS0_61_GLOBAL__N__b29612f4_23_ActivationMishKernel_cu_9e10b42f_310420mish_backward_kernelERNS_14TensorIteratorEENKUlvE_clEvENKUlvE2_clEvEUlN3c108BFloat16ES9_E_EEvRNS_18TensorIteratorBaseERKT_EUliE_EEviT1_)
        /*0070*/ 	.short	0x0380
        /*0072*/ 	.short	0x0290


	//----- nvinfo : EIATTR_SW_WAR
	.align		4
.L_479:
        /*0074*/ 	.byte	0x04, 0x36
        /*0076*/ 	.short	(.L_481 - .L_480)
.L_480:
        /*0078*/ 	.word	0x00000008
.L_481:


//--------------------- .nv.info._ZN2at6native27unrolled_elementwise_kernelIZZZNS0_61_GLOBAL__N__b29612f4_23_ActivationMishKernel_cu_9e10b42f_310420mish_backward_kernelERNS_14TensorIteratorEENKUlvE_clEvENKUlvE2_clEvEUlN3c108BFloat16ES8_E_St5arrayIPcLm3EELi4E23TrivialOffsetCalculatorILi2EjESD_ILi1EjENS0_6memory15LoadWithoutCastENSG_16StoreWithoutCastEEEviT_T0_T2_T3_T4_T5_ --------------------------
	.section	.nv.info._ZN2at6native27unrolled_elementwise_kernelIZZZNS0_61_GLOBAL__N__b29612f4_23_ActivationMishKernel_cu_9e10b42f_310420mish_backward_kernelERNS_14TensorIteratorEENKUlvE_clEvENKUlvE2_clEvEUlN3c108BFloat16ES8_E_St5arrayIPcLm3EELi4E23TrivialOffsetCalculatorILi2EjESD_ILi1EjENS0_6memory15LoadWithoutCastENSG_16StoreWithoutCastEEEviT_T0_T2_T3_T4_T5_,"",@"SHT_CUDA_INFO"
	.sectionflags	@""
	.align	4


	//----- nvinfo : EIATTR_CUDA_API_VERSION
	.align		4
        /*0000*/ 	.byte	0x04, 0x37
        /*0002*/ 	.short	(.L_483 - .L_482)
.L_482:
        /*0004*/ 	.word	0x00000082


	//----- nvinfo : EIATTR_KPARAM_INFO
	.align		4
.L_483:
        /*0008*/ 	.byte	0x04, 0x17
        /*000a*/ 	.short	(.L_485 - .L_484)
.L_484:
        /*000c*/ 	.word	0x00000000
        /*0010*/ 	.short	0x0006
        /*0012*/ 	.short	0x0023
        /*0014*/ 	.byte	0x00, 0xf0, 0x05, 0x00


	//----- nvinfo : EIATTR_KPARAM_INFO
	.align		4
.L_485:
        /*0018*/ 	.byte	0x04, 0x17
        /*001a*/ 	.short	(.L_487 - .L_486)
.L_486:
        /*001c*/ 	.word	0x00000000
        /*0020*/ 	.short	0x0005
        /*0022*/ 	.short	0x0022
        /*0024*/ 	.byte	0x00, 0xf0, 0x05, 0x00


	//----- nvinfo : EIATTR_KPARAM_INFO
	.align		4
.L_487:
        /*0028*/ 	.byte	0x04, 0x17
        /*002a*/ 	.short	(.L_489 - .L_488)
.L_488:
        /*002c*/ 	.word	0x00000000
        /*0030*/ 	.short	0x0004
        /*0032*/ 	.short	0x0021
        /*0034*/ 	.byte	0x00, 0xf0, 0x05, 0x00


	//----- nvinfo : EIATTR_KPARAM_INFO
	.align		4
.L_489:
        /*0038*/ 	.byte	0x04, 0x17
        /*003a*/ 	.short	(.L_491 - .L_490)
.L_490:
        /*003c*/ 	.word	0x00000000
        /*0040*/ 	.short	0x0003
        /*0042*/ 	.short	0x0020
        /*0044*/ 	.byte	0x00, 0xf0, 0x05, 0x00


	//----- nvinfo : EIATTR_KPARAM_INFO
	.align		4
.L_491:
        /*0048*/ 	.byte	0x04, 0x17
        /*004a*/ 	.short	(.L_493 - .L_492)
.L_492:
        /*004c*/ 	.word	0x00000000
        /*0050*/ 	.short	0x0002
        /*0052*/ 	.short	0x0008
        /*0054*/ 	.byte	0x00, 0xf0, 0x61, 0x00


	//----- nvinfo : EIATTR_KPARAM_INFO
	.align		4
.L_493:
        /*0058*/ 	.byte	0x04, 0x17
        /*005a*/ 	.short	(.L_495 - .L_494)
.L_494:
        /*005c*/ 	.word	0x00000000
        /*0060*/ 	.short	0x0001
        /*0062*/ 	.short	0x0004
        /*0064*/ 	.byte	0x00, 0xf0, 0x05, 0x00


	//----- nvinfo : EIATTR_KPARAM_INFO
	.align		4
.L_495:
        /*0068*/ 	.byte	0x04, 0x17
        /*006a*/ 	.short	(.L_497 - .L_496)
.L_496:
        /*006c*/ 	.word	0x00000000
        /*0070*/ 	.short	0x0000
        /*0072*/ 	.short	0x0000
        /*0074*/ 	.byte	0x00, 0xf0, 0x11, 0x00


	//----- nvinfo : EIATTR_SPARSE_MMA_MASK
	.align		4
.L_497:
        /*0078*/ 	.byte	0x03, 0x50
        /*007a*/ 	.short	0x0000


	//----- nvinfo : EIATTR_MAXREG_COUNT
	.align		4
        /*007c*/ 	.byte	0x03, 0x1b
        /*007e*/ 	.short	0x00ff


	//----- nvinfo : EIATTR_MERCURY_ISA_VERSION
	.align		4
        /*0080*/ 	.byte	0x03, 0x5f
        /*0082*/ 	.short	0x0101


	//----- nvinfo : EIATTR_VRC_CTA_INIT_COUNT
	.align		4
        /*0084*/ 	.byte	0x02, 0x4a
	.zero		1
	.zero		1


	//----- nvinfo : EIATTR_EXIT_INSTR_OFFSETS
	.align		4
        /*0088*/ 	.byte	0x04, 0x1c
        /*008a*/ 	.short	(.L_499 - .L_498)


	//   ....[0]....
.L_498:
        /*008c*/ 	.word	0x00001010


	//   ....[1]....
        /*0090*/ 	.word	0x00001060


	//----- nvinfo : EIATTR_MAX_THREADS
	.align		4
.L_499:
        /*0094*/ 	.byte	0x04, 0x05
        /*0096*/ 	.short	(.L_501 - .L_500)
.L_500:
        /*0098*/ 	.word	0x00000080
        /*009c*/ 	.word	0x00000001
        /*00a0*/ 	.word	0x00000001


	//----- nvinfo : EIATTR_CRS_STACK_SIZE
	.align		4
.L_501:
        /*00a4*/ 	.byte	0x04, 0x1e
        /*00a6*/ 	.short	(.L_503 - .L_502)
.L_502:
        /*00a8*/ 	.word	0x00000000


	//----- nvinfo : EIATTR_CBANK_PARAM_SIZE
	.align		4
.L_503:
        /*00ac*/ 	.byte	0x03, 0x19
        /*00ae*/ 	.short	0x0024


	//----- nvinfo : EIATTR_PARAM_CBANK
	.align		4
        /*00b0*/ 	.byte	0x04, 0x0a
        /*00b2*/ 	.short	(.L_505 - .L_504)
	.align		4
.L_504:
        /*00b4*/ 	.word	index@(.nv.constant0._ZN2at6native27unrolled_elementwise_kernelIZZZNS0_61_GLOBAL__N__b29612f4_23_ActivationMishKernel_cu_9e10b42f_310420mish_backward_kernelERNS_14TensorIteratorEENKUlvE_clEvENKUlvE2_clEvEUlN3c108BFloat16ES8_E_St5arrayIPcLm3EELi4E23TrivialOffsetCalculatorILi2EjESD_ILi1EjENS0_6memory15LoadWithoutCastENSG_16StoreWithoutCastEEEviT_T0_T2_T3_T4_T5_)
        /*00b8*/ 	.short	0x0380
        /*00ba*/ 	.short	0x0024


	//----- nvinfo : EIATTR_SW_WAR
	.align		4
.L_505:
        /*00bc*/ 	.byte	0x04, 0x36
        /*00be*/ 	.short	(.L_507 - .L_506)
.L_506:
        /*00c0*/ 	.word	0x00000008
.L_507:


//--------------------- .nv.info._ZN2at6native29vectorized_elementwise_kernelILi2EZZZNS0_61_GLOBAL__N__b29612f4_23_ActivationMishKernel_cu_9e10b42f_310420mish_backward_kernelERNS_14TensorIteratorEENKUlvE_clEvENKUlvE2_clEvEUlN3c108BFloat16ES8_E_St5arrayIPcLm3EEEEviT0_T1_ --------------------------
	.section	.nv.info._ZN2at6native29vectorized_elementwise_kernelILi2EZZZNS0_61_GLOBAL__N__b29612f4_23_ActivationMishKernel_cu_9e10b42f_310420mish_backward_kernelERNS_14TensorIteratorEENKUlvE_clEvENKUlvE2_clEvEUlN3c108BFloat16ES8_E_St5arrayIPcLm3EEEEviT0_T1_,"",@"SHT_CUDA_INFO"
	.sectionflags	@""
	.align	4


	//----- nvinfo : EIATTR_CUDA_API_VERSION
	.align		4
        /*0000*/ 	.byte	0x04, 0x37
        /*0002*/ 	.short	(.L_509 - .L_508)
.L_508:
        /*0004*/ 	.word	0x00000082


	//----- nvinfo : EIATTR_KPARAM_INFO
	.align		4
.L_509:
        /*0008*/ 	.byte	0x04, 0x17
        /*000a*/ 	.short	(.L_511 - .L_510)
.L_510:
        /*000c*/ 	.word	0x00000000
        /*0010*/ 	.short	0x0002
        /*0012*/ 	.short	0x0008
        /*0014*/ 	.byte	0x00, 0xf0, 0x61, 0x00


	//----- nvinfo : EIATTR_KPARAM_INFO
	.align		4
.L_511:
        /*0018*/ 	.byte	0x04, 0x17
        /*001a*/ 	.short	(.L_513 - .L_512)
.L_512:
        /*001c*/ 	.word	0x00000000
        /*0020*/ 	.short	0x0001
        /*0022*/ 	.short	0x0004
        /*0024*/ 	.byte	0x00, 0xf0, 0x05, 0x00


	//----- nvinfo : EIATTR_KPARAM_INFO
	.align		4
.L_513:
        /*0028*/ 	.byte	0x04, 0x17
        /*002a*/ 	.short	(.L_515 - .L_514)
.L_514:
        /*002c*/ 	.word	0x00000000
        /*0030*/ 	.short	0x0000
        /*0032*/ 	.short	0x0000
        /*0034*/ 	.byte	0x00, 0xf0, 0x11, 0x00


	//----- nvinfo : EIATTR_SPARSE_MMA_MASK
	.align		4
.L_515:
        /*0038*/ 	.byte	0x03, 0x50
        /*003a*/ 	.short	0x0000


	//----- nvinfo : EIATTR_MAXREG_COUNT
	.align		4
        /*003c*/ 	.byte	0x03, 0x1b
        /*003e*/ 	.short	0x00ff


	//----- nvinfo : EIATTR_MERCURY_ISA_VERSION
	.align		4
        /*0040*/ 	.byte	0x03, 0x5f
        /*0042*/ 	.short	0x0101


	//----- nvinfo : EIATTR_VRC_CTA_INIT_COUNT
	.align		4
        /*0044*/ 	.byte	0x02, 0x4a
	.zero		1
	.zero		1


	//----- nvinfo : EIATTR_EXIT_INSTR_OFFSETS
	.align		4
        /*0048*/ 	.byte	0x04, 0x1c
        /*004a*/ 	.short	(.L_517 - .L_516)


	//   ....[0]....
.L_516:
        /*004c*/ 	.word	0x000020d0


	//   ....[1]....
        /*0050*/ 	.word	0x00002120


	//   ....[2]....
        /*0054*/ 	.word	0x000036f0


	//----- nvinfo : EIATTR_MAX_THREADS
	.align		4
.L_517:
        /*0058*/ 	.byte	0x04, 0x05
        /*005a*/ 	.short	(.L_519 - .L_518)
.L_518:
        /*005c*/ 	.word	0x00000080
        /*0060*/ 	.word	0x00000001
        /*0064*/ 	.word	0x00000001


	//----- nvinfo : EIATTR_CRS_STACK_SIZE
	.align		4
.L_519:
        /*0068*/ 	.byte	0x04, 0x1e
        /*006a*/ 	.short	(.L_521 - .L_520)
.L_520:
        /*006c*/ 	.word	0x00000000


	//----- nvinfo : EIATTR_CBANK_PARAM_SIZE
	.align		4
.L_521:
        /*0070*/ 	.byte	0x03, 0x19
        /*0072*/ 	.short	0x0020


	//----- nvinfo : EIATTR_PARAM_CBANK
	.align		4
        /*0074*/ 	.byte	0x04, 0x0a
        /*0076*/ 	.short	(.L_523 - .L_522)
	.align		4
.L_522:
        /*0078*/ 	.word	index@(.nv.constant0._ZN2at6native29vectorized_elementwise_kernelILi2EZZZNS0_61_GLOBAL__N__b29612f4_23_ActivationMishKernel_cu_9e10b42f_310420mish_backward_kernelERNS_14TensorIteratorEENKUlvE_clEvENKUlvE2_clEvEUlN3c108BFloat16ES8_E_St5arrayIPcLm3EEEEviT0_T1_)
        /*007c*/ 	.short	0x0380
        /*007e*/ 	.short	0x0020


	//----- nvinfo : EIATTR_SW_WAR
	.align		4
.L_523:
        /*0080*/ 	.byte	0x04, 0x36
        /*0082*/ 	.short	(.L_525 - .L_524)
.L_524:
        /*0084*/ 	.word	0x00000008
.L_525:


//--------------------- .nv.info._ZN2at6native29vectorized_elementwise_kernelILi4EZZZNS0_61_GLOBAL__N__b29612f4_23_ActivationMishKernel_cu_9e10b42f_310420mish_backward_kernelERNS_14TensorIteratorEENKUlvE_clEvENKUlvE2_clEvEUlN3c108BFloat16ES8_E_St5arrayIPcLm3EEEEviT0_T1_ --------------------------
	.section	.nv.info._ZN2at6native29vectorized_elementwise_kernelILi4EZZZNS0_61_GLOBAL__N__b29612f4_23_ActivationMishKernel_cu_9e10b42f_310420mish_backward_kernelERNS_14TensorIteratorEENKUlvE_clEvENKUlvE2_clEvEUlN3c108BFloat16ES8_E_St5arrayIPcLm3EEEEviT0_T1_,"",@"SHT_CUDA_INFO"
	.sectionflags	@""
	.align	4


	//----- nvinfo : EIATTR_CUDA_API_VERSION
	.align		4
        /*0000*/ 	.byte	0x04, 0x37
        /*0002*/ 	.short	(.L_527 - .L_526)
.L_526:
        /*0004*/ 	.word	0x00000082


	//----- nvinfo : EIATTR_KPARAM_INFO
	.align		4
.L_527:
        /*0008*/ 	.byte	0x04, 0x17
        /*000a*/ 	.short	(.L_529 - .L_528)
.L_528:
        /*000c*/ 	.word	0x00000000
        /*0010*/ 	.short	0x0002
        /*0012*/ 	.short	0x0008
        /*0014*/ 	.byte	0x00, 0xf0, 0x61, 0x00


	//----- nvinfo : EIATTR_KPARAM_INFO
	.align		4
.L_529:
        /*0018*/ 	.byte	0x04, 0x17
        /*001a*/ 	.short	(.L_531 - .L_530)
.L_530:
        /*001c*/ 	.word	0x00000000
        /*0020*/ 	.short	0x0001
        /*0022*/ 	.short	0x0004
        /*0024*/ 	.byte	0x00, 0xf0, 0x05, 0x00


	//----- nvinfo : EIATTR_KPARAM_INFO
	.align		4
.L_531:
        /*0028*/ 	.byte	0x04, 0x17
        /*002a*/ 	.short	(.L_533 - .L_532)
.L_532:
        /*002c*/ 	.word	0x00000000
        /*0030*/ 	.short	0x0000
        /*0032*/ 	.short	0x0000
        /*0034*/ 	.byte	0x00, 0xf0, 0x11, 0x00


	//----- nvinfo : EIATTR_SPARSE_MMA_MASK
	.align		4
.L_533:
        /*0038*/ 	.byte	0x03, 0x50
        /*003a*/ 	.short	0x0000


	//----- nvinfo : EIATTR_MAXREG_COUNT
	.align		4
        /*003c*/ 	.byte	0x03, 0x1b
        /*003e*/ 	.short	0x00ff


	//----- nvinfo : EIATTR_MERCURY_ISA_VERSION
	.align		4
        /*0040*/ 	.byte	0x03, 0x5f
        /*0042*/ 	.short	0x0101


	//----- nvinfo : EIATTR_VRC_CTA_INIT_COUNT
	.align		4
        /*0044*/ 	.byte	0x02, 0x4a
	.zero		1
	.zero		1


	//----- nvinfo : EIATTR_EXIT_INSTR_OFFSETS
	.align		4
        /*0048*/ 	.byte	0x04, 0x1c
        /*004a*/ 	.short	(.L_535 - .L_534)


	//   ....[0]....
.L_534:
        /*004c*/ 	.word	0x000020d0


	//   ....[1]....
        /*0050*/ 	.word	0x00002120


	//   ....[2]....
        /*0054*/ 	.word	0x00003690


	//----- nvinfo : EIATTR_MAX_THREADS
	.align		4
.L_535:
        /*0058*/ 	.byte	0x04, 0x05
        /*005a*/ 	.short	(.L_537 - .L_536)
.L_536:
        /*005c*/ 	.word	0x00000080
        /*0060*/ 	.word	0x00000001
        /*0064*/ 	.word	0x00000001


	//----- nvinfo : EIATTR_CRS_STACK_SIZE
	.align		4
.L_537:
        /*0068*/ 	.byte	0x04, 0x1e
        /*006a*/ 	.short	(.L_539 - .L_538)
.L_538:
        /*006c*/ 	.word	0x00000000


	//----- nvinfo : EIATTR_CBANK_PARAM_SIZE
	.align		4
.L_539:
        /*0070*/ 	.byte	0x03, 0x19
        /*0072*/ 	.short	0x0020


	//----- nvinfo : EIATTR_PARAM_CBANK
	.align		4
        /*0074*/ 	.byte	0x04, 0x0a
        /*0076*/ 	.short	(.L_541 - .L_540)
	.align		4
.L_540:
        /*0078*/ 	.word	index@(.nv.constant0._ZN2at6native29vectorized_elementwise_kernelILi4EZZZNS0_61_GLOBAL__N__b29612f4_23_ActivationMishKernel_cu_9e10b42f_310420mish_backward_kernelERNS_14TensorIteratorEENKUlvE_clEvENKUlvE2_clEvEUlN3c108BFloat16ES8_E_St5arrayIPcLm3EEEEviT0_T1_)
        /*007c*/ 	.short	0x0380
        /*007e*/ 	.short	0x0020


	//----- nvinfo : EIATTR_SW_WAR
	.align		4
.L_541:
        /*0080*/ 	.byte	0x04, 0x36
        /*0082*/ 	.short	(.L_543 - .L_542)
.L_542:
        /*0084*/ 	.word	0x00000008
.L_543:


//--------------------- .nv.info._ZN2at6native29vectorized_elementwise_kernelILi8EZZZNS0_61_GLOBAL__N__b29612f4_23_ActivationMishKernel_cu_9e10b42f_310420mish_backward_kernelERNS_14TensorIteratorEENKUlvE_clEvENKUlvE2_clEvEUlN3c108BFloat16ES8_E_St5arrayIPcLm3EEEEviT0_T1_ --------------------------
	.section	.nv.info._ZN2at6native29vectorized_elementwise_kernelILi8EZZZNS0_61_GLOBAL__N__b29612f4_23_ActivationMishKernel_cu_9e10b42f_310420mish_backward_kernelERNS_14TensorIteratorEENKUlvE_clEvENKUlvE2_clEvEUlN3c108BFloat16ES8_E_St5arrayIPcLm3EEEEviT0_T1_,"",@"SHT_CUDA_INFO"
	.sectionflags	@""
	.align	4


	//----- nvinfo : EIATTR_CUDA_API_VERSION
	.align		4
        /*0000*/ 	.byte	0x04, 0x37
        /*0002*/ 	.short	(.L_545 - .L_544)
.L_544:
        /*0004*/ 	.word	0x00000082


	//----- nvinfo : EIATTR_KPARAM_INFO
	.align		4
.L_545:
        /*0008*/ 	.byte	0x04, 0x17
        /*000a*/ 	.short	(.L_547 - .L_546)
.L_546:
        /*000c*/ 	.word	0x00000000
        /*0010*/ 	.short	0x0002
        /*0012*/ 	.short	0x0008
        /*0014*/ 	.byte	0x00, 0xf0, 0x61, 0x00


	//----- nvinfo : EIATTR_KPARAM_INFO
	.align		4
.L_547:
        /*0018*/ 	.byte	0x04, 0x17
        /*001a*/ 	.short	(.L_549 - .L_548)
.L_548:
        /*001c*/ 	.word	0x00000000
        /*0020*/ 	.short	0x0001
        /*0022*/ 	.short	0x0004
        /*0024*/ 	.byte	0x00, 0xf0, 0x05, 0x00


	//----- nvinfo : EIATTR_KPARAM_INFO
	.align		4
.L_549:
        /*0028*/ 	.byte	0x04, 0x17
        /*002a*/ 	.short	(.L_551 - .L_550)
.L_550:
        /*002c*/ 	.word	0x00000000
        /*0030*/ 	.short	0x0000
        /*0032*/ 	.short	0x0000
        /*0034*/ 	.byte	0x00, 0xf0, 0x11, 0x00


	//----- nvinfo : EIATTR_SPARSE_MMA_MASK
	.align		4
.L_551:
        /*0038*/ 	.byte	0x03, 0x50
        /*003a*/ 	.short	0x0000


	//----- nvinfo : EIATTR_MAXREG_COUNT
	.align		4
        /*003c*/ 	.byte	0x03, 0x1b
        /*003e*/ 	.short	0x00ff


	//----- nvinfo : EIATTR_MERCURY_ISA_VERSION
	.align		4
        /*0040*/ 	.byte	0x03, 0x5f
        /*0042*/ 	.short	0x0101


	//----- nvinfo : EIATTR_VRC_CTA_INIT_COUNT
	.align		4
        /*0044*/ 	.byte	0x02, 0x4a
	.zero		1
	.zero		1


	//----- nvinfo : EIATTR_EXIT_INSTR_OFFSETS
	.align		4
        /*0048*/ 	.byte	0x04, 0x1c
        /*004a*/ 	.short	(.L_553 - .L_552)


	//   ....[0]....
.L_552:
        /*004c*/ 	.word	0x000020d0


	//   ....[1]....
        /*0050*/ 	.word	0x00002120


	//   ....[2]....
        /*0054*/ 	.word	0x00003660


	//----- nvinfo : EIATTR_MAX_THREADS
	.align		4
.L_553:
        /*0058*/ 	.byte	0x04, 0x05
        /*005a*/ 	.short	(.L_555 - .L_554)
.L_554:
        /*005c*/ 	.word	0x00000080
        /*0060*/ 	.word	0x00000001
        /*0064*/ 	.word	0x00000001


	//----- nvinfo : EIATTR_CRS_STACK_SIZE
	.align		4
.L_555:
        /*0068*/ 	.byte	0x04, 0x1e
        /*006a*/ 	.short	(.L_557 - .L_556)
.L_556:
        /*006c*/ 	.word	0x00000000


	//----- nvinfo : EIATTR_CBANK_PARAM_SIZE
	.align		4
.L_557:
        /*0070*/ 	.byte	0x03, 0x19
        /*0072*/ 	.short	0x0020


	//----- nvinfo : EIATTR_PARAM_CBANK
	.align		4
        /*0074*/ 	.byte	0x04, 0x0a
        /*0076*/ 	.short	(.L_559 - .L_558)
	.align		4
.L_558:
        /*0078*/ 	.word	index@(.nv.constant0._ZN2at6native29vectorized_elementwise_kernelILi8EZZZNS0_61_GLOBAL__N__b29612f4_23_ActivationMishKernel_cu_9e10b42f_310420mish_backward_kernelERNS_14TensorIteratorEENKUlvE_clEvENKUlvE2_clEvEUlN3c108BFloat16ES8_E_St5arrayIPcLm3EEEEviT0_T1_)
        /*007c*/ 	.short	0x0380
        /*007e*/ 	.short	0x0020


	//----- nvinfo : EIATTR_SW_WAR
	.align		4
.L_559:
        /*0080*/ 	.byte	0x04, 0x36
        /*0082*/ 	.short	(.L_561 - .L_560)
.L_560:
        /*0084*/ 	.word	0x00000008
.L_561:


//--------------------- .nv.info._ZN2at6native18elementwise_kernelILi128ELi4EZNS0_15gpu_kernel_implIZZZNS0_61_GLOBAL__N__b29612f4_23_ActivationMishKernel_cu_9e10b42f_310420mish_backward_kernelERNS_14TensorIteratorEENKUlvE_clEvENKUlvE1_clEvEUlN3c104HalfES9_E_EEvRNS_18TensorIteratorBaseERKT_EUliE_EEviT1_ --------------------------
	.section	.nv.info._ZN2at6native18elementwise_kernelILi128ELi4EZNS0_15gpu_kernel_implIZZZNS0_61_GLOBAL__N__b29612f4_23_ActivationMishKernel_cu_9e10b42f_310420mish_backward_kernelERNS_14TensorIteratorEENKUlvE_clEvENKUlvE1_clEvEUlN3c104HalfES9_E_EEvRNS_18TensorIteratorBaseERKT_EUliE_EEviT1_,"",@"SHT_CUDA_INFO"
	.sectionflags	@""
	.align	4


	//----- nvinfo : EIATTR_CUDA_API_VERSION
	.align		4
        /*0000*/ 	.byte	0x04, 0x37
        /*0002*/ 	.short	(.L_563 - .L_562)
.L_562:
        /*0004*/ 	.word	0x00000082


	//----- nvinfo : EIATTR_KPARAM_INFO
	.align		4
.L_563:
        /*0008*/ 	.byte	0x04, 0x17
        /*000a*/ 	.short	(.L_565 - .L_564)
.L_564:
        /*000c*/ 	.word	0x00000000
        /*0010*/ 	.short	0x0001
        /*0012*/ 	.short	0x0008
        /*0014*/ 	.byte	0x00, 0xf0, 0x21, 0x0a


	//----- nvinfo : EIATTR_KPARAM_INFO
	.align		4
.L_565:
        /*0018*/ 	.byte	0x04, 0x17
        /*001a*/ 	.short	(.L_567 - .L_566)
.L_566:
        /*001c*/ 	.word	0x00000000
        /*0020*/ 	.short	0x0000
        /*0022*/ 	.short	0x0000
        /*0024*/ 	.byte	0x00, 0xf0, 0x11, 0x00


	//----- nvinfo : EIATTR_SPARSE_MMA_MASK
	.align		4
.L_567:
        /*0028*/ 	.byte	0x03, 0x50
        /*002a*/ 	.short	0x0000


	//----- nvinfo : EIATTR_MAXREG_COUNT
	.align		4
        /*002c*/ 	.byte	0x03, 0x1b
        /*002e*/ 	.short	0x0080


	//----- nvinfo : EIATTR_EXTERNS
	.align		4
        /*0030*/ 	.byte	0x04, 0x0f
        /*0032*/ 	.short	(.L_569 - .L_568)


	//   ....[0]....
	.align		4
.L_568:
        /*0034*/ 	.word	index@(__assertfail)


	//----- nvinfo : EIATTR_MERCURY_ISA_VERSION
	.align		4
.L_569:
        /*0038*/ 	.byte	0x03, 0x5f
        /*003a*/ 	.short	0x0101


	//----- nvinfo : EIATTR_VRC_CTA_INIT_COUNT
	.align		4
        /*003c*/ 	.byte	0x02, 0x4a
	.zero		1
	.zero		1


	//----- nvinfo : EIATTR_SYSCALL_OFFSETS
	.align		4
        /*0040*/ 	.byte	0x04, 0x46
        /*0042*/ 	.short	(.L_571 - .L_570)


	//   ....[0]....
.L_570:
        /*0044*/ 	.word	0x00002600


	//   ....[1]....
        /*0048*/ 	.word	0x00003580


	//   ....[2]....
        /*004c*/ 	.word	0x00004700


	//   ....[3]....
        /*0050*/ 	.word	0x00006ea0


	//   ....[4]....
        /*0054*/ 	.word	0x00007e10


	//   ....[5]....
        /*0058*/ 	.word	0x00008dc0


	//   ....[6]....
        /*005c*/ 	.word	0x0000b670


	//   ....[7]....
        /*0060*/ 	.word	0x0000c5e0


	//   ....[8]....
        /*0064*/ 	.word	0x0000d590


	//   ....[9]....
        /*0068*/ 	.word	0x0000fe60


	//   ....[10]....
        /*006c*/ 	.word	0x00010dd0


	//   ....[11]....
        /*0070*/ 	.word	0x00011d50


	//----- nvinfo : EIATTR_EXIT_INSTR_OFFSETS
	.align		4
.L_571:
        /*0074*/ 	.byte	0x04, 0x1c
        /*0076*/ 	.short	(.L_573 - .L_572)


	//   ....[0]....
.L_572:
        /*0078*/ 	.word	0x0000d870


	//   ....[1]....
        /*007c*/ 	.word	0x000111f0


	//   ....[2]....
        /*0080*/ 	.word	0x00011230


	//   ....[3]....
        /*0084*/ 	.word	0x000112d0


	//   ....[4]....
        /*0088*/ 	.word	0x00011310


	//   ....[5]....
        /*008c*/ 	.word	0x00011350


	//   ....[6]....
        /*0090*/ 	.word	0x000113e0


	//   ....[7]....
        /*0094*/ 	.word	0x00011400


	//   ....[8]....
        /*0098*/ 	.word	0x000114a0


	//   ....[9]....
        /*009c*/ 	.word	0x000114f0


	//   ....[10]....
        /*00a0*/ 	.word	0x00011540


	//   ....[11]....
        /*00a4*/ 	.word	0x00011620


	//   ....[12]....
        /*00a8*/ 	.word	0x00011790


	//   ....[13]....
        /*00ac*/ 	.word	0x00011900


	//   ....[14]....
        /*00b0*/ 	.word	0x00011a60


	//   ....[15]....
        /*00b4*/ 	.word	0x00011aa0


	//   ....[16]....
        /*00b8*/ 	.word	0x00011ae0


	//   ....[17]....
        /*00bc*/ 	.word	0x00011b90


	//   ....[18]....
        /*00c0*/ 	.word	0x00011bf0


	//   ....[19]....
        /*00c4*/ 	.word	0x00011d60


	//   ....[20]....
        /*00c8*/ 	.word	0x00011e70


	//   ....[21]....
        /*00cc*/ 	.word	0x00011fb0


	//   ....[22]....
        /*00d0*/ 	.word	0x00011ff0


	//----- nvinfo : EIATTR_MAX_THREADS
	.align		4
.L_573:
        /*00d4*/ 	.byte	0x04, 0x05
        /*00d6*/ 	.short	(.L_575 - .L_574)
.L_574:
        /*00d8*/ 	.word	0x00000080
        /*00dc*/ 	.word	0x00000001
        /*00e0*/ 	.word	0x00000001


	//----- nvinfo : EIATTR_CRS_STACK_SIZE
	.align		4
.L_575:
        /*00e4*/ 	.byte	0x04, 0x1e
        /*00e6*/ 	.short	(.L_577 - .L_576)
.L_576:
        /*00e8*/ 	.word	0x00000000


	//----- nvinfo : EIATTR_CBANK_PARAM_SIZE
	.align		4
.L_577:
        /*00ec*/ 	.byte	0x03, 0x19
        /*00ee*/ 	.short	0x0290


	//----- nvinfo : EIATTR_PARAM_CBANK
	.align		4
        /*00f0*/ 	.byte	0x04, 0x0a
        /*00f2*/ 	.short	(.L_579 - .L_578)
	.align		4
.L_578:
        /*00f4*/ 	.word	index@(.nv.constant0._ZN2at6native18elementwise_kernelILi128ELi4EZNS0_15gpu_kernel_implIZZZNS0_61_GLOBAL__N__b29612f4_23_ActivationMishKernel_cu_9e10b42f_310420mish_backward_kernelERNS_14TensorIteratorEENKUlvE_clEvENKUlvE1_clEvEUlN3c104HalfES9_E_EEvRNS_18TensorIteratorBaseERKT_EUliE_EEviT1_)
        /*00f8*/ 	.short	0x0380
        /*00fa*/ 	.short	0x0290


	//----- nvinfo : EIATTR_SW_WAR
	.align		4
.L_579:
        /*00fc*/ 	.byte	0x04, 0x36
        /*00fe*/ 	.short	(.L_581 - .L_580)
.L_580:
        /*0100*/ 	.word	0x00000008
.L_581:


//--------------------- .nv.info._ZN2at6native27unrolled_elementwise_kernelIZZZNS0_61_GLOBAL__N__b29612f4_23_ActivationMishKernel_cu_9e10b42f_310420mish_backward_kernelERNS_14TensorIteratorEENKUlvE_clEvENKUlvE1_clEvEUlN3c104HalfES8_E_St5arrayIPcLm3EELi4E23TrivialOffsetCalculatorILi2EjESD_ILi1EjENS0_6memory12LoadWithCastILi2EEENSG_13StoreWithCastILi1EEEEEviT_T0_T2_T3_T4_T5_ --------------------------
	.section	.nv.info._ZN2at6native27unrolled_elementwise_kernelIZZZNS0_61_GLOBAL__N__b29612f4_23_ActivationMishKernel_cu_9e10b42f_310420mish_backward_kernelERNS_14TensorIteratorEENKUlvE_clEvENKUlvE1_clEvEUlN3c104HalfES8_E_St5arrayIPcLm3EELi4E23TrivialOffsetCalculatorILi2EjESD_ILi1EjENS0_6memory12LoadWithCastILi2EEENSG_13StoreWithCastILi1EEEEEviT_T0_T2_T3_T4_T5_,"",@"SHT_CUDA_INFO"
	.sectionflags	@""
	.align	4


	//----- nvinfo : EIATTR_CUDA_API_VERSION
	.align		4
        /*0000*/ 	.byte	0x04, 0x37
        /*0002*/ 	.short	(.L_583 - .L_582)
.L_582:
        /*0004*/ 	.word	0x00000082


	//----- nvinfo : EIATTR_KPARAM_INFO
	.align		4
.L_583:
        /*0008*/ 	.byte	0x04, 0x17
        /*000a*/ 	.short	(.L_585 - .L_584)
.L_584:
        /*000c*/ 	.word	0x00000000
        /*0010*/ 	.short	0x0006
        /*0012*/ 	.short	0x0030
        /*0014*/ 	.byte	0x00, 0xf0, 0x21, 0x00


	//----- nvinfo : EIATTR_KPARAM_INFO
	.align		4
.L_585:
        /*0018*/ 	.byte	0x04, 0x17
        /*001a*/ 	.short	(.L_587 - .L_586)
.L_586:
        /*001c*/ 	.word	0x00000000
        /*0020*/ 	.short	0x0005
        /*0022*/ 	.short	0x0024
        /*0024*/ 	.byte	0x00, 0xf0, 0x31, 0x00


	//----- nvinfo : EIATTR_KPARAM_INFO
	.align		4
.L_587:
        /*0028*/ 	.byte	0x04, 0x17
        /*002a*/ 	.short	(.L_589 - .L_588)
.L_588:
        /*002c*/ 	.word	0x00000000
        /*0030*/ 	.short	0x0004
        /*0032*/ 	.short	0x0021
        /*0034*/ 	.byte	0x00, 0xf0, 0x05, 0x00


	//----- nvinfo : EIATTR_KPARAM_INFO
	.align		4
.L_589:
        /*0038*/ 	.byte	0x04, 0x17
        /*003a*/ 	.short	(.L_591 - .L_590)
.L_590:
        /*003c*/ 	.word	0x00000000
        /*0040*/ 	.short	0x0003
        /*0042*/ 	.short	0x0020
        /*0044*/ 	.byte	0x00, 0xf0, 0x05, 0x00


	//----- nvinfo : EIATTR_KPARAM_INFO
	.align		4
.L_591:
        /*0048*/ 	.byte	0x04, 0x17
        /*004a*/ 	.short	(.L_593 - .L_592)
.L_592:
        /*004c*/ 	.word	0x00000000
        /*0050*/ 	.short	0x0002
        /*0052*/ 	.short	0x0008
        /*0054*/ 	.byte	0x00, 0xf0, 0x61, 0x00


	//----- nvinfo : EIATTR_KPARAM_INFO
	.align		4
.L_593:
        /*0058*/ 	.byte	0x04, 0x17
        /*005a*/ 	.short	(.L_595 - .L_594)
.L_594:
        /*005c*/ 	.word	0x00000000
        /*0060*/ 	.short	0x0001
        /*0062*/ 	.short	0x0004
        /*0064*/ 	.byte	0x00, 0xf0, 0x05, 0x00


	//----- nvinfo : EIATTR_KPARAM_INFO
	.align		4
.L_595:
        /*0068*/ 	.byte	0x04, 0x17
        /*006a*/ 	.short	(.L_597 - .L_596)
.L_596:
        /*006c*/ 	.word	0x00000000
        /*0070*/ 	.short	0x0000
        /*0072*/ 	.short	0x0000
        /*0074*/ 	.byte	0x00, 0xf0, 0x11, 0x00


	//----- nvinfo : EIATTR_SPARSE_MMA_MASK
	.align		4
.L_597:
        /*0078*/ 	.byte	0x03, 0x50
        /*007a*/ 	.short	0x0000


	//----- nvinfo : EIATTR_MAXREG_COUNT
	.align		4
        /*007c*/ 	.byte	0x03, 0x1b
        /*007e*/ 	.short	0x00ff


	//----- nvinfo : EIATTR_EXTERNS
	.align		4
        /*0080*/ 	.byte	0x04, 0x0f
        /*0082*/ 	.short	(.L_599 - .L_598)


	//   ....[0]....
	.align		4
.L_598:
        /*0084*/ 	.word	index@(__assertfail)


	//----- nvinfo : EIATTR_MERCURY_ISA_VERSION
	.align		4
.L_599:
        /*0088*/ 	.byte	0x03, 0x5f
        /*008a*/ 	.short	0x0101


	//----- nvinfo : EIATTR_VRC_CTA_INIT_COUNT
	.align		4
        /*008c*/ 	.byte	0x02, 0x4a
	.zero		1
	.zero		1


	//----- nvinfo : EIATTR_SYSCALL_OFFSETS
	.align		4
        /*0090*/ 	.byte	0x04, 0x46
        /*0092*/ 	.short	(.L_601 - .L_600)


	//   ....[0]....
.L_600:
        /*0094*/ 	.word	0x00000ff0


	//   ....[1]....
        /*0098*/ 	.word	0x00002070


	//   ....[2]....
        /*009c*/ 	.word	0x00003230


	//   ....[3]....
        /*00a0*/ 	.word	0x000042b0


	//   ....[4]....
        /*00a4*/ 	.word	0x000053b0


	//   ....[5]....
        /*00a8*/ 	.word	0x00006440


	//   ....[6]....
        /*00ac*/ 	.word	0x00007540


	//   ....[7]....
        /*00b0*/ 	.word	0x000084f0


	//   ....[8]....
        /*00b4*/ 	.word	0x0000a070


	//   ....[9]....
        /*00b8*/ 	.word	0x0000af30


	//   ....[10]....
        /*00bc*/ 	.word	0x0000beb0


	//   ....[11]....
        /*00c0*/ 	.word	0x0000ce30


	//----- nvinfo : EIATTR_EXIT_INSTR_OFFSETS
	.align		4
.L_601:
        /*00c4*/ 	.byte	0x04, 0x1c
        /*00c6*/ 	.short	(.L_603 - .L_602)


	//   ....[0]....
.L_602:
        /*00c8*/ 	.word	0x0000c180


	//   ....[1]....
        /*00cc*/ 	.word	0x0000c2d0


	//   ....[2]....
        /*00d0*/ 	.word	0x0000c310


	//   ....[3]....
        /*00d4*/ 	.word	0x0000c3b0


	//   ....[4]....
        /*00d8*/ 	.word	0x0000c3f0


	//   ....[5]....
        /*00dc*/ 	.word	0x0000c430


	//   ....[6]....
        /*00e0*/ 	.word	0x0000c4c0


	//   ....[7]....
        /*00e4*/ 	.word	0x0000c4e0


	//   ....[8]....
        /*00e8*/ 	.word	0x0000c580


	//   ....[9]....
        /*00ec*/ 	.word	0x0000c5d0


	//   ....[10]....
        /*00f0*/ 	.word	0x0000c620


	//   ....[11]....
        /*00f4*/ 	.word	0x0000c700


	//   ....[12]....
        /*00f8*/ 	.word	0x0000c870


	//   ....[13]....
        /*00fc*/ 	.word	0x0000c9e0


	//   ....[14]....
        /*0100*/ 	.word	0x0000cb40


	//   ....[15]....
        /*0104*/ 	.word	0x0000cb80


	//   ....[16]....
        /*0108*/ 	.word	0x0000cbc0


	//   ....[17]....
        /*010c*/ 	.word	0x0000cc70


	//   ....[18]....
        /*0110*/ 	.word	0x0000ccd0


	//   ....[19]....
        /*0114*/ 	.word	0x0000ce40


	//   ....[20]....
        /*0118*/ 	.word	0x0000cf50


	//   ....[21]....
        /*011c*/ 	.word	0x0000d090


	//   ....[22]....
        /*0120*/ 	.word	0x0000d0d0


	//----- nvinfo : EIATTR_MAX_THREADS
	.align		4
.L_603:
        /*0124*/ 	.byte	0x04, 0x05
        /*0126*/ 	.short	(.L_605 - .L_604)
.L_604:
        /*0128*/ 	.word	0x00000080
        /*012c*/ 	.word	0x00000001
        /*0130*/ 	.word	0x00000001


	//----- nvinfo : EIATTR_CRS_STACK_SIZE
	.align		4
.L_605:
        /*0134*/ 	.byte	0x04, 0x1e
        /*0136*/ 	.short	(.L_607 - .L_606)
.L_606:
        /*0138*/ 	.word	0x00000000


	//----- nvinfo : EIATTR_CBANK_PARAM_SIZE
	.align		4
.L_607:
        /*013c*/ 	.byte	0x03, 0x19
        /*013e*/ 	.short	0x0038


	//----- nvinfo : EIATTR_PARAM_CBANK
	.align		4
        /*0140*/ 	.byte	0x04, 0x0a
        /*0142*/ 	.short	(.L_609 - .L_608)
	.align		4
.L_608:
        /*0144*/ 	.word	index@(.nv.constant0._ZN2at6native27unrolled_elementwise_kernelIZZZNS0_61_GLOBAL__N__b29612f4_23_ActivationMishKernel_cu_9e10b42f_310420mish_backward_kernelERNS_14TensorIteratorEENKUlvE_clEvENKUlvE1_clEvEUlN3c104HalfES8_E_St5arrayIPcLm3EELi4E23TrivialOffsetCalculatorILi2EjESD_ILi1EjENS0_6memory12LoadWithCastILi2EEENSG_13StoreWithCastILi1EEEEEviT_T0_T2_T3_T4_T5_)
        /*0148*/ 	.short	0x0380
        /*014a*/ 	.short	0x0038


	//----- nvinfo : EIATTR_SW_WAR
	.align		4
.L_609:
        /*014c*/ 	.byte	0x04, 0x36
        /*014e*/ 	.short	(.L_611 - .L_610)
.L_610:
        /*0150*/ 	.word	0x00000008
.L_611:


//--------------------- .nv.info._ZN2at6native18elementwise_kernelILi128ELi4EZNS0_22gpu_kernel_impl_nocastIZZZNS0_61_GLOBAL__N__b29612f4_23_ActivationMishKernel_cu_9e10b42f_310420mish_backward_kernelERNS_14TensorIteratorEENKUlvE_clEvENKUlvE1_clEvEUlN3c104HalfES9_E_EEvRNS_18TensorIteratorBaseERKT_EUliE_EEviT1_ --------------------------
	.section	.nv.info._ZN2at6native18elementwise_kernelILi128ELi4EZNS0_22gpu_kernel_impl_nocastIZZZNS0_61_GLOBAL__N__b29612f4_23_ActivationMishKernel_cu_9e10b42f_310420mish_backward_kernelERNS_14TensorIteratorEENKUlvE_clEvENKUlvE1_clEvEUlN3c104HalfES9_E_EEvRNS_18TensorIteratorBaseERKT_EUliE_EEviT1_,"",@"SHT_CUDA_INFO"
	.sectionflags	@""
	.align	4


	//----- nvinfo : EIATTR_CUDA_API_VERSION
	.align		4
        /*0000*/ 	.byte	0x04, 0x37
        /*0002*/ 	.short	(.L_613 - .L_612)
.L_612:
        /*0004*/ 	.word	0x00000082


	//----- nvinfo : EIATTR_KPARAM_INFO
	.align		4
.L_613:
        /*0008*/ 	.byte	0x04, 0x17
        /*000a*/ 	.short	(.L_615 - .L_614)
.L_614:
        /*000c*/ 	.word	0x00000000
        /*0010*/ 	.short	0x0001
        /*0012*/ 	.short	0x0008
        /*0014*/ 	.byte	0x00, 0xf0, 0x21, 0x0a


	//----- nvinfo : EIATTR_KPARAM_INFO
	.align		4
.L_615:
        /*0018*/ 	.byte	0x04, 0x17
        /*001a*/ 	.short	(.L_617 - .L_616)
.L_616:
        /*001c*/ 	.word	0x00000000
        /*0020*/ 	.short	0x0000
        /*0022*/ 	.short	0x0000
        /*0024*/ 	.byte	0x00, 0xf0, 0x11, 0x00


	//----- nvinfo : EIATTR_SPARSE_MMA_MASK
	.align		4
.L_617:
        /*0028*/ 	.byte	0x03, 0x50
        /*002a*/ 	.short	0x0000


	//----- nvinfo : EIATTR_MAXREG_COUNT
	.align		4
        /*002c*/ 	.byte	0x03, 0x1b
        /*002e*/ 	.short	0x0080


	//----- nvinfo : EIATTR_MERCURY_ISA_VERSION
	.align		4
        /*0030*/ 	.byte	0x03, 0x5f
        /*0032*/ 	.short	0x0101


	//----- nvinfo : EIATTR_VRC_CTA_INIT_COUNT
	.align		4
        /*0034*/ 	.byte	0x02, 0x4a
	.zero		1
	.zero		1


	//----- nvinfo : EIATTR_EXIT_INSTR_OFFSETS
	.align		4
        /*0038*/ 	.byte	0x04, 0x1c
        /*003a*/ 	.short	(.L_619 - .L_618)


	//   ....[0]....
.L_618:
        /*003c*/ 	.word	0x00000ab0


	//   ....[1]....
        /*0040*/ 	.word	0x00000dc0


	//   ....[2]....
        /*0044*/ 	.word	0x00005a50


	//   ....[3]....
        /*0048*/ 	.word	0x00007370


	//----- nvinfo : EIATTR_MAX_THREADS
	.align		4
.L_619:
        /*004c*/ 	.byte	0x04, 0x05
        /*004e*/ 	.short	(.L_621 - .L_620)
.L_620:
        /*0050*/ 	.word	0x00000080
        /*0054*/ 	.word	0x00000001
        /*0058*/ 	.word	0x00000001


	//----- nvinfo : EIATTR_CRS_STACK_SIZE
	.align		4
.L_621:
        /*005c*/ 	.byte	0x04, 0x1e
        /*005e*/ 	.short	(.L_623 - .L_622)
.L_622:
        /*0060*/ 	.word	0x00000000


	//----- nvinfo : EIATTR_CBANK_PARAM_SIZE
	.align		4
.L_623:
        /*0064*/ 	.byte	0x03, 0x19
        /*0066*/ 	.short	0x0290


	//----- nvinfo : EIATTR_PARAM_CBANK
	.align		4
        /*0068*/ 	.byte	0x04, 0x0a
        /*006a*/ 	.short	(.L_625 - .L_624)
	.align		4
.L_624:
        /*006c*/ 	.word	index@(.nv.constant0._ZN2at6native18elementwise_kernelILi128ELi4EZNS0_22gpu_kernel_impl_nocastIZZZNS0_61_GLOBAL__N__b29612f4_23_ActivationMishKernel_cu_9e10b42f_310420mish_backward_kernelERNS_14TensorIteratorEENKUlvE_clEvENKUlvE1_clEvEUlN3c104HalfES9_E_EEvRNS_18TensorIteratorBaseERKT_EUliE_EEviT1_)
        /*0070*/ 	.short	0x0380
        /*0072*/ 	.short	0x0290


	//----- nvinfo : EIATTR_SW_WAR
	.align		4
.L_625:
        /*0074*/ 	.byte	0x04, 0x36
        /*0076*/ 	.short	(.L_627 - .L_626)
.L_626:
        /*0078*/ 	.word	0x00000008
.L_627:


//--------------------- .nv.info._ZN2at6native27unrolled_elementwise_kernelIZZZNS0_61_GLOBAL__N__b29612f4_23_ActivationMishKernel_cu_9e10b42f_310420mish_backward_kernelERNS_14TensorIteratorEENKUlvE_clEvENKUlvE1_clEvEUlN3c104HalfES8_E_St5arrayIPcLm3EELi4E23TrivialOffsetCalculatorILi2EjESD_ILi1EjENS0_6memory15LoadWithoutCastENSG_16StoreWithoutCastEEEviT_T0_T2_T3_T4_T5_ --------------------------
	.section	.nv.info._ZN2at6native27unrolled_elementwise_kernelIZZZNS0_61_GLOBAL__N__b29612f4_23_ActivationMishKernel_cu_9e10b42f_310420mish_backward_kernelERNS_14TensorIteratorEENKUlvE_clEvENKUlvE1_clEvEUlN3c104HalfES8_E_St5arrayIPcLm3EELi4E23TrivialOffsetCalculatorILi2EjESD_ILi1EjENS0_6memory15LoadWithoutCastENSG_16StoreWithoutCastEEEviT_T0_T2_T3_T4_T5_,"",@"SHT_CUDA_INFO"
	.sectionflags	@""
	.align	4


	//----- nvinfo : EIATTR_CUDA_API_VERSION
	.align		4
        /*0000*/ 	.byte	0x04, 0x37
        /*0002*/ 	.short	(.L_629 - .L_628)
.L_628:
        /*0004*/ 	.word	0x00000082


	//----- nvinfo : EIATTR_KPARAM_INFO
	.align		4
.L_629:
        /*0008*/ 	.byte	0x04, 0x17
        /*000a*/ 	.short	(.L_631 - .L_630)
.L_630:
        /*000c*/ 	.word	0x00000000
        /*0010*/ 	.short	0x0006
        /*0012*/ 	.short	0x0023
        /*0014*/ 	.byte	0x00, 0xf0, 0x05, 0x00


	//----- nvinfo : EIATTR_KPARAM_INFO
	.align		4
.L_631:
        /*0018*/ 	.byte	0x04, 0x17
        /*001a*/ 	.short	(.L_633 - .L_632)
.L_632:
        /*001c*/ 	.word	0x00000000
        /*0020*/ 	.short	0x0005
        /*0022*/ 	.short	0x0022
        /*0024*/ 	.byte	0x00, 0xf0, 0x05, 0x00


	//----- nvinfo : EIATTR_KPARAM_INFO
	.align		4
.L_633:
        /*0028*/ 	.byte	0x04, 0x17
        /*002a*/ 	.short	(.L_635 - .L_634)
.L_634:
        /*002c*/ 	.word	0x00000000
        /*0030*/ 	.short	0x0004
        /*0032*/ 	.short	0x0021
        /*0034*/ 	.byte	0x00, 0xf0, 0x05, 0x00


	//----- nvinfo : EIATTR_KPARAM_INFO
	.align		4
.L_635:
        /*0038*/ 	.byte	0x04, 0x17
        /*003a*/ 	.short	(.L_637 - .L_636)
.L_636:
        /*003c*/ 	.word	0x00000000
        /*0040*/ 	.short	0x0003
        /*0042*/ 	.short	0x0020
        /*0044*/ 	.byte	0x00, 0xf0, 0x05, 0x00


	//----- nvinfo : EIATTR_KPARAM_INFO
	.align		4
.L_637:
        /*0048*/ 	.byte	0x04, 0x17
        /*004a*/ 	.short	(.L_639 - .L_638)
.L_638:
        /*004c*/ 	.word	0x00000000
        /*0050*/ 	.short	0x0002
        /*0052*/ 	.short	0x0008
        /*0054*/ 	.byte	0x00, 0xf0, 0x61, 0x00


	//----- nvinfo : EIATTR_KPARAM_INFO
	.align		4
.L_639:
        /*0058*/ 	.byte	0x04, 0x17
        /*005a*/ 	.short	(.L_641 - .L_640)
.L_640:
        /*005c*/ 	.word	0x00000000
        /*0060*/ 	.short	0x0001
        /*0062*/ 	.short	0x0004
        /*0064*/ 	.byte	0x00, 0xf0, 0x05, 0x00


	//----- nvinfo : EIATTR_KPARAM_INFO
	.align		4
.L_641:
        /*0068*/ 	.byte	0x04, 0x17
        /*006a*/ 	.short	(.L_643 - .L_642)
.L_642:
        /*006c*/ 	.word	0x00000000
        /*0070*/ 	.short	0x0000
        /*0072*/ 	.short	0x0000
        /*0074*/ 	.byte	0x00, 0xf0, 0x11, 0x00


	//----- nvinfo : EIATTR_SPARSE_MMA_MASK
	.align		4
.L_643:
        /*0078*/ 	.byte	0x03, 0x50
        /*007a*/ 	.short	0x0000


	//----- nvinfo : EIATTR_MAXREG_COUNT
	.align		4
        /*007c*/ 	.byte	0x03, 0x1b
        /*007e*/ 	.short	0x00ff


	//----- nvinfo : EIATTR_MERCURY_ISA_VERSION
	.align		4
        /*0080*/ 	.byte	0x03, 0x5f
        /*0082*/ 	.short	0x0101


	//----- nvinfo : EIATTR_VRC_CTA_INIT_COUNT
	.align		4
        /*0084*/ 	.byte	0x02, 0x4a
	.zero		1
	.zero		1


	//----- nvinfo : EIATTR_EXIT_INSTR_OFFSETS
	.align		4
        /*0088*/ 	.byte	0x04, 0x1c
        /*008a*/ 	.short	(.L_645 - .L_644)


	//   ....[0]....
.L_644:
        /*008c*/ 	.word	0x00001010


	//   ....[1]....
        /*0090*/ 	.word	0x00001060


	//----- nvinfo : EIATTR_MAX_THREADS
	.align		4
.L_645:
        /*0094*/ 	.byte	0x04, 0x05
        /*0096*/ 	.short	(.L_647 - .L_646)
.L_646:
        /*0098*/ 	.word	0x00000080
        /*009c*/ 	.word	0x00000001
        /*00a0*/ 	.word	0x00000001


	//----- nvinfo : EIATTR_CRS_STACK_SIZE
	.align		4
.L_647:
        /*00a4*/ 	.byte	0x04, 0x1e
        /*00a6*/ 	.short	(.L_649 - .L_648)
.L_648:
        /*00a8*/ 	.word	0x00000000


	//----- nvinfo : EIATTR_CBANK_PARAM_SIZE
	.align		4
.L_649:
        /*00ac*/ 	.byte	0x03, 0x19
        /*00ae*/ 	.short	0x0024


	//----- nvinfo : EIATTR_PARAM_CBANK
	.align		4
        /*00b0*/ 	.byte	0x04, 0x0a
        /*00b2*/ 	.short	(.L_651 - .L_650)
	.align		4
.L_650:
        /*00b4*/ 	.word	index@(.nv.constant0._ZN2at6native27unrolled_elementwise_kernelIZZZNS0_61_GLOBAL__N__b29612f4_23_ActivationMishKernel_cu_9e10b42f_310420mish_backward_kernelERNS_14TensorIteratorEENKUlvE_clEvENKUlvE1_clEvEUlN3c104HalfES8_E_St5arrayIPcLm3EELi4E23TrivialOffsetCalculatorILi2EjESD_ILi1EjENS0_6memory15LoadWithoutCastENSG_16StoreWithoutCastEEEviT_T0_T2_T3_T4_T5_)
        /*00b8*/ 	.short	0x0380
        /*00ba*/ 	.short	0x0024


	//----- nvinfo : EIATTR_SW_WAR
	.align		4
.L_651:
        /*00bc*/ 	.byte	0x04, 0x36
        /*00be*/ 	.short	(.L_653 - .L_652)
.L_652:
        /*00c0*/ 	.word	0x00000008
.L_653:


//--------------------- .nv.info._ZN2at6native29vectorized_elementwise_kernelILi2EZZZNS0_61_GLOBAL__N__b29612f4_23_ActivationMishKernel_cu_9e10b42f_310420mish_backward_kernelERNS_14TensorIteratorEENKUlvE_clEvENKUlvE1_clEvEUlN3c104HalfES8_E_St5arrayIPcLm3EEEEviT0_T1_ --------------------------
	.section	.nv.info._ZN2at6native29vectorized_elementwise_kernelILi2EZZZNS0_61_GLOBAL__N__b29612f4_23_ActivationMishKernel_cu_9e10b42f_310420mish_backward_kernelERNS_14TensorIteratorEENKUlvE_clEvENKUlvE1_clEvEUlN3c104HalfES8_E_St5arrayIPcLm3EEEEviT0_T1_,"",@"SHT_CUDA_INFO"
	.sectionflags	@""
	.align	4


	//----- nvinfo : EIATTR_CUDA_API_VERSION
	.align		4
        /*0000*/ 	.byte	0x04, 0x37
        /*0002*/ 	.short	(.L_655 - .L_654)
.L_654:
        /*0004*/ 	.word	0x00000082


	//----- nvinfo : EIATTR_KPARAM_INFO
	.align		4
.L_655:
        /*0008*/ 	.byte	0x04, 0x17
        /*000a*/ 	.short	(.L_657 - .L_656)
.L_656:
        /*000c*/ 	.word	0x00000000
        /*0010*/ 	.short	0x0002
        /*0012*/ 	.short	0x0008
        /*0014*/ 	.byte	0x00, 0xf0, 0x61, 0x00


	//----- nvinfo : EIATTR_KPARAM_INFO
	.align		4
.L_657:
        /*0018*/ 	.byte	0x04, 0x17
        /*001a*/ 	.short	(.L_659 - .L_658)
.L_658:
        /*001c*/ 	.word	0x00000000
        /*0020*/ 	.short	0x0001
        /*0022*/ 	.short	0x0004
        /*0024*/ 	.byte	0x00, 0xf0, 0x05, 0x00


	//----- nvinfo : EIATTR_KPARAM_INFO
	.align		4
.L_659:
        /*0028*/ 	.byte	0x04, 0x17
        /*002a*/ 	.short	(.L_661 - .L_660)
.L_660:
        /*002c*/ 	.word	0x00000000
        /*0030*/ 	.short	0x0000
        /*0032*/ 	.short	0x0000
        /*0034*/ 	.byte	0x00, 0xf0, 0x11, 0x00


	//----- nvinfo : EIATTR_SPARSE_MMA_MASK
	.align		4
.L_661:
        /*0038*/ 	.byte	0x03, 0x50
        /*003a*/ 	.short	0x0000


	//----- nvinfo : EIATTR_MAXREG_COUNT
	.align		4
        /*003c*/ 	.byte	0x03, 0x1b
        /*003e*/ 	.short	0x00ff


	//----- nvinfo : EIATTR_MERCURY_ISA_VERSION
	.align		4
        /*0040*/ 	.byte	0x03, 0x5f
        /*0042*/ 	.short	0x0101


	//----- nvinfo : EIATTR_VRC_CTA_INIT_COUNT
	.align		4
        /*0044*/ 	.byte	0x02, 0x4a
	.zero		1
	.zero		1


	//----- nvinfo : EIATTR_EXIT_INSTR_OFFSETS
	.align		4
        /*0048*/ 	.byte	0x04, 0x1c
        /*004a*/ 	.short	(.L_663 - .L_662)


	//   ....[0]....
.L_662:
        /*004c*/ 	.word	0x000020d0


	//   ....[1]....
        /*0050*/ 	.word	0x00002120


	//   ....[2]....
        /*0054*/ 	.word	0x00003670


	//----- nvinfo : EIATTR_MAX_THREADS
	.align		4
.L_663:
        /*0058*/ 	.byte	0x04, 0x05
        /*005a*/ 	.short	(.L_665 - .L_664)
.L_664:
        /*005c*/ 	.word	0x00000080
        /*0060*/ 	.word	0x00000001
        /*0064*/ 	.word	0x00000001


	//----- nvinfo : EIATTR_CRS_STACK_SIZE
	.align		4
.L_665:
        /*0068*/ 	.byte	0x04, 0x1e
        /*006a*/ 	.short	(.L_667 - .L_666)
.L_666:
        /*006c*/ 	.word	0x00000000


	//----- nvinfo : EIATTR_CBANK_PARAM_SIZE
	.align		4
.L_667:
        /*0070*/ 	.byte	0x03, 0x19
        /*0072*/ 	.short	0x0020


	//----- nvinfo : EIATTR_PARAM_CBANK
	.align		4
        /*0074*/ 	.byte	0x04, 0x0a
        /*0076*/ 	.short	(.L_669 - .L_668)
	.align		4
.L_668:
        /*0078*/ 	.word	index@(.nv.constant0._ZN2at6native29vectorized_elementwise_kernelILi2EZZZNS0_61_GLOBAL__N__b29612f4_23_ActivationMishKernel_cu_9e10b42f_310420mish_backward_kernelERNS_14TensorIteratorEENKUlvE_clEvENKUlvE1_clEvEUlN3c104HalfES8_E_St5arrayIPcLm3EEEEviT0_T1_)
        /*007c*/ 	.short	0x0380
        /*007e*/ 	.short	0x0020


	//----- nvinfo : EIATTR_SW_WAR
	.align		4
.L_669:
        /*0080*/ 	.byte	0x04, 0x36
        /*0082*/ 	.short	(.L_671 - .L_670)
.L_670:
        /*0084*/ 	.word	0x00000008
.L_671:


//--------------------- .nv.info._ZN2at6native29vectorized_elementwise_kernelILi4EZZZNS0_61_GLOBAL__N__b29612f4_23_ActivationMishKernel_cu_9e10b42f_310420mish_backward_kernelERNS_14TensorIteratorEENKUlvE_clEvENKUlvE1_clEvEUlN3c104HalfES8_E_St5arrayIPcLm3EEEEviT0_T1_ --------------------------
	.section	.nv.info._ZN2at6native29vectorized_elementwise_kernelILi4EZZZNS0_61_GLOBAL__N__b29612f4_23_ActivationMishKernel_cu_9e10b42f_310420mish_backward_kernelERNS_14TensorIteratorEENKUlvE_clEvENKUlvE1_clEvEUlN3c104HalfES8_E_St5arrayIPcLm3EEEEviT0_T1_,"",@"SHT_CUDA_INFO"
	.sectionflags	@""
	.align	4


	//----- nvinfo : EIATTR_CUDA_API_VERSION
	.align		4
        /*0000*/ 	.byte	0x04, 0x37
        /*0002*/ 	.short	(.L_673 - .L_672)
.L_672:
        /*0004*/ 	.word	0x00000082


	//----- nvinfo : EIATTR_KPARAM_INFO
	.align		4
.L_673:
        /*0008*/ 	.byte	0x04, 0x17
        /*000a*/ 	.short	(.L_675 - .L_674)
.L_674:
        /*000c*/ 	.word	0x00000000
        /*0010*/ 	.short	0x0002
        /*0012*/ 	.short	0x0008
        /*0014*/ 	.byte	0x00, 0xf0, 0x61, 0x00


	//----- nvinfo : EIATTR_KPARAM_INFO
	.align		4
.L_675:
        /*0018*/ 	.byte	0x04, 0x17
        /*001a*/ 	.short	(.L_677 - .L_676)
.L_676:
        /*001c*/ 	.word	0x00000000
        /*0020*/ 	.short	0x0001
        /*0022*/ 	.short	0x0004
        /*0024*/ 	.byte	0x00, 0xf0, 0x05, 0x00


	//----- nvinfo : EIATTR_KPARAM_INFO
	.align		4
.L_677:
        /*0028*/ 	.byte	0x04, 0x17
        /*002a*/ 	.short	(.L_679 - .L_678)
.L_678:
        /*002c*/ 	.word	0x00000000
        /*0030*/ 	.short	0x0000
        /*0032*/ 	.short	0x0000
        /*0034*/ 	.byte	0x00, 0xf0, 0x11, 0x00


	//----- nvinfo : EIATTR_SPARSE_MMA_MASK
	.align		4
.L_679:
        /*0038*/ 	.byte	0x03, 0x50
        /*003a*/ 	.short	0x0000


	//----- nvinfo : EIATTR_MAXREG_COUNT
	.align		4
        /*003c*/ 	.byte	0x03, 0x1b
        /*003e*/ 	.short	0x00ff


	//----- nvinfo : EIATTR_MERCURY_ISA_VERSION
	.align		4
        /*0040*/ 	.byte	0x03, 0x5f
        /*0042*/ 	.short	0x0101


	//----- nvinfo : EIATTR_VRC_CTA_INIT_COUNT
	.align		4
        /*0044*/ 	.byte	0x02, 0x4a
	.zero		1
	.zero		1


	//----- nvinfo : EIATTR_EXIT_INSTR_OFFSETS
	.align		4
        /*0048*/ 	.byte	0x04, 0x1c
        /*004a*/ 	.short	(.L_681 - .L_680)


	//   ....[0]....
.L_680:
        /*004c*/ 	.word	0x000020d0


	//   ....[1]....
        /*0050*/ 	.word	0x00002120


	//   ....[2]....
        /*0054*/ 	.word	0x00003610


	//----- nvinfo : EIATTR_MAX_THREADS
	.align		4
.L_681:
        /*0058*/ 	.byte	0x04, 0x05
        /*005a*/ 	.short	(.L_683 - .L_682)
.L_682:
        /*005c*/ 	.word	0x00000080
        /*0060*/ 	.word	0x00000001
        /*0064*/ 	.word	0x00000001


	//----- nvinfo : EIATTR_CRS_STACK_SIZE
	.align		4
.L_683:
        /*0068*/ 	.byte	0x04, 0x1e
        /*006a*/ 	.short	(.L_685 - .L_684)
.L_684:
        /*006c*/ 	.word	0x00000000


	//----- nvinfo : EIATTR_CBANK_PARAM_SIZE
	.align		4
.L_685:
        /*0070*/ 	.byte	0x03, 0x19
        /*0072*/ 	.short	0x0020


	//----- nvinfo : EIATTR_PARAM_CBANK
	.align		4
        /*0074*/ 	.byte	0x04, 0x0a
        /*0076*/ 	.short	(.L_687 - .L_686)
	.align		4
.L_686:
        /*0078*/ 	.word	index@(.nv.constant0._ZN2at6native29vectorized_elementwise_kernelILi4EZZZNS0_61_GLOBAL__N__b29612f4_23_ActivationMishKernel_cu_9e10b42f_310420mish_backward_kernelERNS_14TensorIteratorEENKUlvE_clEvENKUlvE1_clEvEUlN3c104HalfES8_E_St5arrayIPcLm3EEEEviT0_T1_)
        /*007c*/ 	.short	0x0380
        /*007e*/ 	.short	0x0020


	//----- nvinfo : EIATTR_SW_WAR
	.align		4
.L_687:
        /*0080*/ 	.byte	0x04, 0x36
        /*0082*/ 	.short	(.L_689 - .L_688)
.L_688:
        /*0084*/ 	.word	0x00000008
.L_689:


//--------------------- .nv.info._ZN2at6native29vectorized_elementwise_kernelILi8EZZZNS0_61_GLOBAL__N__b29612f4_23_ActivationMishKernel_cu_9e10b42f_310420mish_backward_kernelERNS_14TensorIteratorEENKUlvE_clEvENKUlvE1_clEvEUlN3c104HalfES8_E_St5arrayIPcLm3EEEEviT0_T1_ --------------------------
	.section	.nv.info._ZN2at6native29vectorized_elementwise_kernelILi8EZZZNS0_61_GLOBAL__N__b29612f4_23_ActivationMishKernel_cu_9e10b42f_310420mish_backward_kernelERNS_14TensorIteratorEENKUlvE_clEvENKUlvE1_clEvEUlN3c104HalfES8_E_St5arrayIPcLm3EEEEviT0_T1_,"",@"SHT_CUDA_INFO"
	.sectionflags	@""
	.align	4


	//----- nvinfo : EIATTR_CUDA_API_VERSION
	.align		4
        /*0000*/ 	.byte	0x04, 0x37
        /*0002*/ 	.short	(.L_691 - .L_690)
.L_690:
        /*0004*/ 	.word	0x00000082


	//----- nvinfo : EIATTR_KPARAM_INFO
	.align		4
.L_691:
        /*0008*/ 	.byte	0x04, 0x17
        /*000a*/ 	.short	(.L_693 - .L_692)
.L_692:
        /*000c*/ 	.word	0x00000000
        /*0010*/ 	.short	0x0002
        /*0012*/ 	.short	0x0008
        /*0014*/ 	.byte	0x00, 0xf0, 0x61, 0x00


	//----- nvinfo : EIATTR_KPARAM_INFO
	.align		4
.L_693:
        /*0018*/ 	.byte	0x04, 0x17
        /*001a*/ 	.short	(.L_695 - .L_694)
.L_694:
        /*001c*/ 	.word	0x00000000
        /*0020*/ 	.short	0x0001
        /*0022*/ 	.short	0x0004
        /*0024*/ 	.byte	0x00, 0xf0, 0x05, 0x00


	//----- nvinfo : EIATTR_KPARAM_INFO
	.align		4
.L_695:
        /*0028*/ 	.byte	0x04, 0x17
        /*002a*/ 	.short	(.L_697 - .L_696)
.L_696:
        /*002c*/ 	.word	0x00000000
        /*0030*/ 	.short	0x0000
        /*0032*/ 	.short	0x0000
        /*0034*/ 	.byte	0x00, 0xf0, 0x11, 0x00


	//----- nvinfo : EIATTR_SPARSE_MMA_MASK
	.align		4
.L_697:
        /*0038*/ 	.byte	0x03, 0x50
        /*003a*/ 	.short	0x0000


	//----- nvinfo : EIATTR_MAXREG_COUNT
	.align		4
        /*003c*/ 	.byte	0x03, 0x1b
        /*003e*/ 	.short	0x00ff


	//----- nvinfo : EIATTR_MERCURY_ISA_VERSION
	.align		4
        /*0040*/ 	.byte	0x03, 0x5f
        /*0042*/ 	.short	0x0101


	//----- nvinfo : EIATTR_VRC_CTA_INIT_COUNT
	.align		4
        /*0044*/ 	.byte	0x02, 0x4a
	.zero		1
	.zero		1


	//----- nvinfo : EIATTR_EXIT_INSTR_OFFSETS
	.align		4
        /*0048*/ 	.byte	0x04, 0x1c
        /*004a*/ 	.short	(.L_699 - .L_698)


	//   ....[0]....
.L_698:
        /*004c*/ 	.word	0x000020d0


	//   ....[1]....
        /*0050*/ 	.word	0x00002120


	//   ....[2]....
        /*0054*/ 	.word	0x000035e0


	//----- nvinfo : EIATTR_MAX_THREADS
	.align		4
.L_699:
        /*0058*/ 	.byte	0x04, 0x05
        /*005a*/ 	.short	(.L_701 - .L_700)
.L_700:
        /*005c*/ 	.word	0x00000080
        /*0060*/ 	.word	0x00000001
        /*0064*/ 	.word	0x00000001


	//----- nvinfo : EIATTR_CRS_STACK_SIZE
	.align		4
.L_701:
        /*0068*/ 	.byte	0x04, 0x1e
        /*006a*/ 	.short	(.L_703 - .L_702)
.L_702:
        /*006c*/ 	.word	0x00000000


	//----- nvinfo : EIATTR_CBANK_PARAM_SIZE
	.align		4
.L_703:
        /*0070*/ 	.byte	0x03, 0x19
        /*0072*/ 	.short	0x0020


	//----- nvinfo : EIATTR_PARAM_CBANK
	.align		4
        /*0074*/ 	.byte	0x04, 0x0a
        /*0076*/ 	.short	(.L_705 - .L_704)
	.align		4
.L_704:
        /*0078*/ 	.word	index@(.nv.constant0._ZN2at6native29vectorized_elementwise_kernelILi8EZZZNS0_61_GLOBAL__N__b29612f4_23_ActivationMishKernel_cu_9e10b42f_310420mish_backward_kernelERNS_14TensorIteratorEENKUlvE_clEvENKUlvE1_clEvEUlN3c104HalfES8_E_St5arrayIPcLm3EEEEviT0_T1_)
        /*007c*/ 	.short	0x0380
        /*007e*/ 	.short	0x0020


	//----- nvinfo : EIATTR_SW_WAR
	.align		4
.L_705:
        /*0080*/ 	.byte	0x04, 0x36
        /*0082*/ 	.short	(.L_707 - .L_706)
.L_706:
        /*0084*/ 	.word	0x00000008
.L_707:


//--------------------- .nv.info._ZN2at6native18elementwise_kernelILi128ELi4EZNS0_15gpu_kernel_implIZZZNS0_61_GLOBAL__N__b29612f4_23_ActivationMishKernel_cu_9e10b42f_310420mish_backward_kernelERNS_14TensorIteratorEENKUlvE_clEvENKUlvE0_clEvEUlffE_EEvRNS_18TensorIteratorBaseERKT_EUliE_EEviT1_ --------------------------
	.section	.nv.info._ZN2at6native18elementwise_kernelILi128ELi4EZNS0_15gpu_kernel_implIZZZNS0_61_GLOBAL__N__b29612f4_23_ActivationMishKernel_cu_9e10b42f_310420mish_backward_kernelERNS_14TensorIteratorEENKUlvE_clEvENKUlvE0_clEvEUlffE_EEvRNS_18TensorIteratorBaseERKT_EUliE_EEviT1_,"",@"SHT_CUDA_INFO"
	.sectionflags	@""
	.align	4


	//----- nvinfo : EIATTR_CUDA_API_VERSION
	.align		4
        /*0000*/ 	.byte	0x04, 0x37
        /*0002*/ 	.short	(.L_709 - .L_708)
.L_708:
        /*0004*/ 	.word	0x00000082


	//----- nvinfo : EIATTR_KPARAM_INFO
	.align		4
.L_709:
        /*0008*/ 	.byte	0x04, 0x17
        /*000a*/ 	.short	(.L_711 - .L_710)
.L_710:
        /*000c*/ 	.word	0x00000000
        /*0010*/ 	.short	0x0001
        /*0012*/ 	.short	0x0008
        /*0014*/ 	.byte	0x00, 0xf0, 0x21, 0x0a


	//----- nvinfo : EIATTR_KPARAM_INFO
	.align		4
.L_711:
        /*0018*/ 	.byte	0x04, 0x17
        /*001a*/ 	.short	(.L_713 - .L_712)
.L_712:
        /*001c*/ 	.word	0x00000000
        /*0020*/ 	.short	0x0000
        /*0022*/ 	.short	0x0000
        /*0024*/ 	.byte	0x00, 0xf0, 0x11, 0x00


	//----- nvinfo : EIATTR_SPARSE_MMA_MASK
	.align		4
.L_713:
        /*0028*/ 	.byte	0x03, 0x50
        /*002a*/ 	.short	0x0000


	//----- nvinfo : EIATTR_MAXREG_COUNT
	.align		4
        /*002c*/ 	.byte	0x03, 0x1b
        /*002e*/ 	.short	0x0080


	//----- nvinfo : EIATTR_EXTERNS
	.align		4
        /*0030*/ 	.byte	0x04, 0x0f
        /*0032*/ 	.short	(.L_715 - .L_714)


	//   ....[0]....
	.align		4
.L_714:
        /*0034*/ 	.word	index@(__assertfail)


	//----- nvinfo : EIATTR_MERCURY_ISA_VERSION
	.align		4
.L_715:
        /*0038*/ 	.byte	0x03, 0x5f
        /*003a*/ 	.short	0x0101


	//----- nvinfo : EIATTR_VRC_CTA_INIT_COUNT
	.align		4
        /*003c*/ 	.byte	0x02, 0x4a
	.zero		1
	.zero		1


	//----- nvinfo : EIATTR_SYSCALL_OFFSETS
	.align		4
        /*0040*/ 	.byte	0x04, 0x46
        /*0042*/ 	.short	(.L_717 - .L_716)


	//   ....[0]....
.L_716:
        /*0044*/ 	.word	0x00002410


	//   ....[1]....
        /*0048*/ 	.word	0x00003200


	//   ....[2]....
        /*004c*/ 	.word	0x00004220


	//   ....[3]....
        /*0050*/ 	.word	0x00006760


	//   ....[4]....
        /*0054*/ 	.word	0x00007550


	//   ....[5]....
        /*0058*/ 	.word	0x000083d0


	//   ....[6]....
        /*005c*/ 	.word	0x0000aa20


	//   ....[7]....
        /*0060*/ 	.word	0x0000b810


	//   ....[8]....
        /*0064*/ 	.word	0x0000c690


	//   ....[9]....
        /*0068*/ 	.word	0x0000ed00


	//   ....[10]....
        /*006c*/ 	.word	0x0000faf0


	//   ....[11]....
        /*0070*/ 	.word	0x00010940


	//----- nvinfo : EIATTR_EXIT_INSTR_OFFSETS
	.align		4
.L_717:
        /*0074*/ 	.byte	0x04, 0x1c
        /*0076*/ 	.short	(.L_719 - .L_718)


	//   ....[0]....
.L_718:
        /*0078*/ 	.word	0x0000c940


	//   ....[1]....
        /*007c*/ 	.word	0x0000fec0


	//   ....[2]....
        /*0080*/ 	.word	0x0000ff00


	//   ....[3]....
        /*0084*/ 	.word	0x0000ff90


	//   ....[4]....
        /*0088*/ 	.word	0x0000ffc0


	//   ....[5]....
        /*008c*/ 	.word	0x0000fff0


	//   ....[6]....
        /*0090*/ 	.word	0x00010070


	//   ....[7]....
        /*0094*/ 	.word	0x000100a0


	//   ....[8]....
        /*0098*/ 	.word	0x00010130


	//   ....[9]....
        /*009c*/ 	.word	0x00010170


	//   ....[10]....
        /*00a0*/ 	.word	0x000101b0


	//   ....[11]....
        /*00a4*/ 	.word	0x00010280


	//   ....[12]....
        /*00a8*/ 	.word	0x000103e0


	//   ....[13]....
        /*00ac*/ 	.word	0x00010540


	//   ....[14]....
        /*00b0*/ 	.word	0x00010690


	//   ....[15]....
        /*00b4*/ 	.word	0x000106c0


	//   ....[16]....
        /*00b8*/ 	.word	0x000106f0


	//   ....[17]....
        /*00bc*/ 	.word	0x00010790


	//   ....[18]....
        /*00c0*/ 	.word	0x000107e0


	//   ....[19]....
        /*00c4*/ 	.word	0x00010950


	//   ....[20]....
        /*00c8*/ 	.word	0x00010a50


	//   ....[21]....
        /*00cc*/ 	.word	0x00010b80


	//   ....[22]....
        /*00d0*/ 	.word	0x00010bb0


	//----- nvinfo : EIATTR_MAX_THREADS
	.align		4
.L_719:
        /*00d4*/ 	.byte	0x04, 0x05
        /*00d6*/ 	.short	(.L_721 - .L_720)
.L_720:
        /*00d8*/ 	.word	0x00000080
        /*00dc*/ 	.word	0x00000001
        /*00e0*/ 	.word	0x00000001


	//----- nvinfo : EIATTR_CRS_STACK_SIZE
	.align		4
.L_721:
        /*00e4*/ 	.byte	0x04, 0x1e
        /*00e6*/ 	.short	(.L_723 - .L_722)
.L_722:
        /*00e8*/ 	.word	0x00000000


	//----- nvinfo : EIATTR_CBANK_PARAM_SIZE
	.align		4
.L_723:
        /*00ec*/ 	.byte	0x03, 0x19
        /*00ee*/ 	.short	0x0290


	//----- nvinfo : EIATTR_PARAM_CBANK
	.align		4
        /*00f0*/ 	.byte	0x04, 0x0a
        /*00f2*/ 	.short	(.L_725 - .L_724)
	.align		4
.L_724:
        /*00f4*/ 	.word	index@(.nv.constant0._ZN2at6native18elementwise_kernelILi128ELi4EZNS0_15gpu_kernel_implIZZZNS0_61_GLOBAL__N__b29612f4_23_ActivationMishKernel_cu_9e10b42f_310420mish_backward_kernelERNS_14TensorIteratorEENKUlvE_clEvENKUlvE0_clEvEUlffE_EEvRNS_18TensorIteratorBaseERKT_EUliE_EEviT1_)
        /*00f8*/ 	.short	0x0380
        /*00fa*/ 	.short	0x0290


	//----- nvinfo : EIATTR_SW_WAR
	.align		4
.L_725:
        /*00fc*/ 	.byte	0x04, 0x36
        /*00fe*/ 	.short	(.L_727 - .L_726)
.L_726:
        /*0100*/ 	.word	0x00000008
.L_727:


//--------------------- .nv.info._ZN2at6native27unrolled_elementwise_kernelIZZZNS0_61_GLOBAL__N__b29612f4_23_ActivationMishKernel_cu_9e10b42f_310420mish_backward_kernelERNS_14TensorIteratorEENKUlvE_clEvENKUlvE0_clEvEUlffE_St5arrayIPcLm3EELi4E23TrivialOffsetCalculatorILi2EjESB_ILi1EjENS0_6memory12LoadWithCastILi2EEENSE_13StoreWithCastILi1EEEEEviT_T0_T2_T3_T4_T5_ --------------------------
	.section	.nv.info._ZN2at6native27unrolled_elementwise_kernelIZZZNS0_61_GLOBAL__N__b29612f4_23_ActivationMishKernel_cu_9e10b42f_310420mish_backward_kernelERNS_14TensorIteratorEENKUlvE_clEvENKUlvE0_clEvEUlffE_St5arrayIPcLm3EELi4E23TrivialOffsetCalculatorILi2EjESB_ILi1EjENS0_6memory12LoadWithCastILi2EEENSE_13StoreWithCastILi1EEEEEviT_T0_T2_T3_T4_T5_,"",@"SHT_CUDA_INFO"
	.sectionflags	@""
	.align	4


	//----- nvinfo : EIATTR_CUDA_API_VERSION
	.align		4
        /*0000*/ 	.byte	0x04, 0x37
        /*0002*/ 	.short	(.L_729 - .L_728)
.L_728:
        /*0004*/ 	.word	0x00000082


	//----- nvinfo : EIATTR_KPARAM_INFO
	.align		4
.L_729:
        /*0008*/ 	.byte	0x04, 0x17
        /*000a*/ 	.short	(.L_731 - .L_730)
.L_730:
        /*000c*/ 	.word	0x00000000
        /*0010*/ 	.short	0x0006
        /*0012*/ 	.short	0x0030
        /*0014*/ 	.byte	0x00, 0xf0, 0x21, 0x00


	//----- nvinfo : EIATTR_KPARAM_INFO
	.align		4
.L_731:
        /*0018*/ 	.byte	0x04, 0x17
        /*001a*/ 	.short	(.L_733 - .L_732)
.L_732:
        /*001c*/ 	.word	0x00000000
        /*0020*/ 	.short	0x0005
        /*0022*/ 	.short	0x0024
        /*0024*/ 	.byte	0x00, 0xf0, 0x31, 0x00


	//----- nvinfo : EIATTR_KPARAM_INFO
	.align		4
.L_733:
        /*0028*/ 	.byte	0x04, 0x17
        /*002a*/ 	.short	(.L_735 - .L_734)
.L_734:
        /*002c*/ 	.word	0x00000000
        /*0030*/ 	.short	0x0004
        /*0032*/ 	.short	0x0021
        /*0034*/ 	.byte	0x00, 0xf0, 0x05, 0x00


	//----- nvinfo : EIATTR_KPARAM_INFO
	.align		4
.L_735:
        /*0038*/ 	.byte	0x04, 0x17
        /*003a*/ 	.short	(.L_737 - .L_736)
.L_736:
        /*003c*/ 	.word	0x00000000
        /*0040*/ 	.short	0x0003
        /*0042*/ 	.short	0x0020
        /*0044*/ 	.byte	0x00, 0xf0, 0x05, 0x00


	//----- nvinfo : EIATTR_KPARAM_INFO
	.align		4
.L_737:
        /*0048*/ 	.byte	0x04, 0x17
        /*004a*/ 	.short	(.L_739 - .L_738)
.L_738:
        /*004c*/ 	.word	0x00000000
        /*0050*/ 	.short	0x0002
        /*0052*/ 	.short	0x0008
        /*0054*/ 	.byte	0x00, 0xf0, 0x61, 0x00


	//----- nvinfo : EIATTR_KPARAM_INFO
	.align		4
.L_739:
        /*0058*/ 	.byte	0x04, 0x17
        /*005a*/ 	.short	(.L_741 - .L_740)
.L_740:
        /*005c*/ 	.word	0x00000000
        /*0060*/ 	.short	0x0001
        /*0062*/ 	.short	0x0004
        /*0064*/ 	.byte	0x00, 0xf0, 0x05, 0x00


	//----- nvinfo : EIATTR_KPARAM_INFO
	.align		4
.L_741:
        /*0068*/ 	.byte	0x04, 0x17
        /*006a*/ 	.short	(.L_743 - .L_742)
.L_742:
        /*006c*/ 	.word	0x00000000
        /*0070*/ 	.short	0x0000
        /*0072*/ 	.short	0x0000
        /*0074*/ 	.byte	0x00, 0xf0, 0x11, 0x00


	//----- nvinfo : EIATTR_SPARSE_MMA_MASK
	.align		4
.L_743:
        /*0078*/ 	.byte	0x03, 0x50
        /*007a*/ 	.short	0x0000


	//----- nvinfo : EIATTR_MAXREG_COUNT
	.align		4
        /*007c*/ 	.byte	0x03, 0x1b
        /*007e*/ 	.short	0x00ff


	//----- nvinfo : EIATTR_EXTERNS
	.align		4
        /*0080*/ 	.byte	0x04, 0x0f
        /*0082*/ 	.short	(.L_745 - .L_744)


	//   ....[0]....
	.align		4
.L_744:
        /*0084*/ 	.word	index@(__assertfail)


	//----- nvinfo : EIATTR_MERCURY_ISA_VERSION
	.align		4
.L_745:
        /*0088*/ 	.byte	0x03, 0x5f
        /*008a*/ 	.short	0x0101


	//----- nvinfo : EIATTR_VRC_CTA_INIT_COUNT
	.align		4
        /*008c*/ 	.byte	0x02, 0x4a
	.zero		1
	.zero		1


	//----- nvinfo : EIATTR_SYSCALL_OFFSETS
	.align		4
        /*0090*/ 	.byte	0x04, 0x46
        /*0092*/ 	.short	(.L_747 - .L_746)


	//   ....[0]....
.L_746:
        /*0094*/ 	.word	0x00000de0


	//   ....[1]....
        /*0098*/ 	.word	0x00001c00


	//   ....[2]....
        /*009c*/ 	.word	0x00002b10


	//   ....[3]....
        /*00a0*/ 	.word	0x00003930


	//   ....[4]....
        /*00a4*/ 	.word	0x000047b0


	//   ....[5]....
        /*00a8*/ 	.word	0x000055d0


	//   ....[6]....
        /*00ac*/ 	.word	0x00006460


	//   ....[7]....
        /*00b0*/ 	.word	0x00007260


	//   ....[8]....
        /*00b4*/ 	.word	0x00008c00


	//   ....[9]....
        /*00b8*/ 	.word	0x000099a0


	//   ....[10]....
        /*00bc*/ 	.word	0x0000a800


	//   ....[11]....
        /*00c0*/ 	.word	0x0000b660


	//----- nvinfo : EIATTR_EXIT_INSTR_OFFSETS
	.align		4
.L_747:
        /*00c4*/ 	.byte	0x04, 0x1c
        /*00c6*/ 	.short	(.L_749 - .L_748)


	//   ....[0]....
.L_748:
        /*00c8*/ 	.word	0x0000aaa0


	//   ....[1]....
        /*00cc*/ 	.word	0x0000abe0


	//   ....[2]....
        /*00d0*/ 	.word	0x0000ac20


	//   ....[3]....
        /*00d4*/ 	.word	0x0000acb0


	//   ....[4]....
        /*00d8*/ 	.word	0x0000ace0


	//   ....[5]....
        /*00dc*/ 	.word	0x0000ad10


	//   ....[6]....
        /*00e0*/ 	.word	0x0000ad90


	//   ....[7]....
        /*00e4*/ 	.word	0x0000adc0


	//   ....[8]....
        /*00e8*/ 	.word	0x0000ae50


	//   ....[9]....
        /*00ec*/ 	.word	0x0000ae90


	//   ....[10]....
        /*00f0*/ 	.word	0x0000aed0


	//   ....[11]....
        /*00f4*/ 	.word	0x0000afa0


	//   ....[12]....
        /*00f8*/ 	.word	0x0000b100


	//   ....[13]....
        /*00fc*/ 	.word	0x0000b260


	//   ....[14]....
        /*0100*/ 	.word	0x0000b3b0


	//   ....[15]....
        /*0104*/ 	.word	0x0000b3e0


	//   ....[16]....
        /*0108*/ 	.word	0x0000b410


	//   ....[17]....
        /*010c*/ 	.word	0x0000b4b0


	//   ....[18]....
        /*0110*/ 	.word	0x0000b500


	//   ....[19]....
        /*0114*/ 	.word	0x0000b670


	//   ....[20]....
        /*0118*/ 	.word	0x0000b770


	//   ....[21]....
        /*011c*/ 	.word	0x0000b8a0


	//   ....[22]....
        /*0120*/ 	.word	0x0000b8d0


	//----- nvinfo : EIATTR_MAX_THREADS
	.align		4
.L_749:
        /*0124*/ 	.byte	0x04, 0x05
        /*0126*/ 	.short	(.L_751 - .L_750)
.L_750:
        /*0128*/ 	.word	0x00000080
        /*012c*/ 	.word	0x00000001
        /*0130*/ 	.word	0x00000001


	//----- nvinfo : EIATTR_CRS_STACK_SIZE
	.align		4
.L_751:
        /*0134*/ 	.byte	0x04, 0x1e
        /*0136*/ 	.short	(.L_753 - .L_752)
.L_752:
        /*0138*/ 	.word	0x00000000


	//----- nvinfo : EIATTR_CBANK_PARAM_SIZE
	.align		4
.L_753:
        /*013c*/ 	.byte	0x03, 0x19
        /*013e*/ 	.short	0x0038


	//----- nvinfo : EIATTR_PARAM_CBANK
	.align		4
        /*0140*/ 	.byte	0x04, 0x0a
        /*0142*/ 	.short	(.L_755 - .L_754)
	.align		4
.L_754:
        /*0144*/ 	.word	index@(.nv.constant0._ZN2at6native27unrolled_elementwise_kernelIZZZNS0_61_GLOBAL__N__b29612f4_23_ActivationMishKernel_cu_9e10b42f_310420mish_backward_kernelERNS_14TensorIteratorEENKUlvE_clEvENKUlvE0_clEvEUlffE_St5arrayIPcLm3EELi4E23TrivialOffsetCalculatorILi2EjESB_ILi1EjENS0_6memory12LoadWithCastILi2EEENSE_13StoreWithCastILi1EEEEEviT_T0_T2_T3_T4_T5_)
        /*0148*/ 	.short	0x0380
        /*014a*/ 	.short	0x0038


	//----- nvinfo : EIATTR_SW_WAR
	.align		4
.L_755:
        /*014c*/ 	.byte	0x04, 0x36
        /*014e*/ 	.short	(.L_757 - .L_756)
.L_756:
        /*0150*/ 	.word	0x00000008
.L_757:


//--------------------- .nv.info._ZN2at6native18elementwise_kernelILi128ELi2EZNS0_22gpu_kernel_impl_nocastIZZZNS0_61_GLOBAL__N__b29612f4_23_ActivationMishKernel_cu_9e10b42f_310420mish_backward_kernelERNS_14TensorIteratorEENKUlvE_clEvENKUlvE0_clEvEUlffE_EEvRNS_18TensorIteratorBaseERKT_EUliE_EEviT1_ --------------------------
	.section	.nv.info._ZN2at6native18elementwise_kernelILi128ELi2EZNS0_22gpu_kernel_impl_nocastIZZZNS0_61_GLOBAL__N__b29612f4_23_ActivationMishKernel_cu_9e10b42f_310420mish_backward_kernelERNS_14TensorIteratorEENKUlvE_clEvENKUlvE0_clEvEUlffE_EEvRNS_18TensorIteratorBaseERKT_EUliE_EEviT1_,"",@"SHT_CUDA_INFO"
	.sectionflags	@""
	.align	4


	//----- nvinfo : EIATTR_CUDA_API_VERSION
	.align		4
        /*0000*/ 	.byte	0x04, 0x37
        /*0002*/ 	.short	(.L_759 - .L_758)
.L_758:
        /*0004*/ 	.word	0x00000082


	//----- nvinfo : EIATTR_KPARAM_INFO
	.align		4
.L_759:
        /*0008*/ 	.byte	0x04, 0x17
        /*000a*/ 	.short	(.L_761 - .L_760)
.L_760:
        /*000c*/ 	.word	0x00000000
        /*0010*/ 	.short	0x0001
        /*0012*/ 	.short	0x0008
        /*0014*/ 	.byte	0x00, 0xf0, 0x21, 0x0a


	//----- nvinfo : EIATTR_KPARAM_INFO
	.align		4
.L_761:
        /*0018*/ 	.byte	0x04, 0x17
        /*001a*/ 	.short	(.L_763 - .L_762)
.L_762:
        /*001c*/ 	.word	0x00000000
        /*0020*/ 	.short	0x0000
        /*0022*/ 	.short	0x0000
        /*0024*/ 	.byte	0x00, 0xf0, 0x11, 0x00


	//----- nvinfo : EIATTR_SPARSE_MMA_MASK
	.align		4
.L_763:
        /*0028*/ 	.byte	0x03, 0x50
        /*002a*/ 	.short	0x0000


	//----- nvinfo : EIATTR_MAXREG_COUNT
	.align		4
        /*002c*/ 	.byte	0x03, 0x1b
        /*002e*/ 	.short	0x0080


	//----- nvinfo : EIATTR_MERCURY_ISA_VERSION
	.align		4
        /*0030*/ 	.byte	0x03, 0x5f
        /*0032*/ 	.short	0x0101


	//----- nvinfo : EIATTR_VRC_CTA_INIT_COUNT
	.align		4
        /*0034*/ 	.byte	0x02, 0x4a
	.zero		1
	.zero		1


	//----- nvinfo : EIATTR_EXIT_INSTR_OFFSETS
	.align		4
        /*0038*/ 	.byte	0x04, 0x1c
        /*003a*/ 	.short	(.L_765 - .L_764)


	//   ....[0]....
.L_764:
        /*003c*/ 	.word	0x000003d0


	//   ....[1]....
        /*0040*/ 	.word	0x000006b0


	//   ....[2]....
        /*0044*/ 	.word	0x00002040


	//   ....[3]....
        /*0048*/ 	.word	0x00003930


	//----- nvinfo : EIATTR_MAX_THREADS
	.align		4
.L_765:
        /*004c*/ 	.byte	0x04, 0x05
        /*004e*/ 	.short	(.L_767 - .L_766)
.L_766:
        /*0050*/ 	.word	0x00000080
        /*0054*/ 	.word	0x00000001
        /*0058*/ 	.word	0x00000001


	//----- nvinfo : EIATTR_CRS_STACK_SIZE
	.align		4
.L_767:
        /*005c*/ 	.byte	0x04, 0x1e
        /*005e*/ 	.short	(.L_769 - .L_768)
.L_768:
        /*0060*/ 	.word	0x00000000


	//----- nvinfo : EIATTR_CBANK_PARAM_SIZE
	.align		4
.L_769:
        /*0064*/ 	.byte	0x03, 0x19
        /*0066*/ 	.short	0x0290


	//----- nvinfo : EIATTR_PARAM_CBANK
	.align		4
        /*0068*/ 	.byte	0x04, 0x0a
        /*006a*/ 	.short	(.L_771 - .L_770)
	.align		4
.L_770:
        /*006c*/ 	.word	index@(.nv.constant0._ZN2at6native18elementwise_kernelILi128ELi2EZNS0_22gpu_kernel_impl_nocastIZZZNS0_61_GLOBAL__N__b29612f4_23_ActivationMishKernel_cu_9e10b42f_310420mish_backward_kernelERNS_14TensorIteratorEENKUlvE_clEvENKUlvE0_clEvEUlffE_EEvRNS_18TensorIteratorBaseERKT_EUliE_EEviT1_)
        /*0070*/ 	.short	0x0380
        /*0072*/ 	.short	0x0290


	//----- nvinfo : EIATTR_SW_WAR
	.align		4
.L_771:
        /*0074*/ 	.byte	0x04, 0x36
        /*0076*/ 	.short	(.L_773 - .L_772)
.L_772:
        /*0078*/ 	.word	0x00000008
.L_773:


//--------------------- .nv.info._ZN2at6native27unrolled_elementwise_kernelIZZZNS0_61_GLOBAL__N__b29612f4_23_ActivationMishKernel_cu_9e10b42f_310420mish_backward_kernelERNS_14TensorIteratorEENKUlvE_clEvENKUlvE0_clEvEUlffE_St5arrayIPcLm3EELi4E23TrivialOffsetCalculatorILi2EjESB_ILi1EjENS0_6memory15LoadWithoutCastENSE_16StoreWithoutCastEEEviT_T0_T2_T3_T4_T5_ --------------------------
	.section	.nv.info._ZN2at6native27unrolled_elementwise_kernelIZZZNS0_61_GLOBAL__N__b29612f4_23_ActivationMishKernel_cu_9e10b42f_310420mish_backward_kernelERNS_14TensorIteratorEENKUlvE_clEvENKUlvE0_clEvEUlffE_St5arrayIPcLm3EELi4E23TrivialOffsetCalculatorILi2EjESB_ILi1EjENS0_6memory15LoadWithoutCastENSE_16StoreWithoutCastEEEviT_T0_T2_T3_T4_T5_,"",@"SHT_CUDA_INFO"
	.sectionflags	@""
	.align	4


	//----- nvinfo : EIATTR_CUDA_API_VERSION
	.align		4
        /*0000*/ 	.byte	0x04, 0x37
        /*0002*/ 	.short	(.L_775 - .L_774)
.L_774:
        /*0004*/ 	.word	0x00000082


	//----- nvinfo : EIATTR_KPARAM_INFO
	.align		4
.L_775:
        /*0008*/ 	.byte	0x04, 0x17
        /*000a*/ 	.short	(.L_777 - .L_776)
.L_776:
        /*000c*/ 	.word	0x00000000
        /*0010*/ 	.short	0x0006
        /*0012*/ 	.short	0x0023
        /*0014*/ 	.byte	0x00, 0xf0, 0x05, 0x00


	//----- nvinfo : EIATTR_KPARAM_INFO
	.align		4
.L_777:
        /*0018*/ 	.byte	0x04, 0x17
        /*001a*/ 	.short	(.L_779 - .L_778)
.L_778:
        /*001c*/ 	.word	0x00000000
        /*0020*/ 	.short	0x0005
        /*0022*/ 	.short	0x0022
        /*0024*/ 	.byte	0x00, 0xf0, 0x05, 0x00


	//----- nvinfo : EIATTR_KPARAM_INFO
	.align		4
.L_779:
        /*0028*/ 	.byte	0x04, 0x17
        /*002a*/ 	.short	(.L_781 - .L_780)
.L_780:
        /*002c*/ 	.word	0x00000000
        /*0030*/ 	.short	0x0004
        /*0032*/ 	.short	0x0021
        /*0034*/ 	.byte	0x00, 0xf0, 0x05, 0x00


	//----- nvinfo : EIATTR_KPARAM_INFO
	.align		4
.L_781:
        /*0038*/ 	.byte	0x04, 0x17
        /*003a*/ 	.short	(.L_783 - .L_782)
.L_782:
        /*003c*/ 	.word	0x00000000
        /*0040*/ 	.short	0x0003
        /*0042*/ 	.short	0x0020
        /*0044*/ 	.byte	0x00, 0xf0, 0x05, 0x00


	//----- nvinfo : EIATTR_KPARAM_INFO
	.align		4
.L_783:
        /*0048*/ 	.byte	0x04, 0x17
        /*004a*/ 	.short	(.L_785 - .L_784)
.L_784:
        /*004c*/ 	.word	0x00000000
        /*0050*/ 	.short	0x0002
        /*0052*/ 	.short	0x0008
        /*0054*/ 	.byte	0x00, 0xf0, 0x61, 0x00


	//----- nvinfo : EIATTR_KPARAM_INFO
	.align		4
.L_785:
        /*0058*/ 	.byte	0x04, 0x17
        /*005a*/ 	.short	(.L_787 - .L_786)
.L_786:
        /*005c*/ 	.word	0x00000000
        /*0060*/ 	.short	0x0001
        /*0062*/ 	.short	0x0004
        /*0064*/ 	.byte	0x00, 0xf0, 0x05, 0x00


	//----- nvinfo : EIATTR_KPARAM_INFO
	.align		4
.L_787:
        /*0068*/ 	.byte	0x04, 0x17
        /*006a*/ 	.short	(.L_789 - .L_788)
.L_788:
        /*006c*/ 	.word	0x00000000
        /*0070*/ 	.short	0x0000
        /*0072*/ 	.short	0x0000
        /*0074*/ 	.byte	0x00, 0xf0, 0x11, 0x00


	//----- nvinfo : EIATTR_SPARSE_MMA_MASK
	.align		4
.L_789:
        /*0078*/ 	.byte	0x03, 0x50
        /*007a*/ 	.short	0x0000


	//----- nvinfo : EIATTR_MAXREG_COUNT
	.align		4
        /*007c*/ 	.byte	0x03, 0x1b
        /*007e*/ 	.short	0x00ff


	//----- nvinfo : EIATTR_MERCURY_ISA_VERSION
	.align		4
        /*0080*/ 	.byte	0x03, 0x5f
        /*0082*/ 	.short	0x0101


	//----- nvinfo : EIATTR_VRC_CTA_INIT_COUNT
	.align		4
        /*0084*/ 	.byte	0x02, 0x4a
	.zero		1
	.zero		1


	//----- nvinfo : EIATTR_EXIT_INSTR_OFFSETS
	.align		4
        /*0088*/ 	.byte	0x04, 0x1c
        /*008a*/ 	.short	(.L_791 - .L_790)


	//   ....[0]....
.L_790:
        /*008c*/ 	.word	0x00000f20


	//   ....[1]....
        /*0090*/ 	.word	0x00000f70


	//----- nvinfo : EIATTR_MAX_THREADS
	.align		4
.L_791:
        /*0094*/ 	.byte	0x04, 0x05
        /*0096*/ 	.short	(.L_793 - .L_792)
.L_792:
        /*0098*/ 	.word	0x00000080
        /*009c*/ 	.word	0x00000001
        /*00a0*/ 	.word	0x00000001


	//----- nvinfo : EIATTR_CRS_STACK_SIZE
	.align		4
.L_793:
        /*00a4*/ 	.byte	0x04, 0x1e
        /*00a6*/ 	.short	(.L_795 - .L_794)
.L_794:
        /*00a8*/ 	.word	0x00000000


	//----- nvinfo : EIATTR_CBANK_PARAM_SIZE
	.align		4
.L_795:
        /*00ac*/ 	.byte	0x03, 0x19
        /*00ae*/ 	.short	0x0024


	//----- nvinfo : EIATTR_PARAM_CBANK
	.align		4
        /*00b0*/ 	.byte	0x04, 0x0a
        /*00b2*/ 	.short	(.L_797 - .L_796)
	.align		4
.L_796:
        /*00b4*/ 	.word	index@(.nv.constant0._ZN2at6native27unrolled_elementwise_kernelIZZZNS0_61_GLOBAL__N__b29612f4_23_ActivationMishKernel_cu_9e10b42f_310420mish_backward_kernelERNS_14TensorIteratorEENKUlvE_clEvENKUlvE0_clEvEUlffE_St5arrayIPcLm3EELi4E23TrivialOffsetCalculatorILi2EjESB_ILi1EjENS0_6memory15LoadWithoutCastENSE_16StoreWithoutCastEEEviT_T0_T2_T3_T4_T5_)
        /*00b8*/ 	.short	0x0380
        /*00ba*/ 	.short	0x0024


	//----- nvinfo : EIATTR_SW_WAR
	.align		4
.L_797:
        /*00bc*/ 	.byte	0x04, 0x36
        /*00be*/ 	.short	(.L_799 - .L_798)
.L_798:
        /*00c0*/ 	.word	0x00000008
.L_799:


//--------------------- .nv.info._ZN2at6native29vectorized_elementwise_kernelILi2EZZZNS0_61_GLOBAL__N__b29612f4_23_ActivationMishKernel_cu_9e10b42f_310420mish_backward_kernelERNS_14TensorIteratorEENKUlvE_clEvENKUlvE0_clEvEUlffE_St5arrayIPcLm3EEEEviT0_T1_ --------------------------
	.section	.nv.info._ZN2at6native29vectorized_elementwise_kernelILi2EZZZNS0_61_GLOBAL__N__b29612f4_23_ActivationMishKernel_cu_9e10b42f_310420mish_backward_kernelERNS_14TensorIteratorEENKUlvE_clEvENKUlvE0_clEvEUlffE_St5arrayIPcLm3EEEEviT0_T1_,"",@"SHT_CUDA_INFO"
	.sectionflags	@""
	.align	4


	//----- nvinfo : EIATTR_CUDA_API_VERSION
	.align		4
        /*0000*/ 	.byte	0x04, 0x37
        /*0002*/ 	.short	(.L_801 - .L_800)
.L_800:
        /*0004*/ 	.word	0x00000082


	//----- nvinfo : EIATTR_KPARAM_INFO
	.align		4
.L_801:
        /*0008*/ 	.byte	0x04, 0x17
        /*000a*/ 	.short	(.L_803 - .L_802)
.L_802:
        /*000c*/ 	.word	0x00000000
        /*0010*/ 	.short	0x0002
        /*0012*/ 	.short	0x0008
        /*0014*/ 	.byte	0x00, 0xf0, 0x61, 0x00


	//----- nvinfo : EIATTR_KPARAM_INFO
	.align		4
.L_803:
        /*0018*/ 	.byte	0x04, 0x17
        /*001a*/ 	.short	(.L_805 - .L_804)
.L_804:
        /*001c*/ 	.word	0x00000000
        /*0020*/ 	.short	0x0001
        /*0022*/ 	.short	0x0004
        /*0024*/ 	.byte	0x00, 0xf0, 0x05, 0x00


	//----- nvinfo : EIATTR_KPARAM_INFO
	.align		4
.L_805:
        /*0028*/ 	.byte	0x04, 0x17
        /*002a*/ 	.short	(.L_807 - .L_806)
.L_806:
        /*002c*/ 	.word	0x00000000
        /*0030*/ 	.short	0x0000
        /*0032*/ 	.short	0x0000
        /*0034*/ 	.byte	0x00, 0xf0, 0x11, 0x00


	//----- nvinfo : EIATTR_SPARSE_MMA_MASK
	.align		4
.L_807:
        /*0038*/ 	.byte	0x03, 0x50
        /*003a*/ 	.short	0x0000


	//----- nvinfo : EIATTR_MAXREG_COUNT
	.align		4
        /*003c*/ 	.byte	0x03, 0x1b
        /*003e*/ 	.short	0x00ff


	//----- nvinfo : EIATTR_MERCURY_ISA_VERSION
	.align		4
        /*0040*/ 	.byte	0x03, 0x5f
        /*0042*/ 	.short	0x0101


	//----- nvinfo : EIATTR_VRC_CTA_INIT_COUNT
	.align		4
        /*0044*/ 	.byte	0x02, 0x4a
	.zero		1
	.zero		1


	//----- nvinfo : EIATTR_EXIT_INSTR_OFFSETS
	.align		4
        /*0048*/ 	.byte	0x04, 0x1c
        /*004a*/ 	.short	(.L_809 - .L_808)


	//   ....[0]....
.L_808:
        /*004c*/ 	.word	0x00001f20


	//   ....[1]....
        /*0050*/ 	.word	0x00001f70


	//   ....[2]....
        /*0054*/ 	.word	0x00003380


	//----- nvinfo : EIATTR_MAX_THREADS
	.align		4
.L_809:
        /*0058*/ 	.byte	0x04, 0x05
        /*005a*/ 	.short	(.L_811 - .L_810)
.L_810:
        /*005c*/ 	.word	0x00000080
        /*0060*/ 	.word	0x00000001
        /*0064*/ 	.word	0x00000001


	//----- nvinfo : EIATTR_CRS_STACK_SIZE
	.align		4
.L_811:
        /*0068*/ 	.byte	0x04, 0x1e
        /*006a*/ 	.short	(.L_813 - .L_812)
.L_812:
        /*006c*/ 	.word	0x00000000


	//----- nvinfo : EIATTR_CBANK_PARAM_SIZE
	.align		4
.L_813:
        /*0070*/ 	.byte	0x03, 0x19
        /*0072*/ 	.short	0x0020


	//----- nvinfo : EIATTR_PARAM_CBANK
	.align		4
        /*0074*/ 	.byte	0x04, 0x0a
        /*0076*/ 	.short	(.L_815 - .L_814)
	.align		4
.L_814:
        /*0078*/ 	.word	index@(.nv.constant0._ZN2at6native29vectorized_elementwise_kernelILi2EZZZNS0_61_GLOBAL__N__b29612f4_23_ActivationMishKernel_cu_9e10b42f_310420mish_backward_kernelERNS_14TensorIteratorEENKUlvE_clEvENKUlvE0_clEvEUlffE_St5arrayIPcLm3EEEEviT0_T1_)
        /*007c*/ 	.short	0x0380
        /*007e*/ 	.short	0x0020


	//----- nvinfo : EIATTR_SW_WAR
	.align		4
.L_815:
        /*0080*/ 	.byte	0x04, 0x36
        /*0082*/ 	.short	(.L_817 - .L_816)
.L_816:
        /*0084*/ 	.word	0x00000008
.L_817:


//--------------------- .nv.info._ZN2at6native29vectorized_elementwise_kernelILi4EZZZNS0_61_GLOBAL__N__b29612f4_23_ActivationMishKernel_cu_9e10b42f_310420mish_backward_kernelERNS_14TensorIteratorEENKUlvE_clEvENKUlvE0_clEvEUlffE_St5arrayIPcLm3EEEEviT0_T1_ --------------------------
	.section	.nv.info._ZN2at6native29vectorized_elementwise_kernelILi4EZZZNS0_61_GLOBAL__N__b29612f4_23_ActivationMishKernel_cu_9e10b42f_310420mish_backward_kernelERNS_14TensorIteratorEENKUlvE_clEvENKUlvE0_clEvEUlffE_St5arrayIPcLm3EEEEviT0_T1_,"",@"SHT_CUDA_INFO"
	.sectionflags	@""
	.align	4


	//----- nvinfo : EIATTR_CUDA_API_VERSION
	.align		4
        /*0000*/ 	.byte	0x04, 0x37
        /*0002*/ 	.short	(.L_819 - .L_818)
.L_818:
        /*0004*/ 	.word	0x00000082


	//----- nvinfo : EIATTR_KPARAM_INFO
	.align		4
.L_819:
        /*0008*/ 	.byte	0x04, 0x17
        /*000a*/ 	.short	(.L_821 - .L_820)
.L_820:
        /*000c*/ 	.word	0x00000000
        /*0010*/ 	.short	0x0002
        /*0012*/ 	.short	0x0008
        /*0014*/ 	.byte	0x00, 0xf0, 0x61, 0x00


	//----- nvinfo : EIATTR_KPARAM_INFO
	.align		4
.L_821:
        /*0018*/ 	.byte	0x04, 0x17
        /*001a*/ 	.short	(.L_823 - .L_822)
.L_822:
        /*001c*/ 	.word	0x00000000
        /*0020*/ 	.short	0x0001
        /*0022*/ 	.short	0x0004
        /*0024*/ 	.byte	0x00, 0xf0, 0x05, 0x00


	//----- nvinfo : EIATTR_KPARAM_INFO
	.align		4
.L_823:
        /*0028*/ 	.byte	0x04, 0x17
        /*002a*/ 	.short	(.L_825 - .L_824)
.L_824:
        /*002c*/ 	.word	0x00000000
        /*0030*/ 	.short	0x0000
        /*0032*/ 	.short	0x0000
        /*0034*/ 	.byte	0x00, 0xf0, 0x11, 0x00


	//----- nvinfo : EIATTR_SPARSE_MMA_MASK
	.align		4
.L_825:
        /*0038*/ 	.byte	0x03, 0x50
        /*003a*/ 	.short	0x0000


	//----- nvinfo : EIATTR_MAXREG_COUNT
	.align		4
        /*003c*/ 	.byte	0x03, 0x1b
        /*003e*/ 	.short	0x00ff


	//----- nvinfo : EIATTR_MERCURY_ISA_VERSION
	.align		4
        /*0040*/ 	.byte	0x03, 0x5f
        /*0042*/ 	.short	0x0101


	//----- nvinfo : EIATTR_VRC_CTA_INIT_COUNT
	.align		4
        /*0044*/ 	.byte	0x02, 0x4a
	.zero		1
	.zero		1


	//----- nvinfo : EIATTR_EXIT_INSTR_OFFSETS
	.align		4
        /*0048*/ 	.byte	0x04, 0x1c
        /*004a*/ 	.short	(.L_827 - .L_826)


	//   ....[0]....
.L_826:
        /*004c*/ 	.word	0x00001f20


	//   ....[1]....
        /*0050*/ 	.word	0x00001f70


	//   ....[2]....
        /*0054*/ 	.word	0x00003320


	//----- nvinfo : EIATTR_MAX_THREADS
	.align		4
.L_827:
        /*0058*/ 	.byte	0x04, 0x05
        /*005a*/ 	.short	(.L_829 - .L_828)
.L_828:
        /*005c*/ 	.word	0x00000080
        /*0060*/ 	.word	0x00000001
        /*0064*/ 	.word	0x00000001


	//----- nvinfo : EIATTR_CRS_STACK_SIZE
	.align		4
.L_829:
        /*0068*/ 	.byte	0x04, 0x1e
        /*006a*/ 	.short	(.L_831 - .L_830)
.L_830:
        /*006c*/ 	.word	0x00000000


	//----- nvinfo : EIATTR_CBANK_PARAM_SIZE
	.align		4
.L_831:
        /*0070*/ 	.byte	0x03, 0x19
        /*0072*/ 	.short	0x0020


	//----- nvinfo : EIATTR_PARAM_CBANK
	.align		4
        /*0074*/ 	.byte	0x04, 0x0a
        /*0076*/ 	.short	(.L_833 - .L_832)
	.align		4
.L_832:
        /*0078*/ 	.word	index@(.nv.constant0._ZN2at6native29vectorized_elementwise_kernelILi4EZZZNS0_61_GLOBAL__N__b29612f4_23_ActivationMishKernel_cu_9e10b42f_310420mish_backward_kernelERNS_14TensorIteratorEENKUlvE_clEvENKUlvE0_clEvEUlffE_St5arrayIPcLm3EEEEviT0_T1_)
        /*007c*/ 	.short	0x0380
        /*007e*/ 	.short	0x0020


	//----- nvinfo : EIATTR_SW_WAR
	.align		4
.L_833:
        /*0080*/ 	.byte	0x04, 0x36
        /*0082*/ 	.short	(.L_835 - .L_834)
.L_834:
        /*0084*/ 	.word	0x00000008
.L_835:


//--------------------- .nv.info._ZN2at6native29vectorized_elementwise_kernelILi8EZZZNS0_61_GLOBAL__N__b29612f4_23_ActivationMishKernel_cu_9e10b42f_310420mish_backward_kernelERNS_14TensorIteratorEENKUlvE_clEvENKUlvE0_clEvEUlffE_St5arrayIPcLm3EEEEviT0_T1_ --------------------------
	.section	.nv.info._ZN2at6native29vectorized_elementwise_kernelILi8EZZZNS0_61_GLOBAL__N__b29612f4_23_ActivationMishKernel_cu_9e10b42f_310420mish_backward_kernelERNS_14TensorIteratorEENKUlvE_clEvENKUlvE0_clEvEUlffE_St5arrayIPcLm3EEEEviT0_T1_,"",@"SHT_CUDA_INFO"
	.sectionflags	@""
	.align	4


	//----- nvinfo : EIATTR_CUDA_API_VERSION
	.align		4
        /*0000*/ 	.byte	0x04, 0x37
        /*0002*/ 	.short	(.L_837 - .L_836)
.L_836:
        /*0004*/ 	.word	0x00000082


	//----- nvinfo : EIATTR_KPARAM_INFO
	.align		4
.L_837:
        /*0008*/ 	.byte	0x04, 0x17
        /*000a*/ 	.short	(.L_839 - .L_838)
.L_838:
        /*000c*/ 	.word	0x00000000
        /*0010*/ 	.short	0x0002
        /*0012*/ 	.short	0x0008
        /*0014*/ 	.byte	0x00, 0xf0, 0x61, 0x00


	//----- nvinfo : EIATTR_KPARAM_INFO
	.align		4
.L_839:
        /*0018*/ 	.byte	0x04, 0x17
        /*001a*/ 	.short	(.L_841 - .L_840)
.L_840:
        /*001c*/ 	.word	0x00000000
        /*0020*/ 	.short	0x0001
        /*0022*/ 	.short	0x0004
        /*0024*/ 	.byte	0x00, 0xf0, 0x05, 0x00


	//----- nvinfo : EIATTR_KPARAM_INFO
	.align		4
.L_841:
        /*0028*/ 	.byte	0x04, 0x17
        /*002a*/ 	.short	(.L_843 - .L_842)
.L_842:
        /*002c*/ 	.word	0x00000000
        /*0030*/ 	.short	0x0000
        /*0032*/ 	.short	0x0000
        /*0034*/ 	.byte	0x00, 0xf0, 0x11, 0x00


	//----- nvinfo : EIATTR_SPARSE_MMA_MASK
	.align		4
.L_843:
        /*0038*/ 	.byte	0x03, 0x50
        /*003a*/ 	.short	0x0000


	//----- nvinfo : EIATTR_MAXREG_COUNT
	.align		4
        /*003c*/ 	.byte	0x03, 0x1b
        /*003e*/ 	.short	0x00ff


	//----- nvinfo : EIATTR_MERCURY_ISA_VERSION
	.align		4
        /*0040*/ 	.byte	0x03, 0x5f
        /*0042*/ 	.short	0x0101


	//----- nvinfo : EIATTR_VRC_CTA_INIT_COUNT
	.align		4
        /*0044*/ 	.byte	0x02, 0x4a
	.zero		1
	.zero		1


	//----- nvinfo : EIATTR_EXIT_INSTR_OFFSETS
	.align		4
        /*0048*/ 	.byte	0x04, 0x1c
        /*004a*/ 	.short	(.L_845 - .L_844)


	//   ....[0]....
.L_844:
        /*004c*/ 	.word	0x00001f20


	//   ....[1]....
        /*0050*/ 	.word	0x00001f70


	//   ....[2]....
        /*0054*/ 	.word	0x000032f0


	//----- nvinfo : EIATTR_MAX_THREADS
	.align		4
.L_845:
        /*0058*/ 	.byte	0x04, 0x05
        /*005a*/ 	.short	(.L_847 - .L_846)
.L_846:
        /*005c*/ 	.word	0x00000080
        /*0060*/ 	.word	0x00000001
        /*0064*/ 	.word	0x00000001


	//----- nvinfo : EIATTR_CRS_STACK_SIZE
	.align		4
.L_847:
        /*0068*/ 	.byte	0x04, 0x1e
        /*006a*/ 	.short	(.L_849 - .L_848)
.L_848:
        /*006c*/ 	.word	0x00000000


	//----- nvinfo : EIATTR_CBANK_PARAM_SIZE
	.align		4
.L_849:
        /*0070*/ 	.byte	0x03, 0x19
        /*0072*/ 	.short	0x0020


	//----- nvinfo : EIATTR_PARAM_CBANK
	.align		4
        /*0074*/ 	.byte	0x04, 0x0a
        /*0076*/ 	.short	(.L_851 - .L_850)
	.align		4
.L_850:
        /*0078*/ 	.word	index@(.nv.constant0._ZN2at6native29vectorized_elementwise_kernelILi8EZZZNS0_61_GLOBAL__N__b29612f4_23_ActivationMishKernel_cu_9e10b42f_310420mish_backward_kernelERNS_14TensorIteratorEENKUlvE_clEvENKUlvE0_clEvEUlffE_St5arrayIPcLm3EEEEviT0_T1_)
        /*007c*/ 	.short	0x0380
        /*007e*/ 	.short	0x0020


	//----- nvinfo : EIATTR_SW_WAR
	.align		4
.L_851:
        /*0080*/ 	.byte	0x04, 0x36
        /*0082*/ 	.short	(.L_853 - .L_852)
.L_852:
        /*0084*/ 	.word	0x00000008
.L_853:


//--------------------- .nv.info._ZN2at6native18elementwise_kernelILi128ELi4EZNS0_15gpu_kernel_implIZZZNS0_61_GLOBAL__N__b29612f4_23_ActivationMishKernel_cu_9e10b42f_310420mish_backward_kernelERNS_14TensorIteratorEENKUlvE_clEvENKUlvE_clEvEUlddE_EEvRNS_18TensorIteratorBaseERKT_EUliE_EEviT1_ --------------------------
	.section	.nv.info._ZN2at6native18elementwise_kernelILi128ELi4EZNS0_15gpu_kernel_implIZZZNS0_61_GLOBAL__N__b29612f4_23_ActivationMishKernel_cu_9e10b42f_310420mish_backward_kernelERNS_14TensorIteratorEENKUlvE_clEvENKUlvE_clEvEUlddE_EEvRNS_18TensorIteratorBaseERKT_EUliE_EEviT1_,"",@"SHT_CUDA_INFO"
	.sectionflags	@""
	.align	4


	//----- nvinfo : EIATTR_CUDA_API_VERSION
	.align		4
        /*0000*/ 	.byte	0x04, 0x37
        /*0002*/ 	.short	(.L_855 - .L_854)
.L_854:
        /*0004*/ 	.word	0x00000082


	//----- nvinfo : EIATTR_KPARAM_INFO
	.align		4
.L_855:
        /*0008*/ 	.byte	0x04, 0x17
        /*000a*/ 	.short	(.L_857 - .L_856)
.L_856:
        /*000c*/ 	.word	0x00000000
        /*0010*/ 	.short	0x0001
        /*0012*/ 	.short	0x0008
        /*0014*/ 	.byte	0x00, 0xf0, 0x21, 0x0a


	//----- nvinfo : EIATTR_KPARAM_INFO
	.align		4
.L_857:
        /*0018*/ 	.byte	0x04, 0x17
        /*001a*/ 	.short	(.L_859 - .L_858)
.L_858:
        /*001c*/ 	.word	0x00000000
        /*0020*/ 	.short	0x0000
        /*0022*/ 	.short	0x0000
        /*0024*/ 	.byte	0x00, 0xf0, 0x11, 0x00


	//----- nvinfo : EIATTR_SPARSE_MMA_MASK
	.align		4
.L_859:
        /*0028*/ 	.byte	0x03, 0x50
        /*002a*/ 	.short	0x0000


	//----- nvinfo : EIATTR_MAXREG_COUNT
	.align		4
        /*002c*/ 	.byte	0x03, 0x1b
        /*002e*/ 	.short	0x0080


	//----- nvinfo : EIATTR_EXTERNS
	.align		4
        /*0030*/ 	.byte	0x04, 0x0f
        /*0032*/ 	.short	(.L_861 - .L_860)


	//   ....[0]....
	.align		4
.L_860:
        /*0034*/ 	.word	index@(__assertfail)


	//----- nvinfo : EIATTR_MERCURY_ISA_VERSION
	.align		4
.L_861:
        /*0038*/ 	.byte	0x03, 0x5f
        /*003a*/ 	.short	0x0101


	//----- nvinfo : EIATTR_VRC_CTA_INIT_COUNT
	.align		4
        /*003c*/ 	.byte	0x02, 0x4a
	.zero		1
	.zero		1


	//----- nvinfo : EIATTR_SYSCALL_OFFSETS
	.align		4
        /*0040*/ 	.byte	0x04, 0x46
        /*0042*/ 	.short	(.L_863 - .L_862)


	//   ....[0]....
.L_862:
        /*0044*/ 	.word	0x000024d0


	//   ....[1]....
        /*0048*/ 	.word	0x000033c0


	//   ....[2]....
        /*004c*/ 	.word	0x00005af0


	//   ....[3]....
        /*0050*/ 	.word	0x00008180


	//   ....[4]....
        /*0054*/ 	.word	0x00009070


	//   ....[5]....
        /*0058*/ 	.word	0x0000b510


	//   ....[6]....
        /*005c*/ 	.word	0x0000dd50


	//   ....[7]....
        /*0060*/ 	.word	0x0000ec40


	//   ....[8]....
        /*0064*/ 	.word	0x000110e0


	//   ....[9]....
        /*0068*/ 	.word	0x00013930


	//   ....[10]....
        /*006c*/ 	.word	0x00014810


	//   ....[11]....
        /*0070*/ 	.word	0x00016cb0


	//----- nvinfo : EIATTR_EXIT_INSTR_OFFSETS
	.align		4
.L_863:
        /*0074*/ 	.byte	0x04, 0x1c
        /*0076*/ 	.short	(.L_865 - .L_864)


	//   ....[0]....
.L_864:
        /*0078*/ 	.word	0x00011480


	//   ....[1]....
        /*007c*/ 	.word	0x00016040


	//   ....[2]....
        /*0080*/ 	.word	0x00016080


	//   ....[3]....
        /*0084*/ 	.word	0x00016110


	//   ....[4]....
        /*0088*/ 	.word	0x00016140


	//   ....[5]....
        /*008c*/ 	.word	0x00016170


	//   ....[6]....
        /*0090*/ 	.word	0x00016240


	//   ....[7]....
        /*0094*/ 	.word	0x000162c0


	//   ....[8]....
        /*0098*/ 	.word	0x000163a0


	//   ....[9]....
        /*009c*/ 	.word	0x00016430


	//   ....[10]....
        /*00a0*/ 	.word	0x00016450


	//   ....[11]....
        /*00a4*/ 	.word	0x00016520


	//   ....[12]....
        /*00a8*/ 	.word	0x000166d0


	//   ....[13]....
        /*00ac*/ 	.word	0x00016880


	//   ....[14]....
        /*00b0*/ 	.word	0x00016a20


	//   ....[15]....
        /*00b4*/ 	.word	0x00016a50


	//   ....[16]....
        /*00b8*/ 	.word	0x00016a80


	//   ....[17]....
        /*00bc*/ 	.word	0x00016b20


	//   ....[18]....
        /*00c0*/ 	.word	0x00016b50


	//   ....[19]....
        /*00c4*/ 	.word	0x00016cc0


	//   ....[20]....
        /*00c8*/ 	.word	0x00016e10


	//   ....[21]....
        /*00cc*/ 	.word	0x00016f90


	//   ....[22]....
        /*00d0*/ 	.word	0x00017010


	//----- nvinfo : EIATTR_MAX_THREADS
	.align		4
.L_865:
        /*00d4*/ 	.byte	0x04, 0x05
        /*00d6*/ 	.short	(.L_867 - .L_866)
.L_866:
        /*00d8*/ 	.word	0x00000080
        /*00dc*/ 	.word	0x00000001
        /*00e0*/ 	.word	0x00000001


	//----- nvinfo : EIATTR_CRS_STACK_SIZE
	.align		4
.L_867:
        /*00e4*/ 	.byte	0x04, 0x1e
        /*00e6*/ 	.short	(.L_869 - .L_868)
.L_868:
        /*00e8*/ 	.word	0x00000000


	//----- nvinfo : EIATTR_CBANK_PARAM_SIZE
	.align		4
.L_869:
        /*00ec*/ 	.byte	0x03, 0x19
        /*00ee*/ 	.short	0x0290


	//----- nvinfo : EIATTR_PARAM_CBANK
	.align		4
        /*00f0*/ 	.byte	0x04, 0x0a
        /*00f2*/ 	.short	(.L_871 - .L_870)
	.align		4
.L_870:
        /*00f4*/ 	.word	index@(.nv.constant0._ZN2at6native18elementwise_kernelILi128ELi4EZNS0_15gpu_kernel_implIZZZNS0_61_GLOBAL__N__b29612f4_23_ActivationMishKernel_cu_9e10b42f_310420mish_backward_kernelERNS_14TensorIteratorEENKUlvE_clEvENKUlvE_clEvEUlddE_EEvRNS_18TensorIteratorBaseERKT_EUliE_EEviT1_)
        /*00f8*/ 	.short	0x0380
        /*00fa*/ 	.short	0x0290


	//----- nvinfo : EIATTR_SW_WAR
	.align		4
.L_871:
        /*00fc*/ 	.byte	0x04, 0x36
        /*00fe*/ 	.short	(.L_873 - .L_872)
.L_872:
        /*0100*/ 	.word	0x00000008
.L_873:


//--------------------- .nv.info._ZN2at6native27unrolled_elementwise_kernelIZZZNS0_61_GLOBAL__N__b29612f4_23_ActivationMishKernel_cu_9e10b42f_310420mish_backward_kernelERNS_14TensorIteratorEENKUlvE_clEvENKUlvE_clEvEUlddE_St5arrayIPcLm3EELi4E23TrivialOffsetCalculatorILi2EjESB_ILi1EjENS0_6memory12LoadWithCastILi2EEENSE_13StoreWithCastILi1EEEEEviT_T0_T2_T3_T4_T5_ --------------------------
	.section	.nv.info._ZN2at6native27unrolled_elementwise_kernelIZZZNS0_61_GLOBAL__N__b29612f4_23_ActivationMishKernel_cu_9e10b42f_310420mish_backward_kernelERNS_14TensorIteratorEENKUlvE_clEvENKUlvE_clEvEUlddE_St5arrayIPcLm3EELi4E23TrivialOffsetCalculatorILi2EjESB_ILi1EjENS0_6memory12LoadWithCastILi2EEENSE_13StoreWithCastILi1EEEEEviT_T0_T2_T3_T4_T5_,"",@"SHT_CUDA_INFO"
	.sectionflags	@""
	.align	4


	//----- nvinfo : EIATTR_CUDA_API_VERSION
	.align		4
        /*0000*/ 	.byte	0x04, 0x37
        /*0002*/ 	.short	(.L_875 - .L_874)
.L_874:
        /*0004*/ 	.word	0x00000082


	//----- nvinfo : EIATTR_KPARAM_INFO
	.align		4
.L_875:
        /*0008*/ 	.byte	0x04, 0x17
        /*000a*/ 	.short	(.L_877 - .L_876)
.L_876:
        /*000c*/ 	.word	0x00000000
        /*0010*/ 	.short	0x0006
        /*0012*/ 	.short	0x0030
        /*0014*/ 	.byte	0x00, 0xf0, 0x21, 0x00


	//----- nvinfo : EIATTR_KPARAM_INFO
	.align		4
.L_877:
        /*0018*/ 	.byte	0x04, 0x17
        /*001a*/ 	.short	(.L_879 - .L_878)
.L_878:
        /*001c*/ 	.word	0x00000000
        /*0020*/ 	.short	0x0005
        /*0022*/ 	.short	0x0024
        /*0024*/ 	.byte	0x00, 0xf0, 0x31, 0x00


	//----- nvinfo : EIATTR_KPARAM_INFO
	.align		4
.L_879:
        /*0028*/ 	.byte	0x04, 0x17
        /*002a*/ 	.short	(.L_881 - .L_880)
.L_880:
        /*002c*/ 	.word	0x00000000
        /*0030*/ 	.short	0x0004
        /*0032*/ 	.short	0x0021
        /*0034*/ 	.byte	0x00, 0xf0, 0x05, 0x00


	//----- nvinfo : EIATTR_KPARAM_INFO
	.align		4
.L_881:
        /*0038*/ 	.byte	0x04, 0x17
        /*003a*/ 	.short	(.L_883 - .L_882)
.L_882:
        /*003c*/ 	.word	0x00000000
        /*0040*/ 	.short	0x0003
        /*0042*/ 	.short	0x0020
        /*0044*/ 	.byte	0x00, 0xf0, 0x05, 0x00


	//----- nvinfo : EIATTR_KPARAM_INFO
	.align		4
.L_883:
        /*0048*/ 	.byte	0x04, 0x17
        /*004a*/ 	.short	(.L_885 - .L_884)
.L_884:
        /*004c*/ 	.word	0x00000000
        /*0050*/ 	.short	0x0002
        /*0052*/ 	.short	0x0008
        /*0054*/ 	.byte	0x00, 0xf0, 0x61, 0x00


	//----- nvinfo : EIATTR_KPARAM_INFO
	.align		4
.L_885:
        /*0058*/ 	.byte	0x04, 0x17
        /*005a*/ 	.short	(.L_887 - .L_886)
.L_886:
        /*005c*/ 	.word	0x00000000
        /*0060*/ 	.short	0x0001
        /*0062*/ 	.short	0x0004
        /*0064*/ 	.byte	0x00, 0xf0, 0x05, 0x00


	//----- nvinfo : EIATTR_KPARAM_INFO
	.align		4
.L_887:
        /*0068*/ 	.byte	0x04, 0x17
        /*006a*/ 	.short	(.L_889 - .L_888)
.L_888:
        /*006c*/ 	.word	0x00000000
        /*0070*/ 	.short	0x0000
        /*0072*/ 	.short	0x0000
        /*0074*/ 	.byte	0x00, 0xf0, 0x11, 0x00


	//----- nvinfo : EIATTR_SPARSE_MMA_MASK
	.align		4
.L_889:
        /*0078*/ 	.byte	0x03, 0x50
        /*007a*/ 	.short	0x0000


	//----- nvinfo : EIATTR_MAXREG_COUNT
	.align		4
        /*007c*/ 	.byte	0x03, 0x1b
        /*007e*/ 	.short	0x00ff


	//----- nvinfo : EIATTR_EXTERNS
	.align		4
        /*0080*/ 	.byte	0x04, 0x0f
        /*0082*/ 	.short	(.L_891 - .L_890)


	//   ....[0]....
	.align		4
.L_890:
        /*0084*/ 	.word	index@(__assertfail)


	//----- nvinfo : EIATTR_ANNOTATIONS
	.align		4
.L_891:
        /*0088*/ 	.byte	0x04, 0x55
        /*008a*/ 	.short	(.L_893 - .L_892)


	//   ....[0]....
.L_892:
        /*008c*/ 	.word	0x00000001
        /*0090*/ 	.byte	0x90, 0x7e, 0x00, 0x00, 0x01, 0x00, 0x00, 0x00, 0xe0, 0x7e, 0x00, 0x00, 0x01, 0x00, 0x00, 0x00
        /*00a0*/ 	.byte	0x60, 0x96, 0x00, 0x00, 0x01, 0x00, 0x00, 0x00, 0xc0, 0x96, 0x00, 0x00


	//----- nvinfo : EIATTR_MERCURY_ISA_VERSION
	.align		4
.L_893:
        /*00ac*/ 	.byte	0x03, 0x5f
        /*00ae*/ 	.short	0x0101


	//----- nvinfo : EIATTR_VRC_CTA_INIT_COUNT
	.align		4
        /*00b0*/ 	.byte	0x02, 0x4a
	.zero		1
	.zero		1


	//----- nvinfo : EIATTR_SYSCALL_OFFSETS
	.align		4
        /*00b4*/ 	.byte	0x04, 0x46
        /*00b6*/ 	.short	(.L_895 - .L_894)


	//   ....[0]....
.L_894:
        /*00b8*/ 	.word	0x00000ea0


	//   ....[1]....
        /*00bc*/ 	.word	0x00001da0


	//   ....[2]....
        /*00c0*/ 	.word	0x00002de0


	//   ....[3]....
        /*00c4*/ 	.word	0x00003ce0


	//   ....[4]....
        /*00c8*/ 	.word	0x00004c60


	//   ....[5]....
        /*00cc*/ 	.word	0x00005b60


	//   ....[6]....
        /*00d0*/ 	.word	0x00006af0


	//   ....[7]....
        /*00d4*/ 	.word	0x000079c0


	//   ....[8]....
        /*00d8*/ 	.word	0x0000e7c0


	//   ....[9]....
        /*00dc*/ 	.word	0x0000f760


	//   ....[10]....
        /*00e0*/ 	.word	0x000108a0


	//   ....[11]....
        /*00e4*/ 	.word	0x000119e0


	//----- nvinfo : EIATTR_EXIT_INSTR_OFFSETS
	.align		4
.L_895:
        /*00e8*/ 	.byte	0x04, 0x1c
        /*00ea*/ 	.short	(.L_897 - .L_896)


	//   ....[0]....
.L_896:
        /*00ec*/ 	.word	0x00010c30


	//   ....[1]....
        /*00f0*/ 	.word	0x00010d70


	//   ....[2]....
        /*00f4*/ 	.word	0x00010db0


	//   ....[3]....
        /*00f8*/ 	.word	0x00010e40


	//   ....[4]....
        /*00fc*/ 	.word	0x00010e70


	//   ....[5]....
        /*0100*/ 	.word	0x00010ea0


	//   ....[6]....
        /*0104*/ 	.word	0x00010f70


	//   ....[7]....
        /*0108*/ 	.word	0x00010ff0


	//   ....[8]....
        /*010c*/ 	.word	0x000110d0


	//   ....[9]....
        /*0110*/ 	.word	0x00011160


	//   ....[10]....
        /*0114*/ 	.word	0x00011180


	//   ....[11]....
        /*0118*/ 	.word	0x00011250


	//   ....[12]....
        /*011c*/ 	.word	0x00011400


	//   ....[13]....
        /*0120*/ 	.word	0x000115b0


	//   ....[14]....
        /*0124*/ 	.word	0x00011750


	//   ....[15]....
        /*0128*/ 	.word	0x00011780


	//   ....[16]....
        /*012c*/ 	.word	0x000117b0


	//   ....[17]....
        /*0130*/ 	.word	0x00011850


	//   ....[18]....
        /*0134*/ 	.word	0x00011880


	//   ....[19]....
        /*0138*/ 	.word	0x000119f0


	//   ....[20]....
        /*013c*/ 	.word	0x00011b40


	//   ....[21]....
        /*0140*/ 	.word	0x00011cc0


	//   ....[22]....
        /*0144*/ 	.word	0x00011d40


	//----- nvinfo : EIATTR_MAX_THREADS
	.align		4
.L_897:
        /*0148*/ 	.byte	0x04, 0x05
        /*014a*/ 	.short	(.L_899 - .L_898)
.L_898:
        /*014c*/ 	.word	0x00000080
        /*0150*/ 	.word	0x00000001
        /*0154*/ 	.word	0x00000001


	//----- nvinfo : EIATTR_CRS_STACK_SIZE
	.align		4
.L_899:
        /*0158*/ 	.byte	0x04, 0x1e
        /*015a*/ 	.short	(.L_901 - .L_900)
.L_900:
        /*015c*/ 	.word	0x00000000


	//----- nvinfo : EIATTR_CBANK_PARAM_SIZE
	.align		4
.L_901:
        /*0160*/ 	.byte	0x03, 0x19
        /*0162*/ 	.short	0x0038


	//----- nvinfo : EIATTR_PARAM_CBANK
	.align		4
        /*0164*/ 	.byte	0x04, 0x0a
        /*0166*/ 	.short	(.L_903 - .L_902)
	.align		4
.L_902:
        /*0168*/ 	.word	index@(.nv.constant0._ZN2at6native27unrolled_elementwise_kernelIZZZNS0_61_GLOBAL__N__b29612f4_23_ActivationMishKernel_cu_9e10b42f_310420mish_backward_kernelERNS_14TensorIteratorEENKUlvE_clEvENKUlvE_clEvEUlddE_St5arrayIPcLm3EELi4E23TrivialOffsetCalculatorILi2EjESB_ILi1EjENS0_6memory12LoadWithCastILi2EEENSE_13StoreWithCastILi1EEEEEviT_T0_T2_T3_T4_T5_)
        /*016c*/ 	.short	0x0380
        /*016e*/ 	.short	0x0038


	//----- nvinfo : EIATTR_SW_WAR
	.align		4
.L_903:
        /*0170*/ 	.byte	0x04, 0x36
        /*0172*/ 	.short	(.L_905 - .L_904)
.L_904:
        /*0174*/ 	.word	0x00000008
.L_905:


//--------------------- .nv.info._ZN2at6native18elementwise_kernelILi128ELi2EZNS0_22gpu_kernel_impl_nocastIZZZNS0_61_GLOBAL__N__b29612f4_23_ActivationMishKernel_cu_9e10b42f_310420mish_backward_kernelERNS_14TensorIteratorEENKUlvE_clEvENKUlvE_clEvEUlddE_EEvRNS_18TensorIteratorBaseERKT_EUliE_EEviT1_ --------------------------
	.section	.nv.info._ZN2at6native18elementwise_kernelILi128ELi2EZNS0_22gpu_kernel_impl_nocastIZZZNS0_61_GLOBAL__N__b29612f4_23_ActivationMishKernel_cu_9e10b42f_310420mish_backward_kernelERNS_14TensorIteratorEENKUlvE_clEvENKUlvE_clEvEUlddE_EEvRNS_18TensorIteratorBaseERKT_EUliE_EEviT1_,"",@"SHT_CUDA_INFO"
	.sectionflags	@""
	.align	4


	//----- nvinfo : EIATTR_CUDA_API_VERSION
	.align		4
        /*0000*/ 	.byte	0x04, 0x37
        /*0002*/ 	.short	(.L_907 - .L_906)
.L_906:
        /*0004*/ 	.word	0x00000082


	//----- nvinfo : EIATTR_KPARAM_INFO
	.align		4
.L_907:
        /*0008*/ 	.byte	0x04, 0x17
        /*000a*/ 	.short	(.L_909 - .L_908)
.L_908:
        /*000c*/ 	.word	0x00000000
        /*0010*/ 	.short	0x0001
        /*0012*/ 	.short	0x0008
        /*0014*/ 	.byte	0x00, 0xf0, 0x21, 0x0a


	//----- nvinfo : EIATTR_KPARAM_INFO
	.align		4
.L_909:
        /*0018*/ 	.byte	0x04, 0x17
        /*001a*/ 	.short	(.L_911 - .L_910)
.L_910:
        /*001c*/ 	.word	0x00000000
        /*0020*/ 	.short	0x0000
        /*0022*/ 	.short	0x0000
        /*0024*/ 	.byte	0x00, 0xf0, 0x11, 0x00


	//----- nvinfo : EIATTR_SPARSE_MMA_MASK
	.align		4
.L_911:
        /*0028*/ 	.byte	0x03, 0x50
        /*002a*/ 	.short	0x0000


	//----- nvinfo : EIATTR_MAXREG_COUNT
	.align		4
        /*002c*/ 	.byte	0x03, 0x1b
        /*002e*/ 	.short	0x0080


	//----- nvinfo : EIATTR_MERCURY_ISA_VERSION
	.align		4
        /*0030*/ 	.byte	0x03, 0x5f
        /*0032*/ 	.short	0x0101


	//----- nvinfo : EIATTR_VRC_CTA_INIT_COUNT
	.align		4
        /*0034*/ 	.byte	0x02, 0x4a
	.zero		1
	.zero		1


	//----- nvinfo : EIATTR_EXIT_INSTR_OFFSETS
	.align		4
        /*0038*/ 	.byte	0x04, 0x1c
        /*003a*/ 	.short	(.L_913 - .L_912)


	//   ....[0]....
.L_912:
        /*003c*/ 	.word	0x00002e80


	//   ....[1]....
        /*0040*/ 	.word	0x00005c10


	//----- nvinfo : EIATTR_MAX_THREADS
	.align		4
.L_913:
        /*0044*/ 	.byte	0x04, 0x05
        /*0046*/ 	.short	(.L_915 - .L_914)
.L_914:
        /*0048*/ 	.word	0x00000080
        /*004c*/ 	.word	0x00000001
        /*0050*/ 	.word	0x00000001


	//----- nvinfo : EIATTR_CRS_STACK_SIZE
	.align		4
.L_915:
        /*0054*/ 	.byte	0x04, 0x1e
        /*0056*/ 	.short	(.L_917 - .L_916)
.L_916:
        /*0058*/ 	.word	0x00000000


	//----- nvinfo : EIATTR_CBANK_PARAM_SIZE
	.align		4
.L_917:
        /*005c*/ 	.byte	0x03, 0x19
        /*005e*/ 	.short	0x0290


	//----- nvinfo : EIATTR_PARAM_CBANK
	.align		4
        /*0060*/ 	.byte	0x04, 0x0a
        /*0062*/ 	.short	(.L_919 - .L_918)
	.align		4
.L_918:
        /*0064*/ 	.word	index@(.nv.constant0._ZN2at6native18elementwise_kernelILi128ELi2EZNS0_22gpu_kernel_impl_nocastIZZZNS0_61_GLOBAL__N__b29612f4_23_ActivationMishKernel_cu_9e10b42f_310420mish_backward_kernelERNS_14TensorIteratorEENKUlvE_clEvENKUlvE_clEvEUlddE_EEvRNS_18TensorIteratorBaseERKT_EUliE_EEviT1_)
        /*0068*/ 	.short	0x0380
        /*006a*/ 	.short	0x0290


	//----- nvinfo : EIATTR_SW_WAR
	.align		4
.L_919:
        /*006c*/ 	.byte	0x04, 0x36
        /*006e*/ 	.short	(.L_921 - .L_920)
.L_920:
        /*0070*/ 	.word	0x00000008
.L_921:


//--------------------- .nv.info._ZN2at6native27unrolled_elementwise_kernelIZZZNS0_61_GLOBAL__N__b29612f4_23_ActivationMishKernel_cu_9e10b42f_310420mish_backward_kernelERNS_14TensorIteratorEENKUlvE_clEvENKUlvE_clEvEUlddE_St5arrayIPcLm3EELi4E23TrivialOffsetCalculatorILi2EjESB_ILi1EjENS0_6memory15LoadWithoutCastENSE_16StoreWithoutCastEEEviT_T0_T2_T3_T4_T5_ --------------------------
	.section	.nv.info._ZN2at6native27unrolled_elementwise_kernelIZZZNS0_61_GLOBAL__N__b29612f4_23_ActivationMishKernel_cu_9e10b42f_310420mish_backward_kernelERNS_14TensorIteratorEENKUlvE_clEvENKUlvE_clEvEUlddE_St5arrayIPcLm3EELi4E23TrivialOffsetCalculatorILi2EjESB_ILi1EjENS0_6memory15LoadWithoutCastENSE_16StoreWithoutCastEEEviT_T0_T2_T3_T4_T5_,"",@"SHT_CUDA_INFO"
	.sectionflags	@""
	.align	4


	//----- nvinfo : EIATTR_CUDA_API_VERSION
	.align		4
        /*0000*/ 	.byte	0x04, 0x37
        /*0002*/ 	.short	(.L_923 - .L_922)
.L_922:
        /*0004*/ 	.word	0x00000082


	//----- nvinfo : EIATTR_KPARAM_INFO
	.align		4
.L_923:
        /*0008*/ 	.byte	0x04, 0x17
        /*000a*/ 	.short	(.L_925 - .L_924)
.L_924:
        /*000c*/ 	.word	0x00000000
        /*0010*/ 	.short	0x0006
        /*0012*/ 	.short	0x0023
        /*0014*/ 	.byte	0x00, 0xf0, 0x05, 0x00


	//----- nvinfo : EIATTR_KPARAM_INFO
	.align		4
.L_925:
        /*0018*/ 	.byte	0x04, 0x17
        /*001a*/ 	.short	(.L_927 - .L_926)
.L_926:
        /*001c*/ 	.word	0x00000000
        /*0020*/ 	.short	0x0005
        /*0022*/ 	.short	0x0022
        /*0024*/ 	.byte	0x00, 0xf0, 0x05, 0x00


	//----- nvinfo : EIATTR_KPARAM_INFO
	.align		4
.L_927:
        /*0028*/ 	.byte	0x04, 0x17
        /*002a*/ 	.short	(.L_929 - .L_928)
.L_928:
        /*002c*/ 	.word	0x00000000
        /*0030*/ 	.short	0x0004
        /*0032*/ 	.short	0x0021
        /*0034*/ 	.byte	0x00, 0xf0, 0x05, 0x00


	//----- nvinfo : EIATTR_KPARAM_INFO
	.align		4
.L_929:
        /*0038*/ 	.byte	0x04, 0x17
        /*003a*/ 	.short	(.L_931 - .L_930)
.L_930:
        /*003c*/ 	.word	0x00000000
        /*0040*/ 	.short	0x0003
        /*0042*/ 	.short	0x0020
        /*0044*/ 	.byte	0x00, 0xf0, 0x05, 0x00


	//----- nvinfo : EIATTR_KPARAM_INFO
	.align		4
.L_931:
        /*0048*/ 	.byte	0x04, 0x17
        /*004a*/ 	.short	(.L_933 - .L_932)
.L_932:
        /*004c*/ 	.word	0x00000000
        /*0050*/ 	.short	0x0002
        /*0052*/ 	.short	0x0008
        /*0054*/ 	.byte	0x00, 0xf0, 0x61, 0x00


	//----- nvinfo : EIATTR_KPARAM_INFO
	.align		4
.L_933:
        /*0058*/ 	.byte	0x04, 0x17
        /*005a*/ 	.short	(.L_935 - .L_934)
.L_934:
        /*005c*/ 	.word	0x00000000
        /*0060*/ 	.short	0x0001
        /*0062*/ 	.short	0x0004
        /*0064*/ 	.byte	0x00, 0xf0, 0x05, 0x00


	//----- nvinfo : EIATTR_KPARAM_INFO
	.align		4
.L_935:
        /*0068*/ 	.byte	0x04, 0x17
        /*006a*/ 	.short	(.L_937 - .L_936)
.L_936:
        /*006c*/ 	.word	0x00000000
        /*0070*/ 	.short	0x0000
        /*0072*/ 	.short	0x0000
        /*0074*/ 	.byte	0x00, 0xf0, 0x11, 0x00


	//----- nvinfo : EIATTR_SPARSE_MMA_MASK
	.align		4
.L_937:
        /*0078*/ 	.byte	0x03, 0x50
        /*007a*/ 	.short	0x0000


	//----- nvinfo : EIATTR_MAXREG_COUNT
	.align		4
        /*007c*/ 	.byte	0x03, 0x1b
        /*007e*/ 	.short	0x00ff


	//----- nvinfo : EIATTR_MERCURY_ISA_VERSION
	.align		4
        /*0080*/ 	.byte	0x03, 0x5f
        /*0082*/ 	.short	0x0101


	//----- nvinfo : EIATTR_VRC_CTA_INIT_COUNT
	.align		4
        /*0084*/ 	.byte	0x02, 0x4a
	.zero		1
	.zero		1


	//----- nvinfo : EIATTR_EXIT_INSTR_OFFSETS
	.align		4
        /*0088*/ 	.byte	0x04, 0x1c
        /*008a*/ 	.short	(.L_939 - .L_938)


	//   ....[0]....
.L_938:
        /*008c*/ 	.word	0x00006170


	//   ....[1]....
        /*0090*/ 	.word	0x000061c0


	//----- nvinfo : EIATTR_MAX_THREADS
	.align		4
.L_939:
        /*0094*/ 	.byte	0x04, 0x05
        /*0096*/ 	.short	(.L_941 - .L_940)
.L_940:
        /*0098*/ 	.word	0x00000080
        /*009c*/ 	.word	0x00000001
        /*00a0*/ 	.word	0x00000001


	//----- nvinfo : EIATTR_CRS_STACK_SIZE
	.align		4
.L_941:
        /*00a4*/ 	.byte	0x04, 0x1e
        /*00a6*/ 	.short	(.L_943 - .L_942)
.L_942:
        /*00a8*/ 	.word	0x00000000


	//----- nvinfo : EIATTR_CBANK_PARAM_SIZE
	.align		4
.L_943:
        /*00ac*/ 	.byte	0x03, 0x19
        /*00ae*/ 	.short	0x0024


	//----- nvinfo : EIATTR_PARAM_CBANK
	.align		4
        /*00b0*/ 	.byte	0x04, 0x0a
        /*00b2*/ 	.short	(.L_945 - .L_944)
	.align		4
.L_944:
        /*00b4*/ 	.word	index@(.nv.constant0._ZN2at6native27unrolled_elementwise_kernelIZZZNS0_61_GLOBAL__N__b29612f4_23_ActivationMishKernel_cu_9e10b42f_310420mish_backward_kernelERNS_14TensorIteratorEENKUlvE_clEvENKUlvE_clEvEUlddE_St5arrayIPcLm3EELi4E23TrivialOffsetCalculatorILi2EjESB_ILi1EjENS0_6memory15LoadWithoutCastENSE_16StoreWithoutCastEEEviT_T0_T2_T3_T4_T5_)
        /*00b8*/ 	.short	0x0380
        /*00ba*/ 	.short	0x0024


	//----- nvinfo : EIATTR_SW_WAR
	.align		4
.L_945:
        /*00bc*/ 	.byte	0x04, 0x36
        /*00be*/ 	.short	(.L_947 - .L_946)
.L_946:
        /*00c0*/ 	.word	0x00000008
.L_947:


//--------------------- .nv.info._ZN2at6native29vectorized_elementwise_kernelILi2EZZZNS0_61_GLOBAL__N__b29612f4_23_ActivationMishKernel_cu_9e10b42f_310420mish_backward_kernelERNS_14TensorIteratorEENKUlvE_clEvENKUlvE_clEvEUlddE_St5arrayIPcLm3EEEEviT0_T1_ --------------------------
	.section	.nv.info._ZN2at6native29vectorized_elementwise_kernelILi2EZZZNS0_61_GLOBAL__N__b29612f4_23_ActivationMishKernel_cu_9e10b42f_310420mish_backward_kernelERNS_14TensorIteratorEENKUlvE_clEvENKUlvE_clEvEUlddE_St5arrayIPcLm3EEEEviT0_T1_,"",@"SHT_CUDA_INFO"
	.sectionflags	@""
	.align	4


	//----- nvinfo : EIATTR_CUDA_API_VERSION
	.align		4
        /*0000*/ 	.byte	0x04, 0x37
        /*0002*/ 	.short	(.L_949 - .L_948)
.L_948:
        /*0004*/ 	.word	0x00000082


	//----- nvinfo : EIATTR_KPARAM_INFO
	.align		4
.L_949:
        /*0008*/ 	.byte	0x04, 0x17
        /*000a*/ 	.short	(.L_951 - .L_950)
.L_950:
        /*000c*/ 	.word	0x00000000
        /*0010*/ 	.short	0x0002
        /*0012*/ 	.short	0x0008
        /*0014*/ 	.byte	0x00, 0xf0, 0x61, 0x00


	//----- nvinfo : EIATTR_KPARAM_INFO
	.align		4
.L_951:
        /*0018*/ 	.byte	0x04, 0x17
        /*001a*/ 	.short	(.L_953 - .L_952)
.L_952:
        /*001c*/ 	.word	0x00000000
        /*0020*/ 	.short	0x0001
        /*0022*/ 	.short	0x0004
        /*0024*/ 	.byte	0x00, 0xf0, 0x05, 0x00


	//----- nvinfo : EIATTR_KPARAM_INFO
	.align		4
.L_953:
        /*0028*/ 	.byte	0x04, 0x17
        /*002a*/ 	.short	(.L_955 - .L_954)
.L_954:
        /*002c*/ 	.word	0x00000000
        /*0030*/ 	.short	0x0000
        /*0032*/ 	.short	0x0000
        /*0034*/ 	.byte	0x00, 0xf0, 0x11, 0x00


	//----- nvinfo : EIATTR_SPARSE_MMA_MASK
	.align		4
.L_955:
        /*0038*/ 	.byte	0x03, 0x50
        /*003a*/ 	.short	0x0000


	//----- nvinfo : EIATTR_MAXREG_COUNT
	.align		4
        /*003c*/ 	.byte	0x03, 0x1b
        /*003e*/ 	.short	0x00ff


	//----- nvinfo : EIATTR_ANNOTATIONS
	.align		4
        /*0040*/ 	.byte	0x04, 0x55
        /*0042*/ 	.short	(.L_957 - .L_956)


	//   ....[0]....
.L_956:
        /*0044*/ 	.word	0x00000001
        /*0048*/ 	.byte	0x30, 0x0a, 0x00, 0x00, 0x01, 0x00, 0x00, 0x00, 0xa0, 0x0a, 0x00, 0x00, 0x01, 0x00, 0x00, 0x00
        /*0058*/ 	.byte	0x10, 0x22, 0x00, 0x00, 0x01, 0x00, 0x00, 0x00, 0x60, 0x22, 0x00, 0x00, 0x01, 0x00, 0x00, 0x00
        /*0068*/ 	.byte	0xa0, 0x39, 0x00, 0x00, 0x01, 0x00, 0x00, 0x00, 0xf0, 0x39, 0x00, 0x00


	//----- nvinfo : EIATTR_MERCURY_ISA_VERSION
	.align		4
.L_957:
        /*0074*/ 	.byte	0x03, 0x5f
        /*0076*/ 	.short	0x0101


	//----- nvinfo : EIATTR_VRC_CTA_INIT_COUNT
	.align		4
        /*0078*/ 	.byte	0x02, 0x4a
	.zero		1
	.zero		1


	//----- nvinfo : EIATTR_EXIT_INSTR_OFFSETS
	.align		4
        /*007c*/ 	.byte	0x04, 0x1c
        /*007e*/ 	.short	(.L_959 - .L_958)


	//   ....[0]....
.L_958:
        /*0080*/ 	.word	0x0000c380


	//   ....[1]....
        /*0084*/ 	.word	0x0000c3d0


	//   ....[2]....
        /*0088*/ 	.word	0x00017b10


	//----- nvinfo : EIATTR_MAX_THREADS
	.align		4
.L_959:
        /*008c*/ 	.byte	0x04, 0x05
        /*008e*/ 	.short	(.L_961 - .L_960)
.L_960:
        /*0090*/ 	.word	0x00000080
        /*0094*/ 	.word	0x00000001
        /*0098*/ 	.word	0x00000001


	//----- nvinfo : EIATTR_CRS_STACK_SIZE
	.align		4
.L_961:
        /*009c*/ 	.byte	0x04, 0x1e
        /*009e*/ 	.short	(.L_963 - .L_962)
.L_962:
        /*00a0*/ 	.word	0x00000000


	//----- nvinfo : EIATTR_CBANK_PARAM_SIZE
	.align		4
.L_963:
        /*00a4*/ 	.byte	0x03, 0x19
        /*00a6*/ 	.short	0x0020


	//----- nvinfo : EIATTR_PARAM_CBANK
	.align		4
        /*00a8*/ 	.byte	0x04, 0x0a
        /*00aa*/ 	.short	(.L_965 - .L_964)
	.align		4
.L_964:
        /*00ac*/ 	.word	index@(.nv.constant0._ZN2at6native29vectorized_elementwise_kernelILi2EZZZNS0_61_GLOBAL__N__b29612f4_23_ActivationMishKernel_cu_9e10b42f_310420mish_backward_kernelERNS_14TensorIteratorEENKUlvE_clEvENKUlvE_clEvEUlddE_St5arrayIPcLm3EEEEviT0_T1_)
        /*00b0*/ 	.short	0x0380
        /*00b2*/ 	.short	0x0020


	//----- nvinfo : EIATTR_SW_WAR
	.align		4
.L_965:
        /*00b4*/ 	.byte	0x04, 0x36
        /*00b6*/ 	.short	(.L_967 - .L_966)
.L_966:
        /*00b8*/ 	.word	0x00000008
.L_967:


//--------------------- .nv.info._ZN2at6native29vectorized_elementwise_kernelILi4EZZZNS0_61_GLOBAL__N__b29612f4_23_ActivationMishKernel_cu_9e10b42f_310420mish_backward_kernelERNS_14TensorIteratorEENKUlvE_clEvENKUlvE_clEvEUlddE_St5arrayIPcLm3EEEEviT0_T1_ --------------------------
	.section	.nv.info._ZN2at6native29vectorized_elementwise_kernelILi4EZZZNS0_61_GLOBAL__N__b29612f4_23_ActivationMishKernel_cu_9e10b42f_310420mish_backward_kernelERNS_14TensorIteratorEENKUlvE_clEvENKUlvE_clEvEUlddE_St5arrayIPcLm3EEEEviT0_T1_,"",@"SHT_CUDA_INFO"
	.sectionflags	@""
	.align	4


	//----- nvinfo : EIATTR_CUDA_API_VERSION
	.align		4
        /*0000*/ 	.byte	0x04, 0x37
        /*0002*/ 	.short	(.L_969 - .L_968)
.L_968:
        /*0004*/ 	.word	0x00000082


	//----- nvinfo : EIATTR_KPARAM_INFO
	.align		4
.L_969:
        /*0008*/ 	.byte	0x04, 0x17
        /*000a*/ 	.short	(.L_971 - .L_970)
.L_970:
        /*000c*/ 	.word	0x00000000
        /*0010*/ 	.short	0x0002
        /*0012*/ 	.short	0x0008
        /*0014*/ 	.byte	0x00, 0xf0, 0x61, 0x00


	//----- nvinfo : EIATTR_KPARAM_INFO
	.align		4
.L_971:
        /*0018*/ 	.byte	0x04, 0x17
        /*001a*/ 	.short	(.L_973 - .L_972)
.L_972:
        /*001c*/ 	.word	0x00000000
        /*0020*/ 	.short	0x0001
        /*0022*/ 	.short	0x0004
        /*0024*/ 	.byte	0x00, 0xf0, 0x05, 0x00


	//----- nvinfo : EIATTR_KPARAM_INFO
	.align		4
.L_973:
        /*0028*/ 	.byte	0x04, 0x17
        /*002a*/ 	.short	(.L_975 - .L_974)
.L_974:
        /*002c*/ 	.word	0x00000000
        /*0030*/ 	.short	0x0000
        /*0032*/ 	.short	0x0000
        /*0034*/ 	.byte	0x00, 0xf0, 0x11, 0x00


	//----- nvinfo : EIATTR_SPARSE_MMA_MASK
	.align		4
.L_975:
        /*0038*/ 	.byte	0x03, 0x50
        /*003a*/ 	.short	0x0000


	//----- nvinfo : EIATTR_MAXREG_COUNT
	.align		4
        /*003c*/ 	.byte	0x03, 0x1b
        /*003e*/ 	.short	0x00ff


	//----- nvinfo : EIATTR_ANNOTATIONS
	.align		4
        /*0040*/ 	.byte	0x04, 0x55
        /*0042*/ 	.short	(.L_977 - .L_976)


	//   ....[0]....
.L_976:
        /*0044*/ 	.word	0x00000001
        /*0048*/ 	.byte	0x30, 0x0a, 0x00, 0x00, 0x01, 0x00, 0x00, 0x00, 0xa0, 0x0a, 0x00, 0x00, 0x01, 0x00, 0x00, 0x00
        /*0058*/ 	.byte	0x10, 0x22, 0x00, 0x00, 0x01, 0x00, 0x00, 0x00, 0x60, 0x22, 0x00, 0x00, 0x01, 0x00, 0x00, 0x00
        /*0068*/ 	.byte	0xa0, 0x39, 0x00, 0x00, 0x01, 0x00, 0x00, 0x00, 0xf0, 0x39, 0x00, 0x00


	//----- nvinfo : EIATTR_MERCURY_ISA_VERSION
	.align		4
.L_977:
        /*0074*/ 	.byte	0x03, 0x5f
        /*0076*/ 	.short	0x0101


	//----- nvinfo : EIATTR_VRC_CTA_INIT_COUNT
	.align		4
        /*0078*/ 	.byte	0x02, 0x4a
	.zero		1
	.zero		1


	//----- nvinfo : EIATTR_EXIT_INSTR_OFFSETS
	.align		4
        /*007c*/ 	.byte	0x04, 0x1c
        /*007e*/ 	.short	(.L_979 - .L_978)


	//   ....[0]....
.L_978:
        /*0080*/ 	.word	0x0000c380


	//   ....[1]....
        /*0084*/ 	.word	0x0000c3d0


	//   ....[2]....
        /*0088*/ 	.word	0x00017ab0


	//----- nvinfo : EIATTR_MAX_THREADS
	.align		4
.L_979:
        /*008c*/ 	.byte	0x04, 0x05
        /*008e*/ 	.short	(.L_981 - .L_980)
.L_980:
        /*0090*/ 	.word	0x00000080
        /*0094*/ 	.word	0x00000001
        /*0098*/ 	.word	0x00000001


	//----- nvinfo : EIATTR_CRS_STACK_SIZE
	.align		4
.L_981:
        /*009c*/ 	.byte	0x04, 0x1e
        /*009e*/ 	.short	(.L_983 - .L_982)
.L_982:
        /*00a0*/ 	.word	0x00000000


	//----- nvinfo : EIATTR_CBANK_PARAM_SIZE
	.align		4
.L_983:
        /*00a4*/ 	.byte	0x03, 0x19
        /*00a6*/ 	.short	0x0020


	//----- nvinfo : EIATTR_PARAM_CBANK
	.align		4
        /*00a8*/ 	.byte	0x04, 0x0a
        /*00aa*/ 	.short	(.L_985 - .L_984)
	.align		4
.L_984:
        /*00ac*/ 	.word	index@(.nv.constant0._ZN2at6native29vectorized_elementwise_kernelILi4EZZZNS0_61_GLOBAL__N__b29612f4_23_ActivationMishKernel_cu_9e10b42f_310420mish_backward_kernelERNS_14TensorIteratorEENKUlvE_clEvENKUlvE_clEvEUlddE_St5arrayIPcLm3EEEEviT0_T1_)
        /*00b0*/ 	.short	0x0380
        /*00b2*/ 	.short	0x0020


	//----- nvinfo : EIATTR_SW_WAR
	.align		4
.L_985:
        /*00b4*/ 	.byte	0x04, 0x36
        /*00b6*/ 	.short	(.L_987 - .L_986)
.L_986:
        /*00b8*/ 	.word	0x00000008
.L_987:


//--------------------- .nv.info._ZN2at6native29vectorized_elementwise_kernelILi8EZZZNS0_61_GLOBAL__N__b29612f4_23_ActivationMishKernel_cu_9e10b42f_310420mish_backward_kernelERNS_14TensorIteratorEENKUlvE_clEvENKUlvE_clEvEUlddE_St5arrayIPcLm3EEEEviT0_T1_ --------------------------
	.section	.nv.info._ZN2at6native29vectorized_elementwise_kernelILi8EZZZNS0_61_GLOBAL__N__b29612f4_23_ActivationMishKernel_cu_9e10b42f_310420mish_backward_kernelERNS_14TensorIteratorEENKUlvE_clEvENKUlvE_clEvEUlddE_St5arrayIPcLm3EEEEviT0_T1_,"",@"SHT_CUDA_INFO"
	.sectionflags	@""
	.align	4


	//----- nvinfo : EIATTR_CUDA_API_VERSION
	.align		4
        /*0000*/ 	.byte	0x04, 0x37
        /*0002*/ 	.short	(.L_989 - .L_988)
.L_988:
        /*0004*/ 	.word	0x00000082


	//----- nvinfo : EIATTR_KPARAM_INFO
	.align		4
.L_989:
        /*0008*/ 	.byte	0x04, 0x17
        /*000a*/ 	.short	(.L_991 - .L_990)
.L_990:
        /*000c*/ 	.word	0x00000000
        /*0010*/ 	.short	0x0002
        /*0012*/ 	.short	0x0008
        /*0014*/ 	.byte	0x00, 0xf0, 0x61, 0x00


	//----- nvinfo : EIATTR_KPARAM_INFO
	.align		4
.L_991:
        /*0018*/ 	.byte	0x04, 0x17
        /*001a*/ 	.short	(.L_993 - .L_992)
.L_992:
        /*001c*/ 	.word	0x00000000
        /*0020*/ 	.short	0x0001
        /*0022*/ 	.short	0x0004
        /*0024*/ 	.byte	0x00, 0xf0, 0x05, 0x00


	//----- nvinfo : EIATTR_KPARAM_INFO
	.align		4
.L_993:
        /*0028*/ 	.byte	0x04, 0x17
        /*002a*/ 	.short	(.L_995 - .L_994)
.L_994:
        /*002c*/ 	.word	0x00000000
        /*0030*/ 	.short	0x0000
        /*0032*/ 	.short	0x0000
        /*0034*/ 	.byte	0x00, 0xf0, 0x11, 0x00


	//----- nvinfo : EIATTR_SPARSE_MMA_MASK
	.align		4
.L_995:
        /*0038*/ 	.byte	0x03, 0x50
        /*003a*/ 	.short	0x0000


	//----- nvinfo : EIATTR_MAXREG_COUNT
	.align		4
        /*003c*/ 	.byte	0x03, 0x1b
        /*003e*/ 	.short	0x00ff


	//----- nvinfo : EIATTR_ANNOTATIONS
	.align		4
        /*0040*/ 	.byte	0x04, 0x55
        /*0042*/ 	.short	(.L_997 - .L_996)


	//   ....[0]....
.L_996:
        /*0044*/ 	.word	0x00000001
        /*0048*/ 	.byte	0x30, 0x0a, 0x00, 0x00, 0x01, 0x00, 0x00, 0x00, 0xa0, 0x0a, 0x00, 0x00, 0x01, 0x00, 0x00, 0x00
        /*0058*/ 	.byte	0x10, 0x22, 0x00, 0x00, 0x01, 0x00, 0x00, 0x00, 0x60, 0x22, 0x00, 0x00, 0x01, 0x00, 0x00, 0x00
        /*0068*/ 	.byte	0xa0, 0x39, 0x00, 0x00, 0x01, 0x00, 0x00, 0x00, 0xf0, 0x39, 0x00, 0x00


	//----- nvinfo : EIATTR_MERCURY_ISA_VERSION
	.align		4
.L_997:
        /*0074*/ 	.byte	0x03, 0x5f
        /*0076*/ 	.short	0x0101


	//----- nvinfo : EIATTR_VRC_CTA_INIT_COUNT
	.align		4
        /*0078*/ 	.byte	0x02, 0x4a
	.zero		1
	.zero		1


	//----- nvinfo : EIATTR_EXIT_INSTR_OFFSETS
	.align		4
        /*007c*/ 	.byte	0x04, 0x1c
        /*007e*/ 	.short	(.L_999 - .L_998)


	//   ....[0]....
.L_998:
        /*0080*/ 	.word	0x0000c380


	//   ....[1]....
        /*0084*/ 	.word	0x0000c3d0


	//   ....[2]....
        /*0088*/ 	.word	0x00017ab0


	//----- nvinfo : EIATTR_MAX_THREADS
	.align		4
.L_999:
        /*008c*/ 	.byte	0x04, 0x05
        /*008e*/ 	.short	(.L_1001 - .L_1000)
.L_1000:
        /*0090*/ 	.word	0x00000080
        /*0094*/ 	.word	0x00000001
        /*0098*/ 	.word	0x00000001


	//----- nvinfo : EIATTR_CRS_STACK_SIZE
	.align		4
.L_1001:
        /*009c*/ 	.byte	0x04, 0x1e
        /*009e*/ 	.short	(.L_1003 - .L_1002)
.L_1002:
        /*00a0*/ 	.word	0x00000000


	//----- nvinfo : EIATTR_CBANK_PARAM_SIZE
	.align		4
.L_1003:
        /*00a4*/ 	.byte	0x03, 0x19
        /*00a6*/ 	.short	0x0020


	//----- nvinfo : EIATTR_PARAM_CBANK
	.align		4
        /*00a8*/ 	.byte	0x04, 0x0a
        /*00aa*/ 	.short	(.L_1005 - .L_1004)
	.align		4
.L_1004:
        /*00ac*/ 	.word	index@(.nv.constant0._ZN2at6native29vectorized_elementwise_kernelILi8EZZZNS0_61_GLOBAL__N__b29612f4_23_ActivationMishKernel_cu_9e10b42f_310420mish_backward_kernelERNS_14TensorIteratorEENKUlvE_clEvENKUlvE_clEvEUlddE_St5arrayIPcLm3EEEEviT0_T1_)
        /*00b0*/ 	.short	0x0380
        /*00b2*/ 	.short	0x0020


	//----- nvinfo : EIATTR_SW_WAR
	.align		4
.L_1005:
        /*00b4*/ 	.byte	0x04, 0x36
        /*00b6*/ 	.short	(.L_1007 - .L_1006)
.L_1006:
        /*00b8*/ 	.word	0x00000008
.L_1007:


//--------------------- .nv.info._ZN2at6native18elementwise_kernelILi128ELi4EZNS0_15gpu_kernel_implIZZZNS0_61_GLOBAL__N__b29612f4_23_ActivationMishKernel_cu_9e10b42f_310411mish_kernelERNS_18TensorIteratorBaseEENKUlvE_clEvENKUlvE2_clEvEUlN3c108BFloat16EE_EEvS5_RKT_EUliE_EEviT1_ --------------------------
	.section	.nv.info._ZN2at6native18elementwise_kernelILi128ELi4EZNS0_15gpu_kernel_implIZZZNS0_61_GLOBAL__N__b29612f4_23_ActivationMishKernel_cu_9e10b42f_310411mish_kernelERNS_18TensorIteratorBaseEENKUlvE_clEvENKUlvE2_clEvEUlN3c108BFloat16EE_EEvS5_RKT_EUliE_EEviT1_,"",@"SHT_CUDA_INFO"
	.sectionflags	@""
	.align	4


	//----- nvinfo : EIATTR_CUDA_API_VERSION
	.align		4
        /*0000*/ 	.byte	0x04, 0x37
        /*0002*/ 	.short	(.L_1009 - .L_1008)
.L_1008:
        /*0004*/ 	.word	0x00000082


	//----- nvinfo : EIATTR_KPARAM_INFO
	.align		4
.L_1009:
        /*0008*/ 	.byte	0x04, 0x17
        /*000a*/ 	.short	(.L_1011 - .L_1010)
.L_1010:
        /*000c*/ 	.word	0x00000000
        /*0010*/ 	.short	0x0001
        /*0012*/ 	.short	0x0008
        /*0014*/ 	.byte	0x00, 0xf0, 0x61, 0x08


	//----- nvinfo : EIATTR_KPARAM_INFO
	.align		4
.L_1011:
        /*0018*/ 	.byte	0x04, 0x17
        /*001a*/ 	.short	(.L_1013 - .L_1012)
.L_1012:
        /*001c*/ 	.word	0x00000000
        /*0020*/ 	.short	0x0000
        /*0022*/ 	.short	0x0000
        /*0024*/ 	.byte	0x00, 0xf0, 0x11, 0x00


	//----- nvinfo : EIATTR_SPARSE_MMA_MASK
	.align		4
.L_1013:
        /*0028*/ 	.byte	0x03, 0x50
        /*002a*/ 	.short	0x0000


	//----- nvinfo : EIATTR_MAXREG_COUNT
	.align		4
        /*002c*/ 	.byte	0x03, 0x1b
        /*002e*/ 	.short	0x0080


	//----- nvinfo : EIATTR_EXTERNS
	.align		4
        /*0030*/ 	.byte	0x04, 0x0f
        /*0032*/ 	.short	(.L_1015 - .L_1014)


	//   ....[0]....
	.align		4
.L_1014:
        /*0034*/ 	.word	index@(__assertfail)


	//----- nvinfo : EIATTR_MERCURY_ISA_VERSION
	.align		4
.L_1015:
        /*0038*/ 	.byte	0x03, 0x5f
        /*003a*/ 	.short	0x0101


	//----- nvinfo : EIATTR_VRC_CTA_INIT_COUNT
	.align		4
        /*003c*/ 	.byte	0x02, 0x4a
	.zero		1
	.zero		1


	//----- nvinfo : EIATTR_SYSCALL_OFFSETS
	.align		4
        /*0040*/ 	.byte	0x04, 0x46
        /*0042*/ 	.short	(.L_1017 - .L_1016)


	//   ....[0]....
.L_1016:
        /*0044*/ 	.word	0x00002210


	//   ....[1]....
        /*0048*/ 	.word	0x00003310


	//   ....[2]....
        /*004c*/ 	.word	0x000056c0


	//   ....[3]....
        /*0050*/ 	.word	0x00006610


	//   ....[4]....
        /*0054*/ 	.word	0x00008ab0


	//   ....[5]....
        /*0058*/ 	.word	0x00009a00


	//   ....[6]....
        /*005c*/ 	.word	0x0000beb0


	//   ....[7]....
        /*0060*/ 	.word	0x0000cdd0


	//----- nvinfo : EIATTR_EXIT_INSTR_OFFSETS
	.align		4
.L_1017:
        /*0064*/ 	.byte	0x04, 0x1c
        /*0066*/ 	.short	(.L_1019 - .L_1018)


	//   ....[0]....
.L_1018:
        /*0068*/ 	.word	0x00009cc0


	//   ....[1]....
        /*006c*/ 	.word	0x0000c250


	//   ....[2]....
        /*0070*/ 	.word	0x0000c290


	//   ....[3]....
        /*0074*/ 	.word	0x0000c330


	//   ....[4]....
        /*0078*/ 	.word	0x0000c370


	//   ....[5]....
        /*007c*/ 	.word	0x0000c3b0


	//   ....[6]....
        /*0080*/ 	.word	0x0000c440


	//   ....[7]....
        /*0084*/ 	.word	0x0000c480


	//   ....[8]....
        /*0088*/ 	.word	0x0000c520


	//   ....[9]....
        /*008c*/ 	.word	0x0000c570


	//   ....[10]....
        /*0090*/ 	.word	0x0000c5c0


	//   ....[11]....
        /*0094*/ 	.word	0x0000c6a0


	//   ....[12]....
        /*0098*/ 	.word	0x0000c810


	//   ....[13]....
        /*009c*/ 	.word	0x0000c980


	//   ....[14]....
        /*00a0*/ 	.word	0x0000cae0


	//   ....[15]....
        /*00a4*/ 	.word	0x0000cb20


	//   ....[16]....
        /*00a8*/ 	.word	0x0000cb60


	//   ....[17]....
        /*00ac*/ 	.word	0x0000cc10


	//   ....[18]....
        /*00b0*/ 	.word	0x0000cc70


	//   ....[19]....
        /*00b4*/ 	.word	0x0000cde0


	//   ....[20]....
        /*00b8*/ 	.word	0x0000cef0


	//   ....[21]....
        /*00bc*/ 	.word	0x0000d030


	//   ....[22]....
        /*00c0*/ 	.word	0x0000d050


	//----- nvinfo : EIATTR_MAX_THREADS
	.align		4
.L_1019:
        /*00c4*/ 	.byte	0x04, 0x05
        /*00c6*/ 	.short	(.L_1021 - .L_1020)
.L_1020:
        /*00c8*/ 	.word	0x00000080
        /*00cc*/ 	.word	0x00000001
        /*00d0*/ 	.word	0x00000001


	//----- nvinfo : EIATTR_CRS_STACK_SIZE
	.align		4
.L_1021:
        /*00d4*/ 	.byte	0x04, 0x1e
        /*00d6*/ 	.short	(.L_1023 - .L_1022)
.L_1022:
        /*00d8*/ 	.word	0x00000000


	//----- nvinfo : EIATTR_CBANK_PARAM_SIZE
	.align		4
.L_1023:
        /*00dc*/ 	.byte	0x03, 0x19
        /*00de*/ 	.short	0x0220


	//----- nvinfo : EIATTR_PARAM_CBANK
	.align		4
        /*00e0*/ 	.byte	0x04, 0x0a
        /*00e2*/ 	.short	(.L_1025 - .L_1024)
	.align		4
.L_1024:
        /*00e4*/ 	.word	index@(.nv.constant0._ZN2at6native18elementwise_kernelILi128ELi4EZNS0_15gpu_kernel_implIZZZNS0_61_GLOBAL__N__b29612f4_23_ActivationMishKernel_cu_9e10b42f_310411mish_kernelERNS_18TensorIteratorBaseEENKUlvE_clEvENKUlvE2_clEvEUlN3c108BFloat16EE_EEvS5_RKT_EUliE_EEviT1_)
        /*00e8*/ 	.short	0x0380
        /*00ea*/ 	.short	0x0220


	//----- nvinfo : EIATTR_SW_WAR
	.align		4
.L_1025:
        /*00ec*/ 	.byte	0x04, 0x36
        /*00ee*/ 	.short	(.L_1027 - .L_1026)
.L_1026:
        /*00f0*/ 	.word	0x00000008
.L_1027:


//--------------------- .nv.info._ZN2at6native27unrolled_elementwise_kernelIZZZNS0_61_GLOBAL__N__b29612f4_23_ActivationMishKernel_cu_9e10b42f_310411mish_kernelERNS_18TensorIteratorBaseEENKUlvE_clEvENKUlvE2_clEvEUlN3c108BFloat16EE_St5arrayIPcLm2EELi4E23TrivialOffsetCalculatorILi1EjESE_NS0_6memory12LoadWithCastILi1EEENSF_13StoreWithCastILi1EEEEEviT_T0_T2_T3_T4_T5_ --------------------------
	.section	.nv.info._ZN2at6native27unrolled_elementwise_kernelIZZZNS0_61_GLOBAL__N__b29612f4_23_ActivationMishKernel_cu_9e10b42f_310411mish_kernelERNS_18TensorIteratorBaseEENKUlvE_clEvENKUlvE2_clEvEUlN3c108BFloat16EE_St5arrayIPcLm2EELi4E23TrivialOffsetCalculatorILi1EjESE_NS0_6memory12LoadWithCastILi1EEENSF_13StoreWithCastILi1EEEEEviT_T0_T2_T3_T4_T5_,"",@"SHT_CUDA_INFO"
	.sectionflags	@""
	.align	4


	//----- nvinfo : EIATTR_CUDA_API_VERSION
	.align		4
        /*0000*/ 	.byte	0x04, 0x37
        /*0002*/ 	.short	(.L_1029 - .L_1028)
.L_1028:
        /*0004*/ 	.word	0x00000082


	//----- nvinfo : EIATTR_KPARAM_INFO
	.align		4
.L_1029:
        /*0008*/ 	.byte	0x04, 0x17
        /*000a*/ 	.short	(.L_1031 - .L_1030)
.L_1030:
        /*000c*/ 	.word	0x00000000
        /*0010*/ 	.short	0x0006
        /*0012*/ 	.short	0x0024
        /*0014*/ 	.byte	0x00, 0xf0, 0x21, 0x00


	//----- nvinfo : EIATTR_KPARAM_INFO
	.align		4
.L_1031:
        /*0018*/ 	.byte	0x04, 0x17
        /*001a*/ 	.short	(.L_1033 - .L_1032)
.L_1032:
        /*001c*/ 	.word	0x00000000
        /*0020*/ 	.short	0x0005
        /*0022*/ 	.short	0x001c
        /*0024*/ 	.byte	0x00, 0xf0, 0x21, 0x00


	//----- nvinfo : EIATTR_KPARAM_INFO
	.align		4
.L_1033:
        /*0028*/ 	.byte	0x04, 0x17
        /*002a*/ 	.short	(.L_1035 - .L_1034)
.L_1034:
        /*002c*/ 	.word	0x00000000
        /*0030*/ 	.short	0x0004
        /*0032*/ 	.short	0x0019
        /*0034*/ 	.byte	0x00, 0xf0, 0x05, 0x00


	//----- nvinfo : EIATTR_KPARAM_INFO
	.align		4
.L_1035:
        /*0038*/ 	.byte	0x04, 0x17
        /*003a*/ 	.short	(.L_1037 - .L_1036)
.L_1036:
        /*003c*/ 	.word	0x00000000
        /*0040*/ 	.short	0x0003
        /*0042*/ 	.short	0x0018
        /*0044*/ 	.byte	0x00, 0xf0, 0x05, 0x00


	//----- nvinfo : EIATTR_KPARAM_INFO
	.align		4
.L_1037:
        /*0048*/ 	.byte	0x04, 0x17
        /*004a*/ 	.short	(.L_1039 - .L_1038)
.L_1038:
        /*004c*/ 	.word	0x00000000
        /*0050*/ 	.short	0x0002
        /*0052*/ 	.short	0x0008
        /*0054*/ 	.byte	0x00, 0xf0, 0x41, 0x00


	//----- nvinfo : EIATTR_KPARAM_INFO
	.align		4
.L_1039:
        /*0058*/ 	.byte	0x04, 0x17
        /*005a*/ 	.short	(.L_1041 - .L_1040)
.L_1040:
        /*005c*/ 	.word	0x00000000
        /*0060*/ 	.short	0x0001
        /*0062*/ 	.short	0x0004
        /*0064*/ 	.byte	0x00, 0xf0, 0x05, 0x00


	//----- nvinfo : EIATTR_KPARAM_INFO
	.align		4
.L_1041:
        /*0068*/ 	.byte	0x04, 0x17
        /*006a*/ 	.short	(.L_1043 - .L_1042)
.L_1042:
        /*006c*/ 	.word	0x00000000
        /*0070*/ 	.short	0x0000
        /*0072*/ 	.short	0x0000
        /*0074*/ 	.byte	0x00, 0xf0, 0x11, 0x00


	//----- nvinfo : EIATTR_SPARSE_MMA_MASK
	.align		4
.L_1043:
        /*0078*/ 	.byte	0x03, 0x50
        /*007a*/ 	.short	0x0000


	//----- nvinfo : EIATTR_MAXREG_COUNT
	.align		4
        /*007c*/ 	.byte	0x03, 0x1b
        /*007e*/ 	.short	0x00ff


	//----- nvinfo : EIATTR_EXTERNS
	.align		4
        /*0080*/ 	.byte	0x04, 0x0f
        /*0082*/ 	.short	(.L_1045 - .L_1044)


	//   ....[0]....
	.align		4
.L_1044:
        /*0084*/ 	.word	index@(__assertfail)


	//----- nvinfo : EIATTR_MERCURY_ISA_VERSION
	.align		4
.L_1045:
        /*0088*/ 	.byte	0x03, 0x5f
        /*008a*/ 	.short	0x0101


	//----- nvinfo : EIATTR_VRC_CTA_INIT_COUNT
	.align		4
        /*008c*/ 	.byte	0x02, 0x4a
	.zero		1
	.zero		1


	//----- nvinfo : EIATTR_SYSCALL_OFFSETS
	.align		4
        /*0090*/ 	.byte	0x04, 0x46
        /*0092*/ 	.short	(.L_1047 - .L_1046)


	//   ....[0]....
.L_1046:
        /*0094*/ 	.word	0x00001000


	//   ....[1]....
        /*0098*/ 	.word	0x000021e0


	//   ....[2]....
        /*009c*/ 	.word	0x00003300


	//   ....[3]....
        /*00a0*/ 	.word	0x00004330


	//   ....[4]....
        /*00a4*/ 	.word	0x00005cb0


	//   ....[5]....
        /*00a8*/ 	.word	0x00006b90


	//   ....[6]....
        /*00ac*/ 	.word	0x00007b10


	//   ....[7]....
        /*00b0*/ 	.word	0x00008a90


	//----- nvinfo : EIATTR_EXIT_INSTR_OFFSETS
	.align		4
.L_1047:
        /*00b4*/ 	.byte	0x04, 0x1c
        /*00b6*/ 	.short	(.L_1049 - .L_1048)


	//   ....[0]....
.L_1048:
        /*00b8*/ 	.word	0x00007dc0


	//   ....[1]....
        /*00bc*/ 	.word	0x00007f10


	//   ....[2]....
        /*00c0*/ 	.word	0x00007f50


	//   ....[3]....
        /*00c4*/ 	.word	0x00007ff0


	//   ....[4]....
        /*00c8*/ 	.word	0x00008030


	//   ....[5]....
        /*00cc*/ 	.word	0x00008070


	//   ....[6]....
        /*00d0*/ 	.word	0x00008100


	//   ....[7]....
        /*00d4*/ 	.word	0x00008140


	//   ....[8]....
        /*00d8*/ 	.word	0x000081e0


	//   ....[9]....
        /*00dc*/ 	.word	0x00008230


	//   ....[10]....
        /*00e0*/ 	.word	0x00008280


	//   ....[11]....
        /*00e4*/ 	.word	0x00008360


	//   ....[12]....
        /*00e8*/ 	.word	0x000084d0


	//   ....[13]....
        /*00ec*/ 	.word	0x00008640


	//   ....[14]....
        /*00f0*/ 	.word	0x000087a0


	//   ....[15]....
        /*00f4*/ 	.word	0x000087e0


	//   ....[16]....
        /*00f8*/ 	.word	0x00008820


	//   ....[17]....
        /*00fc*/ 	.word	0x000088d0


	//   ....[18]....
        /*0100*/ 	.word	0x00008930


	//   ....[19]....
        /*0104*/ 	.word	0x00008aa0


	//   ....[20]....
        /*0108*/ 	.word	0x00008bb0


	//   ....[21]....
        /*010c*/ 	.word	0x00008cf0


	//   ....[22]....
        /*0110*/ 	.word	0x00008d10


	//----- nvinfo : EIATTR_MAX_THREADS
	.align		4
.L_1049:
        /*0114*/ 	.byte	0x04, 0x05
        /*0116*/ 	.short	(.L_1051 - .L_1050)
.L_1050:
        /*0118*/ 	.word	0x00000080
        /*011c*/ 	.word	0x00000001
        /*0120*/ 	.word	0x00000001


	//----- nvinfo : EIATTR_CRS_STACK_SIZE
	.align		4
.L_1051:
        /*0124*/ 	.byte	0x04, 0x1e
        /*0126*/ 	.short	(.L_1053 - .L_1052)
.L_1052:
        /*0128*/ 	.word	0x00000000


	//----- nvinfo : EIATTR_CBANK_PARAM_SIZE
	.align		4
.L_1053:
        /*012c*/ 	.byte	0x03, 0x19
        /*012e*/ 	.short	0x002c


	//----- nvinfo : EIATTR_PARAM_CBANK
	.align		4
        /*0130*/ 	.byte	0x04, 0x0a
        /*0132*/ 	.short	(.L_1055 - .L_1054)
	.align		4
.L_1054:
        /*0134*/ 	.word	index@(.nv.constant0._ZN2at6native27unrolled_elementwise_kernelIZZZNS0_61_GLOBAL__N__b29612f4_23_ActivationMishKernel_cu_9e10b42f_310411mish_kernelERNS_18TensorIteratorBaseEENKUlvE_clEvENKUlvE2_clEvEUlN3c108BFloat16EE_St5arrayIPcLm2EELi4E23TrivialOffsetCalculatorILi1EjESE_NS0_6memory12LoadWithCastILi1EEENSF_13StoreWithCastILi1EEEEEviT_T0_T2_T3_T4_T5_)
        /*0138*/ 	.short	0x0380
        /*013a*/ 	.short	0x002c


	//----- nvinfo : EIATTR_SW_WAR
	.align		4
.L_1055:
        /*013c*/ 	.byte	0x04, 0x36
        /*013e*/ 	.short	(.L_1057 - .L_1056)
.L_1056:
        /*0140*/ 	.word	0x00000008
.L_1057:


//--------------------- .nv.info._ZN2at6native18elementwise_kernelILi128ELi4EZNS0_22gpu_kernel_impl_nocastIZZZNS0_61_GLOBAL__N__b29612f4_23_ActivationMishKernel_cu_9e10b42f_310411mish_kernelERNS_18TensorIteratorBaseEENKUlvE_clEvENKUlvE2_clEvEUlN3c108BFloat16EE_EEvS5_RKT_EUliE_EEviT1_ --------------------------
	.section	.nv.info._ZN2at6native18elementwise_kernelILi128ELi4EZNS0_22gpu_kernel_impl_nocastIZZZNS0_61_GLOBAL__N__b29612f4_23_ActivationMishKernel_cu_9e10b42f_310411mish_kernelERNS_18TensorIteratorBaseEENKUlvE_clEvENKUlvE2_clEvEUlN3c108BFloat16EE_EEvS5_RKT_EUliE_EEviT1_,"",@"SHT_CUDA_INFO"
	.sectionflags	@""
	.align	4


	//----- nvinfo : EIATTR_CUDA_API_VERSION
	.align		4
        /*0000*/ 	.byte	0x04, 0x37
        /*0002*/ 	.short	(.L_1059 - .L_1058)
.L_1058:
        /*0004*/ 	.word	0x00000082


	//----- nvinfo : EIATTR_KPARAM_INFO
	.align		4
.L_1059:
        /*0008*/ 	.byte	0x04, 0x17
        /*000a*/ 	.short	(.L_1061 - .L_1060)
.L_1060:
        /*000c*/ 	.word	0x00000000
        /*0010*/ 	.short	0x0001
        /*0012*/ 	.short	0x0008
        /*0014*/ 	.byte	0x00, 0xf0, 0x61, 0x08


	//----- nvinfo : EIATTR_KPARAM_INFO
	.align		4
.L_1061:
        /*0018*/ 	.byte	0x04, 0x17
        /*001a*/ 	.short	(.L_1063 - .L_1062)
.L_1062:
        /*001c*/ 	.word	0x00000000
        /*0020*/ 	.short	0x0000
        /*0022*/ 	.short	0x0000
        /*0024*/ 	.byte	0x00, 0xf0, 0x11, 0x00


	//----- nvinfo : EIATTR_SPARSE_MMA_MASK
	.align		4
.L_1063:
        /*0028*/ 	.byte	0x03, 0x50
        /*002a*/ 	.short	0x0000


	//----- nvinfo : EIATTR_MAXREG_COUNT
	.align		4
        /*002c*/ 	.byte	0x03, 0x1b
        /*002e*/ 	.short	0x0080


	//----- nvinfo : EIATTR_MERCURY_ISA_VERSION
	.align		4
        /*0030*/ 	.byte	0x03, 0x5f
        /*0032*/ 	.short	0x0101


	//----- nvinfo : EIATTR_VRC_CTA_INIT_COUNT
	.align		4
        /*0034*/ 	.byte	0x02, 0x4a
	.zero		1
	.zero		1


	//----- nvinfo : EIATTR_EXIT_INSTR_OFFSETS
	.align		4
        /*0038*/ 	.byte	0x04, 0x1c
        /*003a*/ 	.short	(.L_1065 - .L_1064)


	//   ....[0]....
.L_1064:
        /*003c*/ 	.word	0x000008d0


	//   ....[1]....
        /*0040*/ 	.word	0x00000b40


	//   ....[2]....
        /*0044*/ 	.word	0x00004c60


	//   ....[3]....
        /*0048*/ 	.word	0x000061a0


	//----- nvinfo : EIATTR_MAX_THREADS
	.align		4
.L_1065:
        /*004c*/ 	.byte	0x04, 0x05
        /*004e*/ 	.short	(.L_1067 - .L_1066)
.L_1066:
        /*0050*/ 	.word	0x00000080
        /*0054*/ 	.word	0x00000001
        /*0058*/ 	.word	0x00000001


	//----- nvinfo : EIATTR_CRS_STACK_SIZE
	.align		4
.L_1067:
        /*005c*/ 	.byte	0x04, 0x1e
        /*005e*/ 	.short	(.L_1069 - .L_1068)
.L_1068:
        /*0060*/ 	.word	0x00000000


	//----- nvinfo : EIATTR_CBANK_PARAM_SIZE
	.align		4
.L_1069:
        /*0064*/ 	.byte	0x03, 0x19
        /*0066*/ 	.short	0x0220


	//----- nvinfo : EIATTR_PARAM_CBANK
	.align		4
        /*0068*/ 	.byte	0x04, 0x0a
        /*006a*/ 	.short	(.L_1071 - .L_1070)
	.align		4
.L_1070:
        /*006c*/ 	.word	index@(.nv.constant0._ZN2at6native18elementwise_kernelILi128ELi4EZNS0_22gpu_kernel_impl_nocastIZZZNS0_61_GLOBAL__N__b29612f4_23_ActivationMishKernel_cu_9e10b42f_310411mish_kernelERNS_18TensorIteratorBaseEENKUlvE_clEvENKUlvE2_clEvEUlN3c108BFloat16EE_EEvS5_RKT_EUliE_EEviT1_)
        /*0070*/ 	.short	0x0380
        /*0072*/ 	.short	0x0220


	//----- nvinfo : EIATTR_SW_WAR
	.align		4
.L_1071:
        /*0074*/ 	.byte	0x04, 0x36
        /*0076*/ 	.short	(.L_1073 - .L_1072)
.L_1072:
        /*0078*/ 	.word	0x00000008
.L_1073:


//--------------------- .nv.info._ZN2at6native27unrolled_elementwise_kernelIZZZNS0_61_GLOBAL__N__b29612f4_23_ActivationMishKernel_cu_9e10b42f_310411mish_kernelERNS_18TensorIteratorBaseEENKUlvE_clEvENKUlvE2_clEvEUlN3c108BFloat16EE_St5arrayIPcLm2EELi4E23TrivialOffsetCalculatorILi1EjESE_NS0_6memory15LoadWithoutCastENSF_16StoreWithoutCastEEEviT_T0_T2_T3_T4_T5_ --------------------------
	.section	.nv.info._ZN2at6native27unrolled_elementwise_kernelIZZZNS0_61_GLOBAL__N__b29612f4_23_ActivationMishKernel_cu_9e10b42f_310411mish_kernelERNS_18TensorIteratorBaseEENKUlvE_clEvENKUlvE2_clEvEUlN3c108BFloat16EE_St5arrayIPcLm2EELi4E23TrivialOffsetCalculatorILi1EjESE_NS0_6memory15LoadWithoutCastENSF_16StoreWithoutCastEEEviT_T0_T2_T3_T4_T5_,"",@"SHT_CUDA_INFO"
	.sectionflags	@""
	.align	4


	//----- nvinfo : EIATTR_CUDA_API_VERSION
	.align		4
        /*0000*/ 	.byte	0x04, 0x37
        /*0002*/ 	.short	(.L_1075 - .L_1074)
.L_1074:
        /*0004*/ 	.word	0x00000082


	//----- nvinfo : EIATTR_KPARAM_INFO
	.align		4
.L_1075:
        /*0008*/ 	.byte	0x04, 0x17
        /*000a*/ 	.short	(.L_1077 - .L_1076)
.L_1076:
        /*000c*/ 	.word	0x00000000
        /*0010*/ 	.short	0x0006
        /*0012*/ 	.short	0x001b
        /*0014*/ 	.byte	0x00, 0xf0, 0x05, 0x00


	//----- nvinfo : EIATTR_KPARAM_INFO
	.align		4
.L_1077:
        /*0018*/ 	.byte	0x04, 0x17
        /*001a*/ 	.short	(.L_1079 - .L_1078)
.L_1078:
        /*001c*/ 	.word	0x00000000
        /*0020*/ 	.short	0x0005
        /*0022*/ 	.short	0x001a
        /*0024*/ 	.byte	0x00, 0xf0, 0x05, 0x00


	//----- nvinfo : EIATTR_KPARAM_INFO
	.align		4
.L_1079:
        /*0028*/ 	.byte	0x04, 0x17
        /*002a*/ 	.short	(.L_1081 - .L_1080)
.L_1080:
        /*002c*/ 	.word	0x00000000
        /*0030*/ 	.short	0x0004
        /*0032*/ 	.short	0x0019
        /*0034*/ 	.byte	0x00, 0xf0, 0x05, 0x00


	//----- nvinfo : EIATTR_KPARAM_INFO
	.align		4
.L_1081:
        /*0038*/ 	.byte	0x04, 0x17
        /*003a*/ 	.short	(.L_1083 - .L_1082)
.L_1082:
        /*003c*/ 	.word	0x00000000
        /*0040*/ 	.short	0x0003
        /*0042*/ 	.short	0x0018
        /*0044*/ 	.byte	0x00, 0xf0, 0x05, 0x00


	//----- nvinfo : EIATTR_KPARAM_INFO
	.align		4
.L_1083:
        /*0048*/ 	.byte	0x04, 0x17
        /*004a*/ 	.short	(.L_1085 - .L_1084)
.L_1084:
        /*004c*/ 	.word	0x00000000
        /*0050*/ 	.short	0x0002
        /*0052*/ 	.short	0x0008
        /*0054*/ 	.byte	0x00, 0xf0, 0x41, 0x00


	//----- nvinfo : EIATTR_KPARAM_INFO
	.align		4
.L_1085:
        /*0058*/ 	.byte	0x04, 0x17
        /*005a*/ 	.short	(.L_1087 - .L_1086)
.L_1086:
        /*005c*/ 	.word	0x00000000
        /*0060*/ 	.short	0x0001
        /*0062*/ 	.short	0x0004
        /*0064*/ 	.byte	0x00, 0xf0, 0x05, 0x00


	//----- nvinfo : EIATTR_KPARAM_INFO
	.align		4
.L_1087:
        /*0068*/ 	.byte	0x04, 0x17
        /*006a*/ 	.short	(.L_1089 - .L_1088)
.L_1088:
        /*006c*/ 	.word	0x00000000
        /*0070*/ 	.short	0x0000
        /*0072*/ 	.short	0x0000
        /*0074*/ 	.byte	0x00, 0xf0, 0x11, 0x00


	//----- nvinfo : EIATTR_SPARSE_MMA_MASK
	.align		4
.L_1089:
        /*0078*/ 	.byte	0x03, 0x50
        /*007a*/ 	.short	0x0000


	//----- nvinfo : EIATTR_MAXREG_COUNT
	.align		4
        /*007c*/ 	.byte	0x03, 0x1b
        /*007e*/ 	.short	0x00ff


	//----- nvinfo : EIATTR_MERCURY_ISA_VERSION
	.align		4
        /*0080*/ 	.byte	0x03, 0x5f
        /*0082*/ 	.short	0x0101


	//----- nvinfo : EIATTR_VRC_CTA_INIT_COUNT
	.align		4
        /*0084*/ 	.byte	0x02, 0x4a
	.zero		1
	.zero		1


	//----- nvinfo : EIATTR_EXIT_INSTR_OFFSETS
	.align		4
        /*0088*/ 	.byte	0x04, 0x1c
        /*008a*/ 	.short	(.L_1091 - .L_1090)


	//   ....[0]....
.L_1090:
        /*008c*/ 	.word	0x00000d20


	//   ....[1]....
        /*0090*/ 	.word	0x00000d70


	//----- nvinfo : EIATTR_MAX_THREADS
	.align		4
.L_1091:
        /*0094*/ 	.byte	0x04, 0x05
        /*0096*/ 	.short	(.L_1093 - .L_1092)
.L_1092:
        /*0098*/ 	.word	0x00000080
        /*009c*/ 	.word	0x00000001
        /*00a0*/ 	.word	0x00000001


	//----- nvinfo : EIATTR_CRS_STACK_SIZE
	.align		4
.L_1093:
        /*00a4*/ 	.byte	0x04, 0x1e
        /*00a6*/ 	.short	(.L_1095 - .L_1094)
.L_1094:
        /*00a8*/ 	.word	0x00000000


	//----- nvinfo : EIATTR_CBANK_PARAM_SIZE
	.align		4
.L_1095:
        /*00ac*/ 	.byte	0x03, 0x19
        /*00ae*/ 	.short	0x001c


	//----- nvinfo : EIATTR_PARAM_CBANK
	.align		4
        /*00b0*/ 	.byte	0x04, 0x0a
        /*00b2*/ 	.short	(.L_1097 - .L_1096)
	.align		4
.L_1096:
        /*00b4*/ 	.word	index@(.nv.constant0._ZN2at6native27unrolled_elementwise_kernelIZZZNS0_61_GLOBAL__N__b29612f4_23_ActivationMishKernel_cu_9e10b42f_310411mish_kernelERNS_18TensorIteratorBaseEENKUlvE_clEvENKUlvE2_clEvEUlN3c108BFloat16EE_St5arrayIPcLm2EELi4E23TrivialOffsetCalculatorILi1EjESE_NS0_6memory15LoadWithoutCastENSF_16StoreWithoutCastEEEviT_T0_T2_T3_T4_T5_)
        /*00b8*/ 	.short	0x0380
        /*00ba*/ 	.short	0x001c


	//----- nvinfo : EIATTR_SW_WAR
	.align		4
.L_1097:
        /*00bc*/ 	.byte	0x04, 0x36
        /*00be*/ 	.short	(.L_1099 - .L_1098)
.L_1098:
        /*00c0*/ 	.word	0x00000008
.L_1099:


//--------------------- .nv.info._ZN2at6native29vectorized_elementwise_kernelILi2EZZZNS0_61_GLOBAL__N__b29612f4_23_ActivationMishKernel_cu_9e10b42f_310411mish_kernelERNS_18TensorIteratorBaseEENKUlvE_clEvENKUlvE2_clEvEUlN3c108BFloat16EE_St5arrayIPcLm2EEEEviT0_T1_ --------------------------
	.section	.nv.info._ZN2at6native29vectorized_elementwise_kernelILi2EZZZNS0_61_GLOBAL__N__b29612f4_23_ActivationMishKernel_cu_9e10b42f_310411mish_kernelERNS_18TensorIteratorBaseEENKUlvE_clEvENKUlvE2_clEvEUlN3c108BFloat16EE_St5arrayIPcLm2EEEEviT0_T1_,"",@"SHT_CUDA_INFO"
	.sectionflags	@""
	.align	4


	//----- nvinfo : EIATTR_CUDA_API_VERSION
	.align		4
        /*0000*/ 	.byte	0x04, 0x37
        /*0002*/ 	.short	(.L_1101 - .L_1100)
.L_1100:
        /*0004*/ 	.word	0x00000082


	//----- nvinfo : EIATTR_KPARAM_INFO
	.align		4
.L_1101:
        /*0008*/ 	.byte	0x04, 0x17
        /*000a*/ 	.short	(.L_1103 - .L_1102)
.L_1102:
        /*000c*/ 	.word	0x00000000
        /*0010*/ 	.short	0x0002
        /*0012*/ 	.short	0x0008
        /*0014*/ 	.byte	0x00, 0xf0, 0x41, 0x00


	//----- nvinfo : EIATTR_KPARAM_INFO
	.align		4
.L_1103:
        /*0018*/ 	.byte	0x04, 0x17
        /*001a*/ 	.short	(.L_1105 - .L_1104)
.L_1104:
        /*001c*/ 	.word	0x00000000
        /*0020*/ 	.short	0x0001
        /*0022*/ 	.short	0x0004
        /*0024*/ 	.byte	0x00, 0xf0, 0x05, 0x00


	//----- nvinfo : EIATTR_KPARAM_INFO
	.align		4
.L_1105:
        /*0028*/ 	.byte	0x04, 0x17
        /*002a*/ 	.short	(.L_1107 - .L_1106)
.L_1106:
        /*002c*/ 	.word	0x00000000
        /*0030*/ 	.short	0x0000
        /*0032*/ 	.short	0x0000
        /*0034*/ 	.byte	0x00, 0xf0, 0x11, 0x00


	//----- nvinfo : EIATTR_SPARSE_MMA_MASK
	.align		4
.L_1107:
        /*0038*/ 	.byte	0x03, 0x50
        /*003a*/ 	.short	0x0000


	//----- nvinfo : EIATTR_MAXREG_COUNT
	.align		4
        /*003c*/ 	.byte	0x03, 0x1b
        /*003e*/ 	.short	0x00ff


	//----- nvinfo : EIATTR_MERCURY_ISA_VERSION
	.align		4
        /*0040*/ 	.byte	0x03, 0x5f
        /*0042*/ 	.short	0x0101


	//----- nvinfo : EIATTR_VRC_CTA_INIT_COUNT
	.align		4
        /*0044*/ 	.byte	0x02, 0x4a
	.zero		1
	.zero		1


	//----- nvinfo : EIATTR_EXIT_INSTR_OFFSETS
	.align		4
        /*0048*/ 	.byte	0x04, 0x1c
        /*004a*/ 	.short	(.L_1109 - .L_1108)


	//   ....[0]....
.L_1108:
        /*004c*/ 	.word	0x00001ad0


	//   ....[1]....
        /*0050*/ 	.word	0x00001b20


	//   ....[2]....
        /*0054*/ 	.word	0x00002c40


	//----- nvinfo : EIATTR_MAX_THREADS
	.align		4
.L_1109:
        /*0058*/ 	.byte	0x04, 0x05
        /*005a*/ 	.short	(.L_1111 - .L_1110)
.L_1110:
        /*005c*/ 	.word	0x00000080
        /*0060*/ 	.word	0x00000001
        /*0064*/ 	.word	0x00000001


	//----- nvinfo : EIATTR_CRS_STACK_SIZE
	.align		4
.L_1111:
        /*0068*/ 	.byte	0x04, 0x1e
        /*006a*/ 	.short	(.L_1113 - .L_1112)
.L_1112:
        /*006c*/ 	.word	0x00000000


	//----- nvinfo : EIATTR_CBANK_PARAM_SIZE
	.align		4
.L_1113:
        /*0070*/ 	.byte	0x03, 0x19
        /*0072*/ 	.short	0x0018


	//----- nvinfo : EIATTR_PARAM_CBANK
	.align		4
        /*0074*/ 	.byte	0x04, 0x0a
        /*0076*/ 	.short	(.L_1115 - .L_1114)
	.align		4
.L_1114:
        /*0078*/ 	.word	index@(.nv.constant0._ZN2at6native29vectorized_elementwise_kernelILi2EZZZNS0_61_GLOBAL__N__b29612f4_23_ActivationMishKernel_cu_9e10b42f_310411mish_kernelERNS_18TensorIteratorBaseEENKUlvE_clEvENKUlvE2_clEvEUlN3c108BFloat16EE_St5arrayIPcLm2EEEEviT0_T1_)
        /*007c*/ 	.short	0x0380
        /*007e*/ 	.short	0x0018


	//----- nvinfo : EIATTR_SW_WAR
	.align		4
.L_1115:
        /*0080*/ 	.byte	0x04, 0x36
        /*0082*/ 	.short	(.L_1117 - .L_1116)
.L_1116:
        /*0084*/ 	.word	0x00000008
.L_1117:


//--------------------- .nv.info._ZN2at6native29vectorized_elementwise_kernelILi4EZZZNS0_61_GLOBAL__N__b29612f4_23_ActivationMishKernel_cu_9e10b42f_310411mish_kernelERNS_18TensorIteratorBaseEENKUlvE_clEvENKUlvE2_clEvEUlN3c108BFloat16EE_St5arrayIPcLm2EEEEviT0_T1_ --------------------------
	.section	.nv.info._ZN2at6native29vectorized_elementwise_kernelILi4EZZZNS0_61_GLOBAL__N__b29612f4_23_ActivationMishKernel_cu_9e10b42f_310411mish_kernelERNS_18TensorIteratorBaseEENKUlvE_clEvENKUlvE2_clEvEUlN3c108BFloat16EE_St5arrayIPcLm2EEEEviT0_T1_,"",@"SHT_CUDA_INFO"
	.sectionflags	@""
	.align	4


	//----- nvinfo : EIATTR_CUDA_API_VERSION
	.align		4
        /*0000*/ 	.byte	0x04, 0x37
        /*0002*/ 	.short	(.L_1119 - .L_1118)
.L_1118:
        /*0004*/ 	.word	0x00000082


	//----- nvinfo : EIATTR_KPARAM_INFO
	.align		4
.L_1119:
        /*0008*/ 	.byte	0x04, 0x17
        /*000a*/ 	.short	(.L_1121 - .L_1120)
.L_1120:
        /*000c*/ 	.word	0x00000000
        /*0010*/ 	.short	0x0002
        /*0012*/ 	.short	0x0008
        /*0014*/ 	.byte	0x00, 0xf0, 0x41, 0x00


	//----- nvinfo : EIATTR_KPARAM_INFO
	.align		4
.L_1121:
        /*0018*/ 	.byte	0x04, 0x17
        /*001a*/ 	.short	(.L_1123 - .L_1122)
.L_1122:
        /*001c*/ 	.word	0x00000000
        /*0020*/ 	.short	0x0001
        /*0022*/ 	.short	0x0004
        /*0024*/ 	.byte	0x00, 0xf0, 0x05, 0x00


	//----- nvinfo : EIATTR_KPARAM_INFO
	.align		4
.L_1123:
        /*0028*/ 	.byte	0x04, 0x17
        /*002a*/ 	.short	(.L_1125 - .L_1124)
.L_1124:
        /*002c*/ 	.word	0x00000000
        /*0030*/ 	.short	0x0000
        /*0032*/ 	.short	0x0000
        /*0034*/ 	.byte	0x00, 0xf0, 0x11, 0x00


	//----- nvinfo : EIATTR_SPARSE_MMA_MASK
	.align		4
.L_1125:
        /*0038*/ 	.byte	0x03, 0x50
        /*003a*/ 	.short	0x0000


	//----- nvinfo : EIATTR_MAXREG_COUNT
	.align		4
        /*003c*/ 	.byte	0x03, 0x1b
        /*003e*/ 	.short	0x00ff


	//----- nvinfo : EIATTR_MERCURY_ISA_VERSION
	.align		4
        /*0040*/ 	.byte	0x03, 0x5f
        /*0042*/ 	.short	0x0101


	//----- nvinfo : EIATTR_VRC_CTA_INIT_COUNT
	.align		4
        /*0044*/ 	.byte	0x02, 0x4a
	.zero		1
	.zero		1


	//----- nvinfo : EIATTR_EXIT_INSTR_OFFSETS
	.align		4
        /*0048*/ 	.byte	0x04, 0x1c
        /*004a*/ 	.short	(.L_1127 - .L_1126)


	//   ....[0]....
.L_1126:
        /*004c*/ 	.word	0x00001ad0


	//   ....[1]....
        /*0050*/ 	.word	0x00001b20


	//   ....[2]....
        /*0054*/ 	.word	0x00002c00


	//----- nvinfo : EIATTR_MAX_THREADS
	.align		4
.L_1127:
        /*0058*/ 	.byte	0x04, 0x05
        /*005a*/ 	.short	(.L_1129 - .L_1128)
.L_1128:
        /*005c*/ 	.word	0x00000080
        /*0060*/ 	.word	0x00000001
        /*0064*/ 	.word	0x00000001


	//----- nvinfo : EIATTR_CRS_STACK_SIZE
	.align		4
.L_1129:
        /*0068*/ 	.byte	0x04, 0x1e
        /*006a*/ 	.short	(.L_1131 - .L_1130)
.L_1130:
        /*006c*/ 	.word	0x00000000


	//----- nvinfo : EIATTR_CBANK_PARAM_SIZE
	.align		4
.L_1131:
        /*0070*/ 	.byte	0x03, 0x19
        /*0072*/ 	.short	0x0018


	//----- nvinfo : EIATTR_PARAM_CBANK
	.align		4
        /*0074*/ 	.byte	0x04, 0x0a
        /*0076*/ 	.short	(.L_1133 - .L_1132)
	.align		4
.L_1132:
        /*0078*/ 	.word	index@(.nv.constant0._ZN2at6native29vectorized_elementwise_kernelILi4EZZZNS0_61_GLOBAL__N__b29612f4_23_ActivationMishKernel_cu_9e10b42f_310411mish_kernelERNS_18TensorIteratorBaseEENKUlvE_clEvENKUlvE2_clEvEUlN3c108BFloat16EE_St5arrayIPcLm2EEEEviT0_T1_)
        /*007c*/ 	.short	0x0380
        /*007e*/ 	.short	0x0018


	//----- nvinfo : EIATTR_SW_WAR
	.align		4
.L_1133:
        /*0080*/ 	.byte	0x04, 0x36
        /*0082*/ 	.short	(.L_1135 - .L_1134)
.L_1134:
        /*0084*/ 	.word	0x00000008
.L_1135:


//--------------------- .nv.info._ZN2at6native29vectorized_elementwise_kernelILi8EZZZNS0_61_GLOBAL__N__b29612f4_23_ActivationMishKernel_cu_9e10b42f_310411mish_kernelERNS_18TensorIteratorBaseEENKUlvE_clEvENKUlvE2_clEvEUlN3c108BFloat16EE_St5arrayIPcLm2EEEEviT0_T1_ --------------------------
	.section	.nv.info._ZN2at6native29vectorized_elementwise_kernelILi8EZZZNS0_61_GLOBAL__N__b29612f4_23_ActivationMishKernel_cu_9e10b42f_310411mish_kernelERNS_18TensorIteratorBaseEENKUlvE_clEvENKUlvE2_clEvEUlN3c108BFloat16EE_St5arrayIPcLm2EEEEviT0_T1_,"",@"SHT_CUDA_INFO"
	.sectionflags	@""
	.align	4


	//----- nvinfo : EIATTR_CUDA_API_VERSION
	.align		4
        /*0000*/ 	.byte	0x04, 0x37
        /*0002*/ 	.short	(.L_1137 - .L_1136)
.L_1136:
        /*0004*/ 	.word	0x00000082


	//----- nvinfo : EIATTR_KPARAM_INFO
	.align		4
.L_1137:
        /*0008*/ 	.byte	0x04, 0x17
        /*000a*/ 	.short	(.L_1139 - .L_1138)
.L_1138:
        /*000c*/ 	.word	0x00000000
        /*0010*/ 	.short	0x0002
        /*0012*/ 	.short	0x0008
        /*0014*/ 	.byte	0x00, 0xf0, 0x41, 0x00


	//----- nvinfo : EIATTR_KPARAM_INFO
	.align		4
.L_1139:
        /*0018*/ 	.byte	0x04, 0x17
        /*001a*/ 	.short	(.L_1141 - .L_1140)
.L_1140:
        /*001c*/ 	.word	0x00000000
        /*0020*/ 	.short	0x0001
        /*0022*/ 	.short	0x0004
        /*0024*/ 	.byte	0x00, 0xf0, 0x05, 0x00


	//----- nvinfo : EIATTR_KPARAM_INFO
	.align		4
.L_1141:
        /*0028*/ 	.byte	0x04, 0x17
        /*002a*/ 	.short	(.L_1143 - .L_1142)
.L_1142:
        /*002c*/ 	.word	0x00000000
        /*0030*/ 	.short	0x0000
        /*0032*/ 	.short	0x0000
        /*0034*/ 	.byte	0x00, 0xf0, 0x11, 0x00


	//----- nvinfo : EIATTR_SPARSE_MMA_MASK
	.align		4
.L_1143:
        /*0038*/ 	.byte	0x03, 0x50
        /*003a*/ 	.short	0x0000


	//----- nvinfo : EIATTR_MAXREG_COUNT
	.align		4
        /*003c*/ 	.byte	0x03, 0x1b
        /*003e*/ 	.short	0x00ff


	//----- nvinfo : EIATTR_MERCURY_ISA_VERSION
	.align		4
        /*0040*/ 	.byte	0x03, 0x5f
        /*0042*/ 	.short	0x0101


	//----- nvinfo : EIATTR_VRC_CTA_INIT_COUNT
	.align		4
        /*0044*/ 	.byte	0x02, 0x4a
	.zero		1
	.zero		1


	//----- nvinfo : EIATTR_EXIT_INSTR_OFFSETS
	.align		4
        /*0048*/ 	.byte	0x04, 0x1c
        /*004a*/ 	.short	(.L_1145 - .L_1144)


	//   ....[0]....
.L_1144:
        /*004c*/ 	.word	0x00001ad0


	//   ....[1]....
        /*0050*/ 	.word	0x00001b20


	//   ....[2]....
        /*0054*/ 	.word	0x00002be0


	//----- nvinfo : EIATTR_MAX_THREADS
	.align		4
.L_1145:
        /*0058*/ 	.byte	0x04, 0x05
        /*005a*/ 	.short	(.L_1147 - .L_1146)
.L_1146:
        /*005c*/ 	.word	0x00000080
        /*0060*/ 	.word	0x00000001
        /*0064*/ 	.word	0x00000001


	//----- nvinfo : EIATTR_CRS_STACK_SIZE
	.align		4
.L_1147:
        /*0068*/ 	.byte	0x04, 0x1e
        /*006a*/ 	.short	(.L_1149 - .L_1148)
.L_1148:
        /*006c*/ 	.word	0x00000000


	//----- nvinfo : EIATTR_CBANK_PARAM_SIZE
	.align		4
.L_1149:
        /*0070*/ 	.byte	0x03, 0x19
        /*0072*/ 	.short	0x0018


	//----- nvinfo : EIATTR_PARAM_CBANK
	.align		4
        /*0074*/ 	.byte	0x04, 0x0a
        /*0076*/ 	.short	(.L_1151 - .L_1150)
	.align		4
.L_1150:
        /*0078*/ 	.word	index@(.nv.constant0._ZN2at6native29vectorized_elementwise_kernelILi8EZZZNS0_61_GLOBAL__N__b29612f4_23_ActivationMishKernel_cu_9e10b42f_310411mish_kernelERNS_18TensorIteratorBaseEENKUlvE_clEvENKUlvE2_clEvEUlN3c108BFloat16EE_St5arrayIPcLm2EEEEviT0_T1_)
        /*007c*/ 	.short	0x0380
        /*007e*/ 	.short	0x0018


	//----- nvinfo : EIATTR_SW_WAR
	.align		4
.L_1151:
        /*0080*/ 	.byte	0x04, 0x36
        /*0082*/ 	.short	(.L_1153 - .L_1152)
.L_1152:
        /*0084*/ 	.word	0x00000008
.L_1153:


//--------------------- .nv.info._ZN2at6native18elementwise_kernelILi128ELi4EZNS0_15gpu_kernel_implIZZZNS0_61_GLOBAL__N__b29612f4_23_ActivationMishKernel_cu_9e10b42f_310411mish_kernelERNS_18TensorIteratorBaseEENKUlvE_clEvENKUlvE1_clEvEUlN3c104HalfEE_EEvS5_RKT_EUliE_EEviT1_ --------------------------
	.section	.nv.info._ZN2at6native18elementwise_kernelILi128ELi4EZNS0_15gpu_kernel_implIZZZNS0_61_GLOBAL__N__b29612f4_23_ActivationMishKernel_cu_9e10b42f_310411mish_kernelERNS_18TensorIteratorBaseEENKUlvE_clEvENKUlvE1_clEvEUlN3c104HalfEE_EEvS5_RKT_EUliE_EEviT1_,"",@"SHT_CUDA_INFO"
	.sectionflags	@""
	.align	4


	//----- nvinfo : EIATTR_CUDA_API_VERSION
	.align		4
        /*0000*/ 	.byte	0x04, 0x37
        /*0002*/ 	.short	(.L_1155 - .L_1154)
.L_1154:
        /*0004*/ 	.word	0x00000082


	//----- nvinfo : EIATTR_KPARAM_INFO
	.align		4
.L_1155:
        /*0008*/ 	.byte	0x04, 0x17
        /*000a*/ 	.short	(.L_1157 - .L_1156)
.L_1156:
        /*000c*/ 	.word	0x00000000
        /*0010*/ 	.short	0x0001
        /*0012*/ 	.short	0x0008
        /*0014*/ 	.byte	0x00, 0xf0, 0x61, 0x08


	//----- nvinfo : EIATTR_KPARAM_INFO
	.align		4
.L_1157:
        /*0018*/ 	.byte	0x04, 0x17
        /*001a*/ 	.short	(.L_1159 - .L_1158)
.L_1158:
        /*001c*/ 	.word	0x00000000
        /*0020*/ 	.short	0x0000
        /*0022*/ 	.short	0x0000
        /*0024*/ 	.byte	0x00, 0xf0, 0x11, 0x00


	//----- nvinfo : EIATTR_SPARSE_MMA_MASK
	.align		4
.L_1159:
        /*0028*/ 	.byte	0x03, 0x50
        /*002a*/ 	.short	0x0000


	//----- nvinfo : EIATTR_MAXREG_COUNT
	.align		4
        /*002c*/ 	.byte	0x03, 0x1b
        /*002e*/ 	.short	0x0080


	//----- nvinfo : EIATTR_EXTERNS
	.align		4
        /*0030*/ 	.byte	0x04, 0x0f
        /*0032*/ 	.short	(.L_1161 - .L_1160)


	//   ....[0]....
	.align		4
.L_1160:
        /*0034*/ 	.word	index@(__assertfail)


	//----- nvinfo : EIATTR_MERCURY_ISA_VERSION
	.align		4
.L_1161:
        /*0038*/ 	.byte	0x03, 0x5f
        /*003a*/ 	.short	0x0101


	//----- nvinfo : EIATTR_VRC_CTA_INIT_COUNT
	.align		4
        /*003c*/ 	.byte	0x02, 0x4a
	.zero		1
	.zero		1


	//----- nvinfo : EIATTR_SYSCALL_OFFSETS
	.align		4
        /*0040*/ 	.byte	0x04, 0x46
        /*0042*/ 	.short	(.L_1163 - .L_1162)


	//   ....[0]....
.L_1162:
        /*0044*/ 	.word	0x000021f0


	//   ....[1]....
        /*0048*/ 	.word	0x000032f0


	//   ....[2]....
        /*004c*/ 	.word	0x00005680


	//   ....[3]....
        /*0050*/ 	.word	0x000065b0


	//   ....[4]....
        /*0054*/ 	.word	0x00008a50


	//   ....[5]....
        /*0058*/ 	.word	0x00009980


	//   ....[6]....
        /*005c*/ 	.word	0x0000be30


	//   ....[7]....
        /*0060*/ 	.word	0x0000cd30


	//----- nvinfo : EIATTR_EXIT_INSTR_OFFSETS
	.align		4
.L_1163:
        /*0064*/ 	.byte	0x04, 0x1c
        /*0066*/ 	.short	(.L_1165 - .L_1164)


	//   ....[0]....
.L_1164:
        /*0068*/ 	.word	0x00009c60


	//   ....[1]....
        /*006c*/ 	.word	0x0000c1d0


	//   ....[2]....
        /*0070*/ 	.word	0x0000c210


	//   ....[3]....
        /*0074*/ 	.word	0x0000c2b0


	//   ....[4]....
        /*0078*/ 	.word	0x0000c2f0


	//   ....[5]....
        /*007c*/ 	.word	0x0000c330


	//   ....[6]....
        /*0080*/ 	.word	0x0000c3c0


	//   ....[7]....
        /*0084*/ 	.word	0x0000c3e0


	//   ....[8]....
        /*0088*/ 	.word	0x0000c480


	//   ....[9]....
        /*008c*/ 	.word	0x0000c4d0


	//   ....[10]....
        /*0090*/ 	.word	0x0000c520


	//   ....[11]....
        /*0094*/ 	.word	0x0000c600


	//   ....[12]....
        /*0098*/ 	.word	0x0000c770


	//   ....[13]....
        /*009c*/ 	.word	0x0000c8e0


	//   ....[14]....
        /*00a0*/ 	.word	0x0000ca40


	//   ....[15]....
        /*00a4*/ 	.word	0x0000ca80


	//   ....[16]....
        /*00a8*/ 	.word	0x0000cac0


	//   ....[17]....
        /*00ac*/ 	.word	0x0000cb70


	//   ....[18]....
        /*00b0*/ 	.word	0x0000cbd0


	//   ....[19]....
        /*00b4*/ 	.word	0x0000cd40


	//   ....[20]....
        /*00b8*/ 	.word	0x0000ce50


	//   ....[21]....
        /*00bc*/ 	.word	0x0000cf90


	//   ....[22]....
        /*00c0*/ 	.word	0x0000cfd0


	//----- nvinfo : EIATTR_MAX_THREADS
	.align		4
.L_1165:
        /*00c4*/ 	.byte	0x04, 0x05
        /*00c6*/ 	.short	(.L_1167 - .L_1166)
.L_1166:
        /*00c8*/ 	.word	0x00000080
        /*00cc*/ 	.word	0x00000001
        /*00d0*/ 	.word	0x00000001


	//----- nvinfo : EIATTR_CRS_STACK_SIZE
	.align		4
.L_1167:
        /*00d4*/ 	.byte	0x04, 0x1e
        /*00d6*/ 	.short	(.L_1169 - .L_1168)
.L_1168:
        /*00d8*/ 	.word	0x00000000


	//----- nvinfo : EIATTR_CBANK_PARAM_SIZE
	.align		4
.L_1169:
        /*00dc*/ 	.byte	0x03, 0x19
        /*00de*/ 	.short	0x0220


	//----- nvinfo : EIATTR_PARAM_CBANK
	.align		4
        /*00e0*/ 	.byte	0x04, 0x0a
        /*00e2*/ 	.short	(.L_1171 - .L_1170)
	.align		4
.L_1170:
        /*00e4*/ 	.word	index@(.nv.constant0._ZN2at6native18elementwise_kernelILi128ELi4EZNS0_15gpu_kernel_implIZZZNS0_61_GLOBAL__N__b29612f4_23_ActivationMishKernel_cu_9e10b42f_310411mish_kernelERNS_18TensorIteratorBaseEENKUlvE_clEvENKUlvE1_clEvEUlN3c104HalfEE_EEvS5_RKT_EUliE_EEviT1_)
        /*00e8*/ 	.short	0x0380
        /*00ea*/ 	.short	0x0220


	//----- nvinfo : EIATTR_SW_WAR
	.align		4
.L_1171:
        /*00ec*/ 	.byte	0x04, 0x36
        /*00ee*/ 	.short	(.L_1173 - .L_1172)
.L_1172:
        /*00f0*/ 	.word	0x00000008
.L_1173:


//--------------------- .nv.info._ZN2at6native27unrolled_elementwise_kernelIZZZNS0_61_GLOBAL__N__b29612f4_23_ActivationMishKernel_cu_9e10b42f_310411mish_kernelERNS_18TensorIteratorBaseEENKUlvE_clEvENKUlvE1_clEvEUlN3c104HalfEE_St5arrayIPcLm2EELi4E23TrivialOffsetCalculatorILi1EjESE_NS0_6memory12LoadWithCastILi1EEENSF_13StoreWithCastILi1EEEEEviT_T0_T2_T3_T4_T5_ --------------------------
	.section	.nv.info._ZN2at6native27unrolled_elementwise_kernelIZZZNS0_61_GLOBAL__N__b29612f4_23_ActivationMishKernel_cu_9e10b42f_310411mish_kernelERNS_18TensorIteratorBaseEENKUlvE_clEvENKUlvE1_clEvEUlN3c104HalfEE_St5arrayIPcLm2EELi4E23TrivialOffsetCalculatorILi1EjESE_NS0_6memory12LoadWithCastILi1EEENSF_13StoreWithCastILi1EEEEEviT_T0_T2_T3_T4_T5_,"",@"SHT_CUDA_INFO"
	.sectionflags	@""
	.align	4


	//----- nvinfo : EIATTR_CUDA_API_VERSION
	.align		4
        /*0000*/ 	.byte	0x04, 0x37
        /*0002*/ 	.short	(.L_1175 - .L_1174)
.L_1174:
        /*0004*/ 	.word	0x00000082


	//----- nvinfo : EIATTR_KPARAM_INFO
	.align		4
.L_1175:
        /*0008*/ 	.byte	0x04, 0x17
        /*000a*/ 	.short	(.L_1177 - .L_1176)
.L_1176:
        /*000c*/ 	.word	0x00000000
        /*0010*/ 	.short	0x0006
        /*0012*/ 	.short	0x0024
        /*0014*/ 	.byte	0x00, 0xf0, 0x21, 0x00


	//----- nvinfo : EIATTR_KPARAM_INFO
	.align		4
.L_1177:
        /*0018*/ 	.byte	0x04, 0x17
        /*001a*/ 	.short	(.L_1179 - .L_1178)
.L_1178:
        /*001c*/ 	.word	0x00000000
        /*0020*/ 	.short	0x0005
        /*0022*/ 	.short	0x001c
        /*0024*/ 	.byte	0x00, 0xf0, 0x21, 0x00


	//----- nvinfo : EIATTR_KPARAM_INFO
	.align		4
.L_1179:
        /*0028*/ 	.byte	0x04, 0x17
        /*002a*/ 	.short	(.L_1181 - .L_1180)
.L_1180:
        /*002c*/ 	.word	0x00000000
        /*0030*/ 	.short	0x0004
        /*0032*/ 	.short	0x0019
        /*0034*/ 	.byte	0x00, 0xf0, 0x05, 0x00


	//----- nvinfo : EIATTR_KPARAM_INFO
	.align		4
.L_1181:
        /*0038*/ 	.byte	0x04, 0x17
        /*003a*/ 	.short	(.L_1183 - .L_1182)
.L_1182:
        /*003c*/ 	.word	0x00000000
        /*0040*/ 	.short	0x0003
        /*0042*/ 	.short	0x0018
        /*0044*/ 	.byte	0x00, 0xf0, 0x05, 0x00


	//----- nvinfo : EIATTR_KPARAM_INFO
	.align		4
.L_1183:
        /*0048*/ 	.byte	0x04, 0x17
        /*004a*/ 	.short	(.L_1185 - .L_1184)
.L_1184:
        /*004c*/ 	.word	0x00000000
        /*0050*/ 	.short	0x0002
        /*0052*/ 	.short	0x0008
        /*0054*/ 	.byte	0x00, 0xf0, 0x41, 0x00


	//----- nvinfo : EIATTR_KPARAM_INFO
	.align		4
.L_1185:
        /*0058*/ 	.byte	0x04, 0x17
        /*005a*/ 	.short	(.L_1187 - .L_1186)
.L_1186:
        /*005c*/ 	.word	0x00000000
        /*0060*/ 	.short	0x0001
        /*0062*/ 	.short	0x0004
        /*0064*/ 	.byte	0x00, 0xf0, 0x05, 0x00


	//----- nvinfo : EIATTR_KPARAM_INFO
	.align		4
.L_1187:
        /*0068*/ 	.byte	0x04, 0x17
        /*006a*/ 	.short	(.L_1189 - .L_1188)
.L_1188:
        /*006c*/ 	.word	0x00000000
        /*0070*/ 	.short	0x0000
        /*0072*/ 	.short	0x0000
        /*0074*/ 	.byte	0x00, 0xf0, 0x11, 0x00


	//----- nvinfo : EIATTR_SPARSE_MMA_MASK
	.align		4
.L_1189:
        /*0078*/ 	.byte	0x03, 0x50
        /*007a*/ 	.short	0x0000


	//----- nvinfo : EIATTR_MAXREG_COUNT
	.align		4
        /*007c*/ 	.byte	0x03, 0x1b
        /*007e*/ 	.short	0x00ff


	//----- nvinfo : EIATTR_EXTERNS
	.align		4
        /*0080*/ 	.byte	0x04, 0x0f
        /*0082*/ 	.short	(.L_1191 - .L_1190)


	//   ....[0]....
	.align		4
.L_1190:
        /*0084*/ 	.word	index@(__assertfail)


	//----- nvinfo : EIATTR_MERCURY_ISA_VERSION
	.align		4
.L_1191:
        /*0088*/ 	.byte	0x03, 0x5f
        /*008a*/ 	.short	0x0101


	//----- nvinfo : EIATTR_VRC_CTA_INIT_COUNT
	.align		4
        /*008c*/ 	.byte	0x02, 0x4a
	.zero		1
	.zero		1


	//----- nvinfo : EIATTR_SYSCALL_OFFSETS
	.align		4
        /*0090*/ 	.byte	0x04, 0x46
        /*0092*/ 	.short	(.L_1193 - .L_1192)


	//   ....[0]....
.L_1192:
        /*0094*/ 	.word	0x00000fc0


	//   ....[1]....
        /*0098*/ 	.word	0x00002160


	//   ....[2]....
        /*009c*/ 	.word	0x00003240


	//   ....[3]....
        /*00a0*/ 	.word	0x00004240


	//   ....[4]....
        /*00a4*/ 	.word	0x00005bc0


	//   ....[5]....
        /*00a8*/ 	.word	0x00006a80


	//   ....[6]....
        /*00ac*/ 	.word	0x00007a00


	//   ....[7]....
        /*00b0*/ 	.word	0x00008980


	//----- nvinfo : EIATTR_EXIT_INSTR_OFFSETS
	.align		4
.L_1193:
        /*00b4*/ 	.byte	0x04, 0x1c
        /*00b6*/ 	.short	(.L_1195 - .L_1194)


	//   ....[0]....
.L_1194:
        /*00b8*/ 	.word	0x00007cd0


	//   ....[1]....
        /*00bc*/ 	.word	0x00007e20


	//   ....[2]....
        /*00c0*/ 	.word	0x00007e60


	//   ....[3]....
        /*00c4*/ 	.word	0x00007f00


	//   ....[4]....
        /*00c8*/ 	.word	0x00007f40


	//   ....[5]....
        /*00cc*/ 	.word	0x00007f80


	//   ....[6]....
        /*00d0*/ 	.word	0x00008010


	//   ....[7]....
        /*00d4*/ 	.word	0x00008030


	//   ....[8]....
        /*00d8*/ 	.word	0x000080d0


	//   ....[9]....
        /*00dc*/ 	.word	0x00008120


	//   ....[10]....
        /*00e0*/ 	.word	0x00008170


	//   ....[11]....
        /*00e4*/ 	.word	0x00008250


	//   ....[12]....
        /*00e8*/ 	.word	0x000083c0


	//   ....[13]....
        /*00ec*/ 	.word	0x00008530


	//   ....[14]....
        /*00f0*/ 	.word	0x00008690


	//   ....[15]....
        /*00f4*/ 	.word	0x000086d0


	//   ....[16]....
        /*00f8*/ 	.word	0x00008710


	//   ....[17]....
        /*00fc*/ 	.word	0x000087c0


	//   ....[18]....
        /*0100*/ 	.word	0x00008820


	//   ....[19]....
        /*0104*/ 	.word	0x00008990


	//   ....[20]....
        /*0108*/ 	.word	0x00008aa0


	//   ....[21]....
        /*010c*/ 	.word	0x00008be0


	//   ....[22]....
        /*0110*/ 	.word	0x00008c20


	//----- nvinfo : EIATTR_MAX_THREADS
	.align		4
.L_1195:
        /*0114*/ 	.byte	0x04, 0x05
        /*0116*/ 	.short	(.L_1197 - .L_1196)
.L_1196:
        /*0118*/ 	.word	0x00000080
        /*011c*/ 	.word	0x00000001
        /*0120*/ 	.word	0x00000001


	//----- nvinfo : EIATTR_CRS_STACK_SIZE
	.align		4
.L_1197:
        /*0124*/ 	.byte	0x04, 0x1e
        /*0126*/ 	.short	(.L_1199 - .L_1198)
.L_1198:
        /*0128*/ 	.word	0x00000000


	//----- nvinfo : EIATTR_CBANK_PARAM_SIZE
	.align		4
.L_1199:
        /*012c*/ 	.byte	0x03, 0x19
        /*012e*/ 	.short	0x002c


	//----- nvinfo : EIATTR_PARAM_CBANK
	.align		4
        /*0130*/ 	.byte	0x04, 0x0a
        /*0132*/ 	.short	(.L_1201 - .L_1200)
	.align		4
.L_1200:
        /*0134*/ 	.word	index@(.nv.constant0._ZN2at6native27unrolled_elementwise_kernelIZZZNS0_61_GLOBAL__N__b29612f4_23_ActivationMishKernel_cu_9e10b42f_310411mish_kernelERNS_18TensorIteratorBaseEENKUlvE_clEvENKUlvE1_clEvEUlN3c104HalfEE_St5arrayIPcLm2EELi4E23TrivialOffsetCalculatorILi1EjESE_NS0_6memory12LoadWithCastILi1EEENSF_13StoreWithCastILi1EEEEEviT_T0_T2_T3_T4_T5_)
        /*0138*/ 	.short	0x0380
        /*013a*/ 	.short	0x002c


	//----- nvinfo : EIATTR_SW_WAR
	.align		4
.L_1201:
        /*013c*/ 	.byte	0x04, 0x36
        /*013e*/ 	.short	(.L_1203 - .L_1202)
.L_1202:
        /*0140*/ 	.word	0x00000008
.L_1203:


//--------------------- .nv.info._ZN2at6native18elementwise_kernelILi128ELi4EZNS0_22gpu_kernel_impl_nocastIZZZNS0_61_GLOBAL__N__b29612f4_23_ActivationMishKernel_cu_9e10b42f_310411mish_kernelERNS_18TensorIteratorBaseEENKUlvE_clEvENKUlvE1_clEvEUlN3c104HalfEE_EEvS5_RKT_EUliE_EEviT1_ --------------------------
	.section	.nv.info._ZN2at6native18elementwise_kernelILi128ELi4EZNS0_22gpu_kernel_impl_nocastIZZZNS0_61_GLOBAL__N__b29612f4_23_ActivationMishKernel_cu_9e10b42f_310411mish_kernelERNS_18TensorIteratorBaseEENKUlvE_clEvENKUlvE1_clEvEUlN3c104HalfEE_EEvS5_RKT_EUliE_EEviT1_,"",@"SHT_CUDA_INFO"
	.sectionflags	@""
	.align	4


	//----- nvinfo : EIATTR_CUDA_API_VERSION
	.align		4
        /*0000*/ 	.byte	0x04, 0x37
        /*0002*/ 	.short	(.L_1205 - .L_1204)
.L_1204:
        /*0004*/ 	.word	0x00000082


	//----- nvinfo : EIATTR_KPARAM_INFO
	.align		4
.L_1205:
        /*0008*/ 	.byte	0x04, 0x17
        /*000a*/ 	.short	(.L_1207 - .L_1206)
.L_1206:
        /*000c*/ 	.word	0x00000000
        /*0010*/ 	.short	0x0001
        /*0012*/ 	.short	0x0008
        /*0014*/ 	.byte	0x00, 0xf0, 0x61, 0x08


	//----- nvinfo : EIATTR_KPARAM_INFO
	.align		4
.L_1207:
        /*0018*/ 	.byte	0x04, 0x17
        /*001a*/ 	.short	(.L_1209 - .L_1208)
.L_1208:
        /*001c*/ 	.word	0x00000000
        /*0020*/ 	.short	0x0000
        /*0022*/ 	.short	0x0000
        /*0024*/ 	.byte	0x00, 0xf0, 0x11, 0x00


	//----- nvinfo : EIATTR_SPARSE_MMA_MASK
	.align		4
.L_1209:
        /*0028*/ 	.byte	0x03, 0x50
        /*002a*/ 	.short	0x0000


	//----- nvinfo : EIATTR_MAXREG_COUNT
	.align		4
        /*002c*/ 	.byte	0x03, 0x1b
        /*002e*/ 	.short	0x0080


	//----- nvinfo : EIATTR_MERCURY_ISA_VERSION
	.align		4
        /*0030*/ 	.byte	0x03, 0x5f
        /*0032*/ 	.short	0x0101


	//----- nvinfo : EIATTR_VRC_CTA_INIT_COUNT
	.align		4
        /*0034*/ 	.byte	0x02, 0x4a
	.zero		1
	.zero		1


	//----- nvinfo : EIATTR_EXIT_INSTR_OFFSETS
	.align		4
        /*0038*/ 	.byte	0x04, 0x1c
        /*003a*/ 	.short	(.L_1211 - .L_1210)


	//   ....[0]....
.L_1210:
        /*003c*/ 	.word	0x000008d0


	//   ....[1]....
        /*0040*/ 	.word	0x00000b40


	//   ....[2]....
        /*0044*/ 	.word	0x00004c60


	//   ....[3]....
        /*0048*/ 	.word	0x000061a0


	//----- nvinfo : EIATTR_MAX_THREADS
	.align		4
.L_1211:
        /*004c*/ 	.byte	0x04, 0x05
        /*004e*/ 	.short	(.L_1213 - .L_1212)
.L_1212:
        /*0050*/ 	.word	0x00000080
        /*0054*/ 	.word	0x00000001
        /*0058*/ 	.word	0x00000001


	//----- nvinfo : EIATTR_CRS_STACK_SIZE
	.align		4
.L_1213:
        /*005c*/ 	.byte	0x04, 0x1e
        /*005e*/ 	.short	(.L_1215 - .L_1214)
.L_1214:
        /*0060*/ 	.word	0x00000000


	//----- nvinfo : EIATTR_CBANK_PARAM_SIZE
	.align		4
.L_1215:
        /*0064*/ 	.byte	0x03, 0x19
        /*0066*/ 	.short	0x0220


	//----- nvinfo : EIATTR_PARAM_CBANK
	.align		4
        /*0068*/ 	.byte	0x04, 0x0a
        /*006a*/ 	.short	(.L_1217 - .L_1216)
	.align		4
.L_1216:
        /*006c*/ 	.word	index@(.nv.constant0._ZN2at6native18elementwise_kernelILi128ELi4EZNS0_22gpu_kernel_impl_nocastIZZZNS0_61_GLOBAL__N__b29612f4_23_ActivationMishKernel_cu_9e10b42f_310411mish_kernelERNS_18TensorIteratorBaseEENKUlvE_clEvENKUlvE1_clEvEUlN3c104HalfEE_EEvS5_RKT_EUliE_EEviT1_)
        /*0070*/ 	.short	0x0380
        /*0072*/ 	.short	0x0220


	//----- nvinfo : EIATTR_SW_WAR
	.align		4
.L_1217:
        /*0074*/ 	.byte	0x04, 0x36
        /*0076*/ 	.short	(.L_1219 - .L_1218)
.L_1218:
        /*0078*/ 	.word	0x00000008
.L_1219:


//--------------------- .nv.info._ZN2at6native27unrolled_elementwise_kernelIZZZNS0_61_GLOBAL__N__b29612f4_23_ActivationMishKernel_cu_9e10b42f_310411mish_kernelERNS_18TensorIteratorBaseEENKUlvE_clEvENKUlvE1_clEvEUlN3c104HalfEE_St5arrayIPcLm2EELi4E23TrivialOffsetCalculatorILi1EjESE_NS0_6memory15LoadWithoutCastENSF_16StoreWithoutCastEEEviT_T0_T2_T3_T4_T5_ --------------------------
	.section	.nv.info._ZN2at6native27unrolled_elementwise_kernelIZZZNS0_61_GLOBAL__N__b29612f4_23_ActivationMishKernel_cu_9e10b42f_310411mish_kernelERNS_18TensorIteratorBaseEENKUlvE_clEvENKUlvE1_clEvEUlN3c104HalfEE_St5arrayIPcLm2EELi4E23TrivialOffsetCalculatorILi1EjESE_NS0_6memory15LoadWithoutCastENSF_16StoreWithoutCastEEEviT_T0_T2_T3_T4_T5_,"",@"SHT_CUDA_INFO"
	.sectionflags	@""
	.align	4


	//----- nvinfo : EIATTR_CUDA_API_VERSION
	.align		4
        /*0000*/ 	.byte	0x04, 0x37
        /*0002*/ 	.short	(.L_1221 - .L_1220)
.L_1220:
        /*0004*/ 	.word	0x00000082


	//----- nvinfo : EIATTR_KPARAM_INFO
	.align		4
.L_1221:
        /*0008*/ 	.byte	0x04, 0x17
        /*000a*/ 	.short	(.L_1223 - .L_1222)
.L_1222:
        /*000c*/ 	.word	0x00000000
        /*0010*/ 	.short	0x0006
        /*0012*/ 	.short	0x001b
        /*0014*/ 	.byte	0x00, 0xf0, 0x05, 0x00


	//----- nvinfo : EIATTR_KPARAM_INFO
	.align		4
.L_1223:
        /*0018*/ 	.byte	0x04, 0x17
        /*001a*/ 	.short	(.L_1225 - .L_1224)
.L_1224:
        /*001c*/ 	.word	0x00000000
        /*0020*/ 	.short	0x0005
        /*0022*/ 	.short	0x001a
        /*0024*/ 	.byte	0x00, 0xf0, 0x05, 0x00


	//----- nvinfo : EIATTR_KPARAM_INFO
	.align		4
.L_1225:
        /*0028*/ 	.byte	0x04, 0x17
        /*002a*/ 	.short	(.L_1227 - .L_1226)
.L_1226:
        /*002c*/ 	.word	0x00000000
        /*0030*/ 	.short	0x0004
        /*0032*/ 	.short	0x0019
        /*0034*/ 	.byte	0x00, 0xf0, 0x05, 0x00


	//----- nvinfo : EIATTR_KPARAM_INFO
	.align		4
.L_1227:
        /*0038*/ 	.byte	0x04, 0x17
        /*003a*/ 	.short	(.L_1229 - .L_1228)
.L_1228:
        /*003c*/ 	.word	0x00000000
        /*0040*/ 	.short	0x0003
        /*0042*/ 	.short	0x0018
        /*0044*/ 	.byte	0x00, 0xf0, 0x05, 0x00


	//----- nvinfo : EIATTR_KPARAM_INFO
	.align		4
.L_1229:
        /*0048*/ 	.byte	0x04, 0x17
        /*004a*/ 	.short	(.L_1231 - .L_1230)
.L_1230:
        /*004c*/ 	.word	0x00000000
        /*0050*/ 	.short	0x0002
        /*0052*/ 	.short	0x0008
        /*0054*/ 	.byte	0x00, 0xf0, 0x41, 0x00


	//----- nvinfo : EIATTR_KPARAM_INFO
	.align		4
.L_1231:
        /*0058*/ 	.byte	0x04, 0x17
        /*005a*/ 	.short	(.L_1233 - .L_1232)
.L_1232:
        /*005c*/ 	.word	0x00000000
        /*0060*/ 	.short	0x0001
        /*0062*/ 	.short	0x0004
        /*0064*/ 	.byte	0x00, 0xf0, 0x05, 0x00


	//----- nvinfo : EIATTR_KPARAM_INFO
	.align		4
.L_1233:
        /*0068*/ 	.byte	0x04, 0x17
        /*006a*/ 	.short	(.L_1235 - .L_1234)
.L_1234:
        /*006c*/ 	.word	0x00000000
        /*0070*/ 	.short	0x0000
        /*0072*/ 	.short	0x0000
        /*0074*/ 	.byte	0x00, 0xf0, 0x11, 0x00


	//----- nvinfo : EIATTR_SPARSE_MMA_MASK
	.align		4
.L_1235:
        /*0078*/ 	.byte	0x03, 0x50
        /*007a*/ 	.short	0x0000


	//----- nvinfo : EIATTR_MAXREG_COUNT
	.align		4
        /*007c*/ 	.byte	0x03, 0x1b
        /*007e*/ 	.short	0x00ff


	//----- nvinfo : EIATTR_MERCURY_ISA_VERSION
	.align		4
        /*0080*/ 	.byte	0x03, 0x5f
        /*0082*/ 	.short	0x0101


	//----- nvinfo : EIATTR_VRC_CTA_INIT_COUNT
	.align		4
        /*0084*/ 	.byte	0x02, 0x4a
	.zero		1
	.zero		1


	//----- nvinfo : EIATTR_EXIT_INSTR_OFFSETS
	.align		4
        /*0088*/ 	.byte	0x04, 0x1c
        /*008a*/ 	.short	(.L_1237 - .L_1236)


	//   ....[0]....
.L_1236:
        /*008c*/ 	.word	0x00000d20


	//   ....[1]....
        /*0090*/ 	.word	0x00000d70


	//----- nvinfo : EIATTR_MAX_THREADS
	.align		4
.L_1237:
        /*0094*/ 	.byte	0x04, 0x05
        /*0096*/ 	.short	(.L_1239 - .L_1238)
.L_1238:
        /*0098*/ 	.word	0x00000080
        /*009c*/ 	.word	0x00000001
        /*00a0*/ 	.word	0x00000001


	//----- nvinfo : EIATTR_CRS_STACK_SIZE
	.align		4
.L_1239:
        /*00a4*/ 	.byte	0x04, 0x1e
        /*00a6*/ 	.short	(.L_1241 - .L_1240)
.L_1240:
        /*00a8*/ 	.word	0x00000000


	//----- nvinfo : EIATTR_CBANK_PARAM_SIZE
	.align		4
.L_1241:
        /*00ac*/ 	.byte	0x03, 0x19
        /*00ae*/ 	.short	0x001c


	//----- nvinfo : EIATTR_PARAM_CBANK
	.align		4
        /*00b0*/ 	.byte	0x04, 0x0a
        /*00b2*/ 	.short	(.L_1243 - .L_1242)
	.align		4
.L_1242:
        /*00b4*/ 	.word	index@(.nv.constant0._ZN2at6native27unrolled_elementwise_kernelIZZZNS0_61_GLOBAL__N__b29612f4_23_ActivationMishKernel_cu_9e10b42f_310411mish_kernelERNS_18TensorIteratorBaseEENKUlvE_clEvENKUlvE1_clEvEUlN3c104HalfEE_St5arrayIPcLm2EELi4E23TrivialOffsetCalculatorILi1EjESE_NS0_6memory15LoadWithoutCastENSF_16StoreWithoutCastEEEviT_T0_T2_T3_T4_T5_)
        /*00b8*/ 	.short	0x0380
        /*00ba*/ 	.short	0x001c


	//----- nvinfo : EIATTR_SW_WAR
	.align		4
.L_1243:
        /*00bc*/ 	.byte	0x04, 0x36
        /*00be*/ 	.short	(.L_1245 - .L_1244)
.L_1244:
        /*00c0*/ 	.word	0x00000008
.L_1245:


//--------------------- .nv.info._ZN2at6native29vectorized_elementwise_kernelILi2EZZZNS0_61_GLOBAL__N__b29612f4_23_ActivationMishKernel_cu_9e10b42f_310411mish_kernelERNS_18TensorIteratorBaseEENKUlvE_clEvENKUlvE1_clEvEUlN3c104HalfEE_St5arrayIPcLm2EEEEviT0_T1_ --------------------------
	.section	.nv.info._ZN2at6native29vectorized_elementwise_kernelILi2EZZZNS0_61_GLOBAL__N__b29612f4_23_ActivationMishKernel_cu_9e10b42f_310411mish_kernelERNS_18TensorIteratorBaseEENKUlvE_clEvENKUlvE1_clEvEUlN3c104HalfEE_St5arrayIPcLm2EEEEviT0_T1_,"",@"SHT_CUDA_INFO"
	.sectionflags	@""
	.align	4


	//----- nvinfo : EIATTR_CUDA_API_VERSION
	.align		4
        /*0000*/ 	.byte	0x04, 0x37
        /*0002*/ 	.short	(.L_1247 - .L_1246)
.L_1246:
        /*0004*/ 	.word	0x00000082


	//----- nvinfo : EIATTR_KPARAM_INFO
	.align		4
.L_1247:
        /*0008*/ 	.byte	0x04, 0x17
        /*000a*/ 	.short	(.L_1249 - .L_1248)
.L_1248:
        /*000c*/ 	.word	0x00000000
        /*0010*/ 	.short	0x0002
        /*0012*/ 	.short	0x0008
        /*0014*/ 	.byte	0x00, 0xf0, 0x41, 0x00


	//----- nvinfo : EIATTR_KPARAM_INFO
	.align		4
.L_1249:
        /*0018*/ 	.byte	0x04, 0x17
        /*001a*/ 	.short	(.L_1251 - .L_1250)
.L_1250:
        /*001c*/ 	.word	0x00000000
        /*0020*/ 	.short	0x0001
        /*0022*/ 	.short	0x0004
        /*0024*/ 	.byte	0x00, 0xf0, 0x05, 0x00


	//----- nvinfo : EIATTR_KPARAM_INFO
	.align		4
.L_1251:
        /*0028*/ 	.byte	0x04, 0x17
        /*002a*/ 	.short	(.L_1253 - .L_1252)
.L_1252:
        /*002c*/ 	.word	0x00000000
        /*0030*/ 	.short	0x0000
        /*0032*/ 	.short	0x0000
        /*0034*/ 	.byte	0x00, 0xf0, 0x11, 0x00


	//----- nvinfo : EIATTR_SPARSE_MMA_MASK
	.align		4
.L_1253:
        /*0038*/ 	.byte	0x03, 0x50
        /*003a*/ 	.short	0x0000


	//----- nvinfo : EIATTR_MAXREG_COUNT
	.align		4
        /*003c*/ 	.byte	0x03, 0x1b
        /*003e*/ 	.short	0x00ff


	//----- nvinfo : EIATTR_MERCURY_ISA_VERSION
	.align		4
        /*0040*/ 	.byte	0x03, 0x5f
        /*0042*/ 	.short	0x0101


	//----- nvinfo : EIATTR_VRC_CTA_INIT_COUNT
	.align		4
        /*0044*/ 	.byte	0x02, 0x4a
	.zero		1
	.zero		1


	//----- nvinfo : EIATTR_EXIT_INSTR_OFFSETS
	.align		4
        /*0048*/ 	.byte	0x04, 0x1c
        /*004a*/ 	.short	(.L_1255 - .L_1254)


	//   ....[0]....
.L_1254:
        /*004c*/ 	.word	0x00001ad0


	//   ....[1]....
        /*0050*/ 	.word	0x00001b20


	//   ....[2]....
        /*0054*/ 	.word	0x00002c00


	//----- nvinfo : EIATTR_MAX_THREADS
	.align		4
.L_1255:
        /*0058*/ 	.byte	0x04, 0x05
        /*005a*/ 	.short	(.L_1257 - .L_1256)
.L_1256:
        /*005c*/ 	.word	0x00000080
        /*0060*/ 	.word	0x00000001
        /*0064*/ 	.word	0x00000001


	//----- nvinfo : EIATTR_CRS_STACK_SIZE
	.align		4
.L_1257:
        /*0068*/ 	.byte	0x04, 0x1e
        /*006a*/ 	.short	(.L_1259 - .L_1258)
.L_1258:
        /*006c*/ 	.word	0x00000000


	//----- nvinfo : EIATTR_CBANK_PARAM_SIZE
	.align		4
.L_1259:
        /*0070*/ 	.byte	0x03, 0x19
        /*0072*/ 	.short	0x0018


	//----- nvinfo : EIATTR_PARAM_CBANK
	.align		4
        /*0074*/ 	.byte	0x04, 0x0a
        /*0076*/ 	.short	(.L_1261 - .L_1260)
	.align		4
.L_1260:
        /*0078*/ 	.word	index@(.nv.constant0._ZN2at6native29vectorized_elementwise_kernelILi2EZZZNS0_61_GLOBAL__N__b29612f4_23_ActivationMishKernel_cu_9e10b42f_310411mish_kernelERNS_18TensorIteratorBaseEENKUlvE_clEvENKUlvE1_clEvEUlN3c104HalfEE_St5arrayIPcLm2EEEEviT0_T1_)
        /*007c*/ 	.short	0x0380
        /*007e*/ 	.short	0x0018


	//----- nvinfo : EIATTR_SW_WAR
	.align		4
.L_1261:
        /*0080*/ 	.byte	0x04, 0x36
        /*0082*/ 	.short	(.L_1263 - .L_1262)
.L_1262:
        /*0084*/ 	.word	0x00000008
.L_1263:


//--------------------- .nv.info._ZN2at6native29vectorized_elementwise_kernelILi4EZZZNS0_61_GLOBAL__N__b29612f4_23_ActivationMishKernel_cu_9e10b42f_310411mish_kernelERNS_18TensorIteratorBaseEENKUlvE_clEvENKUlvE1_clEvEUlN3c104HalfEE_St5arrayIPcLm2EEEEviT0_T1_ --------------------------
	.section	.nv.info._ZN2at6native29vectorized_elementwise_kernelILi4EZZZNS0_61_GLOBAL__N__b29612f4_23_ActivationMishKernel_cu_9e10b42f_310411mish_kernelERNS_18TensorIteratorBaseEENKUlvE_clEvENKUlvE1_clEvEUlN3c104HalfEE_St5arrayIPcLm2EEEEviT0_T1_,"",@"SHT_CUDA_INFO"
	.sectionflags	@""
	.align	4


	//----- nvinfo : EIATTR_CUDA_API_VERSION
	.align		4
        /*0000*/ 	.byte	0x04, 0x37
        /*0002*/ 	.short	(.L_1265 - .L_1264)
.L_1264:
        /*0004*/ 	.word	0x00000082


	//----- nvinfo : EIATTR_KPARAM_INFO
	.align		4
.L_1265:
        /*0008*/ 	.byte	0x04, 0x17
        /*000a*/ 	.short	(.L_1267 - .L_1266)
.L_1266:
        /*000c*/ 	.word	0x00000000
        /*0010*/ 	.short	0x0002
        /*0012*/ 	.short	0x0008
        /*0014*/ 	.byte	0x00, 0xf0, 0x41, 0x00


	//----- nvinfo : EIATTR_KPARAM_INFO
	.align		4
.L_1267:
        /*0018*/ 	.byte	0x04, 0x17
        /*001a*/ 	.short	(.L_1269 - .L_1268)
.L_1268:
        /*001c*/ 	.word	0x00000000
        /*0020*/ 	.short	0x0001
        /*0022*/ 	.short	0x0004
        /*0024*/ 	.byte	0x00, 0xf0, 0x05, 0x00


	//----- nvinfo : EIATTR_KPARAM_INFO
	.align		4
.L_1269:
        /*0028*/ 	.byte	0x04, 0x17
        /*002a*/ 	.short	(.L_1271 - .L_1270)
.L_1270:
        /*002c*/ 	.word	0x00000000
        /*0030*/ 	.short	0x0000
        /*0032*/ 	.short	0x0000
        /*0034*/ 	.byte	0x00, 0xf0, 0x11, 0x00


	//----- nvinfo : EIATTR_SPARSE_MMA_MASK
	.align		4
.L_1271:
        /*0038*/ 	.byte	0x03, 0x50
        /*003a*/ 	.short	0x0000


	//----- nvinfo : EIATTR_MAXREG_COUNT
	.align		4
        /*003c*/ 	.byte	0x03, 0x1b
        /*003e*/ 	.short	0x00ff


	//----- nvinfo : EIATTR_MERCURY_ISA_VERSION
	.align		4
        /*0040*/ 	.byte	0x03, 0x5f
        /*0042*/ 	.short	0x0101


	//----- nvinfo : EIATTR_VRC_CTA_INIT_COUNT
	.align		4
        /*0044*/ 	.byte	0x02, 0x4a
	.zero		1
	.zero		1


	//----- nvinfo : EIATTR_EXIT_INSTR_OFFSETS
	.align		4
        /*0048*/ 	.byte	0x04, 0x1c
        /*004a*/ 	.short	(.L_1273 - .L_1272)


	//   ....[0]....
.L_1272:
        /*004c*/ 	.word	0x00001ad0


	//   ....[1]....
        /*0050*/ 	.word	0x00001b20


	//   ....[2]....
        /*0054*/ 	.word	0x00002bc0


	//----- nvinfo : EIATTR_MAX_THREADS
	.align		4
.L_1273:
        /*0058*/ 	.byte	0x04, 0x05
        /*005a*/ 	.short	(.L_1275 - .L_1274)
.L_1274:
        /*005c*/ 	.word	0x00000080
        /*0060*/ 	.word	0x00000001
        /*0064*/ 	.word	0x00000001


	//----- nvinfo : EIATTR_CRS_STACK_SIZE
	.align		4
.L_1275:
        /*0068*/ 	.byte	0x04, 0x1e
        /*006a*/ 	.short	(.L_1277 - .L_1276)
.L_1276:
        /*006c*/ 	.word	0x00000000


	//----- nvinfo : EIATTR_CBANK_PARAM_SIZE
	.align		4
.L_1277:
        /*0070*/ 	.byte	0x03, 0x19
        /*0072*/ 	.short	0x0018


	//----- nvinfo : EIATTR_PARAM_CBANK
	.align		4
        /*0074*/ 	.byte	0x04, 0x0a
        /*0076*/ 	.short	(.L_1279 - .L_1278)
	.align		4
.L_1278:
        /*0078*/ 	.word	index@(.nv.constant0._ZN2at6native29vectorized_elementwise_kernelILi4EZZZNS0_61_GLOBAL__N__b29612f4_23_ActivationMishKernel_cu_9e10b42f_310411mish_kernelERNS_18TensorIteratorBaseEENKUlvE_clEvENKUlvE1_clEvEUlN3c104HalfEE_St5arrayIPcLm2EEEEviT0_T1_)
        /*007c*/ 	.short	0x0380
        /*007e*/ 	.short	0x0018


	//----- nvinfo : EIATTR_SW_WAR
	.align		4
.L_1279:
        /*0080*/ 	.byte	0x04, 0x36
        /*0082*/ 	.short	(.L_1281 - .L_1280)
.L_1280:
        /*0084*/ 	.word	0x00000008
.L_1281:


//--------------------- .nv.info._ZN2at6native29vectorized_elementwise_kernelILi8EZZZNS0_61_GLOBAL__N__b29612f4_23_ActivationMishKernel_cu_9e10b42f_310411mish_kernelERNS_18TensorIteratorBaseEENKUlvE_clEvENKUlvE1_clEvEUlN3c104HalfEE_St5arrayIPcLm2EEEEviT0_T1_ --------------------------
	.section	.nv.info._ZN2at6native29vectorized_elementwise_kernelILi8EZZZNS0_61_GLOBAL__N__b29612f4_23_ActivationMishKernel_cu_9e10b42f_310411mish_kernelERNS_18TensorIteratorBaseEENKUlvE_clEvENKUlvE1_clEvEUlN3c104HalfEE_St5arrayIPcLm2EEEEviT0_T1_,"",@"SHT_CUDA_INFO"
	.sectionflags	@""
	.align	4


	//----- nvinfo : EIATTR_CUDA_API_VERSION
	.align		4
        /*0000*/ 	.byte	0x04, 0x37
        /*0002*/ 	.short	(.L_1283 - .L_1282)
.L_1282:
        /*0004*/ 	.word	0x00000082


	//----- nvinfo : EIATTR_KPARAM_INFO
	.align		4
.L_1283:
        /*0008*/ 	.byte	0x04, 0x17
        /*000a*/ 	.short	(.L_1285 - .L_1284)
.L_1284:
        /*000c*/ 	.word	0x00000000
        /*0010*/ 	.short	0x0002
        /*0012*/ 	.short	0x0008
        /*0014*/ 	.byte	0x00, 0xf0, 0x41, 0x00


	//----- nvinfo : EIATTR_KPARAM_INFO
	.align		4
.L_1285:
        /*0018*/ 	.byte	0x04, 0x17
        /*001a*/ 	.short	(.L_1287 - .L_1286)
.L_1286:
        /*001c*/ 	.word	0x00000000
        /*0020*/ 	.short	0x0001
        /*0022*/ 	.short	0x0004
        /*0024*/ 	.byte	0x00, 0xf0, 0x05, 0x00


	//----- nvinfo : EIATTR_KPARAM_INFO
	.align		4
.L_1287:
        /*0028*/ 	.byte	0x04, 0x17
        /*002a*/ 	.short	(.L_1289 - .L_1288)
.L_1288:
        /*002c*/ 	.word	0x00000000
        /*0030*/ 	.short	0x0000
        /*0032*/ 	.short	0x0000
        /*0034*/ 	.byte	0x00, 0xf0, 0x11, 0x00


	//----- nvinfo : EIATTR_SPARSE_MMA_MASK
	.align		4
.L_1289:
        /*0038*/ 	.byte	0x03, 0x50
        /*003a*/ 	.short	0x0000


	//----- nvinfo : EIATTR_MAXREG_COUNT
	.align		4
        /*003c*/ 	.byte	0x03, 0x1b
        /*003e*/ 	.short	0x00ff


	//----- nvinfo : EIATTR_MERCURY_ISA_VERSION
	.align		4
        /*0040*/ 	.byte	0x03, 0x5f
        /*0042*/ 	.short	0x0101


	//----- nvinfo : EIATTR_VRC_CTA_INIT_COUNT
	.align		4
        /*0044*/ 	.byte	0x02, 0x4a
	.zero		1
	.zero		1


	//----- nvinfo : EIATTR_EXIT_INSTR_OFFSETS
	.align		4
        /*0048*/ 	.byte	0x04, 0x1c
        /*004a*/ 	.short	(.L_1291 - .L_1290)


	//   ....[0]....
.L_1290:
        /*004c*/ 	.word	0x00001ad0


	//   ....[1]....
        /*0050*/ 	.word	0x00001b20


	//   ....[2]....
        /*0054*/ 	.word	0x00002ba0


	//----- nvinfo : EIATTR_MAX_THREADS
	.align		4
.L_1291:
        /*0058*/ 	.byte	0x04, 0x05
        /*005a*/ 	.short	(.L_1293 - .L_1292)
.L_1292:
        /*005c*/ 	.word	0x00000080
        /*0060*/ 	.word	0x00000001
        /*0064*/ 	.word	0x00000001


	//----- nvinfo : EIATTR_CRS_STACK_SIZE
	.align		4
.L_1293:
        /*0068*/ 	.byte	0x04, 0x1e
        /*006a*/ 	.short	(.L_1295 - .L_1294)
.L_1294:
        /*006c*/ 	.word	0x00000000


	//----- nvinfo : EIATTR_CBANK_PARAM_SIZE
	.align		4
.L_1295:
        /*0070*/ 	.byte	0x03, 0x19
        /*0072*/ 	.short	0x0018


	//----- nvinfo : EIATTR_PARAM_CBANK
	.align		4
        /*0074*/ 	.byte	0x04, 0x0a
        /*0076*/ 	.short	(.L_1297 - .L_1296)
	.align		4
.L_1296:
        /*0078*/ 	.word	index@(.nv.constant0._ZN2at6native29vectorized_elementwise_kernelILi8EZZZNS0_61_GLOBAL__N__b29612f4_23_ActivationMishKernel_cu_9e10b42f_310411mish_kernelERNS_18TensorIteratorBaseEENKUlvE_clEvENKUlvE1_clEvEUlN3c104HalfEE_St5arrayIPcLm2EEEEviT0_T1_)
        /*007c*/ 	.short	0x0380
        /*007e*/ 	.short	0x0018


	//----- nvinfo : EIATTR_SW_WAR
	.align		4
.L_1297:
        /*0080*/ 	.byte	0x04, 0x36
        /*0082*/ 	.short	(.L_1299 - .L_1298)
.L_1298:
        /*0084*/ 	.word	0x00000008
.L_1299:


//--------------------- .nv.info._ZN2at6native18elementwise_kernelILi128ELi4EZNS0_15gpu_kernel_implIZZZNS0_61_GLOBAL__N__b29612f4_23_ActivationMishKernel_cu_9e10b42f_310411mish_kernelERNS_18TensorIteratorBaseEENKUlvE_clEvENKUlvE0_clEvEUlfE_EEvS5_RKT_EUliE_EEviT1_ --------------------------
	.section	.nv.info._ZN2at6native18elementwise_kernelILi128ELi4EZNS0_15gpu_kernel_implIZZZNS0_61_GLOBAL__N__b29612f4_23_ActivationMishKernel_cu_9e10b42f_310411mish_kernelERNS_18TensorIteratorBaseEENKUlvE_clEvENKUlvE0_clEvEUlfE_EEvS5_RKT_EUliE_EEviT1_,"",@"SHT_CUDA_INFO"
	.sectionflags	@""
	.align	4


	//----- nvinfo : EIATTR_CUDA_API_VERSION
	.align		4
        /*0000*/ 	.byte	0x04, 0x37
        /*0002*/ 	.short	(.L_1301 - .L_1300)
.L_1300:
        /*0004*/ 	.word	0x00000082


	//----- nvinfo : EIATTR_KPARAM_INFO
	.align		4
.L_1301:
        /*0008*/ 	.byte	0x04, 0x17
        /*000a*/ 	.short	(.L_1303 - .L_1302)
.L_1302:
        /*000c*/ 	.word	0x00000000
        /*0010*/ 	.short	0x0001
        /*0012*/ 	.short	0x0008
        /*0014*/ 	.byte	0x00, 0xf0, 0x61, 0x08


	//----- nvinfo : EIATTR_KPARAM_INFO
	.align		4
.L_1303:
        /*0018*/ 	.byte	0x04, 0x17
        /*001a*/ 	.short	(.L_1305 - .L_1304)
.L_1304:
        /*001c*/ 	.word	0x00000000
        /*0020*/ 	.short	0x0000
        /*0022*/ 	.short	0x0000
        /*0024*/ 	.byte	0x00, 0xf0, 0x11, 0x00


	//----- nvinfo : EIATTR_SPARSE_MMA_MASK
	.align		4
.L_1305:
        /*0028*/ 	.byte	0x03, 0x50
        /*002a*/ 	.short	0x0000


	//----- nvinfo : EIATTR_MAXREG_COUNT
	.align		4
        /*002c*/ 	.byte	0x03, 0x1b
        /*002e*/ 	.short	0x0080


	//----- nvinfo : EIATTR_EXTERNS
	.align		4
        /*0030*/ 	.byte	0x04, 0x0f
        /*0032*/ 	.short	(.L_1307 - .L_1306)


	//   ....[0]....
	.align		4
.L_1306:
        /*0034*/ 	.word	index@(__assertfail)


	//----- nvinfo : EIATTR_MERCURY_ISA_VERSION
	.align		4
.L_1307:
        /*0038*/ 	.byte	0x03, 0x5f
        /*003a*/ 	.short	0x0101


	//----- nvinfo : EIATTR_VRC_CTA_INIT_COUNT
	.align		4
        /*003c*/ 	.byte	0x02, 0x4a
	.zero		1
	.zero		1


	//----- nvinfo : EIATTR_SYSCALL_OFFSETS
	.align		4
        /*0040*/ 	.byte	0x04, 0x46
        /*0042*/ 	.short	(.L_1309 - .L_1308)


	//   ....[0]....
.L_1308:
        /*0044*/ 	.word	0x000020d0


	//   ....[1]....
        /*0048*/ 	.word	0x00003080


	//   ....[2]....
        /*004c*/ 	.word	0x00005290


	//   ....[3]....
        /*0050*/ 	.word	0x000060a0


	//   ....[4]....
        /*0054*/ 	.word	0x000083c0


	//   ....[5]....
        /*0058*/ 	.word	0x000091d0


	//   ....[6]....
        /*005c*/ 	.word	0x0000b500


	//   ....[7]....
        /*0060*/ 	.word	0x0000c2e0


	//----- nvinfo : EIATTR_EXIT_INSTR_OFFSETS
	.align		4
.L_1309:
        /*0064*/ 	.byte	0x04, 0x1c
        /*0066*/ 	.short	(.L_1311 - .L_1310)


	//   ....[0]....
.L_1310:
        /*0068*/ 	.word	0x00009480


	//   ....[1]....
        /*006c*/ 	.word	0x0000b860


	//   ....[2]....
        /*0070*/ 	.word	0x0000b8a0


	//   ....[3]....
        /*0074*/ 	.word	0x0000b930


	//   ....[4]....
        /*0078*/ 	.word	0x0000b960


	//   ....[5]....
        /*007c*/ 	.word	0x0000b990


	//   ....[6]....
        /*0080*/ 	.word	0x0000ba10


	//   ....[7]....
        /*0084*/ 	.word	0x0000ba40


	//   ....[8]....
        /*0088*/ 	.word	0x0000bad0


	//   ....[9]....
        /*008c*/ 	.word	0x0000bb10


	//   ....[10]....
        /*0090*/ 	.word	0x0000bb50


	//   ....[11]....
        /*0094*/ 	.word	0x0000bc20


	//   ....[12]....
        /*0098*/ 	.word	0x0000bd80


	//   ....[13]....
        /*009c*/ 	.word	0x0000bee0


	//   ....[14]....
        /*00a0*/ 	.word	0x0000c030


	//   ....[15]....
        /*00a4*/ 	.word	0x0000c060


	//   ....[16]....
        /*00a8*/ 	.word	0x0000c090


	//   ....[17]....
        /*00ac*/ 	.word	0x0000c130


	//   ....[18]....
        /*00b0*/ 	.word	0x0000c180


	//   ....[19]....
        /*00b4*/ 	.word	0x0000c2f0


	//   ....[20]....
        /*00b8*/ 	.word	0x0000c3f0


	//   ....[21]....
        /*00bc*/ 	.word	0x0000c520


	//   ....[22]....
        /*00c0*/ 	.word	0x0000c550


	//----- nvinfo : EIATTR_MAX_THREADS
	.align		4
.L_1311:
        /*00c4*/ 	.byte	0x04, 0x05
        /*00c6*/ 	.short	(.L_1313 - .L_1312)
.L_1312:
        /*00c8*/ 	.word	0x00000080
        /*00cc*/ 	.word	0x00000001
        /*00d0*/ 	.word	0x00000001


	//----- nvinfo : EIATTR_CRS_STACK_SIZE
	.align		4
.L_1313:
        /*00d4*/ 	.byte	0x04, 0x1e
        /*00d6*/ 	.short	(.L_1315 - .L_1314)
.L_1314:
        /*00d8*/ 	.word	0x00000000


	//----- nvinfo : EIATTR_CBANK_PARAM_SIZE
	.align		4
.L_1315:
        /*00dc*/ 	.byte	0x03, 0x19
        /*00de*/ 	.short	0x0220


	//----- nvinfo : EIATTR_PARAM_CBANK
	.align		4
        /*00e0*/ 	.byte	0x04, 0x0a
        /*00e2*/ 	.short	(.L_1317 - .L_1316)
	.align		4
.L_1316:
        /*00e4*/ 	.word	index@(.nv.constant0._ZN2at6native18elementwise_kernelILi128ELi4EZNS0_15gpu_kernel_implIZZZNS0_61_GLOBAL__N__b29612f4_23_ActivationMishKernel_cu_9e10b42f_310411mish_kernelERNS_18TensorIteratorBaseEENKUlvE_clEvENKUlvE0_clEvEUlfE_EEvS5_RKT_EUliE_EEviT1_)
        /*00e8*/ 	.short	0x0380
        /*00ea*/ 	.short	0x0220


	//----- nvinfo : EIATTR_SW_WAR
	.align		4
.L_1317:
        /*00ec*/ 	.byte	0x04, 0x36
        /*00ee*/ 	.short	(.L_1319 - .L_1318)
.L_1318:
        /*00f0*/ 	.word	0x00000008
.L_1319:


//--------------------- .nv.info._ZN2at6native27unrolled_elementwise_kernelIZZZNS0_61_GLOBAL__N__b29612f4_23_ActivationMishKernel_cu_9e10b42f_310411mish_kernelERNS_18TensorIteratorBaseEENKUlvE_clEvENKUlvE0_clEvEUlfE_St5arrayIPcLm2EELi4E23TrivialOffsetCalculatorILi1EjESC_NS0_6memory12LoadWithCastILi1EEENSD_13StoreWithCastILi1EEEEEviT_T0_T2_T3_T4_T5_ --------------------------
	.section	.nv.info._ZN2at6native27unrolled_elementwise_kernelIZZZNS0_61_GLOBAL__N__b29612f4_23_ActivationMishKernel_cu_9e10b42f_310411mish_kernelERNS_18TensorIteratorBaseEENKUlvE_clEvENKUlvE0_clEvEUlfE_St5arrayIPcLm2EELi4E23TrivialOffsetCalculatorILi1EjESC_NS0_6memory12LoadWithCastILi1EEENSD_13StoreWithCastILi1EEEEEviT_T0_T2_T3_T4_T5_,"",@"SHT_CUDA_INFO"
	.sectionflags	@""
	.align	4


	//----- nvinfo : EIATTR_CUDA_API_VERSION
	.align		4
        /*0000*/ 	.byte	0x04, 0x37
        /*0002*/ 	.short	(.L_1321 - .L_1320)
.L_1320:
        /*0004*/ 	.word	0x00000082


	//----- nvinfo : EIATTR_KPARAM_INFO
	.align		4
.L_1321:
        /*0008*/ 	.byte	0x04, 0x17
        /*000a*/ 	.short	(.L_1323 - .L_1322)
.L_1322:
        /*000c*/ 	.word	0x00000000
        /*0010*/ 	.short	0x0006
        /*0012*/ 	.short	0x0024
        /*0014*/ 	.byte	0x00, 0xf0, 0x21, 0x00


	//----- nvinfo : EIATTR_KPARAM_INFO
	.align		4
.L_1323:
        /*0018*/ 	.byte	0x04, 0x17
        /*001a*/ 	.short	(.L_1325 - .L_1324)
.L_1324:
        /*001c*/ 	.word	0x00000000
        /*0020*/ 	.short	0x0005
        /*0022*/ 	.short	0x001c
        /*0024*/ 	.byte	0x00, 0xf0, 0x21, 0x00


	//----- nvinfo : EIATTR_KPARAM_INFO
	.align		4
.L_1325:
        /*0028*/ 	.byte	0x04, 0x17
        /*002a*/ 	.short	(.L_1327 - .L_1326)
.L_1326:
        /*002c*/ 	.word	0x00000000
        /*0030*/ 	.short	0x0004
        /*0032*/ 	.short	0x0019
        /*0034*/ 	.byte	0x00, 0xf0, 0x05, 0x00


	//----- nvinfo : EIATTR_KPARAM_INFO
	.align		4
.L_1327:
        /*0038*/ 	.byte	0x04, 0x17
        /*003a*/ 	.short	(.L_1329 - .L_1328)
.L_1328:
        /*003c*/ 	.word	0x00000000
        /*0040*/ 	.short	0x0003
        /*0042*/ 	.short	0x0018
        /*0044*/ 	.byte	0x00, 0xf0, 0x05, 0x00


	//----- nvinfo : EIATTR_KPARAM_INFO
	.align		4
.L_1329:
        /*0048*/ 	.byte	0x04, 0x17
        /*004a*/ 	.short	(.L_1331 - .L_1330)
.L_1330:
        /*004c*/ 	.word	0x00000000
        /*0050*/ 	.short	0x0002
        /*0052*/ 	.short	0x0008
        /*0054*/ 	.byte	0x00, 0xf0, 0x41, 0x00


	//----- nvinfo : EIATTR_KPARAM_INFO
	.align		4
.L_1331:
        /*0058*/ 	.byte	0x04, 0x17
        /*005a*/ 	.short	(.L_1333 - .L_1332)
.L_1332:
        /*005c*/ 	.word	0x00000000
        /*0060*/ 	.short	0x0001
        /*0062*/ 	.short	0x0004
        /*0064*/ 	.byte	0x00, 0xf0, 0x05, 0x00


	//----- nvinfo : EIATTR_KPARAM_INFO
	.align		4
.L_1333:
        /*0068*/ 	.byte	0x04, 0x17
        /*006a*/ 	.short	(.L_1335 - .L_1334)
.L_1334:
        /*006c*/ 	.word	0x00000000
        /*0070*/ 	.short	0x0000
        /*0072*/ 	.short	0x0000
        /*0074*/ 	.byte	0x00, 0xf0, 0x11, 0x00


	//----- nvinfo : EIATTR_SPARSE_MMA_MASK
	.align		4
.L_1335:
        /*0078*/ 	.byte	0x03, 0x50
        /*007a*/ 	.short	0x0000


	//----- nvinfo : EIATTR_MAXREG_COUNT
	.align		4
        /*007c*/ 	.byte	0x03, 0x1b
        /*007e*/ 	.short	0x00ff


	//----- nvinfo : EIATTR_EXTERNS
	.align		4
        /*0080*/ 	.byte	0x04, 0x0f
        /*0082*/ 	.short	(.L_1337 - .L_1336)


	//   ....[0]....
	.align		4
.L_1336:
        /*0084*/ 	.word	index@(__assertfail)


	//----- nvinfo : EIATTR_MERCURY_ISA_VERSION
	.align		4
.L_1337:
        /*0088*/ 	.byte	0x03, 0x5f
        /*008a*/ 	.short	0x0101


	//----- nvinfo : EIATTR_VRC_CTA_INIT_COUNT
	.align		4
        /*008c*/ 	.byte	0x02, 0x4a
	.zero		1
	.zero		1


	//----- nvinfo : EIATTR_SYSCALL_OFFSETS
	.align		4
        /*0090*/ 	.byte	0x04, 0x46
        /*0092*/ 	.short	(.L_1339 - .L_1338)


	//   ....[0]....
.L_1338:
        /*0094*/ 	.word	0x00000de0


	//   ....[1]....
        /*0098*/ 	.word	0x00001ce0


	//   ....[2]....
        /*009c*/ 	.word	0x00002b70


	//   ....[3]....
        /*00a0*/ 	.word	0x000039d0


	//   ....[4]....
        /*00a4*/ 	.word	0x000051b0


	//   ....[5]....
        /*00a8*/ 	.word	0x00005f50


	//   ....[6]....
        /*00ac*/ 	.word	0x00006db0


	//   ....[7]....
        /*00b0*/ 	.word	0x00007c10


	//----- nvinfo : EIATTR_EXIT_INSTR_OFFSETS
	.align		4
.L_1339:
        /*00b4*/ 	.byte	0x04, 0x1c
        /*00b6*/ 	.short	(.L_1341 - .L_1340)


	//   ....[0]....
.L_1340:
        /*00b8*/ 	.word	0x00007050


	//   ....[1]....
        /*00bc*/ 	.word	0x00007190


	//   ....[2]....
        /*00c0*/ 	.word	0x000071d0


	//   ....[3]....
        /*00c4*/ 	.word	0x00007260


	//   ....[4]....
        /*00c8*/ 	.word	0x00007290


	//   ....[5]....
        /*00cc*/ 	.word	0x000072c0


	//   ....[6]....
        /*00d0*/ 	.word	0x00007340


	//   ....[7]....
        /*00d4*/ 	.word	0x00007370


	//   ....[8]....
        /*00d8*/ 	.word	0x00007400


	//   ....[9]....
        /*00dc*/ 	.word	0x00007440


	//   ....[10]....
        /*00e0*/ 	.word	0x00007480


	//   ....[11]....
        /*00e4*/ 	.word	0x00007550


	//   ....[12]....
        /*00e8*/ 	.word	0x000076b0


	//   ....[13]....
        /*00ec*/ 	.word	0x00007810


	//   ....[14]....
        /*00f0*/ 	.word	0x00007960


	//   ....[15]....
        /*00f4*/ 	.word	0x00007990


	//   ....[16]....
        /*00f8*/ 	.word	0x000079c0


	//   ....[17]....
        /*00fc*/ 	.word	0x00007a60


	//   ....[18]....
        /*0100*/ 	.word	0x00007ab0


	//   ....[19]....
        /*0104*/ 	.word	0x00007c20


	//   ....[20]....
        /*0108*/ 	.word	0x00007d20


	//   ....[21]....
        /*010c*/ 	.word	0x00007e50


	//   ....[22]....
        /*0110*/ 	.word	0x00007e80


	//----- nvinfo : EIATTR_MAX_THREADS
	.align		4
.L_1341:
        /*0114*/ 	.byte	0x04, 0x05
        /*0116*/ 	.short	(.L_1343 - .L_1342)
.L_1342:
        /*0118*/ 	.word	0x00000080
        /*011c*/ 	.word	0x00000001
        /*0120*/ 	.word	0x00000001


	//----- nvinfo : EIATTR_CRS_STACK_SIZE
	.align		4
.L_1343:
        /*0124*/ 	.byte	0x04, 0x1e
        /*0126*/ 	.short	(.L_1345 - .L_1344)
.L_1344:
        /*0128*/ 	.word	0x00000000


	//----- nvinfo : EIATTR_CBANK_PARAM_SIZE
	.align		4
.L_1345:
        /*012c*/ 	.byte	0x03, 0x19
        /*012e*/ 	.short	0x002c


	//----- nvinfo : EIATTR_PARAM_CBANK
	.align		4
        /*0130*/ 	.byte	0x04, 0x0a
        /*0132*/ 	.short	(.L_1347 - .L_1346)
	.align		4
.L_1346:
        /*0134*/ 	.word	index@(.nv.constant0._ZN2at6native27unrolled_elementwise_kernelIZZZNS0_61_GLOBAL__N__b29612f4_23_ActivationMishKernel_cu_9e10b42f_310411mish_kernelERNS_18TensorIteratorBaseEENKUlvE_clEvENKUlvE0_clEvEUlfE_St5arrayIPcLm2EELi4E23TrivialOffsetCalculatorILi1EjESC_NS0_6memory12LoadWithCastILi1EEENSD_13StoreWithCastILi1EEEEEviT_T0_T2_T3_T4_T5_)
        /*0138*/ 	.short	0x0380
        /*013a*/ 	.short	0x002c


	//----- nvinfo : EIATTR_SW_WAR
	.align		4
.L_1347:
        /*013c*/ 	.byte	0x04, 0x36
        /*013e*/ 	.short	(.L_1349 - .L_1348)
.L_1348:
        /*0140*/ 	.word	0x00000008
.L_1349:


//--------------------- .nv.info._ZN2at6native18elementwise_kernelILi128ELi2EZNS0_22gpu_kernel_impl_nocastIZZZNS0_61_GLOBAL__N__b29612f4_23_ActivationMishKernel_cu_9e10b42f_310411mish_kernelERNS_18TensorIteratorBaseEENKUlvE_clEvENKUlvE0_clEvEUlfE_EEvS5_RKT_EUliE_EEviT1_ --------------------------
	.section	.nv.info._ZN2at6native18elementwise_kernelILi128ELi2EZNS0_22gpu_kernel_impl_nocastIZZZNS0_61_GLOBAL__N__b29612f4_23_ActivationMishKernel_cu_9e10b42f_310411mish_kernelERNS_18TensorIteratorBaseEENKUlvE_clEvENKUlvE0_clEvEUlfE_EEvS5_RKT_EUliE_EEviT1_,"",@"SHT_CUDA_INFO"
	.sectionflags	@""
	.align	4


	//----- nvinfo : EIATTR_CUDA_API_VERSION
	.align		4
        /*0000*/ 	.byte	0x04, 0x37
        /*0002*/ 	.short	(.L_1351 - .L_1350)
.L_1350:
        /*0004*/ 	.word	0x00000082


	//----- nvinfo : EIATTR_KPARAM_INFO
	.align		4
.L_1351:
        /*0008*/ 	.byte	0x04, 0x17
        /*000a*/ 	.short	(.L_1353 - .L_1352)
.L_1352:
        /*000c*/ 	.word	0x00000000
        /*0010*/ 	.short	0x0001
        /*0012*/ 	.short	0x0008
        /*0014*/ 	.byte	0x00, 0xf0, 0x61, 0x08


	//----- nvinfo : EIATTR_KPARAM_INFO
	.align		4
.L_1353:
        /*0018*/ 	.byte	0x04, 0x17
        /*001a*/ 	.short	(.L_1355 - .L_1354)
.L_1354:
        /*001c*/ 	.word	0x00000000
        /*0020*/ 	.short	0x0000
        /*0022*/ 	.short	0x0000
        /*0024*/ 	.byte	0x00, 0xf0, 0x11, 0x00


	//----- nvinfo : EIATTR_SPARSE_MMA_MASK
	.align		4
.L_1355:
        /*0028*/ 	.byte	0x03, 0x50
        /*002a*/ 	.short	0x0000


	//----- nvinfo : EIATTR_MAXREG_COUNT
	.align		4
        /*002c*/ 	.byte	0x03, 0x1b
        /*002e*/ 	.short	0x0080


	//----- nvinfo : EIATTR_MERCURY_ISA_VERSION
	.align		4
        /*0030*/ 	.byte	0x03, 0x5f
        /*0032*/ 	.short	0x0101


	//----- nvinfo : EIATTR_VRC_CTA_INIT_COUNT
	.align		4
        /*0034*/ 	.byte	0x02, 0x4a
	.zero		1
	.zero		1


	//----- nvinfo : EIATTR_EXIT_INSTR_OFFSETS
	.align		4
        /*0038*/ 	.byte	0x04, 0x1c
        /*003a*/ 	.short	(.L_1357 - .L_1356)


	//   ....[0]....
.L_1356:
        /*003c*/ 	.word	0x00000340


	//   ....[1]....
        /*0040*/ 	.word	0x00000590


	//   ....[2]....
        /*0044*/ 	.word	0x00001b60


	//   ....[3]....
        /*0048*/ 	.word	0x00003080


	//----- nvinfo : EIATTR_MAX_THREADS
	.align		4
.L_1357:
        /*004c*/ 	.byte	0x04, 0x05
        /*004e*/ 	.short	(.L_1359 - .L_1358)
.L_1358:
        /*0050*/ 	.word	0x00000080
        /*0054*/ 	.word	0x00000001
        /*0058*/ 	.word	0x00000001


	//----- nvinfo : EIATTR_CRS_STACK_SIZE
	.align		4
.L_1359:
        /*005c*/ 	.byte	0x04, 0x1e
        /*005e*/ 	.short	(.L_1361 - .L_1360)
.L_1360:
        /*0060*/ 	.word	0x00000000


	//----- nvinfo : EIATTR_CBANK_PARAM_SIZE
	.align		4
.L_1361:
        /*0064*/ 	.byte	0x03, 0x19
        /*0066*/ 	.short	0x0220


	//----- nvinfo : EIATTR_PARAM_CBANK
	.align		4
        /*0068*/ 	.byte	0x04, 0x0a
        /*006a*/ 	.short	(.L_1363 - .L_1362)
	.align		4
.L_1362:
        /*006c*/ 	.word	index@(.nv.constant0._ZN2at6native18elementwise_kernelILi128ELi2EZNS0_22gpu_kernel_impl_nocastIZZZNS0_61_GLOBAL__N__b29612f4_23_ActivationMishKernel_cu_9e10b42f_310411mish_kernelERNS_18TensorIteratorBaseEENKUlvE_clEvENKUlvE0_clEvEUlfE_EEvS5_RKT_EUliE_EEviT1_)
        /*0070*/ 	.short	0x0380
        /*0072*/ 	.short	0x0220


	//----- nvinfo : EIATTR_SW_WAR
	.align		4
.L_1363:
        /*0074*/ 	.byte	0x04, 0x36
        /*0076*/ 	.short	(.L_1365 - .L_1364)
.L_1364:
        /*0078*/ 	.word	0x00000008
.L_1365:


//--------------------- .nv.info._ZN2at6native27unrolled_elementwise_kernelIZZZNS0_61_GLOBAL__N__b29612f4_23_ActivationMishKernel_cu_9e10b42f_310411mish_kernelERNS_18TensorIteratorBaseEENKUlvE_clEvENKUlvE0_clEvEUlfE_St5arrayIPcLm2EELi4E23TrivialOffsetCalculatorILi1EjESC_NS0_6memory15LoadWithoutCastENSD_16StoreWithoutCastEEEviT_T0_T2_T3_T4_T5_ --------------------------
	.section	.nv.info._ZN2at6native27unrolled_elementwise_kernelIZZZNS0_61_GLOBAL__N__b29612f4_23_ActivationMishKernel_cu_9e10b42f_310411mish_kernelERNS_18TensorIteratorBaseEENKUlvE_clEvENKUlvE0_clEvEUlfE_St5arrayIPcLm2EELi4E23TrivialOffsetCalculatorILi1EjESC_NS0_6memory15LoadWithoutCastENSD_16StoreWithoutCastEEEviT_T0_T2_T3_T4_T5_,"",@"SHT_CUDA_INFO"
	.sectionflags	@""
	.align	4


	//----- nvinfo : EIATTR_CUDA_API_VERSION
	.align		4
        /*0000*/ 	.byte	0x04, 0x37
        /*0002*/ 	.short	(.L_1367 - .L_1366)
.L_1366:
        /*0004*/ 	.word	0x00000082


	//----- nvinfo : EIATTR_KPARAM_INFO
	.align		4
.L_1367:
        /*0008*/ 	.byte	0x04, 0x17
        /*000a*/ 	.short	(.L_1369 - .L_1368)
.L_1368:
        /*000c*/ 	.word	0x00000000
        /*0010*/ 	.short	0x0006
        /*0012*/ 	.short	0x001b
        /*0014*/ 	.byte	0x00, 0xf0, 0x05, 0x00


	//----- nvinfo : EIATTR_KPARAM_INFO
	.align		4
.L_1369:
        /*0018*/ 	.byte	0x04, 0x17
        /*001a*/ 	.short	(.L_1371 - .L_1370)
.L_1370:
        /*001c*/ 	.word	0x00000000
        /*0020*/ 	.short	0x0005
        /*0022*/ 	.short	0x001a
        /*0024*/ 	.byte	0x00, 0xf0, 0x05, 0x00


	//----- nvinfo : EIATTR_KPARAM_INFO
	.align		4
.L_1371:
        /*0028*/ 	.byte	0x04, 0x17
        /*002a*/ 	.short	(.L_1373 - .L_1372)
.L_1372:
        /*002c*/ 	.word	0x00000000
        /*0030*/ 	.short	0x0004
        /*0032*/ 	.short	0x0019
        /*0034*/ 	.byte	0x00, 0xf0, 0x05, 0x00


	//----- nvinfo : EIATTR_KPARAM_INFO
	.align		4
.L_1373:
        /*0038*/ 	.byte	0x04, 0x17
        /*003a*/ 	.short	(.L_1375 - .L_1374)
.L_1374:
        /*003c*/ 	.word	0x00000000
        /*0040*/ 	.short	0x0003
        /*0042*/ 	.short	0x0018
        /*0044*/ 	.byte	0x00, 0xf0, 0x05, 0x00


	//----- nvinfo : EIATTR_KPARAM_INFO
	.align		4
.L_1375:
        /*0048*/ 	.byte	0x04, 0x17
        /*004a*/ 	.short	(.L_1377 - .L_1376)
.L_1376:
        /*004c*/ 	.word	0x00000000
        /*0050*/ 	.short	0x0002
        /*0052*/ 	.short	0x0008
        /*0054*/ 	.byte	0x00, 0xf0, 0x41, 0x00


	//----- nvinfo : EIATTR_KPARAM_INFO
	.align		4
.L_1377:
        /*0058*/ 	.byte	0x04, 0x17
        /*005a*/ 	.short	(.L_1379 - .L_1378)
.L_1378:
        /*005c*/ 	.word	0x00000000
        /*0060*/ 	.short	0x0001
        /*0062*/ 	.short	0x0004
        /*0064*/ 	.byte	0x00, 0xf0, 0x05, 0x00


	//----- nvinfo : EIATTR_KPARAM_INFO
	.align		4
.L_1379:
        /*0068*/ 	.byte	0x04, 0x17
        /*006a*/ 	.short	(.L_1381 - .L_1380)
.L_1380:
        /*006c*/ 	.word	0x00000000
        /*0070*/ 	.short	0x0000
        /*0072*/ 	.short	0x0000
        /*0074*/ 	.byte	0x00, 0xf0, 0x11, 0x00


	//----- nvinfo : EIATTR_SPARSE_MMA_MASK
	.align		4
.L_1381:
        /*0078*/ 	.byte	0x03, 0x50
        /*007a*/ 	.short	0x0000


	//----- nvinfo : EIATTR_MAXREG_COUNT
	.align		4
        /*007c*/ 	.byte	0x03, 0x1b
        /*007e*/ 	.short	0x00ff


	//----- nvinfo : EIATTR_MERCURY_ISA_VERSION
	.align		4
        /*0080*/ 	.byte	0x03, 0x5f
        /*0082*/ 	.short	0x0101


	//----- nvinfo : EIATTR_VRC_CTA_INIT_COUNT
	.align		4
        /*0084*/ 	.byte	0x02, 0x4a
	.zero		1
	.zero		1


	//----- nvinfo : EIATTR_EXIT_INSTR_OFFSETS
	.align		4
        /*0088*/ 	.byte	0x04, 0x1c
        /*008a*/ 	.short	(.L_1383 - .L_1382)


	//   ....[0]....
.L_1382:
        /*008c*/ 	.word	0x00000c80


	//   ....[1]....
        /*0090*/ 	.word	0x00000cd0


	//----- nvinfo : EIATTR_MAX_THREADS
	.align		4
.L_1383:
        /*0094*/ 	.byte	0x04, 0x05
        /*0096*/ 	.short	(.L_1385 - .L_1384)
.L_1384:
        /*0098*/ 	.word	0x00000080
        /*009c*/ 	.word	0x00000001
        /*00a0*/ 	.word	0x00000001


	//----- nvinfo : EIATTR_CRS_STACK_SIZE
	.align		4
.L_1385:
        /*00a4*/ 	.byte	0x04, 0x1e
        /*00a6*/ 	.short	(.L_1387 - .L_1386)
.L_1386:
        /*00a8*/ 	.word	0x00000000


	//----- nvinfo : EIATTR_CBANK_PARAM_SIZE
	.align		4
.L_1387:
        /*00ac*/ 	.byte	0x03, 0x19
        /*00ae*/ 	.short	0x001c


	//----- nvinfo : EIATTR_PARAM_CBANK
	.align		4
        /*00b0*/ 	.byte	0x04, 0x0a
        /*00b2*/ 	.short	(.L_1389 - .L_1388)
	.align		4
.L_1388:
        /*00b4*/ 	.word	index@(.nv.constant0._ZN2at6native27unrolled_elementwise_kernelIZZZNS0_61_GLOBAL__N__b29612f4_23_ActivationMishKernel_cu_9e10b42f_310411mish_kernelERNS_18TensorIteratorBaseEENKUlvE_clEvENKUlvE0_clEvEUlfE_St5arrayIPcLm2EELi4E23TrivialOffsetCalculatorILi1EjESC_NS0_6memory15LoadWithoutCastENSD_16StoreWithoutCastEEEviT_T0_T2_T3_T4_T5_)
        /*00b8*/ 	.short	0x0380
        /*00ba*/ 	.short	0x001c


	//----- nvinfo : EIATTR_SW_WAR
	.align		4
.L_1389:
        /*00bc*/ 	.byte	0x04, 0x36
        /*00be*/ 	.short	(.L_1391 - .L_1390)
.L_1390:
        /*00c0*/ 	.word	0x00000008
.L_1391:


//--------------------- .nv.info._ZN2at6native29vectorized_elementwise_kernelILi2EZZZNS0_61_GLOBAL__N__b29612f4_23_ActivationMishKernel_cu_9e10b42f_310411mish_kernelERNS_18TensorIteratorBaseEENKUlvE_clEvENKUlvE0_clEvEUlfE_St5arrayIPcLm2EEEEviT0_T1_ --------------------------
	.section	.nv.info._ZN2at6native29vectorized_elementwise_kernelILi2EZZZNS0_61_GLOBAL__N__b29612f4_23_ActivationMishKernel_cu_9e10b42f_310411mish_kernelERNS_18TensorIteratorBaseEENKUlvE_clEvENKUlvE0_clEvEUlfE_St5arrayIPcLm2EEEEviT0_T1_,"",@"SHT_CUDA_INFO"
	.sectionflags	@""
	.align	4


	//----- nvinfo : EIATTR_CUDA_API_VERSION
	.align		4
        /*0000*/ 	.byte	0x04, 0x37
        /*0002*/ 	.short	(.L_1393 - .L_1392)
.L_1392:
        /*0004*/ 	.word	0x00000082


	//----- nvinfo : EIATTR_KPARAM_INFO
	.align		4
.L_1393:
        /*0008*/ 	.byte	0x04, 0x17
        /*000a*/ 	.short	(.L_1395 - .L_1394)
.L_1394:
        /*000c*/ 	.word	0x00000000
        /*0010*/ 	.short	0x0002
        /*0012*/ 	.short	0x0008
        /*0014*/ 	.byte	0x00, 0xf0, 0x41, 0x00


	//----- nvinfo : EIATTR_KPARAM_INFO
	.align		4
.L_1395:
        /*0018*/ 	.byte	0x04, 0x17
        /*001a*/ 	.short	(.L_1397 - .L_1396)
.L_1396:
        /*001c*/ 	.word	0x00000000
        /*0020*/ 	.short	0x0001
        /*0022*/ 	.short	0x0004
        /*0024*/ 	.byte	0x00, 0xf0, 0x05, 0x00


	//----- nvinfo : EIATTR_KPARAM_INFO
	.align		4
.L_1397:
        /*0028*/ 	.byte	0x04, 0x17
        /*002a*/ 	.short	(.L_1399 - .L_1398)
.L_1398:
        /*002c*/ 	.word	0x00000000
        /*0030*/ 	.short	0x0000
        /*0032*/ 	.short	0x0000
        /*0034*/ 	.byte	0x00, 0xf0, 0x11, 0x00


	//----- nvinfo : EIATTR_SPARSE_MMA_MASK
	.align		4
.L_1399:
        /*0038*/ 	.byte	0x03, 0x50
        /*003a*/ 	.short	0x0000


	//----- nvinfo : EIATTR_MAXREG_COUNT
	.align		4
        /*003c*/ 	.byte	0x03, 0x1b
        /*003e*/ 	.short	0x00ff


	//----- nvinfo : EIATTR_MERCURY_ISA_VERSION
	.align		4
        /*0040*/ 	.byte	0x03, 0x5f
        /*0042*/ 	.short	0x0101


	//----- nvinfo : EIATTR_VRC_CTA_INIT_COUNT
	.align		4
        /*0044*/ 	.byte	0x02, 0x4a
	.zero		1
	.zero		1


	//----- nvinfo : EIATTR_EXIT_INSTR_OFFSETS
	.align		4
        /*0048*/ 	.byte	0x04, 0x1c
        /*004a*/ 	.short	(.L_1401 - .L_1400)


	//   ....[0]....
.L_1400:
        /*004c*/ 	.word	0x000019a0


	//   ....[1]....
        /*0050*/ 	.word	0x000019f0


	//   ....[2]....
        /*0054*/ 	.word	0x00002a10


	//----- nvinfo : EIATTR_MAX_THREADS
	.align		4
.L_1401:
        /*0058*/ 	.byte	0x04, 0x05
        /*005a*/ 	.short	(.L_1403 - .L_1402)
.L_1402:
        /*005c*/ 	.word	0x00000080
        /*0060*/ 	.word	0x00000001
        /*0064*/ 	.word	0x00000001


	//----- nvinfo : EIATTR_CRS_STACK_SIZE
	.align		4
.L_1403:
        /*0068*/ 	.byte	0x04, 0x1e
        /*006a*/ 	.short	(.L_1405 - .L_1404)
.L_1404:
        /*006c*/ 	.word	0x00000000


	//----- nvinfo : EIATTR_CBANK_PARAM_SIZE
	.align		4
.L_1405:
        /*0070*/ 	.byte	0x03, 0x19
        /*0072*/ 	.short	0x0018


	//----- nvinfo : EIATTR_PARAM_CBANK
	.align		4
        /*0074*/ 	.byte	0x04, 0x0a
        /*0076*/ 	.short	(.L_1407 - .L_1406)
	.align		4
.L_1406:
        /*0078*/ 	.word	index@(.nv.constant0._ZN2at6native29vectorized_elementwise_kernelILi2EZZZNS0_61_GLOBAL__N__b29612f4_23_ActivationMishKernel_cu_9e10b42f_310411mish_kernelERNS_18TensorIteratorBaseEENKUlvE_clEvENKUlvE0_clEvEUlfE_St5arrayIPcLm2EEEEviT0_T1_)
        /*007c*/ 	.short	0x0380
        /*007e*/ 	.short	0x0018


	//----- nvinfo : EIATTR_SW_WAR
	.align		4
.L_1407:
        /*0080*/ 	.byte	0x04, 0x36
        /*0082*/ 	.short	(.L_1409 - .L_1408)
.L_1408:
        /*0084*/ 	.word	0x00000008
.L_1409:


//--------------------- .nv.info._ZN2at6native29vectorized_elementwise_kernelILi4EZZZNS0_61_GLOBAL__N__b29612f4_23_ActivationMishKernel_cu_9e10b42f_310411mish_kernelERNS_18TensorIteratorBaseEENKUlvE_clEvENKUlvE0_clEvEUlfE_St5arrayIPcLm2EEEEviT0_T1_ --------------------------
	.section	.nv.info._ZN2at6native29vectorized_elementwise_kernelILi4EZZZNS0_61_GLOBAL__N__b29612f4_23_ActivationMishKernel_cu_9e10b42f_310411mish_kernelERNS_18TensorIteratorBaseEENKUlvE_clEvENKUlvE0_clEvEUlfE_St5arrayIPcLm2EEEEviT0_T1_,"",@"SHT_CUDA_INFO"
	.sectionflags	@""
	.align	4


	//----- nvinfo : EIATTR_CUDA_API_VERSION
	.align		4
        /*0000*/ 	.byte	0x04, 0x37
        /*0002*/ 	.short	(.L_1411 - .L_1410)
.L_1410:
        /*0004*/ 	.word	0x00000082


	//----- nvinfo : EIATTR_KPARAM_INFO
	.align		4
.L_1411:
        /*0008*/ 	.byte	0x04, 0x17
        /*000a*/ 	.short	(.L_1413 - .L_1412)
.L_1412:
        /*000c*/ 	.word	0x00000000
        /*0010*/ 	.short	0x0002
        /*0012*/ 	.short	0x0008
        /*0014*/ 	.byte	0x00, 0xf0, 0x41, 0x00


	//----- nvinfo : EIATTR_KPARAM_INFO
	.align		4
.L_1413:
        /*0018*/ 	.byte	0x04, 0x17
        /*001a*/ 	.short	(.L_1415 - .L_1414)
.L_1414:
        /*001c*/ 	.word	0x00000000
        /*0020*/ 	.short	0x0001
        /*0022*/ 	.short	0x0004
        /*0024*/ 	.byte	0x00, 0xf0, 0x05, 0x00


	//----- nvinfo : EIATTR_KPARAM_INFO
	.align		4
.L_1415:
        /*0028*/ 	.byte	0x04, 0x17
        /*002a*/ 	.short	(.L_1417 - .L_1416)
.L_1416:
        /*002c*/ 	.word	0x00000000
        /*0030*/ 	.short	0x0000
        /*0032*/ 	.short	0x0000
        /*0034*/ 	.byte	0x00, 0xf0, 0x11, 0x00


	//----- nvinfo : EIATTR_SPARSE_MMA_MASK
	.align		4
.L_1417:
        /*0038*/ 	.byte	0x03, 0x50
        /*003a*/ 	.short	0x0000


	//----- nvinfo : EIATTR_MAXREG_COUNT
	.align		4
        /*003c*/ 	.byte	0x03, 0x1b
        /*003e*/ 	.short	0x00ff


	//----- nvinfo : EIATTR_MERCURY_ISA_VERSION
	.align		4
        /*0040*/ 	.byte	0x03, 0x5f
        /*0042*/ 	.short	0x0101


	//----- nvinfo : EIATTR_VRC_CTA_INIT_COUNT
	.align		4
        /*0044*/ 	.byte	0x02, 0x4a
	.zero		1
	.zero		1


	//----- nvinfo : EIATTR_EXIT_INSTR_OFFSETS
	.align		4
        /*0048*/ 	.byte	0x04, 0x1c
        /*004a*/ 	.short	(.L_1419 - .L_1418)


	//   ....[0]....
.L_1418:
        /*004c*/ 	.word	0x000019a0


	//   ....[1]....
        /*0050*/ 	.word	0x000019f0


	//   ....[2]....
        /*0054*/ 	.word	0x000029d0


	//----- nvinfo : EIATTR_MAX_THREADS
	.align		4
.L_1419:
        /*0058*/ 	.byte	0x04, 0x05
        /*005a*/ 	.short	(.L_1421 - .L_1420)
.L_1420:
        /*005c*/ 	.word	0x00000080
        /*0060*/ 	.word	0x00000001
        /*0064*/ 	.word	0x00000001


	//----- nvinfo : EIATTR_CRS_STACK_SIZE
	.align		4
.L_1421:
        /*0068*/ 	.byte	0x04, 0x1e
        /*006a*/ 	.short	(.L_1423 - .L_1422)
.L_1422:
        /*006c*/ 	.word	0x00000000


	//----- nvinfo : EIATTR_CBANK_PARAM_SIZE
	.align		4
.L_1423:
        /*0070*/ 	.byte	0x03, 0x19
        /*0072*/ 	.short	0x0018


	//----- nvinfo : EIATTR_PARAM_CBANK
	.align		4
        /*0074*/ 	.byte	0x04, 0x0a
        /*0076*/ 	.short	(.L_1425 - .L_1424)
	.align		4
.L_1424:
        /*0078*/ 	.word	index@(.nv.constant0._ZN2at6native29vectorized_elementwise_kernelILi4EZZZNS0_61_GLOBAL__N__b29612f4_23_ActivationMishKernel_cu_9e10b42f_310411mish_kernelERNS_18TensorIteratorBaseEENKUlvE_clEvENKUlvE0_clEvEUlfE_St5arrayIPcLm2EEEEviT0_T1_)
        /*007c*/ 	.short	0x0380
        /*007e*/ 	.short	0x0018


	//----- nvinfo : EIATTR_SW_WAR
	.align		4
.L_1425:
        /*0080*/ 	.byte	0x04, 0x36
        /*0082*/ 	.short	(.L_1427 - .L_1426)
.L_1426:
        /*0084*/ 	.word	0x00000008
.L_1427:


//--------------------- .nv.info._ZN2at6native29vectorized_elementwise_kernelILi8EZZZNS0_61_GLOBAL__N__b29612f4_23_ActivationMishKernel_cu_9e10b42f_310411mish_kernelERNS_18TensorIteratorBaseEENKUlvE_clEvENKUlvE0_clEvEUlfE_St5arrayIPcLm2EEEEviT0_T1_ --------------------------
	.section	.nv.info._ZN2at6native29vectorized_elementwise_kernelILi8EZZZNS0_61_GLOBAL__N__b29612f4_23_ActivationMishKernel_cu_9e10b42f_310411mish_kernelERNS_18TensorIteratorBaseEENKUlvE_clEvENKUlvE0_clEvEUlfE_St5arrayIPcLm2EEEEviT0_T1_,"",@"SHT_CUDA_INFO"
	.sectionflags	@""
	.align	4


	//----- nvinfo : EIATTR_CUDA_API_VERSION
	.align		4
        /*0000*/ 	.byte	0x04, 0x37
        /*0002*/ 	.short	(.L_1429 - .L_1428)
.L_1428:
        /*0004*/ 	.word	0x00000082


	//----- nvinfo : EIATTR_KPARAM_INFO
	.align		4
.L_1429:
        /*0008*/ 	.byte	0x04, 0x17
        /*000a*/ 	.short	(.L_1431 - .L_1430)
.L_1430:
        /*000c*/ 	.word	0x00000000
        /*0010*/ 	.short	0x0002
        /*0012*/ 	.short	0x0008
        /*0014*/ 	.byte	0x00, 0xf0, 0x41, 0x00


	//----- nvinfo : EIATTR_KPARAM_INFO
	.align		4
.L_1431:
        /*0018*/ 	.byte	0x04, 0x17
        /*001a*/ 	.short	(.L_1433 - .L_1432)
.L_1432:
        /*001c*/ 	.word	0x00000000
        /*0020*/ 	.short	0x0001
        /*0022*/ 	.short	0x0004
        /*0024*/ 	.byte	0x00, 0xf0, 0x05, 0x00


	//----- nvinfo : EIATTR_KPARAM_INFO
	.align		4
.L_1433:
        /*0028*/ 	.byte	0x04, 0x17
        /*002a*/ 	.short	(.L_1435 - .L_1434)
.L_1434:
        /*002c*/ 	.word	0x00000000
        /*0030*/ 	.short	0x0000
        /*0032*/ 	.short	0x0000
        /*0034*/ 	.byte	0x00, 0xf0, 0x11, 0x00


	//----- nvinfo : EIATTR_SPARSE_MMA_MASK
	.align		4
.L_1435:
        /*0038*/ 	.byte	0x03, 0x50
        /*003a*/ 	.short	0x0000


	//----- nvinfo : EIATTR_MAXREG_COUNT
	.align		4
        /*003c*/ 	.byte	0x03, 0x1b
        /*003e*/ 	.short	0x00ff


	//----- nvinfo : EIATTR_MERCURY_ISA_VERSION
	.align		4
        /*0040*/ 	.byte	0x03, 0x5f
        /*0042*/ 	.short	0x0101


	//----- nvinfo : EIATTR_VRC_CTA_INIT_COUNT
	.align		4
        /*0044*/ 	.byte	0x02, 0x4a
	.zero		1
	.zero		1


	//----- nvinfo : EIATTR_EXIT_INSTR_OFFSETS
	.align		4
        /*0048*/ 	.byte	0x04, 0x1c
        /*004a*/ 	.short	(.L_1437 - .L_1436)


	//   ....[0]....
.L_1436:
        /*004c*/ 	.word	0x000019a0


	//   ....[1]....
        /*0050*/ 	.word	0x000019f0


	//   ....[2]....
        /*0054*/ 	.word	0x000029b0


	//----- nvinfo : EIATTR_MAX_THREADS
	.align		4
.L_1437:
        /*0058*/ 	.byte	0x04, 0x05
        /*005a*/ 	.short	(.L_1439 - .L_1438)
.L_1438:
        /*005c*/ 	.word	0x00000080
        /*0060*/ 	.word	0x00000001
        /*0064*/ 	.word	0x00000001


	//----- nvinfo : EIATTR_CRS_STACK_SIZE
	.align		4
.L_1439:
        /*0068*/ 	.byte	0x04, 0x1e
        /*006a*/ 	.short	(.L_1441 - .L_1440)
.L_1440:
        /*006c*/ 	.word	0x00000000


	//----- nvinfo : EIATTR_CBANK_PARAM_SIZE
	.align		4
.L_1441:
        /*0070*/ 	.byte	0x03, 0x19
        /*0072*/ 	.short	0x0018


	//----- nvinfo : EIATTR_PARAM_CBANK
	.align		4
        /*0074*/ 	.byte	0x04, 0x0a
        /*0076*/ 	.short	(.L_1443 - .L_1442)
	.align		4
.L_1442:
        /*0078*/ 	.word	index@(.nv.constant0._ZN2at6native29vectorized_elementwise_kernelILi8EZZZNS0_61_GLOBAL__N__b29612f4_23_ActivationMishKernel_cu_9e10b42f_310411mish_kernelERNS_18TensorIteratorBaseEENKUlvE_clEvENKUlvE0_clEvEUlfE_St5arrayIPcLm2EEEEviT0_T1_)
        /*007c*/ 	.short	0x0380
        /*007e*/ 	.short	0x0018


	//----- nvinfo : EIATTR_SW_WAR
	.align		4
.L_1443:
        /*0080*/ 	.byte	0x04, 0x36
        /*0082*/ 	.short	(.L_1445 - .L_1444)
.L_1444:
        /*0084*/ 	.word	0x00000008
.L_1445:


//--------------------- .nv.info._ZN2at6native18elementwise_kernelILi128ELi4EZNS0_15gpu_kernel_implIZZZNS0_61_GLOBAL__N__b29612f4_23_ActivationMishKernel_cu_9e10b42f_310411mish_kernelERNS_18TensorIteratorBaseEENKUlvE_clEvENKUlvE_clEvEUldE_EEvS5_RKT_EUliE_EEviT1_ --------------------------
	.section	.nv.info._ZN2at6native18elementwise_kernelILi128ELi4EZNS0_15gpu_kernel_implIZZZNS0_61_GLOBAL__N__b29612f4_23_ActivationMishKernel_cu_9e10b42f_310411mish_kernelERNS_18TensorIteratorBaseEENKUlvE_clEvENKUlvE_clEvEUldE_EEvS5_RKT_EUliE_EEviT1_,"",@"SHT_CUDA_INFO"
	.sectionflags	@""
	.align	4


	//----- nvinfo : EIATTR_CUDA_API_VERSION
	.align		4
        /*0000*/ 	.byte	0x04, 0x37
        /*0002*/ 	.short	(.L_1447 - .L_1446)
.L_1446:
        /*0004*/ 	.word	0x00000082


	//----- nvinfo : EIATTR_KPARAM_INFO
	.align		4
.L_1447:
        /*0008*/ 	.byte	0x04, 0x17
        /*000a*/ 	.short	(.L_1449 - .L_1448)
.L_1448:
        /*000c*/ 	.word	0x00000000
        /*0010*/ 	.short	0x0001
        /*0012*/ 	.short	0x0008
        /*0014*/ 	.byte	0x00, 0xf0, 0x61, 0x08


	//----- nvinfo : EIATTR_KPARAM_INFO
	.align		4
.L_1449:
        /*0018*/ 	.byte	0x04, 0x17
        /*001a*/ 	.short	(.L_1451 - .L_1450)
.L_1450:
        /*001c*/ 	.word	0x00000000
        /*0020*/ 	.short	0x0000
        /*0022*/ 	.short	0x0000
        /*0024*/ 	.byte	0x00, 0xf0, 0x11, 0x00


	//----- nvinfo : EIATTR_SPARSE_MMA_MASK
	.align		4
.L_1451:
        /*0028*/ 	.byte	0x03, 0x50
        /*002a*/ 	.short	0x0000


	//----- nvinfo : EIATTR_MAXREG_COUNT
	.align		4
        /*002c*/ 	.byte	0x03, 0x1b
        /*002e*/ 	.short	0x0080


	//----- nvinfo : EIATTR_EXTERNS
	.align		4
        /*0030*/ 	.byte	0x04, 0x0f
        /*0032*/ 	.short	(.L_1453 - .L_1452)


	//   ....[0]....
	.align		4
.L_1452:
        /*0034*/ 	.word	index@(__assertfail)


	//----- nvinfo : EIATTR_MERCURY_ISA_VERSION
	.align		4
.L_1453:
        /*0038*/ 	.byte	0x03, 0x5f
        /*003a*/ 	.short	0x0101


	//----- nvinfo : EIATTR_VRC_CTA_INIT_COUNT
	.align		4
        /*003c*/ 	.byte	0x02, 0x4a
	.zero		1
	.zero		1


	//----- nvinfo : EIATTR_SYSCALL_OFFSETS
	.align		4
        /*0040*/ 	.byte	0x04, 0x46
        /*0042*/ 	.short	(.L_1455 - .L_1454)


	//   ....[0]....
.L_1454:
        /*0044*/ 	.word	0x00002190


	//   ....[1]....
        /*0048*/ 	.word	0x00004550


	//   ....[2]....
        /*004c*/ 	.word	0x000068b0


	//   ....[3]....
        /*0050*/ 	.word	0x000089d0


	//   ....[4]....
        /*0054*/ 	.word	0x0000aee0


	//   ....[5]....
        /*0058*/ 	.word	0x0000d000


	//   ....[6]....
        /*005c*/ 	.word	0x0000f510


	//   ....[7]....
        /*0060*/ 	.word	0x000115f0


	//----- nvinfo : EIATTR_EXIT_INSTR_OFFSETS
	.align		4
.L_1455:
        /*0064*/ 	.byte	0x04, 0x1c
        /*0066*/ 	.short	(.L_1457 - .L_1456)


	//   ....[0]....
.L_1456:
        /*0068*/ 	.word	0x0000d3a0


	//   ....[1]....
        /*006c*/ 	.word	0x00010980


	//   ....[2]....
        /*0070*/ 	.word	0x000109c0


	//   ....[3]....
        /*0074*/ 	.word	0x00010a50


	//   ....[4]....
        /*0078*/ 	.word	0x00010a80


	//   ....[5]....
        /*007c*/ 	.word	0x00010ab0


	//   ....[6]....
        /*0080*/ 	.word	0x00010b80


	//   ....[7]....
        /*0084*/ 	.word	0x00010c00


	//   ....[8]....
        /*0088*/ 	.word	0x00010ce0


	//   ....[9]....
        /*008c*/ 	.word	0x00010d70


	//   ....[10]....
        /*0090*/ 	.word	0x00010d90


	//   ....[11]....
        /*0094*/ 	.word	0x00010e60


	//   ....[12]....
        /*0098*/ 	.word	0x00011010


	//   ....[13]....
        /*009c*/ 	.word	0x000111c0


	//   ....[14]....
        /*00a0*/ 	.word	0x00011360


	//   ....[15]....
        /*00a4*/ 	.word	0x00011390


	//   ....[16]....
        /*00a8*/ 	.word	0x000113c0


	//   ....[17]....
        /*00ac*/ 	.word	0x00011460


	//   ....[18]....
        /*00b0*/ 	.word	0x00011490


	//   ....[19]....
        /*00b4*/ 	.word	0x00011600


	//   ....[20]....
        /*00b8*/ 	.word	0x00011750


	//   ....[21]....
        /*00bc*/ 	.word	0x000118d0


	//   ....[22]....
        /*00c0*/ 	.word	0x00011950


	//----- nvinfo : EIATTR_MAX_THREADS
	.align		4
.L_1457:
        /*00c4*/ 	.byte	0x04, 0x05
        /*00c6*/ 	.short	(.L_1459 - .L_1458)
.L_1458:
        /*00c8*/ 	.word	0x00000080
        /*00cc*/ 	.word	0x00000001
        /*00d0*/ 	.word	0x00000001


	//----- nvinfo : EIATTR_CRS_STACK_SIZE
	.align		4
.L_1459:
        /*00d4*/ 	.byte	0x04, 0x1e
        /*00d6*/ 	.short	(.L_1461 - .L_1460)
.L_1460:
        /*00d8*/ 	.word	0x00000000


	//----- nvinfo : EIATTR_CBANK_PARAM_SIZE
	.align		4
.L_1461:
        /*00dc*/ 	.byte	0x03, 0x19
        /*00de*/ 	.short	0x0220


	//----- nvinfo : EIATTR_PARAM_CBANK
	.align		4
        /*00e0*/ 	.byte	0x04, 0x0a
        /*00e2*/ 	.short	(.L_1463 - .L_1462)
	.align		4
.L_1462:
        /*00e4*/ 	.word	index@(.nv.constant0._ZN2at6native18elementwise_kernelILi128ELi4EZNS0_15gpu_kernel_implIZZZNS0_61_GLOBAL__N__b29612f4_23_ActivationMishKernel_cu_9e10b42f_310411mish_kernelERNS_18TensorIteratorBaseEENKUlvE_clEvENKUlvE_clEvEUldE_EEvS5_RKT_EUliE_EEviT1_)
        /*00e8*/ 	.short	0x0380
        /*00ea*/ 	.short	0x0220


	//----- nvinfo : EIATTR_SW_WAR
	.align		4
.L_1463:
        /*00ec*/ 	.byte	0x04, 0x36
        /*00ee*/ 	.short	(.L_1465 - .L_1464)
.L_1464:
        /*00f0*/ 	.word	0x00000008
.L_1465:


//--------------------- .nv.info._ZN2at6native27unrolled_elementwise_kernelIZZZNS0_61_GLOBAL__N__b29612f4_23_ActivationMishKernel_cu_9e10b42f_310411mish_kernelERNS_18TensorIteratorBaseEENKUlvE_clEvENKUlvE_clEvEUldE_St5arrayIPcLm2EELi4E23TrivialOffsetCalculatorILi1EjESC_NS0_6memory12LoadWithCastILi1EEENSD_13StoreWithCastILi1EEEEEviT_T0_T2_T3_T4_T5_ --------------------------
	.section	.nv.info._ZN2at6native27unrolled_elementwise_kernelIZZZNS0_61_GLOBAL__N__b29612f4_23_ActivationMishKernel_cu_9e10b42f_310411mish_kernelERNS_18TensorIteratorBaseEENKUlvE_clEvENKUlvE_clEvEUldE_St5arrayIPcLm2EELi4E23TrivialOffsetCalculatorILi1EjESC_NS0_6memory12LoadWithCastILi1EEENSD_13StoreWithCastILi1EEEEEviT_T0_T2_T3_T4_T5_,"",@"SHT_CUDA_INFO"
	.sectionflags	@""
	.align	4


	//----- nvinfo : EIATTR_CUDA_API_VERSION
	.align		4
        /*0000*/ 	.byte	0x04, 0x37
        /*0002*/ 	.short	(.L_1467 - .L_1466)
.L_1466:
        /*0004*/ 	.word	0x00000082


	//----- nvinfo : EIATTR_KPARAM_INFO
	.align		4
.L_1467:
        /*0008*/ 	.byte	0x04, 0x17
        /*000a*/ 	.short	(.L_1469 - .L_1468)
.L_1468:
        /*000c*/ 	.word	0x00000000
        /*0010*/ 	.short	0x0006
        /*0012*/ 	.short	0x0024
        /*0014*/ 	.byte	0x00, 0xf0, 0x21, 0x00


	//----- nvinfo : EIATTR_KPARAM_INFO
	.align		4
.L_1469:
        /*0018*/ 	.byte	0x04, 0x17
        /*001a*/ 	.short	(.L_1471 - .L_1470)
.L_1470:
        /*001c*/ 	.word	0x00000000
        /*0020*/ 	.short	0x0005
        /*0022*/ 	.short	0x001c
        /*0024*/ 	.byte	0x00, 0xf0, 0x21, 0x00


	//----- nvinfo : EIATTR_KPARAM_INFO
	.align		4
.L_1471:
        /*0028*/ 	.byte	0x04, 0x17
        /*002a*/ 	.short	(.L_1473 - .L_1472)
.L_1472:
        /*002c*/ 	.word	0x00000000
        /*0030*/ 	.short	0x0004
        /*0032*/ 	.short	0x0019
        /*0034*/ 	.byte	0x00, 0xf0, 0x05, 0x00


	//----- nvinfo : EIATTR_KPARAM_INFO
	.align		4
.L_1473:
        /*0038*/ 	.byte	0x04, 0x17
        /*003a*/ 	.short	(.L_1475 - .L_1474)
.L_1474:
        /*003c*/ 	.word	0x00000000
        /*0040*/ 	.short	0x0003
        /*0042*/ 	.short	0x0018
        /*0044*/ 	.byte	0x00, 0xf0, 0x05, 0x00


	//----- nvinfo : EIATTR_KPARAM_INFO
	.align		4
.L_1475:
        /*0048*/ 	.byte	0x04, 0x17
        /*004a*/ 	.short	(.L_1477 - .L_1476)
.L_1476:
        /*004c*/ 	.word	0x00000000
        /*0050*/ 	.short	0x0002
        /*0052*/ 	.short	0x0008
        /*0054*/ 	.byte	0x00, 0xf0, 0x41, 0x00


	//----- nvinfo : EIATTR_KPARAM_INFO
	.align		4
.L_1477:
        /*0058*/ 	.byte	0x04, 0x17
        /*005a*/ 	.short	(.L_1479 - .L_1478)
.L_1478:
        /*005c*/ 	.word	0x00000000
        /*0060*/ 	.short	0x0001
        /*0062*/ 	.short	0x0004
        /*0064*/ 	.byte	0x00, 0xf0, 0x05, 0x00


	//----- nvinfo : EIATTR_KPARAM_INFO
	.align		4
.L_1479:
        /*0068*/ 	.byte	0x04, 0x17
        /*006a*/ 	.short	(.L_1481 - .L_1480)
.L_1480:
        /*006c*/ 	.word	0x00000000
        /*0070*/ 	.short	0x0000
        /*0072*/ 	.short	0x0000
        /*0074*/ 	.byte	0x00, 0xf0, 0x11, 0x00


	//----- nvinfo : EIATTR_SPARSE_MMA_MASK
	.align		4
.L_1481:
        /*0078*/ 	.byte	0x03, 0x50
        /*007a*/ 	.short	0x0000


	//----- nvinfo : EIATTR_MAXREG_COUNT
	.align		4
        /*007c*/ 	.byte	0x03, 0x1b
        /*007e*/ 	.short	0x00ff


	//----- nvinfo : EIATTR_EXTERNS
	.align		4
        /*0080*/ 	.byte	0x04, 0x0f
        /*0082*/ 	.short	(.L_1483 - .L_1482)


	//   ....[0]....
	.align		4
.L_1482:
        /*0084*/ 	.word	index@(__assertfail)


	//----- nvinfo : EIATTR_MERCURY_ISA_VERSION
	.align		4
.L_1483:
        /*0088*/ 	.byte	0x03, 0x5f
        /*008a*/ 	.short	0x0101


	//----- nvinfo : EIATTR_VRC_CTA_INIT_COUNT
	.align		4
        /*008c*/ 	.byte	0x02, 0x4a
	.zero		1
	.zero		1


	//----- nvinfo : EIATTR_SYSCALL_OFFSETS
	.align		4
        /*0090*/ 	.byte	0x04, 0x46
        /*0092*/ 	.short	(.L_1485 - .L_1484)


	//   ....[0]....
.L_1484:
        /*0094*/ 	.word	0x00000e90


	//   ....[1]....
        /*0098*/ 	.word	0x00001ed0


	//   ....[2]....
        /*009c*/ 	.word	0x00002e50


	//   ....[3]....
        /*00a0*/ 	.word	0x00003da0


	//   ....[4]....
        /*00a4*/ 	.word	0x00009ca0


	//   ....[5]....
        /*00a8*/ 	.word	0x0000ac70


	//   ....[6]....
        /*00ac*/ 	.word	0x0000bdd0


	//   ....[7]....
        /*00b0*/ 	.word	0x0000cf10


	//----- nvinfo : EIATTR_EXIT_INSTR_OFFSETS
	.align		4
.L_1485:
        /*00b4*/ 	.byte	0x04, 0x1c
        /*00b6*/ 	.short	(.L_1487 - .L_1486)


	//   ....[0]....
.L_1486:
        /*00b8*/ 	.word	0x0000c160


	//   ....[1]....
        /*00bc*/ 	.word	0x0000c2a0


	//   ....[2]....
        /*00c0*/ 	.word	0x0000c2e0


	//   ....[3]....
        /*00c4*/ 	.word	0x0000c370


	//   ....[4]....
        /*00c8*/ 	.word	0x0000c3a0


	//   ....[5]....
        /*00cc*/ 	.word	0x0000c3d0


	//   ....[6]....
        /*00d0*/ 	.word	0x0000c4a0


	//   ....[7]....
        /*00d4*/ 	.word	0x0000c520


	//   ....[8]....
        /*00d8*/ 	.word	0x0000c600


	//   ....[9]....
        /*00dc*/ 	.word	0x0000c690


	//   ....[10]....
        /*00e0*/ 	.word	0x0000c6b0


	//   ....[11]....
        /*00e4*/ 	.word	0x0000c780


	//   ....[12]....
        /*00e8*/ 	.word	0x0000c930


	//   ....[13]....
        /*00ec*/ 	.word	0x0000cae0


	//   ....[14]....
        /*00f0*/ 	.word	0x0000cc80


	//   ....[15]....
        /*00f4*/ 	.word	0x0000ccb0


	//   ....[16]....
        /*00f8*/ 	.word	0x0000cce0


	//   ....[17]....
        /*00fc*/ 	.word	0x0000cd80


	//   ....[18]....
        /*0100*/ 	.word	0x0000cdb0


	//   ....[19]....
        /*0104*/ 	.word	0x0000cf20


	//   ....[20]....
        /*0108*/ 	.word	0x0000d070


	//   ....[21]....
        /*010c*/ 	.word	0x0000d1f0


	//   ....[22]....
        /*0110*/ 	.word	0x0000d270


	//----- nvinfo : EIATTR_MAX_THREADS
	.align		4
.L_1487:
        /*0114*/ 	.byte	0x04, 0x05
        /*0116*/ 	.short	(.L_1489 - .L_1488)
.L_1488:
        /*0118*/ 	.word	0x00000080
        /*011c*/ 	.word	0x00000001
        /*0120*/ 	.word	0x00000001


	//----- nvinfo : EIATTR_CRS_STACK_SIZE
	.align		4
.L_1489:
        /*0124*/ 	.byte	0x04, 0x1e
        /*0126*/ 	.short	(.L_1491 - .L_1490)
.L_1490:
        /*0128*/ 	.word	0x00000000


	//----- nvinfo : EIATTR_CBANK_PARAM_SIZE
	.align		4
.L_1491:
        /*012c*/ 	.byte	0x03, 0x19
        /*012e*/ 	.short	0x002c


	//----- nvinfo : EIATTR_PARAM_CBANK
	.align		4
        /*0130*/ 	.byte	0x04, 0x0a
        /*0132*/ 	.short	(.L_1493 - .L_1492)
	.align		4
.L_1492:
        /*0134*/ 	.word	index@(.nv.constant0._ZN2at6native27unrolled_elementwise_kernelIZZZNS0_61_GLOBAL__N__b29612f4_23_ActivationMishKernel_cu_9e10b42f_310411mish_kernelERNS_18TensorIteratorBaseEENKUlvE_clEvENKUlvE_clEvEUldE_St5arrayIPcLm2EELi4E23TrivialOffsetCalculatorILi1EjESC_NS0_6memory12LoadWithCastILi1EEENSD_13StoreWithCastILi1EEEEEviT_T0_T2_T3_T4_T5_)
        /*0138*/ 	.short	0x0380
        /*013a*/ 	.short	0x002c


	//----- nvinfo : EIATTR_SW_WAR
	.align		4
.L_1493:
        /*013c*/ 	.byte	0x04, 0x36
        /*013e*/ 	.short	(.L_1495 - .L_1494)
.L_1494:
        /*0140*/ 	.word	0x00000008
.L_1495:


//--------------------- .nv.info._ZN2at6native18elementwise_kernelILi128ELi2EZNS0_22gpu_kernel_impl_nocastIZZZNS0_61_GLOBAL__N__b29612f4_23_ActivationMishKernel_cu_9e10b42f_310411mish_kernelERNS_18TensorIteratorBaseEENKUlvE_clEvENKUlvE_clEvEUldE_EEvS5_RKT_EUliE_EEviT1_ --------------------------
	.section	.nv.info._ZN2at6native18elementwise_kernelILi128ELi2EZNS0_22gpu_kernel_impl_nocastIZZZNS0_61_GLOBAL__N__b29612f4_23_ActivationMishKernel_cu_9e10b42f_310411mish_kernelERNS_18TensorIteratorBaseEENKUlvE_clEvENKUlvE_clEvEUldE_EEvS5_RKT_EUliE_EEviT1_,"",@"SHT_CUDA_INFO"
	.sectionflags	@""
	.align	4


	//----- nvinfo : EIATTR_CUDA_API_VERSION
	.align		4
        /*0000*/ 	.byte	0x04, 0x37
        /*0002*/ 	.short	(.L_1497 - .L_1496)
.L_1496:
        /*0004*/ 	.word	0x00000082


	//----- nvinfo : EIATTR_KPARAM_INFO
	.align		4
.L_1497:
        /*0008*/ 	.byte	0x04, 0x17
        /*000a*/ 	.short	(.L_1499 - .L_1498)
.L_1498:
        /*000c*/ 	.word	0x00000000
        /*0010*/ 	.short	0x0001
        /*0012*/ 	.short	0x0008
        /*0014*/ 	.byte	0x00, 0xf0, 0x61, 0x08


	//----- nvinfo : EIATTR_KPARAM_INFO
	.align		4
.L_1499:
        /*0018*/ 	.byte	0x04, 0x17
        /*001a*/ 	.short	(.L_1501 - .L_1500)
.L_1500:
        /*001c*/ 	.word	0x00000000
        /*0020*/ 	.short	0x0000
        /*0022*/ 	.short	0x0000
        /*0024*/ 	.byte	0x00, 0xf0, 0x11, 0x00


	//----- nvinfo : EIATTR_SPARSE_MMA_MASK
	.align		4
.L_1501:
        /*0028*/ 	.byte	0x03, 0x50
        /*002a*/ 	.short	0x0000


	//----- nvinfo : EIATTR_MAXREG_COUNT
	.align		4
        /*002c*/ 	.byte	0x03, 0x1b
        /*002e*/ 	.short	0x0080


	//----- nvinfo : EIATTR_MERCURY_ISA_VERSION
	.align		4
        /*0030*/ 	.byte	0x03, 0x5f
        /*0032*/ 	.short	0x0101


	//----- nvinfo : EIATTR_VRC_CTA_INIT_COUNT
	.align		4
        /*0034*/ 	.byte	0x02, 0x4a
	.zero		1
	.zero		1


	//----- nvinfo : EIATTR_EXIT_INSTR_OFFSETS
	.align		4
        /*0038*/ 	.byte	0x04, 0x1c
        /*003a*/ 	.short	(.L_1503 - .L_1502)


	//   ....[0]....
.L_1502:
        /*003c*/ 	.word	0x000027b0


	//   ....[1]....
        /*0040*/ 	.word	0x00004e30


	//----- nvinfo : EIATTR_MAX_THREADS
	.align		4
.L_1503:
        /*0044*/ 	.byte	0x04, 0x05
        /*0046*/ 	.short	(.L_1505 - .L_1504)
.L_1504:
        /*0048*/ 	.word	0x00000080
        /*004c*/ 	.word	0x00000001
        /*0050*/ 	.word	0x00000001


	//----- nvinfo : EIATTR_CRS_STACK_SIZE
	.align		4
.L_1505:
        /*0054*/ 	.byte	0x04, 0x1e
        /*0056*/ 	.short	(.L_1507 - .L_1506)
.L_1506:
        /*0058*/ 	.word	0x00000000


	//----- nvinfo : EIATTR_CBANK_PARAM_SIZE
	.align		4
.L_1507:
        /*005c*/ 	.byte	0x03, 0x19
        /*005e*/ 	.short	0x0220


	//----- nvinfo : EIATTR_PARAM_CBANK
	.align		4
        /*0060*/ 	.byte	0x04, 0x0a
        /*0062*/ 	.short	(.L_1509 - .L_1508)
	.align		4
.L_1508:
        /*0064*/ 	.word	index@(.nv.constant0._ZN2at6native18elementwise_kernelILi128ELi2EZNS0_22gpu_kernel_impl_nocastIZZZNS0_61_GLOBAL__N__b29612f4_23_ActivationMishKernel_cu_9e10b42f_310411mish_kernelERNS_18TensorIteratorBaseEENKUlvE_clEvENKUlvE_clEvEUldE_EEvS5_RKT_EUliE_EEviT1_)
        /*0068*/ 	.short	0x0380
        /*006a*/ 	.short	0x0220


	//----- nvinfo : EIATTR_SW_WAR
	.align		4
.L_1509:
        /*006c*/ 	.byte	0x04, 0x36
        /*006e*/ 	.short	(.L_1511 - .L_1510)
.L_1510:
        /*0070*/ 	.word	0x00000008
.L_1511:


//--------------------- .nv.info._ZN2at6native27unrolled_elementwise_kernelIZZZNS0_61_GLOBAL__N__b29612f4_23_ActivationMishKernel_cu_9e10b42f_310411mish_kernelERNS_18TensorIteratorBaseEENKUlvE_clEvENKUlvE_clEvEUldE_St5arrayIPcLm2EELi4E23TrivialOffsetCalculatorILi1EjESC_NS0_6memory15LoadWithoutCastENSD_16StoreWithoutCastEEEviT_T0_T2_T3_T4_T5_ --------------------------
	.section	.nv.info._ZN2at6native27unrolled_elementwise_kernelIZZZNS0_61_GLOBAL__N__b29612f4_23_ActivationMishKernel_cu_9e10b42f_310411mish_kernelERNS_18TensorIteratorBaseEENKUlvE_clEvENKUlvE_clEvEUldE_St5arrayIPcLm2EELi4E23TrivialOffsetCalculatorILi1EjESC_NS0_6memory15LoadWithoutCastENSD_16StoreWithoutCastEEEviT_T0_T2_T3_T4_T5_,"",@"SHT_CUDA_INFO"
	.sectionflags	@""
	.align	4


	//----- nvinfo : EIATTR_CUDA_API_VERSION
	.align		4
        /*0000*/ 	.byte	0x04, 0x37
        /*0002*/ 	.short	(.L_1513 - .L_1512)
.L_1512:
        /*0004*/ 	.word	0x00000082


	//----- nvinfo : EIATTR_KPARAM_INFO
	.align		4
.L_1513:
        /*0008*/ 	.byte	0x04, 0x17
        /*000a*/ 	.short	(.L_1515 - .L_1514)
.L_1514:
        /*000c*/ 	.word	0x00000000
        /*0010*/ 	.short	0x0006
        /*0012*/ 	.short	0x001b
        /*0014*/ 	.byte	0x00, 0xf0, 0x05, 0x00


	//----- nvinfo : EIATTR_KPARAM_INFO
	.align		4
.L_1515:
        /*0018*/ 	.byte	0x04, 0x17
        /*001a*/ 	.short	(.L_1517 - .L_1516)
.L_1516:
        /*001c*/ 	.word	0x00000000
        /*0020*/ 	.short	0x0005
        /*0022*/ 	.short	0x001a
        /*0024*/ 	.byte	0x00, 0xf0, 0x05, 0x00


	//----- nvinfo : EIATTR_KPARAM_INFO
	.align		4
.L_1517:
        /*0028*/ 	.byte	0x04, 0x17
        /*002a*/ 	.short	(.L_1519 - .L_1518)
.L_1518:
        /*002c*/ 	.word	0x00000000
        /*0030*/ 	.short	0x0004
        /*0032*/ 	.short	0x0019
        /*0034*/ 	.byte	0x00, 0xf0, 0x05, 0x00


	//----- nvinfo : EIATTR_KPARAM_INFO
	.align		4
.L_1519:
        /*0038*/ 	.byte	0x04, 0x17
        /*003a*/ 	.short	(.L_1521 - .L_1520)
.L_1520:
        /*003c*/ 	.word	0x00000000
        /*0040*/ 	.short	0x0003
        /*0042*/ 	.short	0x0018
        /*0044*/ 	.byte	0x00, 0xf0, 0x05, 0x00


	//----- nvinfo : EIATTR_KPARAM_INFO
	.align		4
.L_1521:
        /*0048*/ 	.byte	0x04, 0x17
        /*004a*/ 	.short	(.L_1523 - .L_1522)
.L_1522:
        /*004c*/ 	.word	0x00000000
        /*0050*/ 	.short	0x0002
        /*0052*/ 	.short	0x0008
        /*0054*/ 	.byte	0x00, 0xf0, 0x41, 0x00


	//----- nvinfo : EIATTR_KPARAM_INFO
	.align		4
.L_1523:
        /*0058*/ 	.byte	0x04, 0x17
        /*005a*/ 	.short	(.L_1525 - .L_1524)
.L_1524:
        /*005c*/ 	.word	0x00000000
        /*0060*/ 	.short	0x0001
        /*0062*/ 	.short	0x0004
        /*0064*/ 	.byte	0x00, 0xf0, 0x05, 0x00


	//----- nvinfo : EIATTR_KPARAM_INFO
	.align		4
.L_1525:
        /*0068*/ 	.byte	0x04, 0x17
        /*006a*/ 	.short	(.L_1527 - .L_1526)
.L_1526:
        /*006c*/ 	.word	0x00000000
        /*0070*/ 	.short	0x0000
        /*0072*/ 	.short	0x0000
        /*0074*/ 	.byte	0x00, 0xf0, 0x11, 0x00


	//----- nvinfo : EIATTR_SPARSE_MMA_MASK
	.align		4
.L_1527:
        /*0078*/ 	.byte	0x03, 0x50
        /*007a*/ 	.short	0x0000


	//----- nvinfo : EIATTR_MAXREG_COUNT
	.align		4
        /*007c*/ 	.byte	0x03, 0x1b
        /*007e*/ 	.short	0x00ff


	//----- nvinfo : EIATTR_MERCURY_ISA_VERSION
	.align		4
        /*0080*/ 	.byte	0x03, 0x5f
        /*0082*/ 	.short	0x0101


	//----- nvinfo : EIATTR_VRC_CTA_INIT_COUNT
	.align		4
        /*0084*/ 	.byte	0x02, 0x4a
	.zero		1
	.zero		1


	//----- nvinfo : EIATTR_EXIT_INSTR_OFFSETS
	.align		4
        /*0088*/ 	.byte	0x04, 0x1c
        /*008a*/ 	.short	(.L_1529 - .L_1528)


	//   ....[0]....
.L_1528:
        /*008c*/ 	.word	0x00005160


	//   ....[1]....
        /*0090*/ 	.word	0x000051b0


	//----- nvinfo : EIATTR_MAX_THREADS
	.align		4
.L_1529:
        /*0094*/ 	.byte	0x04, 0x05
        /*0096*/ 	.short	(.L_1531 - .L_1530)
.L_1530:
        /*0098*/ 	.word	0x00000080
        /*009c*/ 	.word	0x00000001
        /*00a0*/ 	.word	0x00000001


	//----- nvinfo : EIATTR_CRS_STACK_SIZE
	.align		4
.L_1531:
        /*00a4*/ 	.byte	0x04, 0x1e
        /*00a6*/ 	.short	(.L_1533 - .L_1532)
.L_1532:
        /*00a8*/ 	.word	0x00000000


	//----- nvinfo : EIATTR_CBANK_PARAM_SIZE
	.align		4
.L_1533:
        /*00ac*/ 	.byte	0x03, 0x19
        /*00ae*/ 	.short	0x001c


	//----- nvinfo : EIATTR_PARAM_CBANK
	.align		4
        /*00b0*/ 	.byte	0x04, 0x0a
        /*00b2*/ 	.short	(.L_1535 - .L_1534)
	.align		4
.L_1534:
        /*00b4*/ 	.word	index@(.nv.constant0._ZN2at6native27unrolled_elementwise_kernelIZZZNS0_61_GLOBAL__N__b29612f4_23_ActivationMishKernel_cu_9e10b42f_310411mish_kernelERNS_18TensorIteratorBaseEENKUlvE_clEvENKUlvE_clEvEUldE_St5arrayIPcLm2EELi4E23TrivialOffsetCalculatorILi1EjESC_NS0_6memory15LoadWithoutCastENSD_16StoreWithoutCastEEEviT_T0_T2_T3_T4_T5_)
        /*00b8*/ 	.short	0x0380
        /*00ba*/ 	.short	0x001c


	//----- nvinfo : EIATTR_SW_WAR
	.align		4
.L_1535:
        /*00bc*/ 	.byte	0x04, 0x36
        /*00be*/ 	.short	(.L_1537 - .L_1536)
.L_1536:
        /*00c0*/ 	.word	0x00000008
.L_1537:


//--------------------- .nv.info._ZN2at6native29vectorized_elementwise_kernelILi2EZZZNS0_61_GLOBAL__N__b29612f4_23_ActivationMishKernel_cu_9e10b42f_310411mish_kernelERNS_18TensorIteratorBaseEENKUlvE_clEvENKUlvE_clEvEUldE_St5arrayIPcLm2EEEEviT0_T1_ --------------------------
	.section	.nv.info._ZN2at6native29vectorized_elementwise_kernelILi2EZZZNS0_61_GLOBAL__N__b29612f4_23_ActivationMishKernel_cu_9e10b42f_310411mish_kernelERNS_18TensorIteratorBaseEENKUlvE_clEvENKUlvE_clEvEUldE_St5arrayIPcLm2EEEEviT0_T1_,"",@"SHT_CUDA_INFO"
	.sectionflags	@""
	.align	4


	//----- nvinfo : EIATTR_CUDA_API_VERSION
	.align		4
        /*0000*/ 	.byte	0x04, 0x37
        /*0002*/ 	.short	(.L_1539 - .L_1538)
.L_1538:
        /*0004*/ 	.word	0x00000082


	//----- nvinfo : EIATTR_KPARAM_INFO
	.align		4
.L_1539:
        /*0008*/ 	.byte	0x04, 0x17
        /*000a*/ 	.short	(.L_1541 - .L_1540)
.L_1540:
        /*000c*/ 	.word	0x00000000
        /*0010*/ 	.short	0x0002
        /*0012*/ 	.short	0x0008
        /*0014*/ 	.byte	0x00, 0xf0, 0x41, 0x00


	//----- nvinfo : EIATTR_KPARAM_INFO
	.align		4
.L_1541:
        /*0018*/ 	.byte	0x04, 0x17
        /*001a*/ 	.short	(.L_1543 - .L_1542)
.L_1542:
        /*001c*/ 	.word	0x00000000
        /*0020*/ 	.short	0x0001
        /*0022*/ 	.short	0x0004
        /*0024*/ 	.byte	0x00, 0xf0, 0x05, 0x00


	//----- nvinfo : EIATTR_KPARAM_INFO
	.align		4
.L_1543:
        /*0028*/ 	.byte	0x04, 0x17
        /*002a*/ 	.short	(.L_1545 - .L_1544)
.L_1544:
        /*002c*/ 	.word	0x00000000
        /*0030*/ 	.short	0x0000
        /*0032*/ 	.short	0x0000
        /*0034*/ 	.byte	0x00, 0xf0, 0x11, 0x00


	//----- nvinfo : EIATTR_SPARSE_MMA_MASK
	.align		4
.L_1545:
        /*0038*/ 	.byte	0x03, 0x50
        /*003a*/ 	.short	0x0000


	//----- nvinfo : EIATTR_MAXREG_COUNT
	.align		4
        /*003c*/ 	.byte	0x03, 0x1b
        /*003e*/ 	.short	0x00ff


	//----- nvinfo : EIATTR_MERCURY_ISA_VERSION
	.align		4
        /*0040*/ 	.byte	0x03, 0x5f
        /*0042*/ 	.short	0x0101


	//----- nvinfo : EIATTR_VRC_CTA_INIT_COUNT
	.align		4
        /*0044*/ 	.byte	0x02, 0x4a
	.zero		1
	.zero		1


	//----- nvinfo : EIATTR_EXIT_INSTR_OFFSETS
	.align		4
        /*0048*/ 	.byte	0x04, 0x1c
        /*004a*/ 	.short	(.L_1547 - .L_1546)


	//   ....[0]....
.L_1546:
        /*004c*/ 	.word	0x0000a210


	//   ....[1]....
        /*0050*/ 	.word	0x0000a260


	//   ....[2]....
        /*0054*/ 	.word	0x00013aa0


	//----- nvinfo : EIATTR_MAX_THREADS
	.align		4
.L_1547:
        /*0058*/ 	.byte	0x04, 0x05
        /*005a*/ 	.short	(.L_1549 - .L_1548)
.L_1548:
        /*005c*/ 	.word	0x00000080
        /*0060*/ 	.word	0x00000001
        /*0064*/ 	.word	0x00000001


	//----- nvinfo : EIATTR_CRS_STACK_SIZE
	.align		4
.L_1549:
        /*0068*/ 	.byte	0x04, 0x1e
        /*006a*/ 	.short	(.L_1551 - .L_1550)
.L_1550:
        /*006c*/ 	.word	0x00000000


	//----- nvinfo : EIATTR_CBANK_PARAM_SIZE
	.align		4
.L_1551:
        /*0070*/ 	.byte	0x03, 0x19
        /*0072*/ 	.short	0x0018


	//----- nvinfo : EIATTR_PARAM_CBANK
	.align		4
        /*0074*/ 	.byte	0x04, 0x0a
        /*0076*/ 	.short	(.L_1553 - .L_1552)
	.align		4
.L_1552:
        /*0078*/ 	.word	index@(.nv.constant0._ZN2at6native29vectorized_elementwise_kernelILi2EZZZNS0_61_GLOBAL__N__b29612f4_23_ActivationMishKernel_cu_9e10b42f_310411mish_kernelERNS_18TensorIteratorBaseEENKUlvE_clEvENKUlvE_clEvEUldE_St5arrayIPcLm2EEEEviT0_T1_)
        /*007c*/ 	.short	0x0380
        /*007e*/ 	.short	0x0018


	//----- nvinfo : EIATTR_SW_WAR
	.align		4
.L_1553:
        /*0080*/ 	.byte	0x04, 0x36
        /*0082*/ 	.short	(.L_1555 - .L_1554)
.L_1554:
        /*0084*/ 	.word	0x00000008
.L_1555:


//--------------------- .nv.info._ZN2at6native29vectorized_elementwise_kernelILi4EZZZNS0_61_GLOBAL__N__b29612f4_23_ActivationMishKernel_cu_9e10b42f_310411mish_kernelERNS_18TensorIteratorBaseEENKUlvE_clEvENKUlvE_clEvEUldE_St5arrayIPcLm2EEEEviT0_T1_ --------------------------
	.section	.nv.info._ZN2at6native29vectorized_elementwise_kernelILi4EZZZNS0_61_GLOBAL__N__b29612f4_23_ActivationMishKernel_cu_9e10b42f_310411mish_kernelERNS_18TensorIteratorBaseEENKUlvE_clEvENKUlvE_clEvEUldE_St5arrayIPcLm2EEEEviT0_T1_,"",@"SHT_CUDA_INFO"
	.sectionflags	@""
	.align	4


	//----- nvinfo : EIATTR_CUDA_API_VERSION
	.align		4
        /*0000*/ 	.byte	0x04, 0x37
        /*0002*/ 	.short	(.L_1557 - .L_1556)
.L_1556:
        /*0004*/ 	.word	0x00000082


	//----- nvinfo : EIATTR_KPARAM_INFO
	.align		4
.L_1557:
        /*0008*/ 	.byte	0x04, 0x17
        /*000a*/ 	.short	(.L_1559 - .L_1558)
.L_1558:
        /*000c*/ 	.word	0x00000000
        /*0010*/ 	.short	0x0002
        /*0012*/ 	.short	0x0008
        /*0014*/ 	.byte	0x00, 0xf0, 0x41, 0x00


	//----- nvinfo : EIATTR_KPARAM_INFO
	.align		4
.L_1559:
        /*0018*/ 	.byte	0x04, 0x17
        /*001a*/ 	.short	(.L_1561 - .L_1560)
.L_1560:
        /*001c*/ 	.word	0x00000000
        /*0020*/ 	.short	0x0001
        /*0022*/ 	.short	0x0004
        /*0024*/ 	.byte	0x00, 0xf0, 0x05, 0x00


	//----- nvinfo : EIATTR_KPARAM_INFO
	.align		4
.L_1561:
        /*0028*/ 	.byte	0x04, 0x17
        /*002a*/ 	.short	(.L_1563 - .L_1562)
.L_1562:
        /*002c*/ 	.word	0x00000000
        /*0030*/ 	.short	0x0000
        /*0032*/ 	.short	0x0000
        /*0034*/ 	.byte	0x00, 0xf0, 0x11, 0x00


	//----- nvinfo : EIATTR_SPARSE_MMA_MASK
	.align		4
.L_1563:
        /*0038*/ 	.byte	0x03, 0x50
        /*003a*/ 	.short	0x0000


	//----- nvinfo : EIATTR_MAXREG_COUNT
	.align		4
        /*003c*/ 	.byte	0x03, 0x1b
        /*003e*/ 	.short	0x00ff


	//----- nvinfo : EIATTR_MERCURY_ISA_VERSION
	.align		4
        /*0040*/ 	.byte	0x03, 0x5f
        /*0042*/ 	.short	0x0101


	//----- nvinfo : EIATTR_VRC_CTA_INIT_COUNT
	.align		4
        /*0044*/ 	.byte	0x02, 0x4a
	.zero		1
	.zero		1


	//----- nvinfo : EIATTR_EXIT_INSTR_OFFSETS
	.align		4
        /*0048*/ 	.byte	0x04, 0x1c
        /*004a*/ 	.short	(.L_1565 - .L_1564)


	//   ....[0]....
.L_1564:
        /*004c*/ 	.word	0x0000a210


	//   ....[1]....
        /*0050*/ 	.word	0x0000a260


	//   ....[2]....
        /*0054*/ 	.word	0x00013a60


	//----- nvinfo : EIATTR_MAX_THREADS
	.align		4
.L_1565:
        /*0058*/ 	.byte	0x04, 0x05
        /*005a*/ 	.short	(.L_1567 - .L_1566)
.L_1566:
        /*005c*/ 	.word	0x00000080
        /*0060*/ 	.word	0x00000001
        /*0064*/ 	.word	0x00000001


	//----- nvinfo : EIATTR_CRS_STACK_SIZE
	.align		4
.L_1567:
        /*0068*/ 	.byte	0x04, 0x1e
        /*006a*/ 	.short	(.L_1569 - .L_1568)
.L_1568:
        /*006c*/ 	.word	0x00000000


	//----- nvinfo : EIATTR_CBANK_PARAM_SIZE
	.align		4
.L_1569:
        /*0070*/ 	.byte	0x03, 0x19
        /*0072*/ 	.short	0x0018


	//----- nvinfo : EIATTR_PARAM_CBANK
	.align		4
        /*0074*/ 	.byte	0x04, 0x0a
        /*0076*/ 	.short	(.L_1571 - .L_1570)
	.align		4
.L_1570:
        /*0078*/ 	.word	index@(.nv.constant0._ZN2at6native29vectorized_elementwise_kernelILi4EZZZNS0_61_GLOBAL__N__b29612f4_23_ActivationMishKernel_cu_9e10b42f_310411mish_kernelERNS_18TensorIteratorBaseEENKUlvE_clEvENKUlvE_clEvEUldE_St5arrayIPcLm2EEEEviT0_T1_)
        /*007c*/ 	.short	0x0380
        /*007e*/ 	.short	0x0018


	//----- nvinfo : EIATTR_SW_WAR
	.align		4
.L_1571:
        /*0080*/ 	.byte	0x04, 0x36
        /*0082*/ 	.short	(.L_1573 - .L_1572)
.L_1572:
        /*0084*/ 	.word	0x00000008
.L_1573:


//--------------------- .nv.info._ZN2at6native29vectorized_elementwise_kernelILi8EZZZNS0_61_GLOBAL__N__b29612f4_23_ActivationMishKernel_cu_9e10b42f_310411mish_kernelERNS_18TensorIteratorBaseEENKUlvE_clEvENKUlvE_clEvEUldE_St5arrayIPcLm2EEEEviT0_T1_ --------------------------
	.section	.nv.info._ZN2at6native29vectorized_elementwise_kernelILi8EZZZNS0_61_GLOBAL__N__b29612f4_23_ActivationMishKernel_cu_9e10b42f_310411mish_kernelERNS_18TensorIteratorBaseEENKUlvE_clEvENKUlvE_clEvEUldE_St5arrayIPcLm2EEEEviT0_T1_,"",@"SHT_CUDA_INFO"
	.sectionflags	@""
	.align	4


	//----- nvinfo : EIATTR_CUDA_API_VERSION
	.align		4
        /*0000*/ 	.byte	0x04, 0x37
        /*0002*/ 	.short	(.L_1575 - .L_1574)
.L_1574:
        /*0004*/ 	.word	0x00000082


	//----- nvinfo : EIATTR_KPARAM_INFO
	.align		4
.L_1575:
        /*0008*/ 	.byte	0x04, 0x17
        /*000a*/ 	.short	(.L_1577 - .L_1576)
.L_1576:
        /*000c*/ 	.word	0x00000000
        /*0010*/ 	.short	0x0002
        /*0012*/ 	.short	0x0008
        /*0014*/ 	.byte	0x00, 0xf0, 0x41, 0x00


	//----- nvinfo : EIATTR_KPARAM_INFO
	.align		4
.L_1577:
        /*0018*/ 	.byte	0x04, 0x17
        /*001a*/ 	.short	(.L_1579 - .L_1578)
.L_1578:
        /*001c*/ 	.word	0x00000000
        /*0020*/ 	.short	0x0001
        /*0022*/ 	.short	0x0004
        /*0024*/ 	.byte	0x00, 0xf0, 0x05, 0x00


	//----- nvinfo : EIATTR_KPARAM_INFO
	.align		4
.L_1579:
        /*0028*/ 	.byte	0x04, 0x17
        /*002a*/ 	.short	(.L_1581 - .L_1580)
.L_1580:
        /*002c*/ 	.word	0x00000000
        /*0030*/ 	.short	0x0000
        /*0032*/ 	.short	0x0000
        /*0034*/ 	.byte	0x00, 0xf0, 0x11, 0x00


	//----- nvinfo : EIATTR_SPARSE_MMA_MASK
	.align		4
.L_1581:
        /*0038*/ 	.byte	0x03, 0x50
        /*003a*/ 	.short	0x0000


	//----- nvinfo : EIATTR_MAXREG_COUNT
	.align		4
        /*003c*/ 	.byte	0x03, 0x1b
        /*003e*/ 	.short	0x00ff


	//----- nvinfo : EIATTR_MERCURY_ISA_VERSION
	.align		4
        /*0040*/ 	.byte	0x03, 0x5f
        /*0042*/ 	.short	0x0101


	//----- nvinfo : EIATTR_VRC_CTA_INIT_COUNT
	.align		4
        /*0044*/ 	.byte	0x02, 0x4a
	.zero		1
	.zero		1


	//----- nvinfo : EIATTR_EXIT_INSTR_OFFSETS
	.align		4
        /*0048*/ 	.byte	0x04, 0x1c
        /*004a*/ 	.short	(.L_1583 - .L_1582)


	//   ....[0]....
.L_1582:
        /*004c*/ 	.word	0x0000a210


	//   ....[1]....
        /*0050*/ 	.word	0x0000a260


	//   ....[2]....
        /*0054*/ 	.word	0x00013a60


	//----- nvinfo : EIATTR_MAX_THREADS
	.align		4
.L_1583:
        /*0058*/ 	.byte	0x04, 0x05
        /*005a*/ 	.short	(.L_1585 - .L_1584)
.L_1584:
        /*005c*/ 	.word	0x00000080
        /*0060*/ 	.word	0x00000001
        /*0064*/ 	.word	0x00000001


	//----- nvinfo : EIATTR_CRS_STACK_SIZE
	.align		4
.L_1585:
        /*0068*/ 	.byte	0x04, 0x1e
        /*006a*/ 	.short	(.L_1587 - .L_1586)
.L_1586:
        /*006c*/ 	.word	0x00000000


	//----- nvinfo : EIATTR_CBANK_PARAM_SIZE
	.align		4
.L_1587:
        /*0070*/ 	.byte	0x03, 0x19
        /*0072*/ 	.short	0x0018


	//----- nvinfo : EIATTR_PARAM_CBANK
	.align		4
        /*0074*/ 	.byte	0x04, 0x0a
        /*0076*/ 	.short	(.L_1589 - .L_1588)
	.align		4
.L_1588:
        /*0078*/ 	.word	index@(.nv.constant0._ZN2at6native29vectorized_elementwise_kernelILi8EZZZNS0_61_GLOBAL__N__b29612f4_23_ActivationMishKernel_cu_9e10b42f_310411mish_kernelERNS_18TensorIteratorBaseEENKUlvE_clEvENKUlvE_clEvEUldE_St5arrayIPcLm2EEEEviT0_T1_)
        /*007c*/ 	.short	0x0380
        /*007e*/ 	.short	0x0018


	//----- nvinfo : EIATTR_SW_WAR
	.align		4
.L_1589:
        /*0080*/ 	.byte	0x04, 0x36
        /*0082*/ 	.short	(.L_1591 - .L_1590)
.L_1590:
        /*0084*/ 	.word	0x00000008
.L_1591:


//--------------------- .nv.callgraph             --------------------------
	.section	.nv.callgraph,"",@"SHT_CUDA_CALLGRAPH"
	.align	4
	.sectionentsize	8
	.align		4
        /*0000*/ 	.word	0x00000000
	.align		4
        /*0004*/ 	.word	0xffffffff
	.align		4
        /*0008*/ 	.word	index@(_ZN2at6native18elementwise_kernelILi128ELi4EZNS0_15gpu_kernel_implIZZZNS0_61_GLOBAL__N__b29612f4_23_ActivationMishKernel_cu_9e10b42f_310420mish_backward_kernelERNS_14TensorIteratorEENKUlvE_clEvENKUlvE2_clEvEUlN3c108BFloat16ES9_E_EEvRNS_18TensorIteratorBaseERKT_EUliE_EEviT1_)
	.align		4
        /*000c*/ 	.word	index@(__assertfail)
	.align		4
        /*0010*/ 	.word	index@(_ZN2at6native27unrolled_elementwise_kernelIZZZNS0_61_GLOBAL__N__b29612f4_23_ActivationMishKernel_cu_9e10b42f_310420mish_backward_kernelERNS_14TensorIteratorEENKUlvE_clEvENKUlvE2_clEvEUlN3c108BFloat16ES8_E_St5arrayIPcLm3EELi4E23TrivialOffsetCalculatorILi2EjESD_ILi1EjENS0_6memory12LoadWithCastILi2EEENSG_13StoreWithCastILi1EEEEEviT_T0_T2_T3_T4_T5_)
	.align		4
        /*0014*/ 	.word	index@(__assertfail)
	.align		4
        /*0018*/ 	.word	index@(_ZN2at6native18elementwise_kernelILi128ELi4EZNS0_15gpu_kernel_implIZZZNS0_61_GLOBAL__N__b29612f4_23_ActivationMishKernel_cu_9e10b42f_310420mish_backward_kernelERNS_14TensorIteratorEENKUlvE_clEvENKUlvE1_clEvEUlN3c104HalfES9_E_EEvRNS_18TensorIteratorBaseERKT_EUliE_EEviT1_)
	.align		4
        /*001c*/ 	.word	index@(__assertfail)
	.align		4
        /*0020*/ 	.word	index@(_ZN2at6native27unrolled_elementwise_kernelIZZZNS0_61_GLOBAL__N__b29612f4_23_ActivationMishKernel_cu_9e10b42f_310420mish_backward_kernelERNS_14TensorIteratorEENKUlvE_clEvENKUlvE1_clEvEUlN3c104HalfES8_E_St5arrayIPcLm3EELi4E23TrivialOffsetCalculatorILi2EjESD_ILi1EjENS0_6memory12LoadWithCastILi2EEENSG_13StoreWithCastILi1EEEEEviT_T0_T2_T3_T4_T5_)
	.align		4
        /*0024*/ 	.word	index@(__assertfail)
	.align		4
        /*0028*/ 	.word	index@(_ZN2at6native18elementwise_kernelILi128ELi4EZNS0_15gpu_kernel_implIZZZNS0_61_GLOBAL__N__b29612f4_23_ActivationMishKernel_cu_9e10b42f_310420mish_backward_kernelERNS_14TensorIteratorEENKUlvE_clEvENKUlvE0_clEvEUlffE_EEvRNS_18TensorIteratorBaseERKT_EUliE_EEviT1_)
	.align		4
        /*002c*/ 	.word	index@(__assertfail)
	.align		4
        /*0030*/ 	.word	index@(_ZN2at6native27unrolled_elementwise_kernelIZZZNS0_61_GLOBAL__N__b29612f4_23_ActivationMishKernel_cu_9e10b42f_310420mish_backward_kernelERNS_14TensorIteratorEENKUlvE_clEvENKUlvE0_clEvEUlffE_St5arrayIPcLm3EELi4E23TrivialOffsetCalculatorILi2EjESB_ILi1EjENS0_6memory12LoadWithCastILi2EEENSE_13StoreWithCastILi1EEEEEviT_T0_T2_T3_T4_T5_)
	.align		4
        /*0034*/ 	.word	index@(__assertfail)
	.align		4
        /*0038*/ 	.word	index@(_ZN2at6native18elementwise_kernelILi128ELi4EZNS0_15gpu_kernel_implIZZZNS0_61_GLOBAL__N__b29612f4_23_ActivationMishKernel_cu_9e10b42f_310420mish_backward_kernelERNS_14TensorIteratorEENKUlvE_clEvENKUlvE_clEvEUlddE_EEvRNS_18TensorIteratorBaseERKT_EUliE_EEviT1_)
	.align		4
        /*003c*/ 	.word	index@(__assertfail)
	.align		4
        /*0040*/ 	.word	index@(_ZN2at6native27unrolled_elementwise_kernelIZZZNS0_61_GLOBAL__N__b29612f4_23_ActivationMishKernel_cu_9e10b42f_310420mish_backward_kernelERNS_14TensorIteratorEENKUlvE_clEvENKUlvE_clEvEUlddE_St5arrayIPcLm3EELi4E23TrivialOffsetCalculatorILi2EjESB_ILi1EjENS0_6memory12LoadWithCastILi2EEENSE_13StoreWithCastILi1EEEEEviT_T0_T2_T3_T4_T5_)
	.align		4
        /*0044*/ 	.word	index@(__assertfail)
	.align		4
        /*0048*/ 	.word	index@(_ZN2at6native18elementwise_kernelILi128ELi4EZNS0_15gpu_kernel_implIZZZNS0_61_GLOBAL__N__b29612f4_23_ActivationMishKernel_cu_9e10b42f_310411mish_kernelERNS_18TensorIteratorBaseEENKUlvE_clEvENKUlvE2_clEvEUlN3c108BFloat16EE_EEvS5_RKT_EUliE_EEviT1_)
	.align		4
        /*004c*/ 	.word	index@(__assertfail)
	.align		4
        /*0050*/ 	.word	index@(_ZN2at6native27unrolled_elementwise_kernelIZZZNS0_61_GLOBAL__N__b29612f4_23_ActivationMishKernel_cu_9e10b42f_310411mish_kernelERNS_18TensorIteratorBaseEENKUlvE_clEvENKUlvE2_clEvEUlN3c108BFloat16EE_St5arrayIPcLm2EELi4E23TrivialOffsetCalculatorILi1EjESE_NS0_6memory12LoadWithCastILi1EEENSF_13StoreWithCastILi1EEEEEviT_T0_T2_T3_T4_T5_)
	.align		4
        /*0054*/ 	.word	index@(__assertfail)
	.align		4
        /*0058*/ 	.word	index@(_ZN2at6native18elementwise_kernelILi128ELi4EZNS0_15gpu_kernel_implIZZZNS0_61_GLOBAL__N__b29612f4_23_ActivationMishKernel_cu_9e10b42f_310411mish_kernelERNS_18TensorIteratorBaseEENKUlvE_clEvENKUlvE1_clEvEUlN3c104HalfEE_EEvS5_RKT_EUliE_EEviT1_)
	.align		4
        /*005c*/ 	.word	index@(__assertfail)
	.align		4
        /*0060*/ 	.word	index@(_ZN2at6native27unrolled_elementwise_kernelIZZZNS0_61_GLOBAL__N__b29612f4_23_ActivationMishKernel_cu_9e10b42f_310411mish_kernelERNS_18TensorIteratorBaseEENKUlvE_clEvENKUlvE1_clEvEUlN3c104HalfEE_St5arrayIPcLm2EELi4E23TrivialOffsetCalculatorILi1EjESE_NS0_6memory12LoadWithCastILi1EEENSF_13StoreWithCastILi1EEEEEviT_T0_T2_T3_T4_T5_)
	.align		4
        /*0064*/ 	.word	index@(__assertfail)
	.align		4
        /*0068*/ 	.word	index@(_ZN2at6native18elementwise_kernelILi128ELi4EZNS0_15gpu_kernel_implIZZZNS0_61_GLOBAL__N__b29612f4_23_ActivationMishKernel_cu_9e10b42f_310411mish_kernelERNS_18TensorIteratorBaseEENKUlvE_clEvENKUlvE0_clEvEUlfE_EEvS5_RKT_EUliE_EEviT1_)
	.align		4
        /*006c*/ 	.word	index@(__assertfail)
	.align		4
        /*0070*/ 	.word	index@(_ZN2at6native27unrolled_elementwise_kernelIZZZNS0_61_GLOBAL__N__b29612f4_23_ActivationMishKernel_cu_9e10b42f_310411mish_kernelERNS_18TensorIteratorBaseEENKUlvE_clEvENKUlvE0_clEvEUlfE_St5arrayIPcLm2EELi4E23TrivialOffsetCalculatorILi1EjESC_NS0_6memory12LoadWithCastILi1EEENSD_13StoreWithCastILi1EEEEEviT_T0_T2_T3_T4_T5_)
	.align		4
        /*0074*/ 	.word	index@(__assertfail)
	.align		4
        /*0078*/ 	.word	index@(_ZN2at6native18elementwise_kernelILi128ELi4EZNS0_15gpu_kernel_implIZZZNS0_61_GLOBAL__N__b29612f4_23_ActivationMishKernel_cu_9e10b42f_310411mish_kernelERNS_18TensorIteratorBaseEENKUlvE_clEvENKUlvE_clEvEUldE_EEvS5_RKT_EUliE_EEviT1_)
	.align		4
        /*007c*/ 	.word	index@(__assertfail)
	.align		4
        /*0080*/ 	.word	index@(_ZN2at6native27unrolled_elementwise_kernelIZZZNS0_61_GLOBAL__N__b29612f4_23_ActivationMishKernel_cu_9e10b42f_310411mish_kernelERNS_18TensorIteratorBaseEENKUlvE_clEvENKUlvE_clEvEUldE_St5arrayIPcLm2EELi4E23TrivialOffsetCalculatorILi1EjESC_NS0_6memory12LoadWithCastILi1EEENSD_13StoreWithCastILi1EEEEEviT_T0_T2_T3_T4_T5_)
	.align		4
        /*0084*/ 	.word	index@(__assertfail)
	.align		4
        /*0088*/ 	.word	0x00000000
	.align		4
        /*008c*/ 	.word	0xfffffffe
	.align		4
        /*0090*/ 	.word	0x00000000
	.align		4
        /*0094*/ 	.word	0xfffffffd
	.align		4
        /*0098*/ 	.word	0x00000000
	.align		4
        /*009c*/ 	.word	0xfffffffc


//--------------------- .nv.constant4             --------------------------
	.section	.nv.constant4,"a",@progbits
	.align	8
	.align		8
.nv.constant4:
        /*0000*/ 	.dword	__assertfail
	.align		8
        /*0008*/ 	.dword	__unnamed_1
	.align		8
        /*0010*/ 	.dword	__unnamed_2
	.align		8
        /*0018*/ 	.dword	__unnamed_3
	.align		8
        /*0020*/ 	.dword	__unnamed_4
	.align		8
        /*0028*/ 	.dword	__unnamed_5
	.align		8
        /*0030*/ 	.dword	__unnamed_6
	.align		8
        /*0038*/ 	.dword	__unnamed_7
	.align		8
        /*0040*/ 	.dword	__unnamed_8
	.align		8
        /*0048*/ 	.dword	_ZN59_INTERNAL_b29612f4_23_ActivationMishKernel_cu_9e10b42f_31044cuda3std3__461_GLOBAL__N__b29612f4_23_ActivationMishKernel_cu_9e10b42f_31046ignoreE
	.align		8
        /*0050*/ 	.dword	_ZN59_INTERNAL_b29612f4_23_ActivationMishKernel_cu_9e10b42f_31044cuda3std3__45__cpo5beginE
	.align		8
        /*0058*/ 	.dword	_ZN59_INTERNAL_b29612f4_23_ActivationMishKernel_cu_9e10b42f_31044cuda3std3__45__cpo3endE
	.align		8
        /*0060*/ 	.dword	_ZN59_INTERNAL_b29612f4_23_ActivationMishKernel_cu_9e10b42f_31044cuda3std3__45__cpo6cbeginE
	.align		8
        /*0068*/ 	.dword	_ZN59_INTERNAL_b29612f4_23_ActivationMishKernel_cu_9e10b42f_31044cuda3std3__45__cpo4cendE
	.align		8
        /*0070*/ 	.dword	_ZN59_INTERNAL_b29612f4_23_ActivationMishKernel_cu_9e10b42f_31044cuda3std3__45__cpo6rbeginE
	.align		8
        /*0078*/ 	.dword	_ZN59_INTERNAL_b29612f4_23_ActivationMishKernel_cu_9e10b42f_31044cuda3std3__45__cpo4rendE
	.align		8
        /*0080*/ 	.dword	_ZN59_INTERNAL_b29612f4_23_ActivationMishKernel_cu_9e10b42f_31044cuda3std3__45__cpo7crbeginE
	.align		8
        /*0088*/ 	.dword	_ZN59_INTERNAL_b29612f4_23_ActivationMishKernel_cu_9e10b42f_31044cuda3std3__45__cpo5crendE
	.align		8
        /*0090*/ 	.dword	_ZN59_INTERNAL_b29612f4_23_ActivationMishKernel_cu_9e10b42f_31044cuda3std3__419piecewise_constructE
	.align		8
        /*0098*/ 	.dword	_ZN59_INTERNAL_b29612f4_23_ActivationMishKernel_cu_9e10b42f_31044cuda3std3__48in_placeE
	.align		8
        /*00a0*/ 	.dword	_ZN59_INTERNAL_b29612f4_23_ActivationMishKernel_cu_9e10b42f_31044cuda3std3__420unreachable_sentinelE
	.align		8
        /*00a8*/ 	.dword	_ZN59_INTERNAL_b29612f4_23_ActivationMishKernel_cu_9e10b42f_31044cuda3std6ranges3__45__cpo4swapE
	.align		8
        /*00b0*/ 	.dword	_ZN59_INTERNAL_b29612f4_23_ActivationMishKernel_cu_9e10b42f_31044cuda3std6ranges3__45__cpo9iter_moveE
	.align		8
        /*00b8*/ 	.dword	_ZN59_INTERNAL_b29612f4_23_ActivationMishKernel_cu_9e10b42f_31044cuda3std6ranges3__45__cpo5beginE
	.align		8
        /*00c0*/ 	.dword	_ZN59_INTERNAL_b29612f4_23_ActivationMishKernel_cu_9e10b42f_31044cuda3std6ranges3__45__cpo3endE
	.align		8
        /*00c8*/ 	.dword	_ZN59_INTERNAL_b29612f4_23_ActivationMishKernel_cu_9e10b42f_31044cuda3std6ranges3__45__cpo6cbeginE
	.align		8
        /*00d0*/ 	.dword	_ZN59_INTERNAL_b29612f4_23_ActivationMishKernel_cu_9e10b42f_31044cuda3std6ranges3__45__cpo4cendE
	.align		8
        /*00d8*/ 	.dword	_ZN59_INTERNAL_b29612f4_23_ActivationMishKernel_cu_9e10b42f_31044cuda3std6ranges3__45__cpo7advanceE
	.align		8
        /*00e0*/ 	.dword	_ZN59_INTERNAL_b29612f4_23_ActivationMishKernel_cu_9e10b42f_31044cuda3std6ranges3__45__cpo9iter_swapE
	.align		8
        /*00e8*/ 	.dword	_ZN59_INTERNAL_b29612f4_23_ActivationMishKernel_cu_9e10b42f_31044cuda3std6ranges3__45__cpo4nextE
	.align		8
        /*00f0*/ 	.dword	_ZN59_INTERNAL_b29612f4_23_ActivationMishKernel_cu_9e10b42f_31044cuda3std6ranges3__45__cpo4prevE
	.align		8
        /*00f8*/ 	.dword	_ZN59_INTERNAL_b29612f4_23_ActivationMishKernel_cu_9e10b42f_31044cuda3std6ranges3__45__cpo4dataE
	.align		8
        /*0100*/ 	.dword	_ZN59_INTERNAL_b29612f4_23_ActivationMishKernel_cu_9e10b42f_31044cuda3std6ranges3__45__cpo5cdataE
	.align		8
        /*0108*/ 	.dword	_ZN59_INTERNAL_b29612f4_23_ActivationMishKernel_cu_9e10b42f_31044cuda3std6ranges3__45__cpo4sizeE
	.align		8
        /*0110*/ 	.dword	_ZN59_INTERNAL_b29612f4_23_ActivationMishKernel_cu_9e10b42f_31044cuda3std6ranges3__45__cpo5ssizeE
	.align		8
        /*0118*/ 	.dword	_ZN59_INTERNAL_b29612f4_23_ActivationMishKernel_cu_9e10b42f_31044cuda3std6ranges3__45__cpo8distanceE
	.align		8
        /*0120*/ 	.dword	_ZN59_INTERNAL_b29612f4_23_ActivationMishKernel_cu_9e10b42f_31046thrust24THRUST_300001_SM_1000_NS6system6detail10sequential3seqE
	.align		8
        /*0128*/ 	.dword	$str$6
	.align		8
        /*0130*/ 	.dword	$str$7


//--------------------- .text._ZN2at6native18elementwise_kernelILi128ELi4EZNS0_15gpu_kernel_implIZZZNS0_61_GLOBAL__N__b29612f4_23_ActivationMishKernel_cu_9e10b42f_310420mish_backward_kernelERNS_14TensorIteratorEENKUlvE_clEvENKUlvE2_clEvEUlN3c108BFloat16ES9_E_EEvRNS_18TensorIteratorBaseERKT_EUliE_EEviT1_ --------------------------
	.section	.text._ZN2at6native18elementwise_kernelILi128ELi4EZNS0_15gpu_kernel_implIZZZNS0_61_GLOBAL__N__b29612f4_23_ActivationMishKernel_cu_9e10b42f_310420mish_backward_kernelERNS_14TensorIteratorEENKUlvE_clEvENKUlvE2_clEvEUlN3c108BFloat16ES9_E_EEvRNS_18TensorIteratorBaseERKT_EUliE_EEviT1_,"ax",@progbits
	.align	128
        .global         _ZN2at6native18elementwise_kernelILi128ELi4EZNS0_15gpu_kernel_implIZZZNS0_61_GLOBAL__N__b29612f4_23_ActivationMishKernel_cu_9e10b42f_310420mish_backward_kernelERNS_14TensorIteratorEENKUlvE_clEvENKUlvE2_clEvEUlN3c108BFloat16ES9_E_EEvRNS_18TensorIteratorBaseERKT_EUliE_EEviT1_
        .type           _ZN2at6native18elementwise_kernelILi128ELi4EZNS0_15gpu_kernel_implIZZZNS0_61_GLOBAL__N__b29612f4_23_ActivationMishKernel_cu_9e10b42f_310420mish_backward_kernelERNS_14TensorIteratorEENKUlvE_clEvENKUlvE2_clEvEUlN3c108BFloat16ES9_E_EEvRNS_18TensorIteratorBaseERKT_EUliE_EEviT1_,@function
        .size           _ZN2at6native18elementwise_kernelILi128ELi4EZNS0_15gpu_kernel_implIZZZNS0_61_GLOBAL__N__b29612f4_23_ActivationMishKernel_cu_9e10b42f_310420mish_backward_kernelERNS_14TensorIteratorEENKUlvE_clEvENKUlvE2_clEvEUlN3c108BFloat16ES9_E_EEvRNS_18TensorIteratorBaseERKT_EUliE_EEviT1_,(.L_x_7833 - _ZN2at6native18elementwise_kernelILi128ELi4EZNS0_15gpu_kernel_implIZZZNS0_61_GLOBAL__N__b29612f4_23_ActivationMishKernel_cu_9e10b42f_310420mish_backward_kernelERNS_14TensorIteratorEENKUlvE_clEvENKUlvE2_clEvEUlN3c108BFloat16ES9_E_EEvRNS_18TensorIteratorBaseERKT_EUliE_EEviT1_)
        .other          _ZN2at6native18elementwise_kernelILi128ELi4EZNS0_15gpu_kernel_implIZZZNS0_61_GLOBAL__N__b29612f4_23_ActivationMishKernel_cu_9e10b42f_310420mish_backward_kernelERNS_14TensorIteratorEENKUlvE_clEvENKUlvE2_clEvEUlN3c108BFloat16ES9_E_EEvRNS_18TensorIteratorBaseERKT_EUliE_EEviT1_,@"STO_CUDA_ENTRY STV_DEFAULT"
_ZN2at6native18elementwise_kernelILi128ELi4EZNS0_15gpu_kernel_implIZZZNS0_61_GLOBAL__N__b29612f4_23_ActivationMishKernel_cu_9e10b42f_310420mish_backward_kernelERNS_14TensorIteratorEENKUlvE_clEvENKUlvE2_clEvEUlN3c108BFloat16ES9_E_EEvRNS_18TensorIteratorBaseERKT_EUliE_EEviT1_:
.text._ZN2at6native18elementwise_kernelILi128ELi4EZNS0_15gpu_kernel_implIZZZNS0_61_GLOBAL__N__b29612f4_23_ActivationMishKernel_cu_9e10b42f_310420mish_backward_kernelERNS_14TensorIteratorEENKUlvE_clEvENKUlvE2_clEvEUlN3c108BFloat16ES9_E_EEvRNS_18TensorIteratorBaseERKT_EUliE_EEviT1_:
[----:B------:R-:W0:Y:S01]  /*0000*/  LDC R1, c[0x0][0x37c] ;  /* 0x0000df00ff017b82 */ /* 0x000e220000000800 */
[----:B------:R-:W1:Y:S07]  /*0010*/  S2R R17, SR_TID.X ;  /* 0x0000000000117919 */ /* 0x000e6e0000002100 */
[----:B------:R-:W2:Y:S01]  /*0020*/  S2UR UR4, SR_CTAID.X ;  /* 0x00000000000479c3 */ /* 0x000ea20000002500 */
[----:B------:R-:W3:Y:S01]  /*0030*/  LDCU UR40, c[0x0][0x388] ;  /* 0x00007100ff2877ac */ /* 0x000ee20008000800 */
[----:B------:R-:W-:Y:S01]  /*0040*/  BSSY.RECONVERGENT B6, `(.L_x_0) ;  /* 0x000048b000067945 */ /* 0x000fe20003800200 */
[----:B------:R-:W4:Y:S01]  /*0050*/  LDCU UR5, c[0x0][0x380] ;  /* 0x00007000ff0577ac */ /* 0x000f220008000800 */
[----:B------:R-:W0:Y:S01]  /*0060*/  LDCU.64 UR36, c[0x0][0x358] ;  /* 0x00006b00ff2477ac */ /* 0x000e220008000a00 */
[----:B------:R-:W0:Y:S01]  /*0070*/  LDCU.U8 UR39, c[0x0][0x602] ;  /* 0x0000c040ff2777ac */ /* 0x000e220008000000 */
[----:B------:R-:W0:Y:S01]  /*0080*/  LDCU.U8 UR42, c[0x0][0x603] ;  /* 0x0000c060ff2a77ac */ /* 0x000e220008000000 */
[----:B---3--:R-:W-:Y:S01]  /*0090*/  UIADD3 UR41, UPT, UPT, UR40, -0x1, URZ ;  /* 0xffffffff28297890 */ /* 0x008fe2000fffe0ff */
[----:B------:R-:W3:Y:S01]  /*00a0*/  LDCU.U8 UR43, c[0x0][0x601] ;  /* 0x0000c020ff2b77ac */ /* 0x000ee20008000000 */
[----:B--2---:R-:W-:-:S02]  /*00b0*/  USHF.L.U32 UR4, UR4, 0x9, URZ ;  /* 0x0000000904047899 */ /* 0x004fc400080006ff */
[----:B------:R-:W-:-:S04]  /*00c0*/  UISETP.LT.U32.AND UP0, UPT, UR41, 0x18, UPT ;  /* 0x000000182900788c */ /* 0x000fc8000bf01070 */
[----:B-1----:R-:W-:Y:S01]  /*00d0*/  LOP3.LUT R17, R17, UR4, RZ, 0xfc, !PT ;  /* 0x0000000411117c12 */ /* 0x002fe2000f8efcff */
[----:B------:R-:W-:-:S03]  /*00e0*/  USEL UR38, UR41, 0x18, UP0 ;  /* 0x0000001829267887 */ /* 0x000fc60008000000 */
[----:B----4-:R-:W-:Y:S01]  /*00f0*/  ISETP.GE.AND P0, PT, R17, UR5, PT ;  /* 0x0000000511007c0c */ /* 0x010fe2000bf06270 */
[----:B------:R-:W-:-:S12]  /*0100*/  UIADD3 UR38, UPT, UPT, UR38, 0x1, URZ ;  /* 0x0000000126267890 */ /* 0x000fd8000fffe0ff */
[----:B0--3--:R-:W-:Y:S05]  /*0110*/  @P0 BRA `(.L_x_1) ;  /* 0x0000004400f40947 */ /* 0x009fea0003800000 */
[----:B------:R-:W-:Y:S01]  /*0120*/  UISETP.NE.AND UP0, UPT, UR40, URZ, UPT ;  /* 0x000000ff2800728c */ /* 0x000fe2000bf05270 */
[----:B------:R-:W-:Y:S02]  /*0130*/  IMAD.MOV.U32 R18, RZ, RZ, RZ ;  /* 0x000000ffff127224 */ /* 0x000fe400078e00ff */
[----:B------:R-:W-:Y:S02]  /*0140*/  IMAD.MOV.U32 R0, RZ, RZ, RZ ;  /* 0x000000ffff007224 */ /* 0x000fe400078e00ff */
[----:B------:R-:W-:-:S04]  /*0150*/  IMAD.MOV.U32 R16, RZ, RZ, RZ ;  /* 0x000000ffff107224 */ /* 0x000fc800078e00ff */
[----:B------:R-:W-:Y:S05]  /*0160*/  BRA.U !UP0, `(.L_x_2) ;  /* 0x0000001508707547 */ /* 0x000fea000b800000 */
[----:B------:R-:W0:Y:S01]  /*0170*/  LDCU.64 UR4, c[0x0][0x390] ;  /* 0x00007200ff0477ac */ /* 0x000e220008000a00 */
[----:B------:R-:W-:Y:S01]  /*0180*/  IMAD.MOV.U32 R16, RZ, RZ, RZ ;  /* 0x000000ffff107224 */ /* 0x000fe200078e00ff */
[----:B------:R-:W1:Y:S01]  /*0190*/  LDCU UR6, c[0x0][0x38c] ;  /* 0x00007180ff0677ac */ /* 0x000e620008000800 */
[----:B------:R-:W2:Y:S01]  /*01a0*/  LDCU.64 UR8, c[0x0][0x4b8] ;  /* 0x00009700ff0877ac */ /* 0x000ea20008000a00 */
[----:B------:R-:W-:Y:S01]  /*01b0*/  UISETP.NE.AND UP0, UPT, UR41, URZ, UPT ;  /* 0x000000ff2900728c */ /* 0x000fe2000bf05270 */
[----:B0-----:R-:W-:Y:S01]  /*01c0*/  IMAD.HI.U32 R2, R17, UR4, R16 ;  /* 0x0000000411027c27 */ /* 0x001fe2000f8e0010 */
[----:B------:R-:W0:Y:S04]  /*01d0*/  LDCU UR4, c[0x0][0x4c0] ;  /* 0x00009800ff0477ac */ /* 0x000e280008000800 */
[----:B------:R-:W-:-:S04]  /*01e0*/  SHF.R.U32.HI R3, RZ, UR5, R2 ;  /* 0x00000005ff037c19 */ /* 0x000fc80008011602 */
[----:B------:R-:W-:-:S05]  /*01f0*/  IADD3 R18, PT, PT, -R3, RZ, RZ ;  /* 0x000000ff03127210 */ /* 0x000fca0007ffe1ff */
[----:B-1----:R-:W-:-:S04]  /*0200*/  IMAD R18, R18, UR6, R17 ;  /* 0x0000000612127c24 */ /* 0x002fc8000f8e0211 */
[C---:B--2---:R-:W-:Y:S02]  /*0210*/  IMAD R16, R18.reuse, UR8, RZ ;  /* 0x0000000812107c24 */ /* 0x044fe4000f8e02ff */
[C---:B------:R-:W-:Y:S02]  /*0220*/  IMAD R0, R18.reuse, UR9, RZ ;  /* 0x0000000912007c24 */ /* 0x040fe4000f8e02ff */
[----:B0-----:R-:W-:Y:S01]  /*0230*/  IMAD R18, R18, UR4, RZ ;  /* 0x0000000412127c24 */ /* 0x001fe2000f8e02ff */
[----:B------:R-:W-:Y:S06]  /*0240*/  BRA.U !UP0, `(.L_x_2) ;  /* 0x0000001508387547 */ /* 0x000fec000b800000 */
[----:B------:R-:W0:Y:S01]  /*0250*/  LDCU.64 UR6, c[0x0][0x398] ;  /* 0x00007300ff0677ac */ /* 0x000e220008000a00 */
[----:B------:R-:W-:Y:S01]  /*0260*/  IMAD.MOV.U32 R2, RZ, RZ, RZ ;  /* 0x000000ffff027224 */ /* 0x000fe200078e00ff */
[----:B------:R-:W1:Y:S01]  /*0270*/  LDCU UR4, c[0x0][0x3a0] ;  /* 0x00007400ff0477ac */ /* 0x000e620008000800 */
[----:B------:R-:W2:Y:S01]  /*0280*/  LDCU UR5, c[0x0][0x4c4] ;  /* 0x00009880ff0577ac */ /* 0x000ea20008000800 */
[----:B------:R-:W3:Y:S01]  /*0290*/  LDCU.64 UR8, c[0x0][0x4c8] ;  /* 0x00009900ff0877ac */ /* 0x000ee20008000a00 */
[----:B------:R-:W-:Y:S01]  /*02a0*/  UISETP.NE.AND UP0, UPT, UR38, 0x2, UPT ;  /* 0x000000022600788c */ /* 0x000fe2000bf05270 */
[----:B0-----:R-:W-:-:S05]  /*02b0*/  IMAD.HI.U32 R4, R3, UR7, R2 ;  /* 0x0000000703047c27 */ /* 0x001fca000f8e0002 */
[----:B-1----:R-:W-:-:S05]  /*02c0*/  SHF.R.U32.HI R5, RZ, UR4, R4 ;  /* 0x00000004ff057c19 */ /* 0x002fca0008011604 */
[----:B------:R-:W-:-:S04]  /*02d0*/  IMAD.MOV R2, RZ, RZ, -R5 ;  /* 0x000000ffff027224 */ /* 0x000fc800078e0a05 */
[----:B------:R-:W-:-:S04]  /*02e0*/  IMAD R3, R2, UR6, R3 ;  /* 0x0000000602037c24 */ /* 0x000fc8000f8e0203 */
[C---:B--2---:R-:W-:Y:S02]  /*02f0*/  IMAD R16, R3.reuse, UR5, R16 ;  /* 0x0000000503107c24 */ /* 0x044fe4000f8e0210 */
[C---:B---3--:R-:W-:Y:S02]  /*0300*/  IMAD R0, R3.reuse, UR8, R0 ;  /* 0x0000000803007c24 */ /* 0x048fe4000f8e0200 */
[----:B------:R-:W-:Y:S01]  /*0310*/  IMAD R18, R3, UR9, R18 ;  /* 0x0000000903127c24 */ /* 0x000fe2000f8e0212 */
[----:B------:R-:W-:Y:S06]  /*0320*/  BRA.U !UP0, `(.L_x_2) ;  /* 0x0000001508007547 */ /* 0x000fec000b800000 */
[----:B------:R-:W0:Y:S01]  /*0330*/  LDCU.64 UR4, c[0x0][0x3a8] ;  /* 0x00007500ff0477ac */ /* 0x000e220008000a00 */
[----:B------:R-:W-:Y:S01]  /*0340*/  IMAD.MOV.U32 R4, RZ, RZ, RZ ;  /* 0x000000ffff047224 */ /* 0x000fe200078e00ff */
[----:B------:R-:W1:Y:S01]  /*0350*/  LDCU UR6, c[0x0][0x3a4] ;  /* 0x00007480ff0677ac */ /* 0x000e620008000800 */
[----:B------:R-:W2:Y:S01]  /*0360*/  LDCU.64 UR8, c[0x0][0x4d0] ;  /* 0x00009a00ff0877ac */ /* 0x000ea20008000a00 */
[----:B------:R-:W-:Y:S01]  /*0370*/  UISETP.NE.AND UP0, UPT, UR38, 0x3, UPT ;  /* 0x000000032600788c */ /* 0x000fe2000bf05270 */
[----:B0-----:R-:W-:Y:S01]  /*0380*/  IMAD.HI.U32 R2, R5, UR4, R4 ;  /* 0x0000000405027c27 */ /* 0x001fe2000f8e0004 */
[----:B------:R-:W0:Y:S04]  /*0390*/  LDCU UR4, c[0x0][0x4d8] ;  /* 0x00009b00ff0477ac */ /* 0x000e280008000800 */
[----:B------:R-:W-:-:S05]  /*03a0*/  SHF.R.U32.HI R3, RZ, UR5, R2 ;  /* 0x00000005ff037c19 */ /* 0x000fca0008011602 */
[----:B------:R-:W-:-:S04]  /*03b0*/  IMAD.MOV R4, RZ, RZ, -R3 ;  /* 0x000000ffff047224 */ /* 0x000fc800078e0a03 */
[----:B-1----:R-:W-:-:S04]  /*03c0*/  IMAD R5, R4, UR6, R5 ;  /* 0x0000000604057c24 */ /* 0x002fc8000f8e0205 */
[C---:B--2---:R-:W-:Y:S02]  /*03d0*/  IMAD R16, R5.reuse, UR8, R16 ;  /* 0x0000000805107c24 */ /* 0x044fe4000f8e0210 */
[C---:B------:R-:W-:Y:S02]  /*03e0*/  IMAD R0, R5.reuse, UR9, R0 ;  /* 0x0000000905007c24 */ /* 0x040fe4000f8e0200 */
[----:B0-----:R-:W-:Y:S01]  /*03f0*/  IMAD R18, R5, UR4, R18 ;  /* 0x0000000405127c24 */ /* 0x001fe2000f8e0212 */
[----:B------:R-:W-:Y:S06]  /*0400*/  BRA.U !UP0, `(.L_x_2) ;  /* 0x0000001108c87547 */ /* 0x000fec000b800000 */
[----:B------:R-:W0:Y:S01]  /*0410*/  LDCU.64 UR6, c[0x0][0x3b0] ;  /* 0x00007600ff0677ac */ /* 0x000e220008000a00 */
[----:B------:R-:W-:Y:S01]  /*0420*/  HFMA2 R2, -RZ, RZ, 0, 0 ;  /* 0x00000000ff027431 */ /* 0x000fe200000001ff */
        /* <DEDUP_REMOVED lines=33> */
[----:B-1----:R-:W-:-:S04]  /*0640*/  SHF.R.U32.HI R5, RZ, UR4, R4 ;  /* 0x00000004ff057c19 */ /* 0x002fc80008011604 */
[----:B------:R-:W-:-:S05]  /*0650*/  IADD3 R2, PT, PT, -R5, RZ, RZ ;  /* 0x000000ff05027210 */ /* 0x000fca0007ffe1ff */
        /* <DEDUP_REMOVED lines=34> */
[----:B------:R-:W-:Y:S01]  /*0880*/  MOV R4, RZ ;  /* 0x000000ff00047202 */ /* 0x000fe20000000f00 */
[----:B------:R-:W1:Y:S01]  /*0890*/  LDCU UR6, c[0x0][0x3ec] ;  /* 0x00007d80ff0677ac */ /* 0x000e620008000800 */
[----:B------:R-:W2:Y:S01]  /*08a0*/  LDCU.64 UR8, c[0x0][0x518] ;  /* 0x0000a300ff0877ac */ /* 0x000ea20008000a00 */
[----:B------:R-:W-:Y:S02]  /*08b0*/  UISETP.NE.AND UP0, UPT, UR38, 0x9, UPT ;  /* 0x000000092600788c */ /* 0x000fe4000bf05270 */
        /* <DEDUP_REMOVED lines=30> */
[----:B------:R-:W-:-:S04]  /*0aa0*/  SHF.R.U32.HI R3, RZ, UR5, R2 ;  /* 0x00000005ff037c19 */ /* 0x000fc80008011602 */
[----:B------:R-:W-:-:S05]  /*0ab0*/  IADD3 R4, PT, PT, -R3, RZ, RZ ;  /* 0x000000ff03047210 */ /* 0x000fca0007ffe1ff */
        /* <DEDUP_REMOVED lines=190> */
[----:B------:R-:W2:Y:S02]  /*16a0*/  LDCU.64 UR8, c[0x0][0x5d8] ;  /* 0x0000bb00ff0877ac */ /* 0x000ea40008000a00 */
[----:B0-----:R-:W-:Y:S01]  /*16b0*/  IMAD.HI.U32 R2, R5, UR4, R4 ;  /* 0x0000000405027c27 */ /* 0x001fe2000f8e0004 */
[----:B------:R-:W0:Y:S04]  /*16c0*/  LDCU UR4, c[0x0][0x5e0] ;  /* 0x0000bc00ff0477ac */ /* 0x000e280008000800 */
[----:B------:R-:W-:-:S05]  /*16d0*/  SHF.R.U32.HI R2, RZ, UR5, R2 ;  /* 0x00000005ff027c19 */ /* 0x000fca0008011602 */
[----:B------:R-:W-:-:S04]  /*16e0*/  IMAD.MOV R3, RZ, RZ, -R2 ;  /* 0x000000ffff037224 */ /* 0x000fc800078e0a02 */
[----:B-1----:R-:W-:-:S04]  /*16f0*/  IMAD R5, R3, UR6, R5 ;  /* 0x0000000603057c24 */ /* 0x002fc8000f8e0205 */
[C---:B--2---:R-:W-:Y:S02]  /*1700*/  IMAD R16, R5.reuse, UR8, R16 ;  /* 0x0000000805107c24 */ /* 0x044fe4000f8e0210 */
[C---:B------:R-:W-:Y:S02]  /*1710*/  IMAD R0, R5.reuse, UR9, R0 ;  /* 0x0000000905007c24 */ /* 0x040fe4000f8e0200 */
[----:B0-----:R-:W-:-:S07]  /*1720*/  IMAD R18, R5, UR4, R18 ;  /* 0x0000000405127c24 */ /* 0x001fce000f8e0212 */
.L_x_2:
[----:B------:R-:W0:Y:S01]  /*1730*/  LDCU.64 UR6, c[0x0][0x5f0] ;  /* 0x0000be00ff0677ac */ /* 0x000e220008000a00 */
[----:B------:R-:W-:-:S04]  /*1740*/  UPRMT UR4, UR39, 0x9910, URZ ;  /* 0x0000991027047896 */ /* 0x000fc800080000ff */
[----:B------:R-:W-:Y:S01]  /*1750*/  UISETP.GT.AND UP0, UPT, UR4, 0x9, UPT ;  /* 0x000000090400788c */ /* 0x000fe2000bf04270 */
[----:B0-----:R-:W-:-:S05]  /*1760*/  IADD3 R2, P0, PT, R0, UR6, RZ ;  /* 0x0000000600027c10 */ /* 0x001fca000ff1e0ff */
[----:B------:R-:W-:-:S03]  /*1770*/  IMAD.X R3, RZ, RZ, UR7, P0 ;  /* 0x00000007ff037e24 */ /* 0x000fc600080e06ff */
[----:B------:R-:W-:Y:S05]  /*1780*/  BRA.U UP0, `(.L_x_3) ;  /* 0x0000000500307547 */ /* 0x000fea000b800000 */
[----:B------:R-:W-:-:S09]  /*1790*/  UISETP.GT.AND UP0, UPT, UR4, 0x4, UPT ;  /* 0x000000040400788c */ /* 0x000fd2000bf04270 */
[----:B------:R-:W-:Y:S05]  /*17a0*/  BRA.U UP0, `(.L_x_4) ;  /* 0x0000000100947547 */ /* 0x000fea000b800000 */
[----:B------:R-:W-:-:S09]  /*17b0*/  UISETP.GT.AND UP0, UPT, UR4, 0x1, UPT ;  /* 0x000000010400788c */ /* 0x000fd2000bf04270 */
[----:B------:R-:W-:Y:S05]  /*17c0*/  BRA.U UP0, `(.L_x_5) ;  /* 0x0000000100387547 */ /* 0x000fea000b800000 */
[----:B------:R-:W-:-:S09]  /*17d0*/  UISETP.NE.AND UP0, UPT, UR39, URZ, UPT ;  /* 0x000000ff2700728c */ /* 0x000fd2000bf05270 */
[----:B------:R-:W-:Y:S05]  /*17e0*/  BRA.U !UP0, `(.L_x_6) ;  /* 0x00000001081c7547 */ /* 0x000fea000b800000 */
[----:B------:R-:W-:-:S09]  /*17f0*/  UISETP.NE.AND UP0, UPT, UR4, 0x1, UPT ;  /* 0x000000010400788c */ /* 0x000fd2000bf05270 */
[----:B------:R-:W-:Y:S05]  /*1800*/  BRA.U UP0, `(.L_x_7) ;  /* 0x0000000d004c7547 */ /* 0x000fea000b800000 */
[----:B------:R-:W2:Y:S02]  /*1810*/  LDG.E.S8 R2, desc[UR36][R2.64] ;  /* 0x0000002402027981 */ /* 0x000ea4000c1e1300 */
[----:B--2---:R-:W0:Y:S02]  /*1820*/  I2F.S16 R0, R2 ;  /* 0x0000000200007306 */ /* 0x004e240000101400 */
[----:B0-----:R-:W-:-:S04]  /*1830*/  F2FP.BF16.F32.PACK_AB R0, RZ, R0 ;  /* 0x00000000ff00723e */ /* 0x001fc800000010ff */
[----:B------:R-:W-:Y:S01]  /*1840*/  PRMT R19, R0, 0x7610, R19 ;  /* 0x0000761000137816 */ /* 0x000fe20000000013 */
[----:B------:R-:W-:Y:S06]  /*1850*/  BRA `(.L_x_8) ;  /* 0x0000000c00d47947 */ /* 0x000fec0003800000 */
.L_x_6:
[----:B------:R-:W2:Y:S02]  /*1860*/  LDG.E.U8 R2, desc[UR36][R2.64] ;  /* 0x0000002402027981 */ /* 0x000ea4000c1e1100 */
[----:B--2---:R-:W-:-:S04]  /*1870*/  I2FP.F32.U32 R0, R2 ;  /* 0x0000000200007245 */ /* 0x004fc80000201000 */
[----:B------:R-:W-:-:S04]  /*1880*/  F2FP.BF16.F32.PACK_AB R0, RZ, R0 ;  /* 0x00000000ff00723e */ /* 0x000fc800000010ff */
[----:B------:R-:W-:Y:S01]  /*1890*/  PRMT R19, R0, 0x7610, R19 ;  /* 0x0000761000137816 */ /* 0x000fe20000000013 */
[----:B------:R-:W-:Y:S06]  /*18a0*/  BRA `(.L_x_8) ;  /* 0x0000000c00c07947 */ /* 0x000fec0003800000 */
.L_x_5:
[----:B------:R-:W-:-:S09]  /*18b0*/  UISETP.NE.AND UP0, UPT, UR4, 0x2, UPT ;  /* 0x000000020400788c */ /* 0x000fd2000bf05270 */
[----:B------:R-:W-:Y:S05]  /*18c0*/  BRA.U !UP0, `(.L_x_9) ;  /* 0x0000000108387547 */ /* 0x000fea000b800000 */
[----:B------:R-:W-:-:S09]  /*18d0*/  UISETP.NE.AND UP0, UPT, UR4, 0x3, UPT ;  /* 0x000000030400788c */ /* 0x000fd2000bf05270 */
[----:B------:R-:W-:Y:S05]  /*18e0*/  BRA.U !UP0, `(.L_x_10) ;  /* 0x00000001081c7547 */ /* 0x000fea000b800000 */
[----:B------:R-:W-:-:S09]  /*18f0*/  UISETP.NE.AND UP0, UPT, UR4, 0x4, UPT ;  /* 0x000000040400788c */ /* 0x000fd2000bf05270 */
[----:B------:R-:W-:Y:S05]  /*1900*/  BRA.U UP0, `(.L_x_7) ;  /* 0x0000000d000c7547 */ /* 0x000fea000b800000 */
[----:B------:R-:W2:Y:S02]  /*1910*/  LDG.E.64 R2, desc[UR36][R2.64] ;  /* 0x0000002402027981 */ /* 0x000ea4000c1e1b00 */
[----:B--2---:R-:W0:Y:S02]  /*1920*/  I2F.S64 R0, R2 ;  /* 0x0000000200007312 */ /* 0x004e240000301400 */
[----:B0-----:R-:W-:-:S04]  /*1930*/  F2FP.BF16.F32.PACK_AB R0, RZ, R0 ;  /* 0x00000000ff00723e */ /* 0x001fc800000010ff */
[----:B------:R-:W-:Y:S01]  /*1940*/  PRMT R19, R0, 0x7610, R19 ;  /* 0x0000761000137816 */ /* 0x000fe20000000013 */
[----:B------:R-:W-:Y:S06]  /*1950*/  BRA `(.L_x_8) ;  /* 0x0000000c00947947 */ /* 0x000fec0003800000 */
.L_x_10:
[----:B------:R-:W2:Y:S02]  /*1960*/  LDG.E R2, desc[UR36][R2.64] ;  /* 0x0000002402027981 */ /* 0x000ea4000c1e1900 */
[----:B--2---:R-:W-:-:S04]  /*1970*/  I2FP.F32.S32 R0, R2 ;  /* 0x0000000200007245 */ /* 0x004fc80000201400 */
[----:B------:R-:W-:-:S04]  /*1980*/  F2FP.BF16.F32.PACK_AB R0, RZ, R0 ;  /* 0x00000000ff00723e */ /* 0x000fc800000010ff */
[----:B------:R-:W-:Y:S01]  /*1990*/  PRMT R19, R0, 0x7610, R19 ;  /* 0x0000761000137816 */ /* 0x000fe20000000013 */
[----:B------:R-:W-:Y:S06]  /*19a0*/  BRA `(.L_x_8) ;  /* 0x0000000c00807947 */ /* 0x000fec0003800000 */
.L_x_9:
[----:B------:R-:W2:Y:S02]  /*19b0*/  LDG.E.U16 R2, desc[UR36][R2.64] ;  /* 0x0000002402027981 */ /* 0x000ea4000c1e1500 */
[----:B--2---:R-:W0:Y:S02]  /*19c0*/  I2F.S16 R0, R2 ;  /* 0x0000000200007306 */ /* 0x004e240000101400 */
[----:B0-----:R-:W-:-:S04]  /*19d0*/  F2FP.BF16.F32.PACK_AB R0, RZ, R0 ;  /* 0x00000000ff00723e */ /* 0x001fc800000010ff */
[----:B------:R-:W-:Y:S01]  /*19e0*/  PRMT R19, R0, 0x7610, R19 ;  /* 0x0000761000137816 */ /* 0x000fe20000000013 */
[----:B------:R-:W-:Y:S06]  /*19f0*/  BRA `(.L_x_8) ;  /* 0x0000000c006c7947 */ /* 0x000fec0003800000 */
.L_x_4:
[----:B------:R-:W-:-:S09]  /*1a00*/  UISETP.GT.AND UP0, UPT, UR4, 0x6, UPT ;  /* 0x000000060400788c */ /* 0x000fd2000bf04270 */
[----:B------:R-:W-:Y:S05]  /*1a10*/  BRA.U UP0, `(.L_x_11) ;  /* 0x0000000100307547 */ /* 0x000fea000b800000 */
[----:B------:R-:W-:-:S09]  /*1a20*/  UISETP.NE.AND UP0, UPT, UR4, 0x5, UPT ;  /* 0x000000050400788c */ /* 0x000fd2000bf05270 */
[----:B------:R-:W-:Y:S05]  /*1a30*/  BRA.U !UP0, `(.L_x_12) ;  /* 0x0000000108147547 */ /* 0x000fea000b800000 */
[----:B------:R-:W-:-:S09]  /*1a40*/  UISETP.NE.AND UP0, UPT, UR4, 0x6, UPT ;  /* 0x000000060400788c */ /* 0x000fd2000bf05270 */
[----:B------:R-:W-:Y:S05]  /*1a50*/  BRA.U UP0, `(.L_x_7) ;  /* 0x0000000900b87547 */ /* 0x000fea000b800000 */
[----:B------:R-:W2:Y:S02]  /*1a60*/  LDG.E R2, desc[UR36][R2.64] ;  /* 0x0000002402027981 */ /* 0x000ea4000c1e1900 */
[----:B--2---:R-:W-:Y:S01]  /*1a70*/  F2FP.BF16.F32.PACK_AB R19, RZ, R2 ;  /* 0x00000002ff13723e */ /* 0x004fe200000010ff */
[----:B------:R-:W-:Y:S06]  /*1a80*/  BRA `(.L_x_8) ;  /* 0x0000000c00487947 */ /* 0x000fec0003800000 */
.L_x_12:
[----:B------:R-:W2:Y:S02]  /*1a90*/  LDG.E.U16 R0, desc[UR36][R2.64] ;  /* 0x0000002402007981 */ /* 0x000ea4000c1e1500 */
[----:B--2---:R-:W-:-:S05]  /*1aa0*/  HADD2.F32 R0, -RZ, R0.H0_H0 ;  /* 0x20000000ff007230 */ /* 0x004fca0000004100 */
[----:B------:R-:W-:-:S04]  /*1ab0*/  F2FP.BF16.F32.PACK_AB R0, RZ, R0 ;  /* 0x00000000ff00723e */ /* 0x000fc800000010ff */
[----:B------:R-:W-:Y:S01]  /*1ac0*/  PRMT R19, R0, 0x7610, R19 ;  /* 0x0000761000137816 */ /* 0x000fe20000000013 */
[----:B------:R-:W-:Y:S06]  /*1ad0*/  BRA `(.L_x_8) ;  /* 0x0000000c00347947 */ /* 0x000fec0003800000 */
.L_x_11:
[----:B------:R-:W-:-:S09]  /*1ae0*/  UISETP.NE.AND UP0, UPT, UR4, 0x7, UPT ;  /* 0x000000070400788c */ /* 0x000fd2000bf05270 */
[----:B------:R-:W-:Y:S05]  /*1af0*/  BRA.U !UP0, `(.L_x_13) ;  /* 0x0000000108307547 */ /* 0x000fea000b800000 */
[----:B------:R-:W-:-:S09]  /*1b00*/  UISETP.NE.AND UP0, UPT, UR4, 0x8, UPT ;  /* 0x000000080400788c */ /* 0x000fd2000bf05270 */
[----:B------:R-:W-:Y:S05]  /*1b10*/  BRA.U !UP0, `(.L_x_14) ;  /* 0x0000000108147547 */ /* 0x000fea000b800000 */
[----:B------:R-:W-:-:S09]  /*1b20*/  UISETP.NE.AND UP0, UPT, UR4, 0x9, UPT ;  /* 0x000000090400788c */ /* 0x000fd2000bf05270 */
[----:B------:R-:W-:Y:S05]  /*1b30*/  BRA.U UP0, `(.L_x_7) ;  /* 0x0000000900807547 */ /* 0x000fea000b800000 */
[----:B------:R-:W2:Y:S02]  /*1b40*/  LDG.E R2, desc[UR36][R2.64] ;  /* 0x0000002402027981 */ /* 0x000ea4000c1e1900 */
[----:B--2---:R-:W-:Y:S01]  /*1b50*/  F2FP.BF16.F32.PACK_AB R19, RZ, R2 ;  /* 0x00000002ff13723e */ /* 0x004fe200000010ff */
[----:B------:R-:W-:Y:S06]  /*1b60*/  BRA `(.L_x_8) ;  /* 0x0000000c00107947 */ /* 0x000fec0003800000 */
.L_x_14:
[----:B------:R-:W2:Y:S02]  /*1b70*/  LDG.E.U16 R2, desc[UR36][R2.64] ;  /* 0x0000002402027981 */ /* 0x000ea4000c1e1500 */
[----:B--2---:R-:W-:-:S05]  /*1b80*/  HADD2.F32 R0, -RZ, R2.H0_H0 ;  /* 0x20000002ff007230 */ /* 0x004fca0000004100 */
[----:B------:R-:W-:-:S04]  /*1b90*/  F2FP.BF16.F32.PACK_AB R0, RZ, R0 ;  /* 0x00000000ff00723e */ /* 0x000fc800000010ff */
[----:B------:R-:W-:Y:S01]  /*1ba0*/  PRMT R19, R0, 0x7610, R19 ;  /* 0x0000761000137816 */ /* 0x000fe20000000013 */
[----:B------:R-:W-:Y:S06]  /*1bb0*/  BRA `(.L_x_8) ;  /* 0x0000000800fc7947 */ /* 0x000fec0003800000 */
.L_x_13:
[----:B------:R-:W2:Y:S01]  /*1bc0*/  LDG.E.64 R2, desc[UR36][R2.64] ;  /* 0x0000002402027981 */ /* 0x000ea2000c1e1b00 */
[----:B------:R-:W-:Y:S01]  /*1bd0*/  UMOV UR4, 0xf0000000 ;  /* 0xf000000000047882 */ /* 0x000fe20000000000 */
[----:B------:R-:W-:Y:S01]  /*1be0*/  UMOV UR5, 0x380fffff ;  /* 0x380fffff00057882 */ /* 0x000fe20000000000 */
[----:B--2---:R-:W0:Y:S01]  /*1bf0*/  F2F.F32.F64 R0, R2 ;  /* 0x0000000200007310 */ /* 0x004e220000301000 */
[----:B------:R-:W-:-:S14]  /*1c00*/  DSETP.GEU.AND P0, PT, |R2|, UR4, PT ;  /* 0x0000000402007e2a */ /* 0x000fdc000bf0e200 */
[----:B0-----:R-:W-:-:S05]  /*1c10*/  @!P0 FMUL R0, R0, 1.175494350822287508e-38 ;  /* 0x0080000000008820 */ /* 0x001fca0000400000 */
[----:B------:R-:W-:-:S04]  /*1c20*/  F2FP.BF16.F32.PACK_AB R0, RZ, R0 ;  /* 0x00000000ff00723e */ /* 0x000fc800000010ff */
[----:B------:R-:W-:Y:S01]  /*1c30*/  PRMT R19, R0, 0x7610, R19 ;  /* 0x0000761000137816 */ /* 0x000fe20000000013 */
[----:B------:R-:W-:Y:S06]  /*1c40*/  BRA `(.L_x_8) ;  /* 0x0000000800d87947 */ /* 0x000fec0003800000 */
.L_x_3:
[----:B------:R-:W-:-:S09]  /*1c50*/  UISETP.GT.AND UP0, UPT, UR4, 0x18, UPT ;  /* 0x000000180400788c */ /* 0x000fd2000bf04270 */
[----:B------:R-:W-:Y:S05]  /*1c60*/  BRA.U UP0, `(.L_x_15) ;  /* 0x0000000500007547 */ /* 0x000fea000b800000 */
[----:B------:R-:W-:-:S09]  /*1c70*/  UISETP.GT.AND UP0, UPT, UR4, 0xe, UPT ;  /* 0x0000000e0400788c */ /* 0x000fd2000bf04270 */
[----:B------:R-:W-:Y:S05]  /*1c80*/  BRA.U UP0, `(.L_x_16) ;  /* 0x00000001004c7547 */ /* 0x000fea000b800000 */
[----:B------:R-:W-:-:S09]  /*1c90*/  UISETP.NE.AND UP0, UPT, UR4, 0xa, UPT ;  /* 0x0000000a0400788c */ /* 0x000fd2000bf05270 */
[----:B------:R-:W-:Y:S05]  /*1ca0*/  BRA.U !UP0, `(.L_x_17) ;  /* 0x0000000108207547 */ /* 0x000fea000b800000 */
[----:B------:R-:W-:-:S09]  /*1cb0*/  UISETP.NE.AND UP0, UPT, UR4, 0xb, UPT ;  /* 0x0000000b0400788c */ /* 0x000fd2000bf05270 */
[----:B------:R-:W-:Y:S05]  /*1cc0*/  BRA.U UP0, `(.L_x_7) ;  /* 0x00000009001c7547 */ /* 0x000fea000b800000 */
[----:B------:R-:W2:Y:S02]  /*1cd0*/  LDG.E.U8 R2, desc[UR36][R2.64] ;  /* 0x0000002402027981 */ /* 0x000ea4000c1e1100 */
[----:B--2---:R-:W-:-:S04]  /*1ce0*/  ISETP.NE.AND P0, PT, R2, RZ, PT ;  /* 0x000000ff0200720c */ /* 0x004fc80003f05270 */
[----:B------:R-:W-:-:S04]  /*1cf0*/  FSEL R0, RZ, 1, !P0 ;  /* 0x3f800000ff007808 */ /* 0x000fc80004000000 */
[----:B------:R-:W-:-:S04]  /*1d00*/  F2FP.BF16.F32.PACK_AB R0, RZ, R0 ;  /* 0x00000000ff00723e */ /* 0x000fc800000010ff */
[----:B------:R-:W-:Y:S01]  /*1d10*/  PRMT R19, R0, 0x7610, R19 ;  /* 0x0000761000137816 */ /* 0x000fe20000000013 */
[----:B------:R-:W-:Y:S06]  /*1d20*/  BRA `(.L_x_8) ;  /* 0x0000000800a07947 */ /* 0x000fec0003800000 */
.L_x_17:
        /* <DEDUP_REMOVED lines=9> */
.L_x_16:
[----:B------:R-:W-:-:S09]  /*1dc0*/  UISETP.NE.AND UP0, UPT, UR4, 0xf, UPT ;  /* 0x0000000f0400788c */ /* 0x000fd2000bf05270 */
[----:B------:R-:W-:Y:S05]  /*1dd0*/  BRA.U !UP0, `(.L_x_18) ;  /* 0x00000001089c7547 */ /* 0x000fea000b800000 */
[----:B------:R-:W-:-:S09]  /*1de0*/  UISETP.NE.AND UP0, UPT, UR4, 0x17, UPT ;  /* 0x000000170400788c */ /* 0x000fd2000bf05270 */
[----:B------:R-:W-:Y:S05]  /*1df0*/  BRA.U !UP0, `(.L_x_19) ;  /* 0x00000001085c7547 */ /* 0x000fea000b800000 */
[----:B------:R-:W-:-:S09]  /*1e00*/  UISETP.NE.AND UP0, UPT, UR4, 0x18, UPT ;  /* 0x000000180400788c */ /* 0x000fd2000bf05270 */
[----:B------:R-:W-:Y:S05]  /*1e10*/  BRA.U UP0, `(.L_x_7) ;  /* 0x0000000500c87547 */ /* 0x000fea000b800000 */
[----:B------:R-:W2:Y:S01]  /*1e20*/  LDG.E.U8 R0, desc[UR36][R2.64] ;  /* 0x0000002402007981 */ /* 0x000ea2000c1e1100 */
[----:B------:R-:W-:Y:S01]  /*1e30*/  IMAD.MOV.U32 R6, RZ, RZ, 0x1f ;  /* 0x0000001fff067424 */ /* 0x000fe200078e00ff */
[----:B--2---:R-:W-:-:S04]  /*1e40*/  SHF.L.U32 R0, R0, 0x18, RZ ;  /* 0x0000001800007819 */ /* 0x004fc800000006ff */
[C---:B------:R-:W-:Y:S02]  /*1e50*/  LOP3.LUT R4, R0.reuse, 0x7f000000, RZ, 0xc0, !PT ;  /* 0x7f00000000047812 */ /* 0x040fe400078ec0ff */
[----:B------:R-:W-:Y:S02]  /*1e60*/  LOP3.LUT P0, RZ, R0, 0x7f000000, RZ, 0xc0, !PT ;  /* 0x7f00000000ff7812 */ /* 0x000fe4000780c0ff */
[----:B------:R-:W0:Y:S02]  /*1e70*/  FLO.U32 R5, R4 ;  /* 0x0000000400057300 */ /* 0x000e2400000e0000 */
[----:B0-----:R-:W-:-:S05]  /*1e80*/  IMAD.MOV R5, RZ, RZ, -R5 ;  /* 0x000000ffff057224 */ /* 0x001fca00078e0a05 */
[----:B------:R-:W-:-:S05]  /*1e90*/  VIADDMNMX.U32 R5, R5, R6, 0x4, !PT ;  /* 0x0000000405057446 */ /* 0x000fca0007800006 */
[----:B------:R-:W-:-:S04]  /*1ea0*/  VIADD R5, R5, 0xfffffffc ;  /* 0xfffffffc05057836 */ /* 0x000fc80000000000 */
[----:B------:R-:W-:Y:S01]  /*1eb0*/  IMAD.SHL.U32 R7, R5, 0x800000, RZ ;  /* 0x0080000005077824 */ /* 0x000fe200078e00ff */
[C---:B------:R-:W-:Y:S02]  /*1ec0*/  SHF.L.U32 R6, R4.reuse, R5, RZ ;  /* 0x0000000504067219 */ /* 0x040fe400000006ff */
[----:B------:R-:W-:Y:S02]  /*1ed0*/  IADD3 R5, PT, PT, R4, 0x1000000, RZ ;  /* 0x0100000004057810 */ /* 0x000fe40007ffe0ff */
[----:B------:R-:W-:Y:S02]  /*1ee0*/  LEA.HI R6, R6, -R7, RZ, 0x1c ;  /* 0x8000000706067211 */ /* 0x000fe400078fe0ff */
[----:B------:R-:W-:-:S03]  /*1ef0*/  SHF.R.S32.HI R5, RZ, 0x8, R5 ;  /* 0x00000008ff057819 */ /* 0x000fc60000011405 */
[----:B------:R-:W-:-:S05]  /*1f00*/  VIADD R6, R6, 0x3c000000 ;  /* 0x3c00000006067836 */ /* 0x000fca0000000000 */
[----:B------:R-:W-:-:S04]  /*1f10*/  LOP3.LUT R5, R6, 0x7f800000, R5, 0xf8, !PT ;  /* 0x7f80000006057812 */ /* 0x000fc800078ef805 */
[----:B------:R-:W-:-:S04]  /*1f20*/  SEL R5, R5, RZ, P0 ;  /* 0x000000ff05057207 */ /* 0x000fc80000000000 */
[----:B------:R-:W-:-:S04]  /*1f30*/  LOP3.LUT R5, R5, 0x80000000, R0, 0xf8, !PT ;  /* 0x8000000005057812 */ /* 0x000fc800078ef800 */
[----:B------:R-:W-:-:S04]  /*1f40*/  F2FP.BF16.F32.PACK_AB R5, RZ, R5 ;  /* 0x00000005ff05723e */ /* 0x000fc800000010ff */
[----:B------:R-:W-:Y:S01]  /*1f50*/  PRMT R19, R5, 0x7610, R19 ;  /* 0x0000761005137816 */ /* 0x000fe20000000013 */
[----:B------:R-:W-:Y:S06]  /*1f60*/  BRA `(.L_x_8) ;  /* 0x0000000800107947 */ /* 0x000fec0003800000 */
.L_x_19:
[----:B------:R-:W2:Y:S02]  /*1f70*/  LDG.E.U8 R2, desc[UR36][R2.64] ;  /* 0x0000002402027981 */ /* 0x000ea4000c1e1100 */
[C---:B--2---:R-:W-:Y:S02]  /*1f80*/  IMAD.SHL.U32 R4, R2.reuse, 0x2000000, RZ ;  /* 0x0200000002047824 */ /* 0x044fe400078e00ff */
[----:B------:R-:W-:-:S03]  /*1f90*/  IMAD.SHL.U32 R5, R2, 0x100, RZ ;  /* 0x0000010002057824 */ /* 0x000fc600078e00ff */
[----:B------:R-:W-:-:S13]  /*1fa0*/  ISETP.GT.U32.AND P0, PT, R4, 0x7ffffff, PT ;  /* 0x07ffffff0400780c */ /* 0x000fda0003f04070 */
[C---:B------:R-:W-:Y:S02]  /*1fb0*/  @!P0 LOP3.LUT R0, R5.reuse, 0x7f00, RZ, 0xc0, !PT ;  /* 0x00007f0005008812 */ /* 0x040fe400078ec0ff */
[----:B------:R-:W-:Y:S02]  /*1fc0*/  @P0 LEA.HI R4, R4, 0x70000000, RZ, 0x1c ;  /* 0x7000000004040811 */ /* 0x000fe400078fe0ff */
[----:B------:R-:W-:Y:S02]  /*1fd0*/  @!P0 LOP3.LUT R0, R0, 0x3f000000, RZ, 0xfc, !PT ;  /* 0x3f00000000008812 */ /* 0x000fe400078efcff */
[----:B------:R-:W-:-:S03]  /*1fe0*/  PRMT R5, R5, 0x9910, RZ ;  /* 0x0000991005057816 */ /* 0x000fc600000000ff */
[----:B------:R-:W-:Y:S01]  /*1ff0*/  @!P0 FADD.FTZ R0, R0, -0.5 ;  /* 0xbf00000000008421 */ /* 0x000fe20000010000 */
[----:B------:R-:W-:-:S05]  /*2000*/  @P0 FMUL.FTZ R0, R4, 1.9259299443872358531e-34 ;  /* 0x0780000004000820 */ /* 0x000fca0000410000 */
[----:B------:R-:W-:-:S04]  /*2010*/  LOP3.LUT R0, R0, 0x80000000, R5, 0xf8, !PT ;  /* 0x8000000000007812 */ /* 0x000fc800078ef805 */
[----:B------:R-:W-:-:S04]  /*2020*/  F2FP.BF16.F32.PACK_AB R0, RZ, R0 ;  /* 0x00000000ff00723e */ /* 0x000fc800000010ff */
[----:B------:R-:W-:Y:S01]  /*2030*/  PRMT R19, R0, 0x7610, R19 ;  /* 0x0000761000137816 */ /* 0x000fe20000000013 */
[----:B------:R-:W-:Y:S06]  /*2040*/  BRA `(.L_x_8) ;  /* 0x0000000400d87947 */ /* 0x000fec0003800000 */
.L_x_18:
[----:B------:R0:W5:Y:S01]  /*2050*/  LDG.E.U16 R19, desc[UR36][R2.64] ;  /* 0x0000002402137981 */ /* 0x000162000c1e1500 */
[----:B------:R-:W-:Y:S05]  /*2060*/  BRA `(.L_x_8) ;  /* 0x0000000400d07947 */ /* 0x000fea0003800000 */
.L_x_15:
[----:B------:R-:W-:-:S09]  /*2070*/  UISETP.GT.AND UP0, UPT, UR4, 0x1b, UPT ;  /* 0x0000001b0400788c */ /* 0x000fd2000bf04270 */
[----:B------:R-:W-:Y:S05]  /*2080*/  BRA.U UP0, `(.L_x_20) ;  /* 0x0000000500147547 */ /* 0x000fea000b800000 */
[----:B------:R-:W-:-:S09]  /*2090*/  UISETP.NE.AND UP0, UPT, UR4, 0x19, UPT ;  /* 0x000000190400788c */ /* 0x000fd2000bf05270 */
[----:B------:R-:W-:Y:S05]  /*20a0*/  BRA.U !UP0, `(.L_x_21) ;  /* 0x0000000108987547 */ /* 0x000fea000b800000 */
[----:B------:R-:W-:-:S09]  /*20b0*/  UISETP.NE.AND UP0, UPT, UR4, 0x1a, UPT ;  /* 0x0000001a0400788c */ /* 0x000fd2000bf05270 */
[----:B------:R-:W-:Y:S05]  /*20c0*/  BRA.U !UP0, `(.L_x_22) ;  /* 0x00000001081c7547 */ /* 0x000fea000b800000 */
[----:B------:R-:W-:-:S09]  /*20d0*/  UISETP.NE.AND UP0, UPT, UR4, 0x1b, UPT ;  /* 0x0000001b0400788c */ /* 0x000fd2000bf05270 */
[----:B------:R-:W-:Y:S05]  /*20e0*/  BRA.U UP0, `(.L_x_7) ;  /* 0x0000000500147547 */ /* 0x000fea000b800000 */
[----:B------:R-:W2:Y:S02]  /*20f0*/  LDG.E.U16 R0, desc[UR36][R2.64] ;  /* 0x0000002402007981 */ /* 0x000ea4000c1e1500 */
[----:B--2---:R-:W-:-:S04]  /*2100*/  I2FP.F32.U32 R0, R0 ;  /* 0x0000000000007245 */ /* 0x004fc80000201000 */
[----:B------:R-:W-:-:S04]  /*2110*/  F2FP.BF16.F32.PACK_AB R0, RZ, R0 ;  /* 0x00000000ff00723e */ /* 0x000fc800000010ff */
[----:B------:R-:W-:Y:S01]  /*2120*/  PRMT R19, R0, 0x7610, R19 ;  /* 0x0000761000137816 */ /* 0x000fe20000000013 */
[----:B------:R-:W-:Y:S06]  /*2130*/  BRA `(.L_x_8) ;  /* 0x00000004009c7947 */ /* 0x000fec0003800000 */
.L_x_22:
[----:B------:R-:W2:Y:S01]  /*2140*/  LDG.E.U8 R3, desc[UR36][R2.64] ;  /* 0x0000002402037981 */ /* 0x000ea2000c1e1100 */
[----:B------:R-:W-:Y:S01]  /*2150*/  BSSY.RECONVERGENT B0, `(.L_x_23) ;  /* 0x0000018000007945 */ /* 0x000fe20003800200 */
[----:B------:R-:W-:Y:S01]  /*2160*/  IMAD.MOV.U32 R0, RZ, RZ, RZ ;  /* 0x000000ffff007224 */ /* 0x000fe200078e00ff */
[----:B--2---:R-:W-:-:S13]  /*2170*/  ISETP.NE.AND P0, PT, R3, RZ, PT ;  /* 0x000000ff0300720c */ /* 0x004fda0003f05270 */
[----:B------:R-:W-:Y:S05]  /*2180*/  @!P0 BRA `(.L_x_24) ;  /* 0x0000000000508947 */ /* 0x000fea0003800000 */
[----:B------:R-:W-:-:S13]  /*2190*/  ISETP.NE.AND P0, PT, R3, 0x80, PT ;  /* 0x000000800300780c */ /* 0x000fda0003f05270 */
[----:B------:R-:W-:Y:S01]  /*21a0*/  @!P0 MOV R0, 0x7f800001 ;  /* 0x7f80000100008802 */ /* 0x000fe20000000f00 */
[----:B------:R-:W-:Y:S06]  /*21b0*/  @!P0 BRA `(.L_x_24) ;  /* 0x0000000000448947 */ /* 0x000fec0003800000 */
[--C-:B------:R-:W-:Y:S01]  /*21c0*/  SHF.R.U32.HI R0, RZ, 0x3, R3.reuse ;  /* 0x00000003ff007819 */ /* 0x100fe20000011603 */
[----:B------:R-:W-:Y:S03]  /*21d0*/  BSSY.RECONVERGENT B1, `(.L_x_25) ;  /* 0x000000c000017945 */ /* 0x000fe60003800200 */
[----:B------:R-:W-:Y:S02]  /*21e0*/  LOP3.LUT P0, R2, R0, 0xf, RZ, 0xc0, !PT ;  /* 0x0000000f00027812 */ /* 0x000fe4000780c0ff */
[----:B------:R-:W-:-:S05]  /*21f0*/  SHF.R.U32.HI R0, RZ, 0x7, R3 ;  /* 0x00000007ff007819 */ /* 0x000fca0000011603 */
[----:B------:R-:W-:Y:S01]  /*2200*/  IMAD.U32 R7, R0, -0x80000000, RZ ;  /* 0x8000000000077824 */ /* 0x000fe200078e00ff */
[----:B------:R-:W-:-:S05]  /*2210*/  LOP3.LUT R0, R3, 0x7, RZ, 0xc0, !PT ;  /* 0x0000000703007812 */ /* 0x000fca00078ec0ff */
[----:B------:R-:W-:Y:S05]  /*2220*/  @P0 BRA `(.L_x_26) ;  /* 0x0000000000180947 */ /* 0x000fea0003800000 */
[----:B------:R-:W0:Y:S02]  /*2230*/  FLO.U32 R3, R0 ;  /* 0x0000000000037300 */ /* 0x000e2400000e0000 */
[----:B0-----:R-:W-:-:S04]  /*2240*/  IADD3 R3, PT, PT, -R3, 0x1f, RZ ;  /* 0x0000001f03037810 */ /* 0x001fc80007ffe1ff */
[----:B------:R-:W-:Y:S01]  /*2250*/  IADD3 R2, PT, PT, R2, 0x1d, -R3 ;  /* 0x0000001d02027810 */ /* 0x000fe20007ffe803 */
[----:B------:R-:W-:-:S05]  /*2260*/  VIADD R5, R3, 0xffffffe4 ;  /* 0xffffffe403057836 */ /* 0x000fca0000000000 */
[----:B------:R-:W-:-:S04]  /*2270*/  SHF.L.U32 R5, R0, R5, RZ ;  /* 0x0000000500057219 */ /* 0x000fc800000006ff */
[----:B------:R-:W-:-:S07]  /*2280*/  LOP3.LUT R0, R5, 0x7, RZ, 0xc0, !PT ;  /* 0x0000000705007812 */ /* 0x000fce00078ec0ff */
.L_x_26:
[----:B------:R-:W-:Y:S05]  /*2290*/  BSYNC.RECONVERGENT B1 ;  /* 0x0000000000017941 */ /* 0x000fea0003800200 */
.L_x_25:
[----:B------:R-:W-:Y:S01]  /*22a0*/  IMAD.SHL.U32 R0, R0, 0x100000, RZ ;  /* 0x0010000000007824 */ /* 0x000fe200078e00ff */
[----:B------:R-:W-:-:S04]  /*22b0*/  LEA R2, R2, 0x3b800000, 0x17 ;  /* 0x3b80000002027811 */ /* 0x000fc800078eb8ff */
[----:B------:R-:W-:-:S07]  /*22c0*/  LOP3.LUT R0, R2, R0, R7, 0xfe, !PT ;  /* 0x0000000002007212 */ /* 0x000fce00078efe07 */
.L_x_24:
[----:B------:R-:W-:Y:S05]  /*22d0*/  BSYNC.RECONVERGENT B0 ;  /* 0x0000000000007941 */ /* 0x000fea0003800200 */
.L_x_23:
[----:B------:R-:W-:-:S04]  /*22e0*/  F2FP.BF16.F32.PACK_AB R0, RZ, R0 ;  /* 0x00000000ff00723e */ /* 0x000fc800000010ff */
[----:B------:R-:W-:Y:S01]  /*22f0*/  PRMT R19, R0, 0x7610, R19 ;  /* 0x0000761000137816 */ /* 0x000fe20000000013 */
[----:B------:R-:W-:Y:S06]  /*2300*/  BRA `(.L_x_8) ;  /* 0x0000000400287947 */ /* 0x000fec0003800000 */
.L_x_21:
        /* <DEDUP_REMOVED lines=21> */
.L_x_30:
[----:B------:R-:W-:Y:S05]  /*2460*/  BSYNC.RECONVERGENT B1 ;  /* 0x0000000000017941 */ /* 0x000fea0003800200 */
.L_x_29:
[----:B------:R-:W-:Y:S01]  /*2470*/  IMAD.SHL.U32 R0, R0, 0x200000, RZ ;  /* 0x0020000000007824 */ /* 0x000fe200078e00ff */
[----:B------:R-:W-:-:S04]  /*2480*/  LEA R2, R2, 0x37800000, 0x17 ;  /* 0x3780000002027811 */ /* 0x000fc800078eb8ff */
[----:B------:R-:W-:-:S07]  /*2490*/  LOP3.LUT R0, R2, R0, R7, 0xfe, !PT ;  /* 0x0000000002007212 */ /* 0x000fce00078efe07 */
.L_x_28:
[----:B------:R-:W-:Y:S05]  /*24a0*/  BSYNC.RECONVERGENT B0 ;  /* 0x0000000000007941 */ /* 0x000fea0003800200 */
.L_x_27:
[----:B------:R-:W-:-:S04]  /*24b0*/  F2FP.BF16.F32.PACK_AB R0, RZ, R0 ;  /* 0x00000000ff00723e */ /* 0x000fc800000010ff */
[----:B------:R-:W-:Y:S01]  /*24c0*/  PRMT R19, R0, 0x7610, R19 ;  /* 0x0000761000137816 */ /* 0x000fe20000000013 */
[----:B------:R-:W-:Y:S06]  /*24d0*/  BRA `(.L_x_8) ;  /* 0x0000000000b47947 */ /* 0x000fec0003800000 */
.L_x_20:
[----:B------:R-:W-:-:S09]  /*24e0*/  UISETP.NE.AND UP0, UPT, UR4, 0x1c, UPT ;  /* 0x0000001c0400788c */ /* 0x000fd2000bf05270 */
[----:B------:R-:W-:Y:S05]  /*24f0*/  BRA.U !UP0, `(.L_x_31) ;  /* 0x00000001089c7547 */ /* 0x000fea000b800000 */
[----:B------:R-:W-:-:S09]  /*2500*/  UISETP.NE.AND UP0, UPT, UR4, 0x1d, UPT ;  /* 0x0000001d0400788c */ /* 0x000fd2000bf05270 */
[----:B------:R-:W-:Y:S05]  /*2510*/  BRA.U !UP0, `(.L_x_32) ;  /* 0x0000000108807547 */ /* 0x000fea000b800000 */
[----:B------:R-:W-:-:S09]  /*2520*/  UISETP.NE.AND UP0, UPT, UR4, 0x2c, UPT ;  /* 0x0000002c0400788c */ /* 0x000fd2000bf05270 */
[----:B------:R-:W-:Y:S05]  /*2530*/  BRA.U !UP0, `(.L_x_33) ;  /* 0x0000000108487547 */ /* 0x000fea000b800000 */
.L_x_7:
[----:B------:R-:W-:Y:S01]  /*2540*/  MOV R2, 0x0 ;  /* 0x0000000000027802 */ /* 0x000fe20000000f00 */
[----:B------:R-:W0:Y:S01]  /*2550*/  LDCU.64 UR4, c[0x4][0x128] ;  /* 0x01002500ff0477ac */ /* 0x000e220008000a00 */
[----:B------:R-:W-:Y:S02]  /*2560*/  HFMA2 R8, -RZ, RZ, 0, 4.64916229248046875e-06 ;  /* 0x0000004eff087431 */ /* 0x000fe400000001ff */
[----:B------:R-:W-:Y:S01]  /*2570*/  IMAD.MOV.U32 R12, RZ, RZ, 0x1 ;  /* 0x00000001ff0c7424 */ /* 0x000fe200078e00ff */
[----:B------:R-:W1:Y:S01]  /*2580*/  LDCU.64 UR6, c[0x4][0x130] ;  /* 0x01002600ff0677ac */ /* 0x000e620008000a00 */
[----:B------:R-:W2:Y:S01]  /*2590*/  LDC.64 R2, c[0x4][R2] ;  /* 0x0100000002027b82 */ /* 0x000ea20000000a00 */
[----:B------:R-:W-:Y:S01]  /*25a0*/  IMAD.MOV.U32 R13, RZ, RZ, RZ ;  /* 0x000000ffff0d7224 */ /* 0x000fe200078e00ff */
[----:B------:R-:W3:Y:S01]  /*25b0*/  LDCU.64 UR8, c[0x4][0x38] ;  /* 0x01000700ff0877ac */ /* 0x000ee20008000a00 */
[----:B0-----:R-:W-:Y:S01]  /*25c0*/  IMAD.U32 R4, RZ, RZ, UR4 ;  /* 0x00000004ff047e24 */ /* 0x001fe2000f8e00ff */
[----:B------:R-:W-:Y:S01]  /*25d0*/  MOV R5, UR5 ;  /* 0x0000000500057c02 */ /* 0x000fe20008000f00 */
[----:B-1----:R-:W-:-:S02]  /*25e0*/  IMAD.U32 R6, RZ, RZ, UR6 ;  /* 0x00000006ff067e24 */ /* 0x002fc4000f8e00ff */
[----:B------:R-:W-:Y:S02]  /*25f0*/  IMAD.U32 R7, RZ, RZ, UR7 ;  /* 0x00000007ff077e24 */ /* 0x000fe4000f8e00ff */
[----:B---3--:R-:W-:Y:S02]  /*2600*/  IMAD.U32 R10, RZ, RZ, UR8 ;  /* 0x00000008ff0a7e24 */ /* 0x008fe4000f8e00ff */
[----:B------:R-:W-:-:S07]  /*2610*/  IMAD.U32 R11, RZ, RZ, UR9 ;  /* 0x00000009ff0b7e24 */ /* 0x000fce000f8e00ff */
[----:B------:R-:W-:-:S07]  /*2620*/  LEPC R20, `(.L_x_34) ;  /* 0x000000001014794e */ /* 0x000fce0000000000 */
[----:B--2---:R-:W-:Y:S05]  /*2630*/  CALL.ABS.NOINC R2 ;  /* 0x0000000002007343 */ /* 0x004fea0003c00000 */
.L_x_34:
[----:B------:R-:W-:Y:S01]  /*2640*/  PRMT R19, RZ, 0x7610, R19 ;  /* 0x00007610ff137816 */ /* 0x000fe20000000013 */
[----:B------:R-:W-:Y:S06]  /*2650*/  BRA `(.L_x_8) ;  /* 0x0000000000547947 */ /* 0x000fec0003800000 */
.L_x_33:
[----:B------:R-:W2:Y:S01]  /*2660*/  LDG.E.U8 R2, desc[UR36][R2.64] ;  /* 0x0000002402027981 */ /* 0x000ea2000c1e1100 */
[----:B------:R-:W-:Y:S01]  /*2670*/  BSSY.RECONVERGENT B0, `(.L_x_35) ;  /* 0x0000007000007945 */ /* 0x000fe20003800200 */
[----:B------:R-:W-:Y:S01]  /*2680*/  IMAD.MOV.U32 R0, RZ, RZ, 0x400000 ;  /* 0x00400000ff007424 */ /* 0x000fe200078e00ff */
[----:B--2---:R-:W-:-:S13]  /*2690*/  ISETP.NE.AND P0, PT, R2, RZ, PT ;  /* 0x000000ff0200720c */ /* 0x004fda0003f05270 */
[----:B------:R-:W-:Y:S05]  /*26a0*/  @!P0 BRA `(.L_x_36) ;  /* 0x00000000000c8947 */ /* 0x000fea0003800000 */
[----:B------:R-:W-:-:S13]  /*26b0*/  ISETP.NE.AND P0, PT, R2, 0xff, PT ;  /* 0x000000ff0200780c */ /* 0x000fda0003f05270 */
[----:B------:R-:W-:Y:S01]  /*26c0*/  @!P0 IMAD.MOV.U32 R0, RZ, RZ, 0x7f800001 ;  /* 0x7f800001ff008424 */ /* 0x000fe200078e00ff */
[----:B------:R-:W-:-:S07]  /*26d0*/  @P0 SHF.L.U32 R0, R2, 0x17, RZ ;  /* 0x0000001702000819 */ /* 0x000fce00000006ff */
.L_x_36:
[----:B------:R-:W-:Y:S05]  /*26e0*/  BSYNC.RECONVERGENT B0 ;  /* 0x0000000000007941 */ /* 0x000fea0003800200 */
.L_x_35:
[----:B------:R-:W-:-:S04]  /*26f0*/  F2FP.BF16.F32.PACK_AB R0, RZ, R0 ;  /* 0x00000000ff00723e */ /* 0x000fc800000010ff */
[----:B------:R-:W-:Y:S01]  /*2700*/  PRMT R19, R0, 0x7610, R19 ;  /* 0x0000761000137816 */ /* 0x000fe20000000013 */
[----:B------:R-:W-:Y:S06]  /*2710*/  BRA `(.L_x_8) ;  /* 0x0000000000247947 */ /* 0x000fec0003800000 */
.L_x_32:
[----:B------:R-:W2:Y:S02]  /*2720*/  LDG.E.64 R2, desc[UR36][R2.64] ;  /* 0x0000002402027981 */ /* 0x000ea4000c1e1b00 */
[----:B--2---:R-:W0:Y:S02]  /*2730*/  I2F.U64 R0, R2 ;  /* 0x0000000200007312 */ /* 0x004e240000301000 */
[----:B0-----:R-:W-:-:S04]  /*2740*/  F2FP.BF16.F32.PACK_AB R0, RZ, R0 ;  /* 0x00000000ff00723e */ /* 0x001fc800000010ff */
[----:B------:R-:W-:Y:S01]  /*2750*/  PRMT R19, R0, 0x7610, R19 ;  /* 0x0000761000137816 */ /* 0x000fe20000000013 */
[----:B------:R-:W-:Y:S06]  /*2760*/  BRA `(.L_x_8) ;  /* 0x0000000000107947 */ /* 0x000fec0003800000 */
.L_x_31:
[----:B------:R-:W2:Y:S02]  /*2770*/  LDG.E R2, desc[UR36][R2.64] ;  /* 0x0000002402027981 */ /* 0x000ea4000c1e1900 */
[----:B--2---:R-:W-:-:S04]  /*2780*/  I2FP.F32.U32 R0, R2 ;  /* 0x0000000200007245 */ /* 0x004fc80000201000 */
[----:B------:R-:W-:-:S04]  /*2790*/  F2FP.BF16.F32.PACK_AB R0, RZ, R0 ;  /* 0x00000000ff00723e */ /* 0x000fc800000010ff */
[----:B------:R-:W-:-:S07]  /*27a0*/  PRMT R19, R0, 0x7610, R19 ;  /* 0x0000761000137816 */ /* 0x000fce0000000013 */
.L_x_8:
        /* <DEDUP_REMOVED lines=16> */
[----:B0-----:R-:W-:Y:S01]  /*28b0*/  F2FP.BF16.F32.PACK_AB R0, RZ, R0 ;  /* 0x00000000ff00723e */ /* 0x001fe200000010ff */
[----:B------:R-:W-:Y:S06]  /*28c0*/  BRA `(.L_x_42) ;  /* 0x0000000c00947947 */ /* 0x000fec0003800000 */
.L_x_40:
[----:B------:R-:W2:Y:S02]  /*28d0*/  LDG.E.U8 R2, desc[UR36][R2.64] ;  /* 0x0000002402027981 */ /* 0x000ea4000c1e1100 */
[----:B--2---:R-:W-:-:S04]  /*28e0*/  I2FP.F32.U32 R0, R2 ;  /* 0x0000000200007245 */ /* 0x004fc80000201000 */
[----:B------:R-:W-:Y:S01]  /*28f0*/  F2FP.BF16.F32.PACK_AB R0, RZ, R0 ;  /* 0x00000000ff00723e */ /* 0x000fe200000010ff */
[----:B------:R-:W-:Y:S06]  /*2900*/  BRA `(.L_x_42) ;  /* 0x0000000c00847947 */ /* 0x000fec0003800000 */
.L_x_39:
        /* <DEDUP_REMOVED lines=8> */
[----:B0-----:R-:W-:Y:S01]  /*2990*/  F2FP.BF16.F32.PACK_AB R0, RZ, R0 ;  /* 0x00000000ff00723e */ /* 0x001fe200000010ff */
[----:B------:R-:W-:Y:S06]  /*29a0*/  BRA `(.L_x_42) ;  /* 0x0000000c005c7947 */ /* 0x000fec0003800000 */
.L_x_44:
[----:B------:R-:W2:Y:S02]  /*29b0*/  LDG.E R2, desc[UR36][R2.64] ;  /* 0x0000002402027981 */ /* 0x000ea4000c1e1900 */
[----:B--2---:R-:W-:-:S04]  /*29c0*/  I2FP.F32.S32 R0, R2 ;  /* 0x0000000200007245 */ /* 0x004fc80000201400 */
[----:B------:R-:W-:Y:S01]  /*29d0*/  F2FP.BF16.F32.PACK_AB R0, RZ, R0 ;  /* 0x00000000ff00723e */ /* 0x000fe200000010ff */
[----:B------:R-:W-:Y:S06]  /*29e0*/  BRA `(.L_x_42) ;  /* 0x0000000c004c7947 */ /* 0x000fec0003800000 */
.L_x_43:
[----:B------:R-:W2:Y:S02]  /*29f0*/  LDG.E.U16 R2, desc[UR36][R2.64] ;  /* 0x0000002402027981 */ /* 0x000ea4000c1e1500 */
[----:B--2---:R-:W0:Y:S02]  /*2a00*/  I2F.S16 R0, R2 ;  /* 0x0000000200007306 */ /* 0x004e240000101400 */
[----:B0-----:R-:W-:Y:S01]  /*2a10*/  F2FP.BF16.F32.PACK_AB R0, RZ, R0 ;  /* 0x00000000ff00723e */ /* 0x001fe200000010ff */
[----:B------:R-:W-:Y:S06]  /*2a20*/  BRA `(.L_x_42) ;  /* 0x0000000c003c7947 */ /* 0x000fec0003800000 */
.L_x_38:
        /* <DEDUP_REMOVED lines=9> */
.L_x_46:
[----:B------:R-:W2:Y:S02]  /*2ac0*/  LDG.E.U16 R0, desc[UR36][R2.64] ;  /* 0x0000002402007981 */ /* 0x000ea4000c1e1500 */
[----:B--2---:R-:W-:-:S05]  /*2ad0*/  HADD2.F32 R0, -RZ, R0.H0_H0 ;  /* 0x20000000ff007230 */ /* 0x004fca0000004100 */
[----:B------:R-:W-:Y:S01]  /*2ae0*/  F2FP.BF16.F32.PACK_AB R0, RZ, R0 ;  /* 0x00000000ff00723e */ /* 0x000fe200000010ff */
[----:B------:R-:W-:Y:S06]  /*2af0*/  BRA `(.L_x_42) ;  /* 0x0000000c00087947 */ /* 0x000fec0003800000 */
.L_x_45:
        /* <DEDUP_REMOVED lines=9> */
.L_x_48:
[----:B------:R-:W2:Y:S02]  /*2b90*/  LDG.E.U16 R2, desc[UR36][R2.64] ;  /* 0x0000002402027981 */ /* 0x000ea4000c1e1500 */
[----:B--2---:R-:W-:-:S05]  /*2ba0*/  HADD2.F32 R0, -RZ, R2.H0_H0 ;  /* 0x20000002ff007230 */ /* 0x004fca0000004100 */
[----:B------:R-:W-:Y:S01]  /*2bb0*/  F2FP.BF16.F32.PACK_AB R0, RZ, R0 ;  /* 0x00000000ff00723e */ /* 0x000fe200000010ff */
[----:B------:R-:W-:Y:S06]  /*2bc0*/  BRA `(.L_x_42) ;  /* 0x0000000800d47947 */ /* 0x000fec0003800000 */
.L_x_47:
[----:B------:R-:W2:Y:S01]  /*2bd0*/  LDG.E.64 R2, desc[UR36][R2.64] ;  /* 0x0000002402027981 */ /* 0x000ea2000c1e1b00 */
[----:B------:R-:W-:Y:S01]  /*2be0*/  UMOV UR4, 0xf0000000 ;  /* 0xf000000000047882 */ /* 0x000fe20000000000 */
[----:B------:R-:W-:Y:S01]  /*2bf0*/  UMOV UR5, 0x380fffff ;  /* 0x380fffff00057882 */ /* 0x000fe20000000000 */
[----:B--2---:R-:W0:Y:S01]  /*2c00*/  F2F.F32.F64 R0, R2 ;  /* 0x0000000200007310 */ /* 0x004e220000301000 */
[----:B------:R-:W-:-:S14]  /*2c10*/  DSETP.GEU.AND P0, PT, |R2|, UR4, PT ;  /* 0x0000000402007e2a */ /* 0x000fdc000bf0e200 */
[----:B0-----:R-:W-:-:S05]  /*2c20*/  @!P0 FMUL R0, R0, 1.175494350822287508e-38 ;  /* 0x0080000000008820 */ /* 0x001fca0000400000 */
[----:B------:R-:W-:Y:S01]  /*2c30*/  F2FP.BF16.F32.PACK_AB R0, RZ, R0 ;  /* 0x00000000ff00723e */ /* 0x000fe200000010ff */
[----:B------:R-:W-:Y:S06]  /*2c40*/  BRA `(.L_x_42) ;  /* 0x0000000800b47947 */ /* 0x000fec0003800000 */
.L_x_37:
        /* <DEDUP_REMOVED lines=11> */
[----:B------:R-:W-:Y:S01]  /*2d00*/  F2FP.BF16.F32.PACK_AB R0, RZ, R0 ;  /* 0x00000000ff00723e */ /* 0x000fe200000010ff */
[----:B------:R-:W-:Y:S06]  /*2d10*/  BRA `(.L_x_42) ;  /* 0x0000000800807947 */ /* 0x000fec0003800000 */
.L_x_51:
        /* <DEDUP_REMOVED lines=8> */
.L_x_50:
[----:B------:R-:W-:-:S09]  /*2da0*/  UISETP.NE.AND UP0, UPT, UR4, 0xf, UPT ;  /* 0x0000000f0400788c */ /* 0x000fd2000bf05270 */
[----:B------:R-:W-:Y:S05]  /*2db0*/  BRA.U !UP0, `(.L_x_52) ;  /* 0x0000000108987547 */ /* 0x000fea000b800000 */
[----:B------:R-:W-:-:S09]  /*2dc0*/  UISETP.NE.AND UP0, UPT, UR4, 0x17, UPT ;  /* 0x000000170400788c */ /* 0x000fd2000bf05270 */
[----:B------:R-:W-:Y:S05]  /*2dd0*/  BRA.U !UP0, `(.L_x_53) ;  /* 0x00000001085c7547 */ /* 0x000fea000b800000 */
[----:B------:R-:W-:-:S09]  /*2de0*/  UISETP.NE.AND UP0, UPT, UR4, 0x18, UPT ;  /* 0x000000180400788c */ /* 0x000fd2000bf05270 */
[----:B------:R-:W-:Y:S05]  /*2df0*/  BRA.U UP0, `(.L_x_41) ;  /* 0x0000000500b87547 */ /* 0x000fea000b800000 */
[----:B------:R-:W2:Y:S01]  /*2e00*/  LDG.E.U8 R0, desc[UR36][R2.64] ;  /* 0x0000002402007981 */ /* 0x000ea2000c1e1100 */
[----:B------:R-:W-:Y:S02]  /*2e10*/  IMAD.MOV.U32 R6, RZ, RZ, 0x1f ;  /* 0x0000001fff067424 */ /* 0x000fe400078e00ff */
[----:B--2---:R-:W-:-:S05]  /*2e20*/  IMAD.SHL.U32 R0, R0, 0x1000000, RZ ;  /* 0x0100000000007824 */ /* 0x004fca00078e00ff */
[C---:B------:R-:W-:Y:S02]  /*2e30*/  LOP3.LUT R4, R0.reuse, 0x7f000000, RZ, 0xc0, !PT ;  /* 0x7f00000000047812 */ /* 0x040fe400078ec0ff */
[----:B------:R-:W-:Y:S02]  /*2e40*/  LOP3.LUT P0, RZ, R0, 0x7f000000, RZ, 0xc0, !PT ;  /* 0x7f00000000ff7812 */ /* 0x000fe4000780c0ff */
[----:B------:R-:W0:Y:S02]  /*2e50*/  FLO.U32 R5, R4 ;  /* 0x0000000400057300 */ /* 0x000e2400000e0000 */
[----:B0-----:R-:W-:-:S05]  /*2e60*/  IMAD.MOV R5, RZ, RZ, -R5 ;  /* 0x000000ffff057224 */ /* 0x001fca00078e0a05 */
[----:B------:R-:W-:-:S04]  /*2e70*/  VIADDMNMX.U32 R5, R5, R6, 0x4, !PT ;  /* 0x0000000405057446 */ /* 0x000fc80007800006 */
[----:B------:R-:W-:-:S04]  /*2e80*/  IADD3 R5, PT, PT, R5, -0x4, RZ ;  /* 0xfffffffc05057810 */ /* 0x000fc80007ffe0ff */
[C---:B------:R-:W-:Y:S01]  /*2e90*/  SHF.L.U32 R6, R4.reuse, R5, RZ ;  /* 0x0000000504067219 */ /* 0x040fe200000006ff */
[----:B------:R-:W-:Y:S02]  /*2ea0*/  IMAD.SHL.U32 R7, R5, 0x800000, RZ ;  /* 0x0080000005077824 */ /* 0x000fe400078e00ff */
[----:B------:R-:W-:-:S03]  /*2eb0*/  VIADD R5, R4, 0x1000000 ;  /* 0x0100000004057836 */ /* 0x000fc60000000000 */
        /* <DEDUP_REMOVED lines=9> */
.L_x_53:
[----:B------:R-:W2:Y:S02]  /*2f50*/  LDG.E.U8 R2, desc[UR36][R2.64] ;  /* 0x0000002402027981 */ /* 0x000ea4000c1e1100 */
[C---:B--2---:R-:W-:Y:S01]  /*2f60*/  IMAD.SHL.U32 R4, R2.reuse, 0x2000000, RZ ;  /* 0x0200000002047824 */ /* 0x044fe200078e00ff */
[----:B------:R-:W-:-:S04]  /*2f70*/  SHF.L.U32 R5, R2, 0x8, RZ ;  /* 0x0000000802057819 */ /* 0x000fc800000006ff */
        /* <DEDUP_REMOVED lines=8> */
[----:B------:R-:W-:Y:S01]  /*3000*/  F2FP.BF16.F32.PACK_AB R0, RZ, R0 ;  /* 0x00000000ff00723e */ /* 0x000fe200000010ff */
[----:B------:R-:W-:Y:S06]  /*3010*/  BRA `(.L_x_42) ;  /* 0x0000000400c07947 */ /* 0x000fec0003800000 */
.L_x_52:
[----:B------:R0:W5:Y:S01]  /*3020*/  LDG.E.U16 R0, desc[UR36][R2.64] ;  /* 0x0000002402007981 */ /* 0x000162000c1e1500 */
[----:B------:R-:W-:Y:S05]  /*3030*/  BRA `(.L_x_42) ;  /* 0x0000000400b87947 */ /* 0x000fea0003800000 */
.L_x_49:
        /* <DEDUP_REMOVED lines=10> */
[----:B------:R-:W-:Y:S01]  /*30e0*/  F2FP.BF16.F32.PACK_AB R0, RZ, R0 ;  /* 0x00000000ff00723e */ /* 0x000fe200000010ff */
[----:B------:R-:W-:Y:S06]  /*30f0*/  BRA `(.L_x_42) ;  /* 0x0000000400887947 */ /* 0x000fec0003800000 */
.L_x_56:
[----:B------:R-:W2:Y:S01]  /*3100*/  LDG.E.U8 R3, desc[UR36][R2.64] ;  /* 0x0000002402037981 */ /* 0x000ea2000c1e1100 */
[----:B------:R-:W-:Y:S01]  /*3110*/  BSSY.RECONVERGENT B0, `(.L_x_57) ;  /* 0x0000018000007945 */ /* 0x000fe20003800200 */
[----:B------:R-:W-:Y:S01]  /*3120*/  IMAD.MOV.U32 R0, RZ, RZ, RZ ;  /* 0x000000ffff007224 */ /* 0x000fe200078e00ff */
[----:B--2---:R-:W-:-:S13]  /*3130*/  ISETP.NE.AND P0, PT, R3, RZ, PT ;  /* 0x000000ff0300720c */ /* 0x004fda0003f05270 */
[----:B------:R-:W-:Y:S05]  /*3140*/  @!P0 BRA `(.L_x_58) ;  /* 0x0000000000508947 */ /* 0x000fea0003800000 */
[----:B------:R-:W-:-:S13]  /*3150*/  ISETP.NE.AND P0, PT, R3, 0x80, PT ;  /* 0x000000800300780c */ /* 0x000fda0003f05270 */
[----:B------:R-:W-:Y:S01]  /*3160*/  @!P0 IMAD.MOV.U32 R0, RZ, RZ, 0x7f800001 ;  /* 0x7f800001ff008424 */ /* 0x000fe200078e00ff */
        /* <DEDUP_REMOVED lines=14> */
.L_x_60:
[----:B------:R-:W-:Y:S05]  /*3250*/  BSYNC.RECONVERGENT B1 ;  /* 0x0000000000017941 */ /* 0x000fea0003800200 */
.L_x_59:
[----:B------:R-:W-:Y:S02]  /*3260*/  SHF.L.U32 R0, R0, 0x14, RZ ;  /* 0x0000001400007819 */ /* 0x000fe400000006ff */
[----:B------:R-:W-:-:S04]  /*3270*/  LEA R2, R2, 0x3b800000, 0x17 ;  /* 0x3b80000002027811 */ /* 0x000fc800078eb8ff */
[----:B------:R-:W-:-:S07]  /*3280*/  LOP3.LUT R0, R2, R0, R7, 0xfe, !PT ;  /* 0x0000000002007212 */ /* 0x000fce00078efe07 */
.L_x_58:
[----:B------:R-:W-:Y:S05]  /*3290*/  BSYNC.RECONVERGENT B0 ;  /* 0x0000000000007941 */ /* 0x000fea0003800200 */
.L_x_57:
[----:B------:R-:W-:Y:S01]  /*32a0*/  F2FP.BF16.F32.PACK_AB R0, RZ, R0 ;  /* 0x00000000ff00723e */ /* 0x000fe200000010ff */
[----:B------:R-:W-:Y:S06]  /*32b0*/  BRA `(.L_x_42) ;  /* 0x0000000400187947 */ /* 0x000fec0003800000 */
.L_x_55:
        /* <DEDUP_REMOVED lines=21> */
.L_x_64:
[----:B------:R-:W-:Y:S05]  /*3410*/  BSYNC.RECONVERGENT B1 ;  /* 0x0000000000017941 */ /* 0x000fea0003800200 */
.L_x_63:
[----:B------:R-:W-:Y:S02]  /*3420*/  SHF.L.U32 R0, R0, 0x15, RZ ;  /* 0x0000001500007819 */ /* 0x000fe400000006ff */
[----:B------:R-:W-:-:S04]  /*3430*/  LEA R2, R2, 0x37800000, 0x17 ;  /* 0x3780000002027811 */ /* 0x000fc800078eb8ff */
[----:B------:R-:W-:-:S07]  /*3440*/  LOP3.LUT R0, R2, R0, R7, 0xfe, !PT ;  /* 0x0000000002007212 */ /* 0x000fce00078efe07 */
.L_x_62:
[----:B------:R-:W-:Y:S05]  /*3450*/  BSYNC.RECONVERGENT B0 ;  /* 0x0000000000007941 */ /* 0x000fea0003800200 */
.L_x_61:
[----:B------:R-:W-:Y:S01]  /*3460*/  F2FP.BF16.F32.PACK_AB R0, RZ, R0 ;  /* 0x00000000ff00723e */ /* 0x000fe200000010ff */
[----:B------:R-:W-:Y:S06]  /*3470*/  BRA `(.L_x_42) ;  /* 0x0000000000a87947 */ /* 0x000fec0003800000 */
.L_x_54:
[----:B------:R-:W-:-:S09]  /*3480*/  UISETP.NE.AND UP0, UPT, UR4, 0x1c, UPT ;  /* 0x0000001c0400788c */ /* 0x000fd2000bf05270 */
[----:B------:R-:W-:Y:S05]  /*3490*/  BRA.U !UP0, `(.L_x_65) ;  /* 0x0000000108947547 */ /* 0x000fea000b800000 */
[----:B------:R-:W-:-:S09]  /*34a0*/  UISETP.NE.AND UP0, UPT, UR4, 0x1d, UPT ;  /* 0x0000001d0400788c */ /* 0x000fd2000bf05270 */
[----:B------:R-:W-:Y:S05]  /*34b0*/  BRA.U !UP0, `(.L_x_66) ;  /* 0x00000001087c7547 */ /* 0x000fea000b800000 */
[----:B------:R-:W-:-:S09]  /*34c0*/  UISETP.NE.AND UP0, UPT, UR4, 0x2c, UPT ;  /* 0x0000002c0400788c */ /* 0x000fd2000bf05270 */
[----:B------:R-:W-:Y:S05]  /*34d0*/  BRA.U !UP0, `(.L_x_67) ;  /* 0x0000000108487547 */ /* 0x000fea000b800000 */
.L_x_41:
[----:B------:R-:W-:Y:S01]  /*34e0*/  MOV R2, 0x0 ;  /* 0x0000000000027802 */ /* 0x000fe20000000f00 */
[----:B------:R-:W0:Y:S01]  /*34f0*/  LDCU.64 UR4, c[0x4][0x128] ;  /* 0x01002500ff0477ac */ /* 0x000e220008000a00 */
[----:B------:R-:W-:Y:S02]  /*3500*/  IMAD.MOV.U32 R8, RZ, RZ, 0x4e ;  /* 0x0000004eff087424 */ /* 0x000fe400078e00ff */
[----:B------:R-:W-:Y:S01]  /*3510*/  IMAD.MOV.U32 R12, RZ, RZ, 0x1 ;  /* 0x00000001ff0c7424 */ /* 0x000fe200078e00ff */
[----:B------:R-:W1:Y:S01]  /*3520*/  LDCU.64 UR6, c[0x4][0x130] ;  /* 0x01002600ff0677ac */ /* 0x000e620008000a00 */
[----:B------:R-:W2:Y:S01]  /*3530*/  LDC.64 R2, c[0x4][R2] ;  /* 0x0100000002027b82 */ /* 0x000ea20000000a00 */
[----:B------:R-:W-:Y:S01]  /*3540*/  IMAD.MOV.U32 R13, RZ, RZ, RZ ;  /* 0x000000ffff0d7224 */ /* 0x000fe200078e00ff */
[----:B------:R-:W3:Y:S01]  /*3550*/  LDCU.64 UR8, c[0x4][0x38] ;  /* 0x01000700ff0877ac */ /* 0x000ee20008000a00 */
[----:B0-----:R-:W-:Y:S02]  /*3560*/  IMAD.U32 R4, RZ, RZ, UR4 ;  /* 0x00000004ff047e24 */ /* 0x001fe4000f8e00ff */
[----:B------:R-:W-:-:S02]  /*3570*/  IMAD.U32 R5, RZ, RZ, UR5 ;  /* 0x00000005ff057e24 */ /* 0x000fc4000f8e00ff */
[----:B-1----:R-:W-:Y:S02]  /*3580*/  IMAD.U32 R6, RZ, RZ, UR6 ;  /* 0x00000006ff067e24 */ /* 0x002fe4000f8e00ff */
[----:B------:R-:W-:Y:S01]  /*3590*/  IMAD.U32 R7, RZ, RZ, UR7 ;  /* 0x00000007ff077e24 */ /* 0x000fe2000f8e00ff */
[----:B---3--:R-:W-:Y:S01]  /*35a0*/  MOV R10, UR8 ;  /* 0x00000008000a7c02 */ /* 0x008fe20008000f00 */
[----:B------:R-:W-:-:S07]  /*35b0*/  IMAD.U32 R11, RZ, RZ, UR9 ;  /* 0x00000009ff0b7e24 */ /* 0x000fce000f8e00ff */
[----:B------:R-:W-:-:S07]  /*35c0*/  LEPC R20, `(.L_x_68) ;  /* 0x000000001014794e */ /* 0x000fce0000000000 */
[----:B--2--5:R-:W-:Y:S05]  /*35d0*/  CALL.ABS.NOINC R2 ;  /* 0x0000000002007343 */ /* 0x024fea0003c00000 */
.L_x_68:
[----:B------:R-:W-:Y:S01]  /*35e0*/  PRMT R0, RZ, 0x7610, R0 ;  /* 0x00007610ff007816 */ /* 0x000fe20000000000 */
[----:B------:R-:W-:Y:S06]  /*35f0*/  BRA `(.L_x_42) ;  /* 0x0000000000487947 */ /* 0x000fec0003800000 */
.L_x_67:
[----:B------:R-:W2:Y:S01]  /*3600*/  LDG.E.U8 R2, desc[UR36][R2.64] ;  /* 0x0000002402027981 */ /* 0x000ea2000c1e1100 */
[----:B------:R-:W-:Y:S01]  /*3610*/  BSSY.RECONVERGENT B0, `(.L_x_69) ;  /* 0x0000007000007945 */ /* 0x000fe20003800200 */
[----:B------:R-:W-:Y:S01]  /*3620*/  HFMA2 R0, -RZ, RZ, 3.814697265625e-06, 0 ;  /* 0x00400000ff007431 */ /* 0x000fe200000001ff */
[----:B--2---:R-:W-:-:S13]  /*3630*/  ISETP.NE.AND P0, PT, R2, RZ, PT ;  /* 0x000000ff0200720c */ /* 0x004fda0003f05270 */
[----:B------:R-:W-:Y:S05]  /*3640*/  @!P0 BRA `(.L_x_70) ;  /* 0x00000000000c8947 */ /* 0x000fea0003800000 */
[----:B------:R-:W-:-:S13]  /*3650*/  ISETP.NE.AND P0, PT, R2, 0xff, PT ;  /* 0x000000ff0200780c */ /* 0x000fda0003f05270 */
[----:B------:R-:W-:Y:S02]  /*3660*/  @!P0 IMAD.MOV.U32 R0, RZ, RZ, 0x7f800001 ;  /* 0x7f800001ff008424 */ /* 0x000fe400078e00ff */
[----:B------:R-:W-:-:S07]  /*3670*/  @P0 IMAD.SHL.U32 R0, R2, 0x800000, RZ ;  /* 0x0080000002000824 */ /* 0x000fce00078e00ff */
.L_x_70:
[----:B------:R-:W-:Y:S05]  /*3680*/  BSYNC.RECONVERGENT B0 ;  /* 0x0000000000007941 */ /* 0x000fea0003800200 */
.L_x_69:
[----:B------:R-:W-:Y:S01]  /*3690*/  F2FP.BF16.F32.PACK_AB R0, RZ, R0 ;  /* 0x00000000ff00723e */ /* 0x000fe200000010ff */
[----:B------:R-:W-:Y:S06]  /*36a0*/  BRA `(.L_x_42) ;  /* 0x00000000001c7947 */ /* 0x000fec0003800000 */
.L_x_66:
[----:B------:R-:W2:Y:S02]  /*36b0*/  LDG.E.64 R2, desc[UR36][R2.64] ;  /* 0x0000002402027981 */ /* 0x000ea4000c1e1b00 */
[----:B--2---:R-:W0:Y:S02]  /*36c0*/  I2F.U64 R0, R2 ;  /* 0x0000000200007312 */ /* 0x004e240000301000 */
[----:B0-----:R-:W-:Y:S01]  /*36d0*/  F2FP.BF16.F32.PACK_AB R0, RZ, R0 ;  /* 0x00000000ff00723e */ /* 0x001fe200000010ff */
[----:B------:R-:W-:Y:S06]  /*36e0*/  BRA `(.L_x_42) ;  /* 0x00000000000c7947 */ /* 0x000fec0003800000 */
.L_x_65:
[----:B------:R-:W2:Y:S02]  /*36f0*/  LDG.E R2, desc[UR36][R2.64] ;  /* 0x0000002402027981 */ /* 0x000ea4000c1e1900 */
[----:B--2---:R-:W-:-:S04]  /*3700*/  I2FP.F32.U32 R0, R2 ;  /* 0x0000000200007245 */ /* 0x004fc80000201000 */
[----:B------:R-:W-:-:S07]  /*3710*/  F2FP.BF16.F32.PACK_AB R0, RZ, R0 ;  /* 0x00000000ff00723e */ /* 0x000fce00000010ff */
.L_x_42:
[----:B-----5:R-:W-:Y:S01]  /*3720*/  IMAD.U32 R0, R0, 0x10000, RZ ;  /* 0x0001000000007824 */ /* 0x020fe200078e00ff */
[----:B------:R-:W-:Y:S01]  /*3730*/  MOV R6, 0x3e800000 ;  /* 0x3e80000000067802 */ /* 0x000fe20000000f00 */
[----:B------:R-:W-:Y:S01]  /*3740*/  IMAD.MOV.U32 R7, RZ, RZ, 0x3d39bf78 ;  /* 0x3d39bf78ff077424 */ /* 0x000fe200078e00ff */
[----:B------:R-:W1:Y:S01]  /*3750*/  LDCU.64 UR6, c[0x0][0x5e8] ;  /* 0x0000bd00ff0677ac */ /* 0x000e620008000a00 */
[----:B0-----:R-:W-:Y:S01]  /*3760*/  FMUL.FTZ R2, R0, 1.4426950216293334961 ;  /* 0x3fb8aa3b00027820 */ /* 0x001fe20000410000 */
[----:B------:R-:W-:Y:S01]  /*3770*/  IMAD.U32 R19, R19, 0x10000, RZ ;  /* 0x0001000013137824 */ /* 0x000fe200078e00ff */
[----:B------:R-:W-:-:S04]  /*3780*/  UPRMT UR4, UR43, 0x9910, URZ ;  /* 0x000099102b047896 */ /* 0x000fc800080000ff */
[----:B------:R-:W0:Y:S01]  /*3790*/  MUFU.EX2 R2, R2 ;  /* 0x0000000200027308 */ /* 0x000e220000000800 */
[----:B------:R-:W-:Y:S01]  /*37a0*/  UISETP.GT.AND UP0, UPT, UR4, 0x9, UPT ;  /* 0x000000090400788c */ /* 0x000fe2000bf04270 */
[C---:B0-----:R-:W-:Y:S01]  /*37b0*/  FADD.FTZ.RZ R3, R2.reuse, 1 ;  /* 0x3f80000002037421 */ /* 0x041fe2000001c000 */
[----:B------:R-:W-:-:S03]  /*37c0*/  ISETP.GE.U32.AND P0, PT, R2, 0x7f800000, PT ;  /* 0x7f8000000200780c */ /* 0x000fc60003f06070 */
[----:B------:R-:W-:Y:S01]  /*37d0*/  VIADD R3, R3, 0xc0c00000 ;  /* 0xc0c0000003037836 */ /* 0x000fe20000000000 */
[----:B------:R-:W-:-:S04]  /*37e0*/  ISETP.GT.AND P1, PT, R2, -0x40800000, P0 ;  /* 0xbf8000000200780c */ /* 0x000fc80000724270 */
[----:B------:R-:W-:-:S04]  /*37f0*/  LOP3.LUT R3, R3, 0xff800000, RZ, 0xc0, !PT ;  /* 0xff80000003037812 */ /* 0x000fc800078ec0ff */
[----:B------:R-:W-:Y:S01]  /*3800*/  IADD3 R5, PT, PT, -R3, 0x40800000, RZ ;  /* 0x4080000003057810 */ /* 0x000fe20007ffe1ff */
[----:B------:R-:W-:Y:S01]  /*3810*/  IMAD.IADD R4, R2, 0x1, -R3 ;  /* 0x0000000102047824 */ /* 0x000fe200078e0a03 */
[----:B------:R-:W-:-:S03]  /*3820*/  I2FP.F32.S32 R3, R3 ;  /* 0x0000000300037245 */ /* 0x000fc60000201400 */
[----:B------:R-:W-:Y:S01]  /*3830*/  FFMA.FTZ R5, R5, R6, -1 ;  /* 0xbf80000005057423 */ /* 0x000fe20000010006 */
[----:B------:R-:W-:Y:S01]  /*3840*/  FMUL.FTZ R6, R0, -1.4426950216293334961 ;  /* 0xbfb8aa3b00067820 */ /* 0x000fe20000410000 */
[----:B------:R-:W-:Y:S02]  /*3850*/  FMUL.FTZ R3, R3, 1.1920928955078125e-07 ;  /* 0x3400000003037820 */ /* 0x000fe40000410000 */
[----:B------:R-:W-:-:S03]  /*3860*/  FADD.FTZ R4, R4, R5 ;  /* 0x0000000504047221 */ /* 0x000fc60000010000 */
[----:B------:R-:W0:Y:S01]  /*3870*/  MUFU.EX2 R6, R6 ;  /* 0x0000000600067308 */ /* 0x000e220000000800 */
[----:B------:R-:W-:-:S04]  /*3880*/  FFMA.FTZ R5, R4, -R7, 0.10546888411045074463 ;  /* 0x3dd8001204057423 */ /* 0x000fc80000010807 */
[----:B------:R-:W-:-:S04]  /*3890*/  FFMA.FTZ R5, R4, R5, -0.13229703903198242188 ;  /* 0xbe0778e004057423 */ /* 0x000fc80000010005 */
[----:B------:R-:W-:-:S04]  /*38a0*/  FFMA.FTZ R5, R4, R5, 0.14491446316242218018 ;  /* 0x3e14647504057423 */ /* 0x000fc80000010005 */
[----:B------:R-:W-:-:S04]  /*38b0*/  FFMA.FTZ R5, R4, R5, -0.16641564667224884033 ;  /* 0xbe2a68dd04057423 */ /* 0x000fc80000010005 */
[----:B------:R-:W-:-:S04]  /*38c0*/  FFMA.FTZ R5, R4, R5, 0.19988867640495300293 ;  /* 0x3e4caf9e04057423 */ /* 0x000fc80000010005 */
[----:B------:R-:W-:-:S04]  /*38d0*/  FFMA.FTZ R5, R4, R5, -0.25000196695327758789 ;  /* 0xbe80004204057423 */ /* 0x000fc80000010005 */
[----:B------:R-:W-:-:S04]  /*38e0*/  FFMA.FTZ R5, R4, R5, 0.33333510160446166992 ;  /* 0x3eaaaae604057423 */ /* 0x000fc80000010005 */
[----:B------:R-:W-:-:S04]  /*38f0*/  FFMA.FTZ R5, R4, R5, -0.5 ;  /* 0xbf00000004057423 */ /* 0x000fc80000010005 */
[----:B------:R-:W-:-:S04]  /*3900*/  FMUL.FTZ R5, R4, R5 ;  /* 0x0000000504057220 */ /* 0x000fc80000410000 */
[----:B------:R-:W-:Y:S01]  /*3910*/  FFMA.FTZ R4, R4, R5, R4 ;  /* 0x0000000504047223 */ /* 0x000fe20000010004 */
[----:B------:R-:W-:-:S03]  /*3920*/  @P0 IMAD.MOV.U32 R5, RZ, RZ, 0x7f800000 ;  /* 0x7f800000ff050424 */ /* 0x000fc600078e00ff */
[----:B------:R-:W-:Y:S01]  /*3930*/  FFMA.FTZ R4, R3, 0.69314718246459960938, R4 ;  /* 0x3f31721803047823 */ /* 0x000fe20000010004 */
[C---:B------:R-:W-:Y:S01]  /*3940*/  @P1 FFMA.FTZ R4, R2.reuse, R5, +INF ;  /* 0x7f80000002041423 */ /* 0x040fe20000010005 */
[----:B------:R-:W-:Y:S01]  /*3950*/  @P0 FSETP.NEU.FTZ.AND P1, PT, R2, RZ, PT ;  /* 0x000000ff0200020b */ /* 0x000fe20003f3d000 */
[----:B0-----:R-:W-:-:S03]  /*3960*/  FADD.FTZ R3, R6, 1 ;  /* 0x3f80000006037421 */ /* 0x001fc60000010000 */
[----:B------:R-:W-:Y:S02]  /*3970*/  @P0 FSEL R4, R4, -RZ, P1 ;  /* 0x800000ff04040208 */ /* 0x000fe40000800000 */
[----:B-1----:R-:W-:Y:S01]  /*3980*/  IADD3 R2, P0, PT, R16, UR6, RZ ;  /* 0x0000000610027c10 */ /* 0x002fe2000ff1e0ff */
[----:B------:R-:W0:Y:S08]  /*3990*/  MUFU.RCP R3, R3 ;  /* 0x0000000300037308 */ /* 0x000e300000001000 */
[----:B------:R-:W1:Y:S01]  /*39a0*/  MUFU.TANH R4, R4 ;  /* 0x0000000400047308 */ /* 0x000e620000002400 */
[----:B0-----:R-:W-:Y:S01]  /*39b0*/  FMUL.FTZ R5, R0, R3 ;  /* 0x0000000300057220 */ /* 0x001fe20000410000 */
[----:B------:R-:W-:Y:S01]  /*39c0*/  IADD3.X R3, PT, PT, RZ, UR7, RZ, P0, !PT ;  /* 0x00000007ff037c10 */ /* 0x000fe200087fe4ff */
[----:B-1----:R-:W-:-:S04]  /*39d0*/  FFMA.FTZ R0, -R4, R4, 1 ;  /* 0x3f80000004007423 */ /* 0x002fc80000010104 */
[----:B------:R-:W-:-:S04]  /*39e0*/  FFMA.FTZ R0, R5, R0, R4 ;  /* 0x0000000005007223 */ /* 0x000fc80000010004 */
[----:B------:R-:W-:-:S04]  /*39f0*/  FMUL.FTZ R0, R19, R0 ;  /* 0x0000000013007220 */ /* 0x000fc80000410000 */
[----:B------:R0:W1:Y:S01]  /*3a00*/  F2F.BF16.F32 R5, R0 ;  /* 0x0000000000057304 */ /* 0x0000620000202000 */
        /* <DEDUP_REMOVED lines=9> */
[----:B01----:R-:W-:-:S04]  /*3aa0*/  IMAD.U32 R0, R5, 0x10000, RZ ;  /* 0x0001000005007824 */ /* 0x003fc800078e00ff */
[----:B------:R-:W0:Y:S02]  /*3ab0*/  F2I.FTZ.TRUNC.NTZ R5, R0 ;  /* 0x0000000000057305 */ /* 0x000e24000021f100 */
[----:B0-----:R0:W-:Y:S01]  /*3ac0*/  STG.E.U8 desc[UR36][R2.64], R5 ;  /* 0x0000000502007986 */ /* 0x0011e2000c101124 */
[----:B------:R-:W-:Y:S05]  /*3ad0*/  BRA `(.L_x_76) ;  /* 0x0000000c00807947 */ /* 0x000fea0003800000 */
.L_x_74:
[----:B-1----:R-:W-:-:S06]  /*3ae0*/  IMAD.U32 R5, R5, 0x10000, RZ ;  /* 0x0001000005057824 */ /* 0x002fcc00078e00ff */
[----:B------:R-:W1:Y:S02]  /*3af0*/  F2I.S64.TRUNC R4, R5 ;  /* 0x0000000500047311 */ /* 0x000e64000020d900 */
[----:B-1----:R1:W-:Y:S01]  /*3b00*/  STG.E.U8 desc[UR36][R2.64], R4 ;  /* 0x0000000402007986 */ /* 0x0023e2000c101124 */
[----:B------:R-:W-:Y:S05]  /*3b10*/  BRA `(.L_x_76) ;  /* 0x0000000c00707947 */ /* 0x000fea0003800000 */
.L_x_73:
[----:B------:R-:W-:-:S09]  /*3b20*/  UISETP.NE.AND UP0, UPT, UR4, 0x2, UPT ;  /* 0x000000020400788c */ /* 0x000fd2000bf05270 */
[----:B------:R-:W-:Y:S05]  /*3b30*/  BRA.U !UP0, `(.L_x_77) ;  /* 0x0000000108307547 */ /* 0x000fea000b800000 */
[----:B------:R-:W-:-:S09]  /*3b40*/  UISETP.NE.AND UP0, UPT, UR4, 0x3, UPT ;  /* 0x000000030400788c */ /* 0x000fd2000bf05270 */
[----:B------:R-:W-:Y:S05]  /*3b50*/  BRA.U !UP0, `(.L_x_78) ;  /* 0x0000000108187547 */ /* 0x000fea000b800000 */
[----:B------:R-:W-:-:S09]  /*3b60*/  UISETP.NE.AND UP0, UPT, UR4, 0x4, UPT ;  /* 0x000000040400788c */ /* 0x000fd2000bf05270 */
[----:B------:R-:W-:Y:S05]  /*3b70*/  BRA.U UP0, `(.L_x_75) ;  /* 0x0000000900b87547 */ /* 0x000fea000b800000 */
[----:B-1----:R-:W-:-:S06]  /*3b80*/  IMAD.U32 R5, R5, 0x10000, RZ ;  /* 0x0001000005057824 */ /* 0x002fcc00078e00ff */
[----:B------:R-:W1:Y:S02]  /*3b90*/  F2I.S64.TRUNC R4, R5 ;  /* 0x0000000500047311 */ /* 0x000e64000020d900 */
[----:B-1----:R4:W-:Y:S01]  /*3ba0*/  STG.E.64 desc[UR36][R2.64], R4 ;  /* 0x0000000402007986 */ /* 0x0029e2000c101b24 */
[----:B------:R-:W-:Y:S05]  /*3bb0*/  BRA `(.L_x_76) ;  /* 0x0000000c00487947 */ /* 0x000fea0003800000 */
.L_x_78:
[----:B-1----:R-:W-:-:S06]  /*3bc0*/  IMAD.U32 R5, R5, 0x10000, RZ ;  /* 0x0001000005057824 */ /* 0x002fcc00078e00ff */
[----:B------:R-:W1:Y:S02]  /*3bd0*/  F2I.FTZ.TRUNC.NTZ R5, R5 ;  /* 0x0000000500057305 */ /* 0x000e64000021f100 */
[----:B-1----:R3:W-:Y:S01]  /*3be0*/  STG.E desc[UR36][R2.64], R5 ;  /* 0x0000000502007986 */ /* 0x0027e2000c101924 */
[----:B------:R-:W-:Y:S05]  /*3bf0*/  BRA `(.L_x_76) ;  /* 0x0000000c00387947 */ /* 0x000fea0003800000 */
.L_x_77:
[----:B-1----:R-:W-:-:S06]  /*3c00*/  SHF.L.U32 R5, R5, 0x10, RZ ;  /* 0x0000001005057819 */ /* 0x002fcc00000006ff */
[----:B------:R-:W1:Y:S02]  /*3c10*/  F2I.FTZ.TRUNC.NTZ R5, R5 ;  /* 0x0000000500057305 */ /* 0x000e64000021f100 */
[----:B-1----:R2:W-:Y:S01]  /*3c20*/  STG.E.U16 desc[UR36][R2.64], R5 ;  /* 0x0000000502007986 */ /* 0x0025e2000c101524 */
[----:B------:R-:W-:Y:S05]  /*3c30*/  BRA `(.L_x_76) ;  /* 0x0000000c00287947 */ /* 0x000fea0003800000 */
.L_x_72:
[----:B------:R-:W-:-:S09]  /*3c40*/  UISETP.GT.AND UP0, UPT, UR4, 0x6, UPT ;  /* 0x000000060400788c */ /* 0x000fd2000bf04270 */
[----:B------:R-:W-:Y:S05]  /*3c50*/  BRA.U UP0, `(.L_x_79) ;  /* 0x00000001002c7547 */ /* 0x000fea000b800000 */
[----:B------:R-:W-:-:S09]  /*3c60*/  UISETP.NE.AND UP0, UPT, UR4, 0x5, UPT ;  /* 0x000000050400788c */ /* 0x000fd2000bf05270 */
[----:B------:R-:W-:Y:S05]  /*3c70*/  BRA.U !UP0, `(.L_x_80) ;  /* 0x0000000108147547 */ /* 0x000fea000b800000 */
[----:B------:R-:W-:-:S09]  /*3c80*/  UISETP.NE.AND UP0, UPT, UR4, 0x6, UPT ;  /* 0x000000060400788c */ /* 0x000fd2000bf05270 */
[----:B------:R-:W-:Y:S05]  /*3c90*/  BRA.U UP0, `(.L_x_75) ;  /* 0x0000000900707547 */ /* 0x000fea000b800000 */
[----:B-1----:R-:W-:-:S05]  /*3ca0*/  IMAD.U32 R5, R5, 0x10000, RZ ;  /* 0x0001000005057824 */ /* 0x002fca00078e00ff */
[----:B------:R1:W-:Y:S01]  /*3cb0*/  STG.E desc[UR36][R2.64], R5 ;  /* 0x0000000502007986 */ /* 0x0003e2000c101924 */
[----:B------:R-:W-:Y:S05]  /*3cc0*/  BRA `(.L_x_76) ;  /* 0x0000000c00047947 */ /* 0x000fea0003800000 */
.L_x_80:
[----:B01----:R-:W-:-:S05]  /*3cd0*/  IMAD.U32 R0, R5, 0x10000, RZ ;  /* 0x0001000005007824 */ /* 0x003fca00078e00ff */
[----:B------:R-:W-:-:S05]  /*3ce0*/  F2FP.F16.F32.PACK_AB R0, RZ, R0 ;  /* 0x00000000ff00723e */ /* 0x000fca00000000ff */
[----:B------:R0:W-:Y:S01]  /*3cf0*/  STG.E.U16 desc[UR36][R2.64], R0 ;  /* 0x0000000002007986 */ /* 0x0001e2000c101524 */
[----:B------:R-:W-:Y:S05]  /*3d00*/  BRA `(.L_x_76) ;  /* 0x0000000800f47947 */ /* 0x000fea0003800000 */
.L_x_79:
[----:B------:R-:W-:-:S09]  /*3d10*/  UISETP.NE.AND UP0, UPT, UR4, 0x7, UPT ;  /* 0x000000070400788c */ /* 0x000fd2000bf05270 */
[----:B------:R-:W-:Y:S05]  /*3d20*/  BRA.U !UP0, `(.L_x_81) ;  /* 0x0000000108347547 */ /* 0x000fea000b800000 */
[----:B------:R-:W-:-:S09]  /*3d30*/  UISETP.NE.AND UP0, UPT, UR4, 0x8, UPT ;  /* 0x000000080400788c */ /* 0x000fd2000bf05270 */
[----:B------:R-:W-:Y:S05]  /*3d40*/  BRA.U !UP0, `(.L_x_82) ;  /* 0x0000000108187547 */ /* 0x000fea000b800000 */
[----:B------:R-:W-:-:S09]  /*3d50*/  UISETP.NE.AND UP0, UPT, UR4, 0x9, UPT ;  /* 0x000000090400788c */ /* 0x000fd2000bf05270 */
[----:B------:R-:W-:Y:S05]  /*3d60*/  BRA.U UP0, `(.L_x_75) ;  /* 0x00000009003c7547 */ /* 0x000fea000b800000 */
[----:B-1----:R-:W-:Y:S02]  /*3d70*/  IMAD.U32 R4, R5, 0x10000, RZ ;  /* 0x0001000005047824 */ /* 0x002fe400078e00ff */
[----:B------:R-:W-:-:S05]  /*3d80*/  IMAD.MOV.U32 R5, RZ, RZ, RZ ;  /* 0x000000ffff057224 */ /* 0x000fca00078e00ff */
[----:B------:R1:W-:Y:S01]  /*3d90*/  STG.E.64 desc[UR36][R2.64], R4 ;  /* 0x0000000402007986 */ /* 0x0003e2000c101b24 */
[----:B------:R-:W-:Y:S05]  /*3da0*/  BRA `(.L_x_76) ;  /* 0x0000000800cc7947 */ /* 0x000fea0003800000 */
.L_x_82:
[----:B-1----:R-:W-:-:S04]  /*3db0*/  SHF.L.U32 R5, R5, 0x10, RZ ;  /* 0x0000001005057819 */ /* 0x002fc800000006ff */
[----:B------:R-:W-:-:S04]  /*3dc0*/  F2FP.F16.F32.PACK_AB R5, RZ, R5 ;  /* 0x00000005ff05723e */ /* 0x000fc800000000ff */
[----:B------:R-:W-:-:S05]  /*3dd0*/  PRMT R5, R5, 0x5410, RZ ;  /* 0x0000541005057816 */ /* 0x000fca00000000ff */
[----:B------:R1:W-:Y:S01]  /*3de0*/  STG.E desc[UR36][R2.64], R5 ;  /* 0x0000000502007986 */ /* 0x0003e2000c101924 */
[----:B------:R-:W-:Y:S05]  /*3df0*/  BRA `(.L_x_76) ;  /* 0x0000000800b87947 */ /* 0x000fea0003800000 */
.L_x_81:
[----:B-1----:R-:W-:-:S04]  /*3e00*/  IMAD.U32 R4, R5, 0x10000, RZ ;  /* 0x0001000005047824 */ /* 0x002fc800078e00ff */
[----:B------:R-:W-:-:S06]  /*3e10*/  FMUL.FTZ R4, R4, 1 ;  /* 0x3f80000004047820 */ /* 0x000fcc0000410000 */
[----:B------:R-:W1:Y:S02]  /*3e20*/  F2F.F64.F32 R4, R4 ;  /* 0x0000000400047310 */ /* 0x000e640000201800 */
[----:B-1----:R1:W-:Y:S01]  /*3e30*/  STG.E.64 desc[UR36][R2.64], R4 ;  /* 0x0000000402007986 */ /* 0x0023e2000c101b24 */
[----:B------:R-:W-:Y:S05]  /*3e40*/  BRA `(.L_x_76) ;  /* 0x0000000800a47947 */ /* 0x000fea0003800000 */
.L_x_71:
        /* <DEDUP_REMOVED lines=8> */
[----:B-1----:R-:W-:-:S05]  /*3ed0*/  IMAD.U32 R5, R5, 0x10000, RZ ;  /* 0x0001000005057824 */ /* 0x002fca00078e00ff */
[----:B------:R-:W-:-:S04]  /*3ee0*/  FSETP.NEU.FTZ.AND P0, PT, R5, RZ, PT ;  /* 0x000000ff0500720b */ /* 0x000fc80003f1d000 */
[----:B------:R-:W-:-:S05]  /*3ef0*/  SEL R5, RZ, 0x1, !P0 ;  /* 0x00000001ff057807 */ /* 0x000fca0004000000 */
[----:B------:R1:W-:Y:S01]  /*3f00*/  STG.E.U8 desc[UR36][R2.64], R5 ;  /* 0x0000000502007986 */ /* 0x0003e2000c101124 */
[----:B------:R-:W-:Y:S05]  /*3f10*/  BRA `(.L_x_76) ;  /* 0x0000000800707947 */ /* 0x000fea0003800000 */
.L_x_85:
[----:B-1----:R-:W-:Y:S01]  /*3f20*/  IMAD.U32 R5, R5, 0x10000, RZ ;  /* 0x0001000005057824 */ /* 0x002fe200078e00ff */
[----:B------:R-:W-:-:S03]  /*3f30*/  CS2R R6, SRZ ;  /* 0x0000000000067805 */ /* 0x000fc6000001ff00 */
[----:B------:R-:W-:-:S06]  /*3f40*/  FMUL.FTZ R5, R5, 1 ;  /* 0x3f80000005057820 */ /* 0x000fcc0000410000 */
[----:B------:R-:W1:Y:S02]  /*3f50*/  F2F.F64.F32 R4, R5 ;  /* 0x0000000500047310 */ /* 0x000e640000201800 */
[----:B-1----:R1:W-:Y:S01]  /*3f60*/  STG.E.128 desc[UR36][R2.64], R4 ;  /* 0x0000000402007986 */ /* 0x0023e2000c101d24 */
[----:B------:R-:W-:Y:S05]  /*3f70*/  BRA `(.L_x_76) ;  /* 0x0000000800587947 */ /* 0x000fea0003800000 */
.L_x_84:
[----:B------:R-:W-:-:S09]  /*3f80*/  UISETP.NE.AND UP0, UPT, UR4, 0xf, UPT ;  /* 0x0000000f0400788c */ /* 0x000fd2000bf05270 */
[----:B------:R-:W-:Y:S05]  /*3f90*/  BRA.U !UP0, `(.L_x_86) ;  /* 0x0000000108a07547 */ /* 0x000fea000b800000 */
[----:B------:R-:W-:-:S09]  /*3fa0*/  UISETP.NE.AND UP0, UPT, UR4, 0x17, UPT ;  /* 0x000000170400788c */ /* 0x000fd2000bf05270 */
[----:B------:R-:W-:Y:S05]  /*3fb0*/  BRA.U !UP0, `(.L_x_87) ;  /* 0x00000001084c7547 */ /* 0x000fea000b800000 */
[----:B------:R-:W-:-:S09]  /*3fc0*/  UISETP.NE.AND UP0, UPT, UR4, 0x18, UPT ;  /* 0x000000180400788c */ /* 0x000fd2000bf05270 */
[----:B------:R-:W-:Y:S05]  /*3fd0*/  BRA.U UP0, `(.L_x_75) ;  /* 0x0000000500a07547 */ /* 0x000fea000b800000 */
[----:B-1----:R-:W-:Y:S01]  /*3fe0*/  IMAD.U32 R7, R5, 0x10000, RZ ;  /* 0x0001000005077824 */ /* 0x002fe200078e00ff */
[----:B------:R-:W-:Y:S01]  /*3ff0*/  BSSY.RECONVERGENT B0, `(.L_x_88) ;  /* 0x000000c000007945 */ /* 0x000fe20003800200 */
[----:B0-----:R-:W-:-:S03]  /*4000*/  MOV R0, 0x7f ;  /* 0x0000007f00007802 */ /* 0x001fc60000000f00 */
[----:B------:R-:W-:Y:S02]  /*4010*/  LOP3.LUT R6, R7, 0x7fffffff, RZ, 0xc0, !PT ;  /* 0x7fffffff07067812 */ /* 0x000fe400078ec0ff */
[----:B------:R-:W-:Y:S02]  /*4020*/  SHF.R.U32.HI R5, RZ, 0x18, R7 ;  /* 0x00000018ff057819 */ /* 0x000fe40000011607 */
[----:B------:R-:W-:-:S13]  /*4030*/  ISETP.GT.U32.AND P0, PT, R6, 0x43efffff, PT ;  /* 0x43efffff0600780c */ /* 0x000fda0003f04070 */
[----:B------:R-:W-:Y:S05]  /*4040*/  @P0 BRA `(.L_x_89) ;  /* 0x0000000000180947 */ /* 0x000fea0003800000 */
[----:B------:R-:W-:-:S13]  /*4050*/  ISETP.GT.U32.AND P0, PT, R6, 0x3c7fffff, PT ;  /* 0x3c7fffff0600780c */ /* 0x000fda0003f04070 */
[----:B------:R-:W-:-:S04]  /*4060*/  @P0 SHF.R.U32.HI R0, RZ, 0x14, R7 ;  /* 0x00000014ff000819 */ /* 0x000fc80000011607 */
[----:B------:R-:W-:Y:S01]  /*4070*/  @P0 LOP3.LUT R4, R0, 0x1, RZ, 0xc0, !PT ;  /* 0x0000000100040812 */ /* 0x000fe200078ec0ff */
[----:B------:R-:W-:-:S03]  /*4080*/  @!P0 FADD.FTZ R0, R6, 16384 ;  /* 0x4680000006008421 */ /* 0x000fc60000010000 */
[----:B------:R-:W-:-:S04]  /*4090*/  @P0 IADD3 R4, PT, PT, R7, 0x407ffff, R4 ;  /* 0x0407ffff07040810 */ /* 0x000fc80007ffe004 */
[----:B------:R-:W-:-:S07]  /*40a0*/  @P0 SHF.R.U32.HI R0, RZ, 0x14, R4 ;  /* 0x00000014ff000819 */ /* 0x000fce0000011604 */
.L_x_89:
[----:B------:R-:W-:Y:S05]  /*40b0*/  BSYNC.RECONVERGENT B0 ;  /* 0x0000000000007941 */ /* 0x000fea0003800200 */
.L_x_88:
[----:B------:R-:W-:-:S05]  /*40c0*/  LOP3.LUT R5, R0, 0x80, R5, 0xf8, !PT ;  /* 0x0000008000057812 */ /* 0x000fca00078ef805 */
[----:B------:R0:W-:Y:S01]  /*40d0*/  STG.E.U8 desc[UR36][R2.64], R5 ;  /* 0x0000000502007986 */ /* 0x0001e2000c101124 */
[----:B------:R-:W-:Y:S05]  /*40e0*/  BRA `(.L_x_76) ;  /* 0x0000000400fc7947 */ /* 0x000fea0003800000 */
.L_x_87:
[----:B-1----:R-:W-:Y:S01]  /*40f0*/  IMAD.U32 R7, R5, 0x10000, RZ ;  /* 0x0001000005077824 */ /* 0x002fe200078e00ff */
[----:B------:R-:W-:Y:S04]  /*4100*/  BSSY.RECONVERGENT B0, `(.L_x_90) ;  /* 0x000000e000007945 */ /* 0x000fe80003800200 */
[----:B------:R-:W-:Y:S02]  /*4110*/  LOP3.LUT R6, R7, 0x7fffffff, RZ, 0xc0, !PT ;  /* 0x7fffffff07067812 */ /* 0x000fe400078ec0ff */
[----:B------:R-:W-:Y:S02]  /*4120*/  SHF.R.U32.HI R5, RZ, 0x18, R7 ;  /* 0x00000018ff057819 */ /* 0x000fe40000011607 */
[----:B------:R-:W-:-:S13]  /*4130*/  ISETP.GE.U32.AND P1, PT, R6, 0x47800000, PT ;  /* 0x478000000600780c */ /* 0x000fda0003f26070 */
[----:B0-----:R-:W-:Y:S01]  /*4140*/  @P1 IMAD.MOV.U32 R0, RZ, RZ, 0x7f ;  /* 0x0000007fff001424 */ /* 0x001fe200078e00ff */
[----:B------:R-:W-:-:S04]  /*4150*/  @P1 ISETP.GT.U32.AND P0, PT, R6, 0x7f800000, PT ;  /* 0x7f8000000600180c */ /* 0x000fc80003f04070 */
[----:B------:R-:W-:Y:S01]  /*4160*/  @P1 SEL R0, R0, 0x7c, P0 ;  /* 0x0000007c00001807 */ /* 0x000fe20000000000 */
[----:B------:R-:W-:Y:S08]  /*4170*/  @P1 BRA `(.L_x_91) ;  /* 0x0000000000181947 */ /* 0x000ff00003800000 */
[----:B------:R-:W-:-:S13]  /*4180*/  ISETP.GT.U32.AND P0, PT, R6, 0x387fffff, PT ;  /* 0x387fffff0600780c */ /* 0x000fda0003f04070 */
[----:B------:R-:W-:-:S04]  /*4190*/  @P0 SHF.R.U32.HI R0, RZ, 0x15, R7 ;  /* 0x00000015ff000819 */ /* 0x000fc80000011607 */
[----:B------:R-:W-:Y:S01]  /*41a0*/  @P0 LOP3.LUT R4, R0, 0x1, RZ, 0xc0, !PT ;  /* 0x0000000100040812 */ /* 0x000fe200078ec0ff */
[----:B------:R-:W-:-:S03]  /*41b0*/  @!P0 FADD.FTZ R0, R6, 128 ;  /* 0x4300000006008421 */ /* 0x000fc60000010000 */
[----:B------:R-:W-:-:S04]  /*41c0*/  @P0 IADD3 R4, PT, PT, R7, 0x80fffff, R4 ;  /* 0x080fffff07040810 */ /* 0x000fc80007ffe004 */
[----:B------:R-:W-:-:S07]  /*41d0*/  @P0 SHF.R.U32.HI R0, RZ, 0x15, R4 ;  /* 0x00000015ff000819 */ /* 0x000fce0000011604 */
.L_x_91:
[----:B------:R-:W-:Y:S05]  /*41e0*/  BSYNC.RECONVERGENT B0 ;  /* 0x0000000000007941 */ /* 0x000fea0003800200 */
.L_x_90:
[----:B------:R-:W-:-:S05]  /*41f0*/  LOP3.LUT R5, R0, 0x80, R5, 0xf8, !PT ;  /* 0x0000008000057812 */ /* 0x000fca00078ef805 */
[----:B------:R0:W-:Y:S01]  /*4200*/  STG.E.U8 desc[UR36][R2.64], R5 ;  /* 0x0000000502007986 */ /* 0x0001e2000c101124 */
[----:B------:R-:W-:Y:S05]  /*4210*/  BRA `(.L_x_76) ;  /* 0x0000000400b07947 */ /* 0x000fea0003800000 */
.L_x_86:
[----:B-1----:R1:W-:Y:S01]  /*4220*/  STG.E.U16 desc[UR36][R2.64], R5 ;  /* 0x0000000502007986 */ /* 0x0023e2000c101524 */
[----:B------:R-:W-:Y:S05]  /*4230*/  BRA `(.L_x_76) ;  /* 0x0000000400a87947 */ /* 0x000fea0003800000 */
.L_x_83:
        /* <DEDUP_REMOVED lines=8> */
[----:B-1----:R-:W-:-:S06]  /*42c0*/  IMAD.U32 R5, R5, 0x10000, RZ ;  /* 0x0001000005057824 */ /* 0x002fcc00078e00ff */
[----:B------:R-:W1:Y:S02]  /*42d0*/  F2I.FTZ.U32.TRUNC.NTZ R5, R5 ;  /* 0x0000000500057305 */ /* 0x000e64000021f000 */
[----:B-1----:R1:W-:Y:S01]  /*42e0*/  STG.E.U16 desc[UR36][R2.64], R5 ;  /* 0x0000000502007986 */ /* 0x0023e2000c101524 */
[----:B------:R-:W-:Y:S05]  /*42f0*/  BRA `(.L_x_76) ;  /* 0x0000000400787947 */ /* 0x000fea0003800000 */
.L_x_94:
[----:B-1----:R-:W-:Y:S01]  /*4300*/  IMAD.U32 R5, R5, 0x10000, RZ ;  /* 0x0001000005057824 */ /* 0x002fe200078e00ff */
[----:B------:R-:W-:Y:S01]  /*4310*/  BSSY.RECONVERGENT B0, `(.L_x_95) ;  /* 0x0000014000007945 */ /* 0x000fe20003800200 */
[----:B0-----:R-:W-:-:S03]  /*4320*/  HFMA2 R0, -RZ, RZ, 0, 7.62939453125e-06 ;  /* 0x00000080ff007431 */ /* 0x001fc600000001ff */
[----:B------:R-:W-:-:S04]  /*4330*/  LOP3.LUT R4, R5, 0x7fffffff, RZ, 0xc0, !PT ;  /* 0x7fffffff05047812 */ /* 0x000fc800078ec0ff */
[----:B------:R-:W-:-:S13]  /*4340*/  ISETP.GT.U32.AND P0, PT, R4, 0x437fffff, PT ;  /* 0x437fffff0400780c */ /* 0x000fda0003f04070 */
[----:B------:R-:W-:Y:S05]  /*4350*/  @P0 BRA `(.L_x_96) ;  /* 0x00000000003c0947 */ /* 0x000fea0003800000 */
[----:B------:R-:W-:-:S13]  /*4360*/  ISETP.GT.U32.AND P0, PT, R4, 0x3bffffff, PT ;  /* 0x3bffffff0400780c */ /* 0x000fda0003f04070 */
[----:B------:R-:W-:Y:S05]  /*4370*/  @P0 BRA `(.L_x_97) ;  /* 0x0000000000140947 */ /* 0x000fea0003800000 */
[----:B------:R-:W-:-:S05]  /*4380*/  FADD.FTZ R0, R4, 8192 ;  /* 0x4600000004007421 */ /* 0x000fca0000010000 */
[----:B------:R-:W-:Y:S02]  /*4390*/  LOP3.LUT P0, R4, R0, 0xff, RZ, 0xc0, !PT ;  /* 0x000000ff00047812 */ /* 0x000fe4000780c0ff */
[----:B------:R-:W-:-:S11]  /*43a0*/  PRMT R0, RZ, 0x7610, R0 ;  /* 0x00007610ff007816 */ /* 0x000fd60000000000 */
[----:B------:R-:W-:Y:S05]  /*43b0*/  @!P0 BRA `(.L_x_96) ;  /* 0x0000000000248947 */ /* 0x000fea0003800000 */
[----:B------:R-:W-:Y:S05]  /*43c0*/  BRA `(.L_x_98) ;  /* 0x0000000000147947 */ /* 0x000fea0003800000 */
.L_x_97:
[----:B------:R-:W-:-:S04]  /*43d0*/  SHF.R.U32.HI R0, RZ, 0x14, R5 ;  /* 0x00000014ff007819 */ /* 0x000fc80000011605 */
[----:B------:R-:W-:-:S04]  /*43e0*/  LOP3.LUT R0, R0, 0x1, RZ, 0xc0, !PT ;  /* 0x0000000100007812 */ /* 0x000fc800078ec0ff */
[----:B------:R-:W-:-:S04]  /*43f0*/  IADD3 R0, PT, PT, R5, 0x487ffff, R0 ;  /* 0x0487ffff05007810 */ /* 0x000fc80007ffe000 */
[----:B------:R-:W-:-:S04]  /*4400*/  SHF.R.U32.HI R0, RZ, 0x14, R0 ;  /* 0x00000014ff007819 */ /* 0x000fc80000011600 */
[----:B------:R-:W-:-:S07]  /*4410*/  LOP3.LUT R4, R0, 0xff, RZ, 0xc0, !PT ;  /* 0x000000ff00047812 */ /* 0x000fce00078ec0ff */
.L_x_98:
[----:B------:R-:W-:-:S04]  /*4420*/  SHF.R.U32.HI R5, RZ, 0x18, R5 ;  /* 0x00000018ff057819 */ /* 0x000fc80000011605 */
[----:B------:R-:W-:-:S04]  /*4430*/  LOP3.LUT R4, R4, 0x80, R5, 0xf8, !PT ;  /* 0x0000008004047812 */ /* 0x000fc800078ef805 */
[----:B------:R-:W-:-:S07]  /*4440*/  PRMT R0, R4, 0x7610, R0 ;  /* 0x0000761004007816 */ /* 0x000fce0000000000 */
.L_x_96:
[----:B------:R-:W-:Y:S05]  /*4450*/  BSYNC.RECONVERGENT B0 ;  /* 0x0000000000007941 */ /* 0x000fea0003800200 */
.L_x_95:
[----:B------:R0:W-:Y:S01]  /*4460*/  STG.E.U8 desc[UR36][R2.64], R0 ;  /* 0x0000000002007986 */ /* 0x0001e2000c101124 */
[----:B------:R-:W-:Y:S05]  /*4470*/  BRA `(.L_x_76) ;  /* 0x0000000400187947 */ /* 0x000fea0003800000 */
.L_x_93:
[----:B-1----:R-:W-:Y:S01]  /*4480*/  IMAD.U32 R5, R5, 0x10000, RZ ;  /* 0x0001000005057824 */ /* 0x002fe200078e00ff */
[----:B------:R-:W-:Y:S01]  /*4490*/  BSSY.RECONVERGENT B0, `(.L_x_99) ;  /* 0x0000014000007945 */ /* 0x000fe20003800200 */
[----:B0-----:R-:W-:-:S03]  /*44a0*/  IMAD.MOV.U32 R0, RZ, RZ, 0x80 ;  /* 0x00000080ff007424 */ /* 0x001fc600078e00ff */
        /* <DEDUP_REMOVED lines=10> */
.L_x_101:
[----:B------:R-:W-:-:S04]  /*4550*/  SHF.R.U32.HI R0, RZ, 0x15, R5 ;  /* 0x00000015ff007819 */ /* 0x000fc80000011605 */
[----:B------:R-:W-:-:S04]  /*4560*/  LOP3.LUT R0, R0, 0x1, RZ, 0xc0, !PT ;  /* 0x0000000100007812 */ /* 0x000fc800078ec0ff */
[----:B------:R-:W-:-:S04]  /*4570*/  IADD3 R0, PT, PT, R5, 0x88fffff, R0 ;  /* 0x088fffff05007810 */ /* 0x000fc80007ffe000 */
[----:B------:R-:W-:-:S04]  /*4580*/  SHF.R.U32.HI R0, RZ, 0x15, R0 ;  /* 0x00000015ff007819 */ /* 0x000fc80000011600 */
[----:B------:R-:W-:-:S07]  /*4590*/  LOP3.LUT R4, R0, 0xff, RZ, 0xc0, !PT ;  /* 0x000000ff00047812 */ /* 0x000fce00078ec0ff */
.L_x_102:
[----:B------:R-:W-:-:S04]  /*45a0*/  SHF.R.U32.HI R5, RZ, 0x18, R5 ;  /* 0x00000018ff057819 */ /* 0x000fc80000011605 */
[----:B------:R-:W-:-:S04]  /*45b0*/  LOP3.LUT R4, R4, 0x80, R5, 0xf8, !PT ;  /* 0x0000008004047812 */ /* 0x000fc800078ef805 */
[----:B------:R-:W-:-:S07]  /*45c0*/  PRMT R0, R4, 0x7610, R0 ;  /* 0x0000761004007816 */ /* 0x000fce0000000000 */
.L_x_100:
[----:B------:R-:W-:Y:S05]  /*45d0*/  BSYNC.RECONVERGENT B0 ;  /* 0x0000000000007941 */ /* 0x000fea0003800200 */
.L_x_99:
[----:B------:R0:W-:Y:S01]  /*45e0*/  STG.E.U8 desc[UR36][R2.64], R0 ;  /* 0x0000000002007986 */ /* 0x0001e2000c101124 */
[----:B------:R-:W-:Y:S05]  /*45f0*/  BRA `(.L_x_76) ;  /* 0x0000000000b87947 */ /* 0x000fea0003800000 */
.L_x_92:
[----:B------:R-:W-:-:S09]  /*4600*/  UISETP.NE.AND UP0, UPT, UR4, 0x1c, UPT ;  /* 0x0000001c0400788c */ /* 0x000fd2000bf05270 */
[----:B------:R-:W-:Y:S05]  /*4610*/  BRA.U !UP0, `(.L_x_103) ;  /* 0x0000000108a47547 */ /* 0x000fea000b800000 */
[----:B------:R-:W-:-:S09]  /*4620*/  UISETP.NE.AND UP0, UPT, UR4, 0x1d, UPT ;  /* 0x0000001d0400788c */ /* 0x000fd2000bf05270 */
[----:B------:R-:W-:Y:S05]  /*4630*/  BRA.U !UP0, `(.L_x_104) ;  /* 0x00000001088c7547 */ /* 0x000fea000b800000 */
[----:B------:R-:W-:-:S09]  /*4640*/  UISETP.NE.AND UP0, UPT, UR4, 0x2c, UPT ;  /* 0x0000002c0400788c */ /* 0x000fd2000bf05270 */
[----:B------:R-:W-:Y:S05]  /*4650*/  BRA.U !UP0, `(.L_x_105) ;  /* 0x0000000108447547 */ /* 0x000fea000b800000 */
.L_x_75:
[----:B0-----:R-:W-:Y:S01]  /*4660*/  MOV R0, 0x0 ;  /* 0x0000000000007802 */ /* 0x001fe20000000f00 */
[----:B------:R-:W0:Y:S01]  /*4670*/  LDCU.64 UR6, c[0x4][0x128] ;  /* 0x01002500ff0677ac */ /* 0x000e220008000a00 */
[----:B------:R-:W-:Y:S02]  /*4680*/  HFMA2 R12, -RZ, RZ, 0, 5.9604644775390625e-08 ;  /* 0x00000001ff0c7431 */ /* 0x000fe400000001ff */
[----:B------:R-:W-:Y:S01]  /*4690*/  IMAD.MOV.U32 R8, RZ, RZ, 0x65 ;  /* 0x00000065ff087424 */ /* 0x000fe200078e00ff */
[----:B------:R2:W3:Y:S01]  /*46a0*/  LDC.64 R2, c[0x4][R0] ;  /* 0x0100000000027b82 */ /* 0x0004e20000000a00 */
[----:B------:R-:W4:Y:S01]  /*46b0*/  LDCU.64 UR8, c[0x4][0x130] ;  /* 0x01002600ff0877ac */ /* 0x000f220008000a00 */
[----:B------:R-:W-:Y:S01]  /*46c0*/  IMAD.MOV.U32 R13, RZ, RZ, RZ ;  /* 0x000000ffff0d7224 */ /* 0x000fe200078e00ff */
[----:B------:R-:W5:Y:S01]  /*46d0*/  LDCU.64 UR4, c[0x4][0x40] ;  /* 0x01000800ff0477ac */ /* 0x000f620008000a00 */
[----:B0-----:R-:W-:Y:S02]  /*46e0*/  IMAD.U32 R4, RZ, RZ, UR6 ;  /* 0x00000006ff047e24 */ /* 0x001fe4000f8e00ff */
[----:B-1----:R-:W-:Y:S01]  /*46f0*/  IMAD.U32 R5, RZ, RZ, UR7 ;  /* 0x00000007ff057e24 */ /* 0x002fe2000f8e00ff */
[----:B----4-:R-:W-:Y:S01]  /*4700*/  MOV R6, UR8 ;  /* 0x0000000800067c02 */ /* 0x010fe20008000f00 */
[----:B------:R-:W-:-:S02]  /*4710*/  IMAD.U32 R7, RZ, RZ, UR9 ;  /* 0x00000009ff077e24 */ /* 0x000fc4000f8e00ff */
[----:B-----5:R-:W-:Y:S02]  /*4720*/  IMAD.U32 R10, RZ, RZ, UR4 ;  /* 0x00000004ff0a7e24 */ /* 0x020fe4000f8e00ff */
[----:B--2---:R-:W-:-:S07]  /*4730*/  IMAD.U32 R11, RZ, RZ, UR5 ;  /* 0x00000005ff0b7e24 */ /* 0x004fce000f8e00ff */
[----:B------:R-:W-:-:S07]  /*4740*/  LEPC R20, `(.L_x_106) ;  /* 0x000000001014794e */ /* 0x000fce0000000000 */
[----:B---3--:R-:W-:Y:S05]  /*4750*/  CALL.ABS.NOINC R2 ;  /* 0x0000000002007343 */ /* 0x008fea0003c00000 */
.L_x_106:
[----:B------:R-:W-:Y:S05]  /*4760*/  BRA `(.L_x_76) ;  /* 0x00000000005c7947 */ /* 0x000fea0003800000 */
.L_x_105:
[----:B-1----:R-:W-:-:S05]  /*4770*/  IMAD.U32 R5, R5, 0x10000, RZ ;  /* 0x0001000005057824 */ /* 0x002fca00078e00ff */
[----:B------:R-:W-:-:S04]  /*4780*/  SHF.R.U32.HI R6, RZ, 0x17, R5 ;  /* 0x00000017ff067819 */ /* 0x000fc80000011605 */
[----:B------:R-:W-:-:S04]  /*4790*/  LOP3.LUT R4, R6, 0xff, RZ, 0xc0, !PT ;  /* 0x000000ff06047812 */ /* 0x000fc800078ec0ff */
[----:B------:R-:W-:-:S13]  /*47a0*/  ISETP.NE.AND P1, PT, R4, 0xff, PT ;  /* 0x000000ff0400780c */ /* 0x000fda0003f25270 */
[--C-:B0-----:R-:W-:Y:S02]  /*47b0*/  @P1 SHF.R.U32.HI R0, RZ, 0x16, R5.reuse ;  /* 0x00000016ff001819 */ /* 0x101fe40000011605 */
[----:B------:R-:W-:Y:S01]  /*47c0*/  @P1 LOP3.LUT P0, RZ, R4, 0x3fffff, R5, 0xf8, !PT ;  /* 0x003fffff04ff1812 */ /* 0x000fe2000780f805 */
[----:B------:R-:W-:Y:S01]  /*47d0*/  IMAD.MOV.U32 R5, RZ, RZ, 0xff ;  /* 0x000000ffff057424 */ /* 0x000fe200078e00ff */
[----:B------:R-:W-:-:S04]  /*47e0*/  @P1 LOP3.LUT R0, R0, 0x1, RZ, 0xc0, !PT ;  /* 0x0000000100001812 */ /* 0x000fc800078ec0ff */
[----:B------:R-:W-:Y:S01]  /*47f0*/  @P1 ISETP.EQ.U32.AND P2, PT, R0, 0x1, P0 ;  /* 0x000000010000180c */ /* 0x000fe20000742070 */
[----:B------:R-:W-:Y:S01]  /*4800*/  @P1 VIADD R0, R6, 0x1 ;  /* 0x0000000106001836 */ /* 0x000fe20000000000 */
[----:B------:R-:W-:Y:S02]  /*4810*/  PLOP3.LUT P0, PT, PT, PT, PT, 0x80, 0x8 ;  /* 0x000000000008781c */ /* 0x000fe40003f0f070 */
[----:B------:R-:W-:-:S13]  /*4820*/  @P1 PLOP3.LUT P0, PT, P2, PT, PT, 0x80, 0x8 ;  /* 0x000000000008181c */ /* 0x000fda000170f070 */
[----:B------:R-:W-:-:S05]  /*4830*/  @!P0 IADD3 R0, PT, PT, R6, RZ, RZ ;  /* 0x000000ff06008210 */ /* 0x000fca0007ffe0ff */
[----:B------:R-:W-:-:S05]  /*4840*/  @P1 IMAD.MOV.U32 R5, RZ, RZ, R0 ;  /* 0x000000ffff051224 */ /* 0x000fca00078e0000 */
[----:B------:R0:W-:Y:S01]  /*4850*/  STG.E.U8 desc[UR36][R2.64], R5 ;  /* 0x0000000502007986 */ /* 0x0001e2000c101124 */
[----:B------:R-:W-:Y:S05]  /*4860*/  BRA `(.L_x_76) ;  /* 0x00000000001c7947 */ /* 0x000fea0003800000 */
.L_x_104:
[----:B-1----:R-:W-:-:S06]  /*4870*/  IMAD.U32 R5, R5, 0x10000, RZ ;  /* 0x0001000005057824 */ /* 0x002fcc00078e00ff */
[----:B------:R-:W1:Y:S02]  /*4880*/  F2I.U64.TRUNC R4, R5 ;  /* 0x0000000500047311 */ /* 0x000e64000020d800 */
[----:B-1----:R1:W-:Y:S01]  /*4890*/  STG.E.64 desc[UR36][R2.64], R4 ;  /* 0x0000000402007986 */ /* 0x0023e2000c101b24 */
[----:B------:R-:W-:Y:S05]  /*48a0*/  BRA `(.L_x_76) ;  /* 0x00000000000c7947 */ /* 0x000fea0003800000 */
.L_x_103:
[----:B-1----:R-:W-:-:S06]  /*48b0*/  IMAD.U32 R5, R5, 0x10000, RZ ;  /* 0x0001000005057824 */ /* 0x002fcc00078e00ff */
[----:B------:R-:W1:Y:S02]  /*48c0*/  F2I.FTZ.U32.TRUNC.NTZ R5, R5 ;  /* 0x0000000500057305 */ /* 0x000e64000021f000 */
[----:B-1----:R1:W-:Y:S02]  /*48d0*/  STG.E desc[UR36][R2.64], R5 ;  /* 0x0000000502007986 */ /* 0x0023e4000c101924 */
.L_x_76:
[----:B------:R-:W-:-:S07]  /*48e0*/  VIADD R17, R17, 0x80 ;  /* 0x0000008011117836 */ /* 0x000fce0000000000 */
.L_x_1:
[----:B------:R-:W-:Y:S05]  /*48f0*/  BSYNC.RECONVERGENT B6 ;  /* 0x0000000000067941 */ /* 0x000fea0003800200 */
.L_x_0:
[----:B------:R-:W5:Y:S01]  /*4900*/  LDCU UR4, c[0x0][0x380] ;  /* 0x00007000ff0477ac */ /* 0x000f620008000800 */
[----:B------:R-:W-:Y:S01]  /*4910*/  BSSY.RECONVERGENT B6, `(.L_x_107) ;  /* 0x0000480000067945 */ /* 0x000fe20003800200 */
[----:B-----5:R-:W-:-:S13]  /*4920*/  ISETP.GE.AND P0, PT, R17, UR4, PT ;  /* 0x0000000411007c0c */ /* 0x020fda000bf06270 */
[----:B------:R-:W-:Y:S05]  /*4930*/  @P0 BRA `(.L_x_108) ;  /* 0x0000004400f40947 */ /* 0x000fea0003800000 */
[----:B------:R-:W5:Y:S01]  /*4940*/  LDCU UR4, c[0x0][0x388] ;  /* 0x00007100ff0477ac */ /* 0x000f620008000800 */
[----:B------:R-:W-:Y:S02]  /*4950*/  HFMA2 R18, -RZ, RZ, 0, 0 ;  /* 0x00000000ff127431 */ /* 0x000fe400000001ff */
[----:B0-----:R-:W-:Y:S02]  /*4960*/  IMAD.MOV.U32 R0, RZ, RZ, RZ ;  /* 0x000000ffff007224 */ /* 0x001fe400078e00ff */
[----:B------:R-:W-:Y:S01]  /*4970*/  IMAD.MOV.U32 R16, RZ, RZ, RZ ;  /* 0x000000ffff107224 */ /* 0x000fe200078e00ff */
[----:B-----5:R-:W-:-:S09]  /*4980*/  UISETP.NE.AND UP0, UPT, UR4, URZ, UPT ;  /* 0x000000ff0400728c */ /* 0x020fd2000bf05270 */
[----:B------:R-:W-:Y:S05]  /*4990*/  BRA.U !UP0, `(.L_x_109) ;  /* 0x0000001508707547 */ /* 0x000fea000b800000 */
[----:B------:R-:W1:Y:S01]  /*49a0*/  LDCU.64 UR4, c[0x0][0x390] ;  /* 0x00007200ff0477ac */ /* 0x000e620008000a00 */
[----:B------:R-:W-:Y:S01]  /*49b0*/  IMAD.MOV.U32 R16, RZ, RZ, RZ ;  /* 0x000000ffff107224 */ /* 0x000fe200078e00ff */
[----:B------:R-:W0:Y:S01]  /*49c0*/  LDCU UR6, c[0x0][0x38c] ;  /* 0x00007180ff0677ac */ /* 0x000e220008000800 */
[----:B------:R-:W5:Y:S01]  /*49d0*/  LDCU.64 UR8, c[0x0][0x4b8] ;  /* 0x00009700ff0877ac */ /* 0x000f620008000a00 */
[----:B------:R-:W-:Y:S01]  /*49e0*/  UISETP.NE.AND UP0, UPT, UR41, URZ, UPT ;  /* 0x000000ff2900728c */ /* 0x000fe2000bf05270 */
[----:B-1234-:R-:W-:Y:S01]  /*49f0*/  IMAD.HI.U32 R2, R17, UR4, R16 ;  /* 0x0000000411027c27 */ /* 0x01efe2000f8e0010 */
[----:B------:R-:W1:Y:S04]  /*4a00*/  LDCU UR4, c[0x0][0x4c0] ;  /* 0x00009800ff0477ac */ /* 0x000e680008000800 */
[----:B------:R-:W-:-:S05]  /*4a10*/  SHF.R.U32.HI R3, RZ, UR5, R2 ;  /* 0x00000005ff037c19 */ /* 0x000fca0008011602 */
[----:B------:R-:W-:-:S04]  /*4a20*/  IMAD.MOV R18, RZ, RZ, -R3 ;  /* 0x000000ffff127224 */ /* 0x000fc800078e0a03 */
[----:B0-----:R-:W-:-:S04]  /*4a30*/  IMAD R18, R18, UR6, R17 ;  /* 0x0000000612127c24 */ /* 0x001fc8000f8e0211 */
[C---:B-----5:R-:W-:Y:S02]  /*4a40*/  IMAD R16, R18.reuse, UR8, RZ ;  /* 0x0000000812107c24 */ /* 0x060fe4000f8e02ff */
[C---:B------:R-:W-:Y:S02]  /*4a50*/  IMAD R0, R18.reuse, UR9, RZ ;  /* 0x0000000912007c24 */ /* 0x040fe4000f8e02ff */
[----:B-1----:R-:W-:Y:S01]  /*4a60*/  IMAD R18, R18, UR4, RZ ;  /* 0x0000000412127c24 */ /* 0x002fe2000f8e02ff */
[----:B------:R-:W-:Y:S06]  /*4a70*/  BRA.U !UP0, `(.L_x_109) ;  /* 0x0000001508387547 */ /* 0x000fec000b800000 */
[----:B------:R-:W0:Y:S01]  /*4a80*/  LDCU.64 UR6, c[0x0][0x398] ;  /* 0x00007300ff0677ac */ /* 0x000e220008000a00 */
[----:B------:R-:W-:Y:S01]  /*4a90*/  MOV R2, RZ ;  /* 0x000000ff00027202 */ /* 0x000fe20000000f00 */
        /* <DEDUP_REMOVED lines=69> */
[----:B------:R-:W-:Y:S01]  /*4ef0*/  HFMA2 R4, -RZ, RZ, 0, 0 ;  /* 0x00000000ff047431 */ /* 0x000fe200000001ff */
        /* <DEDUP_REMOVED lines=262> */
.L_x_109:
[----:B------:R-:W1:Y:S01]  /*5f60*/  LDCU.64 UR6, c[0x0][0x5f0] ;  /* 0x0000be00ff0677ac */ /* 0x000e620008000a00 */
[----:B------:R-:W-:-:S04]  /*5f70*/  UPRMT UR4, UR39, 0x9910, URZ ;  /* 0x0000991027047896 */ /* 0x000fc800080000ff */
[----:B------:R-:W-:Y:S01]  /*5f80*/  UISETP.GT.AND UP0, UPT, UR4, 0x9, UPT ;  /* 0x000000090400788c */ /* 0x000fe2000bf04270 */
[----:B-1234-:R-:W-:-:S05]  /*5f90*/  IADD3 R2, P0, PT, R0, UR6, RZ ;  /* 0x0000000600027c10 */ /* 0x01efca000ff1e0ff */
        /* <DEDUP_REMOVED lines=15> */
.L_x_113:
[----:B------:R-:W2:Y:S02]  /*6090*/  LDG.E.U8 R2, desc[UR36][R2.64] ;  /* 0x0000002402027981 */ /* 0x000ea4000c1e1100 */
[----:B--2---:R-:W-:-:S04]  /*60a0*/  I2FP.F32.U32 R0, R2 ;  /* 0x0000000200007245 */ /* 0x004fc80000201000 */
[----:B------:R-:W-:-:S04]  /*60b0*/  F2FP.BF16.F32.PACK_AB R0, RZ, R0 ;  /* 0x00000000ff00723e */ /* 0x000fc800000010ff */
[----:B------:R-:W-:Y:S01]  /*60c0*/  PRMT R19, R0, 0x7610, R19 ;  /* 0x0000761000137816 */ /* 0x000fe20000000013 */
[----:B------:R-:W-:Y:S06]  /*60d0*/  BRA `(.L_x_115) ;  /* 0x0000000c00c07947 */ /* 0x000fec0003800000 */
.L_x_112:
        /* <DEDUP_REMOVED lines=11> */
.L_x_117:
[----:B------:R-:W2:Y:S02]  /*6190*/  LDG.E R2, desc[UR36][R2.64] ;  /* 0x0000002402027981 */ /* 0x000ea4000c1e1900 */
[----:B--2---:R-:W-:-:S04]  /*61a0*/  I2FP.F32.S32 R0, R2 ;  /* 0x0000000200007245 */ /* 0x004fc80000201400 */
[----:B------:R-:W-:-:S04]  /*61b0*/  F2FP.BF16.F32.PACK_AB R0, RZ, R0 ;  /* 0x00000000ff00723e */ /* 0x000fc800000010ff */
[----:B------:R-:W-:Y:S01]  /*61c0*/  PRMT R19, R0, 0x7610, R19 ;  /* 0x0000761000137816 */ /* 0x000fe20000000013 */
[----:B------:R-:W-:Y:S06]  /*61d0*/  BRA `(.L_x_115) ;  /* 0x0000000c00807947 */ /* 0x000fec0003800000 */
.L_x_116:
[----:B------:R-:W2:Y:S02]  /*61e0*/  LDG.E.U16 R2, desc[UR36][R2.64] ;  /* 0x0000002402027981 */ /* 0x000ea4000c1e1500 */
[----:B--2---:R-:W0:Y:S02]  /*61f0*/  I2F.S16 R0, R2 ;  /* 0x0000000200007306 */ /* 0x004e240000101400 */
[----:B0-----:R-:W-:-:S04]  /*6200*/  F2FP.BF16.F32.PACK_AB R0, RZ, R0 ;  /* 0x00000000ff00723e */ /* 0x001fc800000010ff */
[----:B------:R-:W-:Y:S01]  /*6210*/  PRMT R19, R0, 0x7610, R19 ;  /* 0x0000761000137816 */ /* 0x000fe20000000013 */
[----:B------:R-:W-:Y:S06]  /*6220*/  BRA `(.L_x_115) ;  /* 0x0000000c006c7947 */ /* 0x000fec0003800000 */
.L_x_111:
        /* <DEDUP_REMOVED lines=9> */
.L_x_119:
[----:B------:R-:W2:Y:S02]  /*62c0*/  LDG.E.U16 R0, desc[UR36][R2.64] ;  /* 0x0000002402007981 */ /* 0x000ea4000c1e1500 */
[----:B--2---:R-:W-:-:S05]  /*62d0*/  HADD2.F32 R0, -RZ, R0.H0_H0 ;  /* 0x20000000ff007230 */ /* 0x004fca0000004100 */
[----:B------:R-:W-:-:S04]  /*62e0*/  F2FP.BF16.F32.PACK_AB R0, RZ, R0 ;  /* 0x00000000ff00723e */ /* 0x000fc800000010ff */
[----:B------:R-:W-:Y:S01]  /*62f0*/  PRMT R19, R0, 0x7610, R19 ;  /* 0x0000761000137816 */ /* 0x000fe20000000013 */
[----:B------:R-:W-:Y:S06]  /*6300*/  BRA `(.L_x_115) ;  /* 0x0000000c00347947 */ /* 0x000fec0003800000 */
.L_x_118:
        /* <DEDUP_REMOVED lines=9> */
.L_x_121:
[----:B------:R-:W2:Y:S02]  /*63a0*/  LDG.E.U16 R2, desc[UR36][R2.64] ;  /* 0x0000002402027981 */ /* 0x000ea4000c1e1500 */
[----:B--2---:R-:W-:-:S05]  /*63b0*/  HADD2.F32 R0, -RZ, R2.H0_H0 ;  /* 0x20000002ff007230 */ /* 0x004fca0000004100 */
[----:B------:R-:W-:-:S04]  /*63c0*/  F2FP.BF16.F32.PACK_AB R0, RZ, R0 ;  /* 0x00000000ff00723e */ /* 0x000fc800000010ff */
[----:B------:R-:W-:Y:S01]  /*63d0*/  PRMT R19, R0, 0x7610, R19 ;  /* 0x0000761000137816 */ /* 0x000fe20000000013 */
[----:B------:R-:W-:Y:S06]  /*63e0*/  BRA `(.L_x_115) ;  /* 0x0000000800fc7947 */ /* 0x000fec0003800000 */
.L_x_120:
        /* <DEDUP_REMOVED lines=9> */
.L_x_110:
        /* <DEDUP_REMOVED lines=14> */
.L_x_124:
        /* <DEDUP_REMOVED lines=9> */
.L_x_123:
[----:B------:R-:W-:-:S09]  /*65f0*/  UISETP.NE.AND UP0, UPT, UR4, 0xf, UPT ;  /* 0x0000000f0400788c */ /* 0x000fd2000bf05270 */
[----:B------:R-:W-:Y:S05]  /*6600*/  BRA.U !UP0, `(.L_x_125) ;  /* 0x00000001089c7547 */ /* 0x000fea000b800000 */
[----:B------:R-:W-:-:S09]  /*6610*/  UISETP.NE.AND UP0, UPT, UR4, 0x17, UPT ;  /* 0x000000170400788c */ /* 0x000fd2000bf05270 */
[----:B------:R-:W-:Y:S05]  /*6620*/  BRA.U !UP0, `(.L_x_126) ;  /* 0x00000001085c7547 */ /* 0x000fea000b800000 */
[----:B------:R-:W-:-:S09]  /*6630*/  UISETP.NE.AND UP0, UPT, UR4, 0x18, UPT ;  /* 0x000000180400788c */ /* 0x000fd2000bf05270 */
[----:B------:R-:W-:Y:S05]  /*6640*/  BRA.U UP0, `(.L_x_114) ;  /* 0x0000000500f87547 */ /* 0x000fea000b800000 */
[----:B------:R-:W2:Y:S01]  /*6650*/  LDG.E.U8 R0, desc[UR36][R2.64] ;  /* 0x0000002402007981 */ /* 0x000ea2000c1e1100 */
[----:B------:R-:W-:Y:S01]  /*6660*/  MOV R6, 0x1f ;  /* 0x0000001f00067802 */ /* 0x000fe20000000f00 */
[----:B--2---:R-:W-:-:S05]  /*6670*/  IMAD.SHL.U32 R0, R0, 0x1000000, RZ ;  /* 0x0100000000007824 */ /* 0x004fca00078e00ff */
[C---:B------:R-:W-:Y:S02]  /*6680*/  LOP3.LUT R4, R0.reuse, 0x7f000000, RZ, 0xc0, !PT ;  /* 0x7f00000000047812 */ /* 0x040fe400078ec0ff */
[----:B------:R-:W-:Y:S02]  /*6690*/  LOP3.LUT P0, RZ, R0, 0x7f000000, RZ, 0xc0, !PT ;  /* 0x7f00000000ff7812 */ /* 0x000fe4000780c0ff */
[----:B------:R-:W0:Y:S02]  /*66a0*/  FLO.U32 R5, R4 ;  /* 0x0000000400057300 */ /* 0x000e2400000e0000 */
[----:B0-----:R-:W-:-:S05]  /*66b0*/  IMAD.MOV R5, RZ, RZ, -R5 ;  /* 0x000000ffff057224 */ /* 0x001fca00078e0a05 */
[----:B------:R-:W-:-:S05]  /*66c0*/  VIADDMNMX.U32 R5, R5, R6, 0x4, !PT ;  /* 0x0000000405057446 */ /* 0x000fca0007800006 */
[----:B------:R-:W-:-:S04]  /*66d0*/  VIADD R5, R5, 0xfffffffc ;  /* 0xfffffffc05057836 */ /* 0x000fc80000000000 */
[----:B------:R-:W-:Y:S01]  /*66e0*/  IMAD.SHL.U32 R7, R5, 0x800000, RZ ;  /* 0x0080000005077824 */ /* 0x000fe200078e00ff */
[C---:B------:R-:W-:Y:S01]  /*66f0*/  SHF.L.U32 R6, R4.reuse, R5, RZ ;  /* 0x0000000504067219 */ /* 0x040fe200000006ff */
[----:B------:R-:W-:-:S03]  /*6700*/  VIADD R5, R4, 0x1000000 ;  /* 0x0100000004057836 */ /* 0x000fc60000000000 */
[----:B------:R-:W-:Y:S02]  /*6710*/  LEA.HI R6, R6, -R7, RZ, 0x1c ;  /* 0x8000000706067211 */ /* 0x000fe400078fe0ff */
[----:B------:R-:W-:Y:S02]  /*6720*/  SHF.R.S32.HI R5, RZ, 0x8, R5 ;  /* 0x00000008ff057819 */ /* 0x000fe40000011405 */
[----:B------:R-:W-:-:S04]  /*6730*/  IADD3 R6, PT, PT, R6, 0x3c000000, RZ ;  /* 0x3c00000006067810 */ /* 0x000fc80007ffe0ff */
[----:B------:R-:W-:-:S04]  /*6740*/  LOP3.LUT R5, R6, 0x7f800000, R5, 0xf8, !PT ;  /* 0x7f80000006057812 */ /* 0x000fc800078ef805 */
[----:B------:R-:W-:-:S04]  /*6750*/  SEL R5, R5, RZ, P0 ;  /* 0x000000ff05057207 */ /* 0x000fc80000000000 */
[----:B------:R-:W-:-:S04]  /*6760*/  LOP3.LUT R5, R5, 0x80000000, R0, 0xf8, !PT ;  /* 0x8000000005057812 */ /* 0x000fc800078ef800 */
[----:B------:R-:W-:-:S04]  /*6770*/  F2FP.BF16.F32.PACK_AB R5, RZ, R5 ;  /* 0x00000005ff05723e */ /* 0x000fc800000010ff */
[----:B------:R-:W-:Y:S01]  /*6780*/  PRMT R19, R5, 0x7610, R19 ;  /* 0x0000761005137816 */ /* 0x000fe20000000013 */
[----:B------:R-:W-:Y:S06]  /*6790*/  BRA `(.L_x_115) ;  /* 0x0000000800107947 */ /* 0x000fec0003800000 */
.L_x_126:
[----:B------:R-:W2:Y:S02]  /*67a0*/  LDG.E.U8 R2, desc[UR36][R2.64] ;  /* 0x0000002402027981 */ /* 0x000ea4000c1e1100 */
[C---:B--2---:R-:W-:Y:S02]  /*67b0*/  IMAD.SHL.U32 R0, R2.reuse, 0x2000000, RZ ;  /* 0x0200000002007824 */ /* 0x044fe400078e00ff */
[----:B------:R-:W-:-:S03]  /*67c0*/  IMAD.SHL.U32 R5, R2, 0x100, RZ ;  /* 0x0000010002057824 */ /* 0x000fc600078e00ff */
[----:B------:R-:W-:-:S13]  /*67d0*/  ISETP.GE.U32.AND P0, PT, R0, 0x8000000, PT ;  /* 0x080000000000780c */ /* 0x000fda0003f06070 */
[C---:B------:R-:W-:Y:S02]  /*67e0*/  @!P0 LOP3.LUT R4, R5.reuse, 0x7f00, RZ, 0xc0, !PT ;  /* 0x00007f0005048812 */ /* 0x040fe400078ec0ff */
[----:B------:R-:W-:Y:S02]  /*67f0*/  @P0 LEA.HI R0, R0, 0x70000000, RZ, 0x1c ;  /* 0x7000000000000811 */ /* 0x000fe400078fe0ff */
[----:B------:R-:W-:Y:S02]  /*6800*/  @!P0 LOP3.LUT R4, R4, 0x3f000000, RZ, 0xfc, !PT ;  /* 0x3f00000004048812 */ /* 0x000fe400078efcff */
[----:B------:R-:W-:Y:S01]  /*6810*/  PRMT R5, R5, 0x9910, RZ ;  /* 0x0000991005057816 */ /* 0x000fe200000000ff */
[----:B------:R-:W-:Y:S02]  /*6820*/  @P0 FMUL.FTZ R0, R0, 1.9259299443872358531e-34 ;  /* 0x0780000000000820 */ /* 0x000fe40000410000 */
[----:B------:R-:W-:-:S05]  /*6830*/  @!P0 FADD.FTZ R0, R4, -0.5 ;  /* 0xbf00000004008421 */ /* 0x000fca0000010000 */
[----:B------:R-:W-:-:S04]  /*6840*/  LOP3.LUT R0, R0, 0x80000000, R5, 0xf8, !PT ;  /* 0x8000000000007812 */ /* 0x000fc800078ef805 */
[----:B------:R-:W-:-:S04]  /*6850*/  F2FP.BF16.F32.PACK_AB R0, RZ, R0 ;  /* 0x00000000ff00723e */ /* 0x000fc800000010ff */
[----:B------:R-:W-:Y:S01]  /*6860*/  PRMT R19, R0, 0x7610, R19 ;  /* 0x0000761000137816 */ /* 0x000fe20000000013 */
[----:B------:R-:W-:Y:S06]  /*6870*/  BRA `(.L_x_115) ;  /* 0x0000000400d87947 */ /* 0x000fec0003800000 */
.L_x_125:
[----:B------:R0:W5:Y:S01]  /*6880*/  LDG.E.U16 R19, desc[UR36][R2.64] ;  /* 0x0000002402137981 */ /* 0x000162000c1e1500 */
[----:B------:R-:W-:Y:S05]  /*6890*/  BRA `(.L_x_115) ;  /* 0x0000000400d07947 */ /* 0x000fea0003800000 */
.L_x_122:
        /* <DEDUP_REMOVED lines=13> */
.L_x_129:
        /* <DEDUP_REMOVED lines=11> */
[----:B------:R-:W-:-:S04]  /*6a20*/  SHF.R.U32.HI R0, RZ, 0x7, R3 ;  /* 0x00000007ff007819 */ /* 0x000fc80000011603 */
[----:B------:R-:W-:Y:S02]  /*6a30*/  SHF.L.U32 R7, R0, 0x1f, RZ ;  /* 0x0000001f00077819 */ /* 0x000fe400000006ff */
        /* <DEDUP_REMOVED lines=8> */
.L_x_133:
[----:B------:R-:W-:Y:S05]  /*6ac0*/  BSYNC.RECONVERGENT B1 ;  /* 0x0000000000017941 */ /* 0x000fea0003800200 */
.L_x_132:
[----:B------:R-:W-:Y:S01]  /*6ad0*/  IMAD.SHL.U32 R0, R0, 0x100000, RZ ;  /* 0x0010000000007824 */ /* 0x000fe200078e00ff */
[----:B------:R-:W-:-:S04]  /*6ae0*/  LEA R2, R2, 0x3b800000, 0x17 ;  /* 0x3b80000002027811 */ /* 0x000fc800078eb8ff */
[----:B------:R-:W-:-:S07]  /*6af0*/  LOP3.LUT R0, R2, R0, R7, 0xfe, !PT ;  /* 0x0000000002007212 */ /* 0x000fce00078efe07 */
.L_x_131:
[----:B------:R-:W-:Y:S05]  /*6b00*/  BSYNC.RECONVERGENT B0 ;  /* 0x0000000000007941 */ /* 0x000fea0003800200 */
.L_x_130:
[----:B------:R-:W-:-:S04]  /*6b10*/  F2FP.BF16.F32.PACK_AB R0, RZ, R0 ;  /* 0x00000000ff00723e */ /* 0x000fc800000010ff */
[----:B------:R-:W-:Y:S01]  /*6b20*/  PRMT R19, R0, 0x7610, R19 ;  /* 0x0000761000137816 */ /* 0x000fe20000000013 */
[----:B------:R-:W-:Y:S06]  /*6b30*/  BRA `(.L_x_115) ;  /* 0x0000000400287947 */ /* 0x000fec0003800000 */
.L_x_128:
        /* <DEDUP_REMOVED lines=21> */
.L_x_137:
[----:B------:R-:W-:Y:S05]  /*6c90*/  BSYNC.RECONVERGENT B1 ;  /* 0x0000000000017941 */ /* 0x000fea0003800200 */
.L_x_136:
[----:B------:R-:W-:Y:S01]  /*6ca0*/  IMAD.SHL.U32 R0, R0, 0x200000, RZ ;  /* 0x0020000000007824 */ /* 0x000fe200078e00ff */
[----:B------:R-:W-:-:S04]  /*6cb0*/  LEA R2, R2, 0x37800000, 0x17 ;  /* 0x3780000002027811 */ /* 0x000fc800078eb8ff */
[----:B------:R-:W-:-:S07]  /*6cc0*/  LOP3.LUT R0, R2, R0, R7, 0xfe, !PT ;  /* 0x0000000002007212 */ /* 0x000fce00078efe07 */
.L_x_135:
[----:B------:R-:W-:Y:S05]  /*6cd0*/  BSYNC.RECONVERGENT B0 ;  /* 0x0000000000007941 */ /* 0x000fea0003800200 */
.L_x_134:
[----:B------:R-:W-:-:S04]  /*6ce0*/  F2FP.BF16.F32.PACK_AB R0, RZ, R0 ;  /* 0x00000000ff00723e */ /* 0x000fc800000010ff */
[----:B------:R-:W-:Y:S01]  /*6cf0*/  PRMT R19, R0, 0x7610, R19 ;  /* 0x0000761000137816 */ /* 0x000fe20000000013 */
[----:B------:R-:W-:Y:S06]  /*6d00*/  BRA `(.L_x_115) ;  /* 0x0000000000b47947 */ /* 0x000fec0003800000 */
.L_x_127:
[----:B------:R-:W-:-:S09]  /*6d10*/  UISETP.NE.AND UP0, UPT, UR4, 0x1c, UPT ;  /* 0x0000001c0400788c */ /* 0x000fd2000bf05270 */
[----:B------:R-:W-:Y:S05]  /*6d20*/  BRA.U !UP0, `(.L_x_138) ;  /* 0x00000001089c7547 */ /* 0x000fea000b800000 */
[----:B------:R-:W-:-:S09]  /*6d30*/  UISETP.NE.AND UP0, UPT, UR4, 0x1d, UPT ;  /* 0x0000001d0400788c */ /* 0x000fd2000bf05270 */
[----:B------:R-:W-:Y:S05]  /*6d40*/  BRA.U !UP0, `(.L_x_139) ;  /* 0x0000000108807547 */ /* 0x000fea000b800000 */
[----:B------:R-:W-:-:S09]  /*6d50*/  UISETP.NE.AND UP0, UPT, UR4, 0x2c, UPT ;  /* 0x0000002c0400788c */ /* 0x000fd2000bf05270 */
[----:B------:R-:W-:Y:S05]  /*6d60*/  BRA.U UP0, `(.L_x_114) ;  /* 0x0000000100307547 */ /* 0x000fea000b800000 */
        /* <DEDUP_REMOVED lines=8> */
.L_x_141:
[----:B------:R-:W-:Y:S05]  /*6df0*/  BSYNC.RECONVERGENT B0 ;  /* 0x0000000000007941 */ /* 0x000fea0003800200 */
.L_x_140:
[----:B------:R-:W-:-:S04]  /*6e00*/  F2FP.BF16.F32.PACK_AB R0, RZ, R0 ;  /* 0x00000000ff00723e */ /* 0x000fc800000010ff */
[----:B------:R-:W-:Y:S01]  /*6e10*/  PRMT R19, R0, 0x7610, R19 ;  /* 0x0000761000137816 */ /* 0x000fe20000000013 */
[----:B------:R-:W-:Y:S06]  /*6e20*/  BRA `(.L_x_115) ;  /* 0x00000000006c7947 */ /* 0x000fec0003800000 */
.L_x_114:
        /* <DEDUP_REMOVED lines=15> */
[----:B--2---:R-:W-:Y:S05]  /*6f20*/  CALL.ABS.NOINC R2 ;  /* 0x0000000002007343 */ /* 0x004fea0003c00000 */
.L_x_142:
[----:B------:R-:W-:Y:S01]  /*6f30*/  PRMT R19, RZ, 0x7610, R19 ;  /* 0x00007610ff137816 */ /* 0x000fe20000000013 */
[----:B------:R-:W-:Y:S06]  /*6f40*/  BRA `(.L_x_115) ;  /* 0x0000000000247947 */ /* 0x000fec0003800000 */
.L_x_139:
[----:B------:R-:W2:Y:S02]  /*6f50*/  LDG.E.64 R2, desc[UR36][R2.64] ;  /* 0x0000002402027981 */ /* 0x000ea4000c1e1b00 */
[----:B--2---:R-:W0:Y:S02]  /*6f60*/  I2F.U64 R0, R2 ;  /* 0x0000000200007312 */ /* 0x004e240000301000 */
[----:B0-----:R-:W-:-:S04]  /*6f70*/  F2FP.BF16.F32.PACK_AB R0, RZ, R0 ;  /* 0x00000000ff00723e */ /* 0x001fc800000010ff */
[----:B------:R-:W-:Y:S01]  /*6f80*/  PRMT R19, R0, 0x7610, R19 ;  /* 0x0000761000137816 */ /* 0x000fe20000000013 */
[----:B------:R-:W-:Y:S06]  /*6f90*/  BRA `(.L_x_115) ;  /* 0x0000000000107947 */ /* 0x000fec0003800000 */
.L_x_138:
[----:B------:R-:W2:Y:S02]  /*6fa0*/  LDG.E R2, desc[UR36][R2.64] ;  /* 0x0000002402027981 */ /* 0x000ea4000c1e1900 */
[----:B--2---:R-:W-:-:S04]  /*6fb0*/  I2FP.F32.U32 R0, R2 ;  /* 0x0000000200007245 */ /* 0x004fc80000201000 */
[----:B------:R-:W-:-:S04]  /*6fc0*/  F2FP.BF16.F32.PACK_AB R0, RZ, R0 ;  /* 0x00000000ff00723e */ /* 0x000fc800000010ff */
[----:B------:R-:W-:-:S07]  /*6fd0*/  PRMT R19, R0, 0x7610, R19 ;  /* 0x0000761000137816 */ /* 0x000fce0000000013 */
.L_x_115:
[----:B------:R-:W0:Y:S01]  /*6fe0*/  LDCU.64 UR6, c[0x0][0x5f8] ;  /* 0x0000bf00ff0677ac */ /* 0x000e220008000a00 */
[----:B------:R-:W-:-:S04]  /*6ff0*/  UPRMT UR4, UR42, 0x9910, URZ ;  /* 0x000099102a047896 */ /* 0x000fc800080000ff */
[----:B------:R-:W-:Y:S01]  /*7000*/  UISETP.GT.AND UP0, UPT, UR4, 0x9, UPT ;  /* 0x000000090400788c */ /* 0x000fe2000bf04270 */
[----:B0-----:R-:W-:-:S04]  /*7010*/  IADD3 R2, P0, PT, R18, UR6, RZ ;  /* 0x0000000612027c10 */ /* 0x001fc8000ff1e0ff */
[----:B------:R-:W-:-:S04]  /*7020*/  IADD3.X R3, PT, PT, RZ, UR7, RZ, P0, !PT ;  /* 0x00000007ff037c10 */ /* 0x000fc800087fe4ff */
        /* <DEDUP_REMOVED lines=13> */
.L_x_146:
[----:B------:R-:W2:Y:S02]  /*7100*/  LDG.E.U8 R2, desc[UR36][R2.64] ;  /* 0x0000002402027981 */ /* 0x000ea4000c1e1100 */
[----:B--2---:R-:W-:-:S04]  /*7110*/  I2FP.F32.U32 R0, R2 ;  /* 0x0000000200007245 */ /* 0x004fc80000201000 */
[----:B------:R-:W-:Y:S01]  /*7120*/  F2FP.BF16.F32.PACK_AB R0, RZ, R0 ;  /* 0x00000000ff00723e */ /* 0x000fe200000010ff */
[----:B------:R-:W-:Y:S06]  /*7130*/  BRA `(.L_x_148) ;  /* 0x0000000c00847947 */ /* 0x000fec0003800000 */
.L_x_145:
        /* <DEDUP_REMOVED lines=10> */
.L_x_150:
[----:B------:R-:W2:Y:S02]  /*71e0*/  LDG.E R2, desc[UR36][R2.64] ;  /* 0x0000002402027981 */ /* 0x000ea4000c1e1900 */
[----:B--2---:R-:W-:-:S04]  /*71f0*/  I2FP.F32.S32 R0, R2 ;  /* 0x0000000200007245 */ /* 0x004fc80000201400 */
[----:B------:R-:W-:Y:S01]  /*7200*/  F2FP.BF16.F32.PACK_AB R0, RZ, R0 ;  /* 0x00000000ff00723e */ /* 0x000fe200000010ff */
[----:B------:R-:W-:Y:S06]  /*7210*/  BRA `(.L_x_148) ;  /* 0x0000000c004c7947 */ /* 0x000fec0003800000 */
.L_x_149:
[----:B------:R-:W2:Y:S02]  /*7220*/  LDG.E.U16 R2, desc[UR36][R2.64] ;  /* 0x0000002402027981 */ /* 0x000ea4000c1e1500 */
[----:B--2---:R-:W0:Y:S02]  /*7230*/  I2F.S16 R0, R2 ;  /* 0x0000000200007306 */ /* 0x004e240000101400 */
[----:B0-----:R-:W-:Y:S01]  /*7240*/  F2FP.BF16.F32.PACK_AB R0, RZ, R0 ;  /* 0x00000000ff00723e */ /* 0x001fe200000010ff */
[----:B------:R-:W-:Y:S06]  /*7250*/  BRA `(.L_x_148) ;  /* 0x0000000c003c7947 */ /* 0x000fec0003800000 */
.L_x_144:
        /* <DEDUP_REMOVED lines=9> */
.L_x_152:
[----:B------:R-:W2:Y:S02]  /*72f0*/  LDG.E.U16 R0, desc[UR36][R2.64] ;  /* 0x0000002402007981 */ /* 0x000ea4000c1e1500 */
[----:B--2---:R-:W-:-:S05]  /*7300*/  HADD2.F32 R0, -RZ, R0.H0_H0 ;  /* 0x20000000ff007230 */ /* 0x004fca0000004100 */
[----:B------:R-:W-:Y:S01]  /*7310*/  F2FP.BF16.F32.PACK_AB R0, RZ, R0 ;  /* 0x00000000ff00723e */ /* 0x000fe200000010ff */
[----:B------:R-:W-:Y:S06]  /*7320*/  BRA `(.L_x_148) ;  /* 0x0000000c00087947 */ /* 0x000fec0003800000 */
.L_x_151:
        /* <DEDUP_REMOVED lines=9> */
.L_x_154:
[----:B------:R-:W2:Y:S02]  /*73c0*/  LDG.E.U16 R2, desc[UR36][R2.64] ;  /* 0x0000002402027981 */ /* 0x000ea4000c1e1500 */
[----:B--2---:R-:W-:-:S05]  /*73d0*/  HADD2.F32 R0, -RZ, R2.H0_H0 ;  /* 0x20000002ff007230 */ /* 0x004fca0000004100 */
[----:B------:R-:W-:Y:S01]  /*73e0*/  F2FP.BF16.F32.PACK_AB R0, RZ, R0 ;  /* 0x00000000ff00723e */ /* 0x000fe200000010ff */
[----:B------:R-:W-:Y:S06]  /*73f0*/  BRA `(.L_x_148) ;  /* 0x0000000800d47947 */ /* 0x000fec0003800000 */
.L_x_153:
        /* <DEDUP_REMOVED lines=8> */
.L_x_143:
        /* <DEDUP_REMOVED lines=13> */
.L_x_157:
        /* <DEDUP_REMOVED lines=8> */
.L_x_156:
        /* <DEDUP_REMOVED lines=13> */
[----:B------:R-:W-:-:S05]  /*76a0*/  VIADDMNMX.U32 R5, R5, R6, 0x4, !PT ;  /* 0x0000000405057446 */ /* 0x000fca0007800006 */
[----:B------:R-:W-:-:S05]  /*76b0*/  VIADD R5, R5, 0xfffffffc ;  /* 0xfffffffc05057836 */ /* 0x000fca0000000000 */
[C---:B------:R-:W-:Y:S02]  /*76c0*/  SHF.L.U32 R6, R4.reuse, R5, RZ ;  /* 0x0000000504067219 */ /* 0x040fe400000006ff */
[----:B------:R-:W-:Y:S01]  /*76d0*/  SHF.L.U32 R7, R5, 0x17, RZ ;  /* 0x0000001705077819 */ /* 0x000fe200000006ff */
        /* <DEDUP_REMOVED lines=10> */
.L_x_159:
        /* <DEDUP_REMOVED lines=11> */
[----:B------:R-:W-:Y:S01]  /*7830*/  F2FP.BF16.F32.PACK_AB R0, RZ, R0 ;  /* 0x00000000ff00723e */ /* 0x000fe200000010ff */
[----:B------:R-:W-:Y:S06]  /*7840*/  BRA `(.L_x_148) ;  /* 0x0000000400c07947 */ /* 0x000fec0003800000 */
.L_x_158:
[----:B------:R0:W5:Y:S01]  /*7850*/  LDG.E.U16 R0, desc[UR36][R2.64] ;  /* 0x0000002402007981 */ /* 0x000162000c1e1500 */
[----:B------:R-:W-:Y:S05]  /*7860*/  BRA `(.L_x_148) ;  /* 0x0000000400b87947 */ /* 0x000fea0003800000 */
.L_x_155:
        /* <DEDUP_REMOVED lines=12> */
.L_x_162:
[----:B------:R-:W2:Y:S01]  /*7930*/  LDG.E.U8 R3, desc[UR36][R2.64] ;  /* 0x0000002402037981 */ /* 0x000ea2000c1e1100 */
[----:B------:R-:W-:Y:S01]  /*7940*/  BSSY.RECONVERGENT B0, `(.L_x_163) ;  /* 0x0000018000007945 */ /* 0x000fe20003800200 */
[----:B------:R-:W-:Y:S02]  /*7950*/  MOV R0, RZ ;  /* 0x000000ff00007202 */ /* 0x000fe40000000f00 */
        /* <DEDUP_REMOVED lines=18> */
.L_x_166:
[----:B------:R-:W-:Y:S05]  /*7a80*/  BSYNC.RECONVERGENT B1 ;  /* 0x0000000000017941 */ /* 0x000fea0003800200 */
.L_x_165:
[----:B------:R-:W-:Y:S01]  /*7a90*/  IMAD.SHL.U32 R0, R0, 0x100000, RZ ;  /* 0x0010000000007824 */ /* 0x000fe200078e00ff */
[----:B------:R-:W-:-:S04]  /*7aa0*/  LEA R2, R2, 0x3b800000, 0x17 ;  /* 0x3b80000002027811 */ /* 0x000fc800078eb8ff */
[----:B------:R-:W-:-:S07]  /*7ab0*/  LOP3.LUT R0, R2, R0, R7, 0xfe, !PT ;  /* 0x0000000002007212 */ /* 0x000fce00078efe07 */
.L_x_164:
[----:B------:R-:W-:Y:S05]  /*7ac0*/  BSYNC.RECONVERGENT B0 ;  /* 0x0000000000007941 */ /* 0x000fea0003800200 */
.L_x_163:
[----:B------:R-:W-:Y:S01]  /*7ad0*/  F2FP.BF16.F32.PACK_AB R0, RZ, R0 ;  /* 0x00000000ff00723e */ /* 0x000fe200000010ff */
[----:B------:R-:W-:Y:S06]  /*7ae0*/  BRA `(.L_x_148) ;  /* 0x0000000400187947 */ /* 0x000fec0003800000 */
.L_x_161:
[----:B------:R-:W2:Y:S01]  /*7af0*/  LDG.E.U8 R3, desc[UR36][R2.64] ;  /* 0x0000002402037981 */ /* 0x000ea2000c1e1100 */
[----:B------:R-:W-:Y:S01]  /*7b00*/  BSSY.RECONVERGENT B0, `(.L_x_167) ;  /* 0x0000018000007945 */ /* 0x000fe20003800200 */
[----:B------:R-:W-:Y:S01]  /*7b10*/  HFMA2 R0, -RZ, RZ, 0, 0 ;  /* 0x00000000ff007431 */ /* 0x000fe200000001ff */
        /* <DEDUP_REMOVED lines=18> */
.L_x_170:
[----:B------:R-:W-:Y:S05]  /*7c40*/  BSYNC.RECONVERGENT B1 ;  /* 0x0000000000017941 */ /* 0x000fea0003800200 */
.L_x_169:
[----:B------:R-:W-:Y:S01]  /*7c50*/  IMAD.SHL.U32 R0, R0, 0x200000, RZ ;  /* 0x0020000000007824 */ /* 0x000fe200078e00ff */
[----:B------:R-:W-:-:S04]  /*7c60*/  LEA R2, R2, 0x37800000, 0x17 ;  /* 0x3780000002027811 */ /* 0x000fc800078eb8ff */
[----:B------:R-:W-:-:S07]  /*7c70*/  LOP3.LUT R0, R2, R0, R7, 0xfe, !PT ;  /* 0x0000000002007212 */ /* 0x000fce00078efe07 */
.L_x_168:
[----:B------:R-:W-:Y:S05]  /*7c80*/  BSYNC.RECONVERGENT B0 ;  /* 0x0000000000007941 */ /* 0x000fea0003800200 */
.L_x_167:
[----:B------:R-:W-:Y:S01]  /*7c90*/  F2FP.BF16.F32.PACK_AB R0, RZ, R0 ;  /* 0x00000000ff00723e */ /* 0x000fe200000010ff */
[----:B------:R-:W-:Y:S06]  /*7ca0*/  BRA `(.L_x_148) ;  /* 0x0000000000a87947 */ /* 0x000fec0003800000 */
.L_x_160:
        /* <DEDUP_REMOVED lines=8> */
[----:B------:R-:W-:Y:S02]  /*7d30*/  MOV R0, 0x400000 ;  /* 0x0040000000007802 */ /* 0x000fe40000000f00 */
[----:B--2---:R-:W-:-:S13]  /*7d40*/  ISETP.NE.AND P0, PT, R2, RZ, PT ;  /* 0x000000ff0200720c */ /* 0x004fda0003f05270 */
[----:B------:R-:W-:Y:S05]  /*7d50*/  @!P0 BRA `(.L_x_174) ;  /* 0x00000000000c8947 */ /* 0x000fea0003800000 */
[----:B------:R-:W-:-:S13]  /*7d60*/  ISETP.NE.AND P0, PT, R2, 0xff, PT ;  /* 0x000000ff0200780c */ /* 0x000fda0003f05270 */
[----:B------:R-:W-:Y:S02]  /*7d70*/  @!P0 IMAD.MOV.U32 R0, RZ, RZ, 0x7f800001 ;  /* 0x7f800001ff008424 */ /* 0x000fe400078e00ff */
[----:B------:R-:W-:-:S07]  /*7d80*/  @P0 IMAD.SHL.U32 R0, R2, 0x800000, RZ ;  /* 0x0080000002000824 */ /* 0x000fce00078e00ff */
.L_x_174:
[----:B------:R-:W-:Y:S05]  /*7d90*/  BSYNC.RECONVERGENT B0 ;  /* 0x0000000000007941 */ /* 0x000fea0003800200 */
.L_x_173:
[----:B------:R-:W-:Y:S01]  /*7da0*/  F2FP.BF16.F32.PACK_AB R0, RZ, R0 ;  /* 0x00000000ff00723e */ /* 0x000fe200000010ff */
[----:B------:R-:W-:Y:S06]  /*7db0*/  BRA `(.L_x_148) ;  /* 0x0000000000647947 */ /* 0x000fec0003800000 */
.L_x_147:
[----:B------:R-:W-:Y:S01]  /*7dc0*/  MOV R2, 0x0 ;  /* 0x0000000000027802 */ /* 0x000fe20000000f00 */
[----:B------:R-:W0:Y:S01]  /*7dd0*/  LDCU.64 UR4, c[0x4][0x128] ;  /* 0x01002500ff0477ac */ /* 0x000e220008000a00 */
[----:B------:R-:W-:Y:S02]  /*7de0*/  HFMA2 R12, -RZ, RZ, 0, 5.9604644775390625e-08 ;  /* 0x00000001ff0c7431 */ /* 0x000fe400000001ff */
[----:B------:R-:W-:Y:S01]  /*7df0*/  IMAD.MOV.U32 R8, RZ, RZ, 0x4e ;  /* 0x0000004eff087424 */ /* 0x000fe200078e00ff */
[----:B------:R-:W1:Y:S01]  /*7e00*/  LDCU.64 UR6, c[0x4][0x130] ;  /* 0x01002600ff0677ac */ /* 0x000e620008000a00 */
[----:B------:R-:W2:Y:S01]  /*7e10*/  LDC.64 R2, c[0x4][R2] ;  /* 0x0100000002027b82 */ /* 0x000ea20000000a00 */
[----:B------:R-:W-:Y:S01]  /*7e20*/  IMAD.MOV.U32 R13, RZ, RZ, RZ ;  /* 0x000000ffff0d7224 */ /* 0x000fe200078e00ff */
[----:B------:R-:W3:Y:S01]  /*7e30*/  LDCU.64 UR8, c[0x4][0x38] ;  /* 0x01000700ff0877ac */ /* 0x000ee20008000a00 */
[----:B0-----:R-:W-:Y:S02]  /*7e40*/  IMAD.U32 R4, RZ, RZ, UR4 ;  /* 0x00000004ff047e24 */ /* 0x001fe4000f8e00ff */
[----:B------:R-:W-:Y:S01]  /*7e50*/  IMAD.U32 R5, RZ, RZ, UR5 ;  /* 0x00000005ff057e24 */ /* 0x000fe2000f8e00ff */
[----:B-1----:R-:W-:Y:S01]  /*7e60*/  MOV R6, UR6 ;  /* 0x0000000600067c02 */ /* 0x002fe20008000f00 */
[----:B------:R-:W-:-:S02]  /*7e70*/  IMAD.U32 R7, RZ, RZ, UR7 ;  /* 0x00000007ff077e24 */ /* 0x000fc4000f8e00ff */
[----:B---3--:R-:W-:Y:S02]  /*7e80*/  IMAD.U32 R10, RZ, RZ, UR8 ;  /* 0x00000008ff0a7e24 */ /* 0x008fe4000f8e00ff */
[----:B------:R-:W-:-:S07]  /*7e90*/  IMAD.U32 R11, RZ, RZ, UR9 ;  /* 0x00000009ff0b7e24 */ /* 0x000fce000f8e00ff */
[----:B------:R-:W-:-:S07]  /*7ea0*/  LEPC R20, `(.L_x_175) ;  /* 0x000000001014794e */ /* 0x000fce0000000000 */
[----:B--2--5:R-:W-:Y:S05]  /*7eb0*/  CALL.ABS.NOINC R2 ;  /* 0x0000000002007343 */ /* 0x024fea0003c00000 */
.L_x_175:
[----:B------:R-:W-:Y:S01]  /*7ec0*/  PRMT R0, RZ, 0x7610, R0 ;  /* 0x00007610ff007816 */ /* 0x000fe20000000000 */
[----:B------:R-:W-:Y:S06]  /*7ed0*/  BRA `(.L_x_148) ;  /* 0x00000000001c7947 */ /* 0x000fec0003800000 */
.L_x_172:
[----:B------:R-:W2:Y:S02]  /*7ee0*/  LDG.E.64 R2, desc[UR36][R2.64] ;  /* 0x0000002402027981 */ /* 0x000ea4000c1e1b00 */
[----:B--2---:R-:W0:Y:S02]  /*7ef0*/  I2F.U64 R0, R2 ;  /* 0x0000000200007312 */ /* 0x004e240000301000 */
[----:B0-----:R-:W-:Y:S01]  /*7f00*/  F2FP.BF16.F32.PACK_AB R0, RZ, R0 ;  /* 0x00000000ff00723e */ /* 0x001fe200000010ff */
[----:B------:R-:W-:Y:S06]  /*7f10*/  BRA `(.L_x_148) ;  /* 0x00000000000c7947 */ /* 0x000fec0003800000 */
.L_x_171:
[----:B------:R-:W2:Y:S02]  /*7f20*/  LDG.E R2, desc[UR36][R2.64] ;  /* 0x0000002402027981 */ /* 0x000ea4000c1e1900 */
[----:B--2---:R-:W-:-:S04]  /*7f30*/  I2FP.F32.U32 R0, R2 ;  /* 0x0000000200007245 */ /* 0x004fc80000201000 */
[----:B------:R-:W-:-:S07]  /*7f40*/  F2FP.BF16.F32.PACK_AB R0, RZ, R0 ;  /* 0x00000000ff00723e */ /* 0x000fce00000010ff */
.L_x_148:
[----:B-----5:R-:W-:Y:S01]  /*7f50*/  IMAD.U32 R0, R0, 0x10000, RZ ;  /* 0x0001000000007824 */ /* 0x020fe200078e00ff */
[----:B------:R-:W1:Y:S01]  /*7f60*/  LDCU.64 UR6, c[0x0][0x5e8] ;  /* 0x0000bd00ff0677ac */ /* 0x000e620008000a00 */
[----:B------:R-:W-:Y:S02]  /*7f70*/  IMAD.MOV.U32 R6, RZ, RZ, 0x3e800000 ;  /* 0x3e800000ff067424 */ /* 0x000fe400078e00ff */
[----:B0-----:R-:W-:Y:S01]  /*7f80*/  FMUL.FTZ R2, R0, 1.4426950216293334961 ;  /* 0x3fb8aa3b00027820 */ /* 0x001fe20000410000 */
[----:B------:R-:W-:Y:S01]  /*7f90*/  IMAD.MOV.U32 R7, RZ, RZ, 0x3d39bf78 ;  /* 0x3d39bf78ff077424 */ /* 0x000fe200078e00ff */
[----:B------:R-:W-:Y:S01]  /*7fa0*/  UPRMT UR4, UR43, 0x9910, URZ ;  /* 0x000099102b047896 */ /* 0x000fe200080000ff */
[----:B------:R-:W-:-:S03]  /*7fb0*/  IMAD.U32 R19, R19, 0x10000, RZ ;  /* 0x0001000013137824 */ /* 0x000fc600078e00ff */
[----:B------:R-:W0:Y:S01]  /*7fc0*/  MUFU.EX2 R2, R2 ;  /* 0x0000000200027308 */ /* 0x000e220000000800 */
[----:B------:R-:W-:Y:S01]  /*7fd0*/  UISETP.GT.AND UP0, UPT, UR4, 0x9, UPT ;  /* 0x000000090400788c */ /* 0x000fe2000bf04270 */
[C---:B0-----:R-:W-:Y:S01]  /*7fe0*/  FADD.FTZ.RZ R3, R2.reuse, 1 ;  /* 0x3f80000002037421 */ /* 0x041fe2000001c000 */
[----:B------:R-:W-:-:S03]  /*7ff0*/  ISETP.GE.U32.AND P0, PT, R2, 0x7f800000, PT ;  /* 0x7f8000000200780c */ /* 0x000fc60003f06070 */
[----:B------:R-:W-:Y:S01]  /*8000*/  VIADD R3, R3, 0xc0c00000 ;  /* 0xc0c0000003037836 */ /* 0x000fe20000000000 */
[----:B------:R-:W-:-:S04]  /*8010*/  ISETP.GT.AND P1, PT, R2, -0x40800000, P0 ;  /* 0xbf8000000200780c */ /* 0x000fc80000724270 */
[----:B------:R-:W-:-:S04]  /*8020*/  LOP3.LUT R3, R3, 0xff800000, RZ, 0xc0, !PT ;  /* 0xff80000003037812 */ /* 0x000fc800078ec0ff */
[----:B------:R-:W-:Y:S02]  /*8030*/  IADD3 R5, PT, PT, -R3, 0x40800000, RZ ;  /* 0x4080000003057810 */ /* 0x000fe40007ffe1ff */
[-C--:B------:R-:W-:Y:S02]  /*8040*/  IADD3 R4, PT, PT, R2, -R3.reuse, RZ ;  /* 0x8000000302047210 */ /* 0x080fe40007ffe0ff */
[----:B------:R-:W-:Y:S01]  /*8050*/  I2FP.F32.S32 R3, R3 ;  /* 0x0000000300037245 */ /* 0x000fe20000201400 */
[----:B------:R-:W-:Y:S01]  /*8060*/  FFMA.FTZ R5, R5, R6, -1 ;  /* 0xbf80000005057423 */ /* 0x000fe20000010006 */
[----:B------:R-:W-:-:S03]  /*8070*/  FMUL.FTZ R6, R0, -1.4426950216293334961 ;  /* 0xbfb8aa3b00067820 */ /* 0x000fc60000410000 */
[----:B------:R-:W-:Y:S01]  /*8080*/  FADD.FTZ R4, R4, R5 ;  /* 0x0000000504047221 */ /* 0x000fe20000010000 */
[----:B------:R-:W-:Y:S02]  /*8090*/  FMUL.FTZ R3, R3, 1.1920928955078125e-07 ;  /* 0x3400000003037820 */ /* 0x000fe40000410000 */
        /* <DEDUP_REMOVED lines=21> */
[----:B------:R-:W-:-:S02]  /*81f0*/  IMAD.X R3, RZ, RZ, UR7, P0 ;  /* 0x00000007ff037e24 */ /* 0x000fc400080e06ff */
        /* <DEDUP_REMOVED lines=13> */
[----:B01----:R-:W-:-:S04]  /*82d0*/  SHF.L.U32 R0, R5, 0x10, RZ ;  /* 0x0000001005007819 */ /* 0x003fc800000006ff */
[----:B------:R-:W0:Y:S02]  /*82e0*/  F2I.FTZ.TRUNC.NTZ R5, R0 ;  /* 0x0000000000057305 */ /* 0x000e24000021f100 */
[----:B0-----:R0:W-:Y:S01]  /*82f0*/  STG.E.U8 desc[UR36][R2.64], R5 ;  /* 0x0000000502007986 */ /* 0x0011e2000c101124 */
[----:B------:R-:W-:Y:S05]  /*8300*/  BRA `(.L_x_181) ;  /* 0x0000000c007c7947 */ /* 0x000fea0003800000 */
.L_x_179:
[----:B-1----:R-:W-:-:S06]  /*8310*/  IMAD.U32 R5, R5, 0x10000, RZ ;  /* 0x0001000005057824 */ /* 0x002fcc00078e00ff */
[----:B------:R-:W1:Y:S02]  /*8320*/  F2I.S64.TRUNC R4, R5 ;  /* 0x0000000500047311 */ /* 0x000e64000020d900 */
[----:B-1----:R1:W-:Y:S01]  /*8330*/  STG.E.U8 desc[UR36][R2.64], R4 ;  /* 0x0000000402007986 */ /* 0x0023e2000c101124 */
[----:B------:R-:W-:Y:S05]  /*8340*/  BRA `(.L_x_181) ;  /* 0x0000000c006c7947 */ /* 0x000fea0003800000 */
.L_x_178:
        /* <DEDUP_REMOVED lines=10> */
.L_x_183:
[----:B-1----:R-:W-:-:S06]  /*83f0*/  IMAD.U32 R5, R5, 0x10000, RZ ;  /* 0x0001000005057824 */ /* 0x002fcc00078e00ff */
[----:B------:R-:W1:Y:S02]  /*8400*/  F2I.FTZ.TRUNC.NTZ R5, R5 ;  /* 0x0000000500057305 */ /* 0x000e64000021f100 */
[----:B-1----:R1:W-:Y:S01]  /*8410*/  STG.E desc[UR36][R2.64], R5 ;  /* 0x0000000502007986 */ /* 0x0023e2000c101924 */
[----:B------:R-:W-:Y:S05]  /*8420*/  BRA `(.L_x_181) ;  /* 0x0000000c00347947 */ /* 0x000fea0003800000 */
.L_x_182:
[----:B-1----:R-:W-:-:S06]  /*8430*/  IMAD.U32 R5, R5, 0x10000, RZ ;  /* 0x0001000005057824 */ /* 0x002fcc00078e00ff */
[----:B------:R-:W1:Y:S02]  /*8440*/  F2I.FTZ.TRUNC.NTZ R5, R5 ;  /* 0x0000000500057305 */ /* 0x000e64000021f100 */
[----:B-1----:R1:W-:Y:S01]  /*8450*/  STG.E.U16 desc[UR36][R2.64], R5 ;  /* 0x0000000502007986 */ /* 0x0023e2000c101524 */
[----:B------:R-:W-:Y:S05]  /*8460*/  BRA `(.L_x_181) ;  /* 0x0000000c00247947 */ /* 0x000fea0003800000 */
.L_x_177:
[----:B------:R-:W-:-:S09]  /*8470*/  UISETP.GT.AND UP0, UPT, UR4, 0x6, UPT ;  /* 0x000000060400788c */ /* 0x000fd2000bf04270 */
[----:B------:R-:W-:Y:S05]  /*8480*/  BRA.U UP0, `(.L_x_184) ;  /* 0x00000001002c7547 */ /* 0x000fea000b800000 */
[----:B------:R-:W-:-:S09]  /*8490*/  UISETP.NE.AND UP0, UPT, UR4, 0x5, UPT ;  /* 0x000000050400788c */ /* 0x000fd2000bf05270 */
[----:B------:R-:W-:Y:S05]  /*84a0*/  BRA.U !UP0, `(.L_x_185) ;  /* 0x0000000108147547 */ /* 0x000fea000b800000 */
[----:B------:R-:W-:-:S09]  /*84b0*/  UISETP.NE.AND UP0, UPT, UR4, 0x6, UPT ;  /* 0x000000060400788c */ /* 0x000fd2000bf05270 */
[----:B------:R-:W-:Y:S05]  /*84c0*/  BRA.U UP0, `(.L_x_180) ;  /* 0x0000000900307547 */ /* 0x000fea000b800000 */
[----:B-1----:R-:W-:-:S05]  /*84d0*/  SHF.L.U32 R5, R5, 0x10, RZ ;  /* 0x0000001005057819 */ /* 0x002fca00000006ff */
[----:B------:R1:W-:Y:S01]  /*84e0*/  STG.E desc[UR36][R2.64], R5 ;  /* 0x0000000502007986 */ /* 0x0003e2000c101924 */
[----:B------:R-:W-:Y:S05]  /*84f0*/  BRA `(.L_x_181) ;  /* 0x0000000c00007947 */ /* 0x000fea0003800000 */
.L_x_185:
[----:B01----:R-:W-:-:S05]  /*8500*/  IMAD.U32 R0, R5, 0x10000, RZ ;  /* 0x0001000005007824 */ /* 0x003fca00078e00ff */
[----:B------:R-:W-:-:S05]  /*8510*/  F2FP.F16.F32.PACK_AB R0, RZ, R0 ;  /* 0x00000000ff00723e */ /* 0x000fca00000000ff */
[----:B------:R0:W-:Y:S01]  /*8520*/  STG.E.U16 desc[UR36][R2.64], R0 ;  /* 0x0000000002007986 */ /* 0x0001e2000c101524 */
[----:B------:R-:W-:Y:S05]  /*8530*/  BRA `(.L_x_181) ;  /* 0x0000000800f07947 */ /* 0x000fea0003800000 */
.L_x_184:
        /* <DEDUP_REMOVED lines=10> */
.L_x_187:
[----:B-1----:R-:W-:-:S05]  /*85e0*/  IMAD.U32 R5, R5, 0x10000, RZ ;  /* 0x0001000005057824 */ /* 0x002fca00078e00ff */
[----:B------:R-:W-:-:S04]  /*85f0*/  F2FP.F16.F32.PACK_AB R5, RZ, R5 ;  /* 0x00000005ff05723e */ /* 0x000fc800000000ff */
[----:B------:R-:W-:-:S05]  /*8600*/  PRMT R5, R5, 0x5410, RZ ;  /* 0x0000541005057816 */ /* 0x000fca00000000ff */
[----:B------:R1:W-:Y:S01]  /*8610*/  STG.E desc[UR36][R2.64], R5 ;  /* 0x0000000502007986 */ /* 0x0003e2000c101924 */
[----:B------:R-:W-:Y:S05]  /*8620*/  BRA `(.L_x_181) ;  /* 0x0000000800b47947 */ /* 0x000fea0003800000 */
.L_x_186:
[----:B-1----:R-:W-:-:S05]  /*8630*/  SHF.L.U32 R4, R5, 0x10, RZ ;  /* 0x0000001005047819 */ /* 0x002fca00000006ff */
[----:B------:R-:W-:-:S06]  /*8640*/  FMUL.FTZ R4, R4, 1 ;  /* 0x3f80000004047820 */ /* 0x000fcc0000410000 */
[----:B------:R-:W1:Y:S02]  /*8650*/  F2F.F64.F32 R4, R4 ;  /* 0x0000000400047310 */ /* 0x000e640000201800 */
[----:B-1----:R1:W-:Y:S01]  /*8660*/  STG.E.64 desc[UR36][R2.64], R4 ;  /* 0x0000000402007986 */ /* 0x0023e2000c101b24 */
[----:B------:R-:W-:Y:S05]  /*8670*/  BRA `(.L_x_181) ;  /* 0x0000000800a07947 */ /* 0x000fea0003800000 */
.L_x_176:
[----:B------:R-:W-:-:S09]  /*8680*/  UISETP.GT.AND UP0, UPT, UR4, 0x18, UPT ;  /* 0x000000180400788c */ /* 0x000fd2000bf04270 */
[----:B------:R-:W-:Y:S05]  /*8690*/  BRA.U !UP0, `(.L_x_188) ;  /* 0x0000000508607547 */ /* 0x000fea000b800000 */
        /* <DEDUP_REMOVED lines=12> */
.L_x_191:
[----:B-1----:R-:W-:Y:S01]  /*8760*/  IMAD.U32 R5, R5, 0x10000, RZ ;  /* 0x0001000005057824 */ /* 0x002fe200078e00ff */
[----:B------:R-:W-:Y:S01]  /*8770*/  BSSY.RECONVERGENT B0, `(.L_x_192) ;  /* 0x0000013000007945 */ /* 0x000fe20003800200 */
[----:B0-----:R-:W-:-:S03]  /*8780*/  IMAD.MOV.U32 R0, RZ, RZ, 0x80 ;  /* 0x00000080ff007424 */ /* 0x001fc600078e00ff */
[----:B------:R-:W-:-:S04]  /*8790*/  LOP3.LUT R4, R5, 0x7fffffff, RZ, 0xc0, !PT ;  /* 0x7fffffff05047812 */ /* 0x000fc800078ec0ff */
[----:B------:R-:W-:-:S13]  /*87a0*/  ISETP.GT.U32.AND P0, PT, R4, 0x437fffff, PT ;  /* 0x437fffff0400780c */ /* 0x000fda0003f04070 */
[----:B------:R-:W-:Y:S05]  /*87b0*/  @P0 BRA `(.L_x_193) ;  /* 0x0000000000380947 */ /* 0x000fea0003800000 */
[----:B------:R-:W-:-:S13]  /*87c0*/  ISETP.GE.U32.AND P0, PT, R4, 0x3c000000, PT ;  /* 0x3c0000000400780c */ /* 0x000fda0003f06070 */
[----:B------:R-:W-:-:S04]  /*87d0*/  @P0 SHF.R.U32.HI R0, RZ, 0x14, R5 ;  /* 0x00000014ff000819 */ /* 0x000fc80000011605 */
[----:B------:R-:W-:-:S04]  /*87e0*/  @P0 LOP3.LUT R0, R0, 0x1, RZ, 0xc0, !PT ;  /* 0x0000000100000812 */ /* 0x000fc800078ec0ff */
[----:B------:R-:W-:-:S04]  /*87f0*/  @P0 IADD3 R0, PT, PT, R5, 0x487ffff, R0 ;  /* 0x0487ffff05000810 */ /* 0x000fc80007ffe000 */
[----:B------:R-:W-:-:S04]  /*8800*/  @P0 SHF.R.U32.HI R0, RZ, 0x14, R0 ;  /* 0x00000014ff000819 */ /* 0x000fc80000011600 */
[----:B------:R-:W-:Y:S01]  /*8810*/  @P0 LOP3.LUT R0, R0, 0xff, RZ, 0xc0, !PT ;  /* 0x000000ff00000812 */ /* 0x000fe200078ec0ff */
[----:B------:R-:W-:Y:S06]  /*8820*/  @P0 BRA `(.L_x_194) ;  /* 0x0000000000140947 */ /* 0x000fec0003800000 */
[----:B------:R-:W-:-:S05]  /*8830*/  FADD.FTZ R0, R4, 8192 ;  /* 0x4600000004007421 */ /* 0x000fca0000010000 */
[----:B------:R-:W-:Y:S02]  /*8840*/  LOP3.LUT P0, R4, R0, 0xff, RZ, 0xc0, !PT ;  /* 0x000000ff00047812 */ /* 0x000fe4000780c0ff */
[----:B------:R-:W-:-:S11]  /*8850*/  PRMT R0, RZ, 0x7610, R0 ;  /* 0x00007610ff007816 */ /* 0x000fd60000000000 */
[----:B------:R-:W-:Y:S05]  /*8860*/  @!P0 BRA `(.L_x_193) ;  /* 0x00000000000c8947 */ /* 0x000fea0003800000 */
[----:B------:R-:W-:-:S07]  /*8870*/  IMAD.MOV.U32 R0, RZ, RZ, R4 ;  /* 0x000000ffff007224 */ /* 0x000fce00078e0004 */
.L_x_194:
[----:B------:R-:W-:-:S04]  /*8880*/  SHF.R.U32.HI R5, RZ, 0x18, R5 ;  /* 0x00000018ff057819 */ /* 0x000fc80000011605 */
[----:B------:R-:W-:-:S07]  /*8890*/  LOP3.LUT R0, R0, 0x80, R5, 0xf8, !PT ;  /* 0x0000008000007812 */ /* 0x000fce00078ef805 */
.L_x_193:
[----:B------:R-:W-:Y:S05]  /*88a0*/  BSYNC.RECONVERGENT B0 ;  /* 0x0000000000007941 */ /* 0x000fea0003800200 */
.L_x_192:
[----:B------:R4:W-:Y:S01]  /*88b0*/  STG.E.U8 desc[UR36][R2.64], R0 ;  /* 0x0000000002007986 */ /* 0x0009e2000c101124 */
[----:B------:R-:W-:Y:S05]  /*88c0*/  BRA `(.L_x_181) ;  /* 0x00000008000c7947 */ /* 0x000fea0003800000 */
.L_x_190:
[----:B-1----:R-:W-:Y:S01]  /*88d0*/  SHF.L.U32 R5, R5, 0x10, RZ ;  /* 0x0000001005057819 */ /* 0x002fe200000006ff */
[----:B------:R-:W-:Y:S01]  /*88e0*/  BSSY.RECONVERGENT B0, `(.L_x_195) ;  /* 0x0000013000007945 */ /* 0x000fe20003800200 */
[----:B0-----:R-:W-:Y:S02]  /*88f0*/  IMAD.MOV.U32 R0, RZ, RZ, 0x80 ;  /* 0x00000080ff007424 */ /* 0x001fe400078e00ff */
        /* <DEDUP_REMOVED lines=15> */
.L_x_197:
[----:B------:R-:W-:-:S04]  /*89f0*/  SHF.R.U32.HI R5, RZ, 0x18, R5 ;  /* 0x00000018ff057819 */ /* 0x000fc80000011605 */
[----:B------:R-:W-:-:S07]  /*8a00*/  LOP3.LUT R0, R0, 0x80, R5, 0xf8, !PT ;  /* 0x0000008000007812 */ /* 0x000fce00078ef805 */
.L_x_196:
[----:B------:R-:W-:Y:S05]  /*8a10*/  BSYNC.RECONVERGENT B0 ;  /* 0x0000000000007941 */ /* 0x000fea0003800200 */
.L_x_195:
[----:B------:R0:W-:Y:S01]  /*8a20*/  STG.E.U8 desc[UR36][R2.64], R0 ;  /* 0x0000000002007986 */ /* 0x0001e2000c101124 */
[----:B------:R-:W-:Y:S05]  /*8a30*/  BRA `(.L_x_181) ;  /* 0x0000000400b07947 */ /* 0x000fea0003800000 */
.L_x_189:
[----:B------:R-:W-:-:S09]  /*8a40*/  UISETP.NE.AND UP0, UPT, UR4, 0x1c, UPT ;  /* 0x0000001c0400788c */ /* 0x000fd2000bf05270 */
[----:B------:R-:W-:Y:S05]  /*8a50*/  BRA.U !UP0, `(.L_x_198) ;  /* 0x0000000108607547 */ /* 0x000fea000b800000 */
[----:B------:R-:W-:-:S09]  /*8a60*/  UISETP.NE.AND UP0, UPT, UR4, 0x1d, UPT ;  /* 0x0000001d0400788c */ /* 0x000fd2000bf05270 */
[----:B------:R-:W-:Y:S05]  /*8a70*/  BRA.U !UP0, `(.L_x_199) ;  /* 0x0000000108487547 */ /* 0x000fea000b800000 */
[----:B------:R-:W-:-:S09]  /*8a80*/  UISETP.NE.AND UP0, UPT, UR4, 0x2c, UPT ;  /* 0x0000002c0400788c */ /* 0x000fd2000bf05270 */
[----:B------:R-:W-:Y:S05]  /*8a90*/  BRA.U UP0, `(.L_x_180) ;  /* 0x0000000100bc7547 */ /* 0x000fea000b800000 */
        /* <DEDUP_REMOVED lines=8> */
[----:B------:R-:W-:Y:S02]  /*8b20*/  @P1 ISETP.EQ.U32.AND P2, PT, R0, 0x1, P0 ;  /* 0x000000010000180c */ /* 0x000fe40000742070 */
[----:B------:R-:W-:Y:S02]  /*8b30*/  PLOP3.LUT P0, PT, PT, PT, PT, 0x80, 0x8 ;  /* 0x000000000008781c */ /* 0x000fe40003f0f070 */
[----:B------:R-:W-:Y:S02]  /*8b40*/  @P1 PLOP3.LUT P0, PT, P2, PT, PT, 0x80, 0x8 ;  /* 0x000000000008181c */ /* 0x000fe4000170f070 */
[----:B------:R-:W-:-:S11]  /*8b50*/  @P1 IADD3 R0, PT, PT, R6, 0x1, RZ ;  /* 0x0000000106001810 */ /* 0x000fd60007ffe0ff */
[----:B------:R-:W-:-:S04]  /*8b60*/  @!P0 IMAD.MOV R0, RZ, RZ, R6 ;  /* 0x000000ffff008224 */ /* 0x000fc800078e0206 */
[----:B------:R-:W-:-:S05]  /*8b70*/  @P1 IMAD.MOV.U32 R5, RZ, RZ, R0 ;  /* 0x000000ffff051224 */ /* 0x000fca00078e0000 */
[----:B------:R3:W-:Y:S01]  /*8b80*/  STG.E.U8 desc[UR36][R2.64], R5 ;  /* 0x0000000502007986 */ /* 0x0007e2000c101124 */
[----:B------:R-:W-:Y:S05]  /*8b90*/  BRA `(.L_x_181) ;  /* 0x0000000400587947 */ /* 0x000fea0003800000 */
.L_x_199:
[----:B-1----:R-:W-:-:S06]  /*8ba0*/  IMAD.U32 R5, R5, 0x10000, RZ ;  /* 0x0001000005057824 */ /* 0x002fcc00078e00ff */
[----:B------:R-:W1:Y:S02]  /*8bb0*/  F2I.U64.TRUNC R4, R5 ;  /* 0x0000000500047311 */ /* 0x000e64000020d800 */
[----:B-1----:R2:W-:Y:S01]  /*8bc0*/  STG.E.64 desc[UR36][R2.64], R4 ;  /* 0x0000000402007986 */ /* 0x0025e2000c101b24 */
[----:B------:R-:W-:Y:S05]  /*8bd0*/  BRA `(.L_x_181) ;  /* 0x0000000400487947 */ /* 0x000fea0003800000 */
.L_x_198:
[----:B-1----:R-:W-:-:S06]  /*8be0*/  IMAD.U32 R5, R5, 0x10000, RZ ;  /* 0x0001000005057824 */ /* 0x002fcc00078e00ff */
[----:B------:R-:W1:Y:S02]  /*8bf0*/  F2I.FTZ.U32.TRUNC.NTZ R5, R5 ;  /* 0x0000000500057305 */ /* 0x000e64000021f000 */
[----:B-1----:R1:W-:Y:S01]  /*8c00*/  STG.E desc[UR36][R2.64], R5 ;  /* 0x0000000502007986 */ /* 0x0023e2000c101924 */
[----:B------:R-:W-:Y:S05]  /*8c10*/  BRA `(.L_x_181) ;  /* 0x0000000400387947 */ /* 0x000fea0003800000 */
.L_x_188:
[----:B------:R-:W-:-:S09]  /*8c20*/  UISETP.GT.AND UP0, UPT, UR4, 0xe, UPT ;  /* 0x0000000e0400788c */ /* 0x000fd2000bf04270 */
[----:B------:R-:W-:Y:S05]  /*8c30*/  BRA.U UP0, `(.L_x_200) ;  /* 0x00000001003c7547 */ /* 0x000fea000b800000 */
[----:B------:R-:W-:-:S09]  /*8c40*/  UISETP.NE.AND UP0, UPT, UR4, 0xa, UPT ;  /* 0x0000000a0400788c */ /* 0x000fd2000bf05270 */
[----:B------:R-:W-:Y:S05]  /*8c50*/  BRA.U !UP0, `(.L_x_201) ;  /* 0x00000001081c7547 */ /* 0x000fea000b800000 */
[----:B------:R-:W-:-:S09]  /*8c60*/  UISETP.NE.AND UP0, UPT, UR4, 0xb, UPT ;  /* 0x0000000b0400788c */ /* 0x000fd2000bf05270 */
[----:B------:R-:W-:Y:S05]  /*8c70*/  BRA.U UP0, `(.L_x_180) ;  /* 0x0000000100447547 */ /* 0x000fea000b800000 */
[----:B-1----:R-:W-:-:S04]  /*8c80*/  SHF.L.U32 R5, R5, 0x10, RZ ;  /* 0x0000001005057819 */ /* 0x002fc800000006ff */
[----:B------:R-:W-:-:S04]  /*8c90*/  FSETP.NEU.FTZ.AND P0, PT, R5, RZ, PT ;  /* 0x000000ff0500720b */ /* 0x000fc80003f1d000 */
[----:B------:R-:W-:-:S05]  /*8ca0*/  SEL R5, RZ, 0x1, !P0 ;  /* 0x00000001ff057807 */ /* 0x000fca0004000000 */
[----:B------:R1:W-:Y:S01]  /*8cb0*/  STG.E.U8 desc[UR36][R2.64], R5 ;  /* 0x0000000502007986 */ /* 0x0003e2000c101124 */
[----:B------:R-:W-:Y:S05]  /*8cc0*/  BRA `(.L_x_181) ;  /* 0x00000004000c7947 */ /* 0x000fea0003800000 */
.L_x_201:
[----:B-1----:R-:W-:Y:S01]  /*8cd0*/  IMAD.U32 R5, R5, 0x10000, RZ ;  /* 0x0001000005057824 */ /* 0x002fe200078e00ff */
[----:B------:R-:W-:-:S03]  /*8ce0*/  CS2R R6, SRZ ;  /* 0x0000000000067805 */ /* 0x000fc6000001ff00 */
[----:B------:R-:W-:-:S06]  /*8cf0*/  FMUL.FTZ R5, R5, 1 ;  /* 0x3f80000005057820 */ /* 0x000fcc0000410000 */
[----:B------:R-:W1:Y:S02]  /*8d00*/  F2F.F64.F32 R4, R5 ;  /* 0x0000000500047310 */ /* 0x000e640000201800 */
[----:B-1----:R1:W-:Y:S01]  /*8d10*/  STG.E.128 desc[UR36][R2.64], R4 ;  /* 0x0000000402007986 */ /* 0x0023e2000c101d24 */
[----:B------:R-:W-:Y:S05]  /*8d20*/  BRA `(.L_x_181) ;  /* 0x0000000000f47947 */ /* 0x000fea0003800000 */
.L_x_200:
[----:B------:R-:W-:-:S09]  /*8d30*/  UISETP.NE.AND UP0, UPT, UR4, 0xf, UPT ;  /* 0x0000000f0400788c */ /* 0x000fd2000bf05270 */
[----:B------:R-:W-:Y:S05]  /*8d40*/  BRA.U !UP0, `(.L_x_202) ;  /* 0x0000000108e87547 */ /* 0x000fea000b800000 */
[----:B------:R-:W-:-:S09]  /*8d50*/  UISETP.NE.AND UP0, UPT, UR4, 0x17, UPT ;  /* 0x000000170400788c */ /* 0x000fd2000bf05270 */
[----:B------:R-:W-:Y:S05]  /*8d60*/  BRA.U !UP0, `(.L_x_203) ;  /* 0x0000000108907547 */ /* 0x000fea000b800000 */
[----:B------:R-:W-:-:S09]  /*8d70*/  UISETP.NE.AND UP0, UPT, UR4, 0x18, UPT ;  /* 0x000000180400788c */ /* 0x000fd2000bf05270 */
[----:B------:R-:W-:Y:S05]  /*8d80*/  BRA.U !UP0, `(.L_x_204) ;  /* 0x0000000108447547 */ /* 0x000fea000b800000 */
.L_x_180:
[----:B0-----:R-:W-:Y:S01]  /*8d90*/  MOV R0, 0x0 ;  /* 0x0000000000007802 */ /* 0x001fe20000000f00 */
[----:B------:R-:W0:Y:S01]  /*8da0*/  LDCU.64 UR4, c[0x4][0x128] ;  /* 0x01002500ff0477ac */ /* 0x000e220008000a00 */
[----:B------:R-:W-:Y:S02]  /*8db0*/  HFMA2 R13, -RZ, RZ, 0, 0 ;  /* 0x00000000ff0d7431 */ /* 0x000fe400000001ff */
[----:B------:R-:W-:Y:S01]  /*8dc0*/  IMAD.MOV.U32 R8, RZ, RZ, 0x65 ;  /* 0x00000065ff087424 */ /* 0x000fe200078e00ff */
[----:B------:R2:W3:Y:S01]  /*8dd0*/  LDC.64 R2, c[0x4][R0] ;  /* 0x0100000000027b82 */ /* 0x0004e20000000a00 */
[----:B------:R-:W4:Y:S01]  /*8de0*/  LDCU.64 UR6, c[0x4][0x130] ;  /* 0x01002600ff0677ac */ /* 0x000f220008000a00 */
[----:B------:R-:W-:Y:S01]  /*8df0*/  IMAD.MOV.U32 R12, RZ, RZ, 0x1 ;  /* 0x00000001ff0c7424 */ /* 0x000fe200078e00ff */
[----:B------:R-:W5:Y:S01]  /*8e00*/  LDCU.64 UR8, c[0x4][0x40] ;  /* 0x01000800ff0877ac */ /* 0x000f620008000a00 */
[----:B0-----:R-:W-:Y:S02]  /*8e10*/  IMAD.U32 R4, RZ, RZ, UR4 ;  /* 0x00000004ff047e24 */ /* 0x001fe4000f8e00ff */
[----:B-1----:R-:W-:-:S02]  /*8e20*/  IMAD.U32 R5, RZ, RZ, UR5 ;  /* 0x00000005ff057e24 */ /* 0x002fc4000f8e00ff */
[----:B----4-:R-:W-:Y:S01]  /*8e30*/  IMAD.U32 R6, RZ, RZ, UR6 ;  /* 0x00000006ff067e24 */ /* 0x010fe2000f8e00ff */
[----:B------:R-:W-:Y:S01]  /*8e40*/  MOV R7, UR7 ;  /* 0x0000000700077c02 */ /* 0x000fe20008000f00 */
[----:B-----5:R-:W-:Y:S02]  /*8e50*/  IMAD.U32 R10, RZ, RZ, UR8 ;  /* 0x00000008ff0a7e24 */ /* 0x020fe4000f8e00ff */
[----:B--2---:R-:W-:-:S07]  /*8e60*/  IMAD.U32 R11, RZ, RZ, UR9 ;  /* 0x00000009ff0b7e24 */ /* 0x004fce000f8e00ff */
[----:B------:R-:W-:-:S07]  /*8e70*/  LEPC R20, `(.L_x_205) ;  /* 0x000000001014794e */ /* 0x000fce0000000000 */
[----:B---3--:R-:W-:Y:S05]  /*8e80*/  CALL.ABS.NOINC R2 ;  /* 0x0000000002007343 */ /* 0x008fea0003c00000 */
.L_x_205:
[----:B------:R-:W-:Y:S05]  /*8e90*/  BRA `(.L_x_181) ;  /* 0x0000000000987947 */ /* 0x000fea0003800000 */
.L_x_204:
[----:B-1----:R-:W-:Y:S01]  /*8ea0*/  IMAD.U32 R7, R5, 0x10000, RZ ;  /* 0x0001000005077824 */ /* 0x002fe200078e00ff */
[----:B------:R-:W-:Y:S01]  /*8eb0*/  BSSY.RECONVERGENT B0, `(.L_x_206) ;  /* 0x000000c000007945 */ /* 0x000fe20003800200 */
[----:B0-----:R-:W-:-:S03]  /*8ec0*/  IMAD.MOV.U32 R0, RZ, RZ, 0x7f ;  /* 0x0000007fff007424 */ /* 0x001fc600078e00ff */
[----:B------:R-:W-:Y:S02]  /*8ed0*/  LOP3.LUT R4, R7, 0x7fffffff, RZ, 0xc0, !PT ;  /* 0x7fffffff07047812 */ /* 0x000fe400078ec0ff */
[----:B------:R-:W-:Y:S02]  /*8ee0*/  SHF.R.U32.HI R5, RZ, 0x18, R7 ;  /* 0x00000018ff057819 */ /* 0x000fe40000011607 */
[----:B------:R-:W-:-:S13]  /*8ef0*/  ISETP.GT.U32.AND P0, PT, R4, 0x43efffff, PT ;  /* 0x43efffff0400780c */ /* 0x000fda0003f04070 */
[----:B------:R-:W-:Y:S05]  /*8f00*/  @P0 BRA `(.L_x_207) ;  /* 0x0000000000180947 */ /* 0x000fea0003800000 */
[----:B------:R-:W-:-:S13]  /*8f10*/  ISETP.GE.U32.AND P0, PT, R4, 0x3c800000, PT ;  /* 0x3c8000000400780c */ /* 0x000fda0003f06070 */
[----:B------:R-:W-:-:S04]  /*8f20*/  @P0 SHF.R.U32.HI R0, RZ, 0x14, R7 ;  /* 0x00000014ff000819 */ /* 0x000fc80000011607 */
[----:B------:R-:W-:-:S04]  /*8f30*/  @P0 LOP3.LUT R0, R0, 0x1, RZ, 0xc0, !PT ;  /* 0x0000000100000812 */ /* 0x000fc800078ec0ff */
[----:B------:R-:W-:-:S04]  /*8f40*/  @P0 IADD3 R0, PT, PT, R7, 0x407ffff, R0 ;  /* 0x0407ffff07000810 */ /* 0x000fc80007ffe000 */
[----:B------:R-:W-:Y:S01]  /*8f50*/  @P0 SHF.R.U32.HI R0, RZ, 0x14, R0 ;  /* 0x00000014ff000819 */ /* 0x000fe20000011600 */
[----:B------:R-:W-:-:S07]  /*8f60*/  @!P0 FADD.FTZ R0, R4, 16384 ;  /* 0x4680000004008421 */ /* 0x000fce0000010000 */
.L_x_207:
[----:B------:R-:W-:Y:S05]  /*8f70*/  BSYNC.RECONVERGENT B0 ;  /* 0x0000000000007941 */ /* 0x000fea0003800200 */
.L_x_206:
[----:B------:R-:W-:-:S05]  /*8f80*/  LOP3.LUT R5, R0, 0x80, R5, 0xf8, !PT ;  /* 0x0000008000057812 */ /* 0x000fca00078ef805 */
[----:B------:R0:W-:Y:S01]  /*8f90*/  STG.E.U8 desc[UR36][R2.64], R5 ;  /* 0x0000000502007986 */ /* 0x0001e2000c101124 */
[----:B------:R-:W-:Y:S05]  /*8fa0*/  BRA `(.L_x_181) ;  /* 0x0000000000547947 */ /* 0x000fea0003800000 */
.L_x_203:
[----:B-1----:R-:W-:Y:S01]  /*8fb0*/  IMAD.U32 R5, R5, 0x10000, RZ ;  /* 0x0001000005057824 */ /* 0x002fe200078e00ff */
[----:B------:R-:W-:Y:S04]  /*8fc0*/  BSSY.RECONVERGENT B0, `(.L_x_208) ;  /* 0x000000e000007945 */ /* 0x000fe80003800200 */
[----:B------:R-:W-:-:S04]  /*8fd0*/  LOP3.LUT R4, R5, 0x7fffffff, RZ, 0xc0, !PT ;  /* 0x7fffffff05047812 */ /* 0x000fc800078ec0ff */
[----:B------:R-:W-:-:S13]  /*8fe0*/  ISETP.GT.U32.AND P0, PT, R4, 0x477fffff, PT ;  /* 0x477fffff0400780c */ /* 0x000fda0003f04070 */
[----:B------:R-:W-:Y:S05]  /*8ff0*/  @P0 BRA `(.L_x_209) ;  /* 0x00000000001c0947 */ /* 0x000fea0003800000 */
[----:B------:R-:W-:-:S13]  /*9000*/  ISETP.GE.U32.AND P0, PT, R4, 0x38800000, PT ;  /* 0x388000000400780c */ /* 0x000fda0003f06070 */
[----:B0-----:R-:W-:-:S04]  /*9010*/  @P0 SHF.R.U32.HI R0, RZ, 0x15, R5 ;  /* 0x00000015ff000819 */ /* 0x001fc80000011605 */
[----:B------:R-:W-:-:S04]  /*9020*/  @P0 LOP3.LUT R0, R0, 0x1, RZ, 0xc0, !PT ;  /* 0x0000000100000812 */ /* 0x000fc800078ec0ff */
[----:B------:R-:W-:-:S04]  /*9030*/  @P0 IADD3 R0, PT, PT, R5, 0x80fffff, R0 ;  /* 0x080fffff05000810 */ /* 0x000fc80007ffe000 */
[----:B------:R-:W-:Y:S01]  /*9040*/  @P0 SHF.R.U32.HI R0, RZ, 0x15, R0 ;  /* 0x00000015ff000819 */ /* 0x000fe20000011600 */
[----:B------:R-:W-:Y:S01]  /*9050*/  @!P0 FADD.FTZ R0, R4, 128 ;  /* 0x4300000004008421 */ /* 0x000fe20000010000 */
[----:B------:R-:W-:Y:S06]  /*9060*/  BRA `(.L_x_210) ;  /* 0x00000000000c7947 */ /* 0x000fec0003800000 */
.L_x_209:
[----:B------:R-:W-:Y:S02]  /*9070*/  ISETP.GT.U32.AND P0, PT, R4, 0x7f800000, PT ;  /* 0x7f8000000400780c */ /* 0x000fe40003f04070 */
[----:B0-----:R-:W-:-:S04]  /*9080*/  MOV R0, 0x7f ;  /* 0x0000007f00007802 */ /* 0x001fc80000000f00 */
[----:B------:R-:W-:-:S07]  /*9090*/  SEL R0, R0, 0x7c, P0 ;  /* 0x0000007c00007807 */ /* 0x000fce0000000000 */
.L_x_210:
[----:B------:R-:W-:Y:S05]  /*90a0*/  BSYNC.RECONVERGENT B0 ;  /* 0x0000000000007941 */ /* 0x000fea0003800200 */
.L_x_208:
[----:B------:R-:W-:-:S04]  /*90b0*/  SHF.R.U32.HI R5, RZ, 0x18, R5 ;  /* 0x00000018ff057819 */ /* 0x000fc80000011605 */
[----:B------:R-:W-:-:S05]  /*90c0*/  LOP3.LUT R5, R0, 0x80, R5, 0xf8, !PT ;  /* 0x0000008000057812 */ /* 0x000fca00078ef805 */
[----:B------:R0:W-:Y:S01]  /*90d0*/  STG.E.U8 desc[UR36][R2.64], R5 ;  /* 0x0000000502007986 */ /* 0x0001e2000c101124 */
[----:B------:R-:W-:Y:S05]  /*90e0*/  BRA `(.L_x_181) ;  /* 0x0000000000047947 */ /* 0x000fea0003800000 */
.L_x_202:
[----:B-1----:R1:W-:Y:S02]  /*90f0*/  STG.E.U16 desc[UR36][R2.64], R5 ;  /* 0x0000000502007986 */ /* 0x0023e4000c101524 */
.L_x_181:
[----:B------:R-:W-:-:S07]  /*9100*/  VIADD R17, R17, 0x80 ;  /* 0x0000008011117836 */ /* 0x000fce0000000000 */
.L_x_108:
[----:B------:R-:W-:Y:S05]  /*9110*/  BSYNC.RECONVERGENT B6 ;  /* 0x0000000000067941 */ /* 0x000fea0003800200 */
.L_x_107:
[----:B------:R-:W5:Y:S01]  /*9120*/  LDCU UR4, c[0x0][0x380] ;  /* 0x00007000ff0477ac */ /* 0x000f620008000800 */
[----:B------:R-:W-:Y:S01]  /*9130*/  BSSY.RECONVERGENT B6, `(.L_x_211) ;  /* 0x0000480000067945 */ /* 0x000fe20003800200 */
[----:B-----5:R-:W-:-:S13]  /*9140*/  ISETP.GE.AND P0, PT, R17, UR4, PT ;  /* 0x0000000411007c0c */ /* 0x020fda000bf06270 */
[----:B------:R-:W-:Y:S05]  /*9150*/  @P0 BRA `(.L_x_212) ;  /* 0x0000004400f40947 */ /* 0x000fea0003800000 */
[----:B------:R-:W5:Y:S01]  /*9160*/  LDCU UR4, c[0x0][0x388] ;  /* 0x00007100ff0477ac */ /* 0x000f620008000800 */
[----:B------:R-:W-:Y:S02]  /*9170*/  HFMA2 R16, -RZ, RZ, 0, 0 ;  /* 0x00000000ff107431 */ /* 0x000fe400000001ff */
[----:B------:R-:W-:Y:S02]  /*9180*/  IMAD.MOV.U32 R18, RZ, RZ, RZ ;  /* 0x000000ffff127224 */ /* 0x000fe400078e00ff */
[----:B0---4-:R-:W-:Y:S01]  /*9190*/  IMAD.MOV.U32 R0, RZ, RZ, RZ ;  /* 0x000000ffff007224 */ /* 0x011fe200078e00ff */
[----:B-----5:R-:W-:-:S09]  /*91a0*/  UISETP.NE.AND UP0, UPT, UR4, URZ, UPT ;  /* 0x000000ff0400728c */ /* 0x020fd2000bf05270 */
[----:B------:R-:W-:Y:S05]  /*91b0*/  BRA.U !UP0, `(.L_x_213) ;  /* 0x0000001508707547 */ /* 0x000fea000b800000 */
[----:B------:R-:W1:Y:S01]  /*91c0*/  LDCU.64 UR4, c[0x0][0x390] ;  /* 0x00007200ff0477ac */ /* 0x000e620008000a00 */
[----:B------:R-:W-:Y:S01]  /*91d0*/  IMAD.MOV.U32 R16, RZ, RZ, RZ ;  /* 0x000000ffff107224 */ /* 0x000fe200078e00ff */
[----:B------:R-:W0:Y:S01]  /*91e0*/  LDCU UR6, c[0x0][0x38c] ;  /* 0x00007180ff0677ac */ /* 0x000e220008000800 */
[----:B------:R-:W4:Y:S01]  /*91f0*/  LDCU.64 UR8, c[0x0][0x4b8] ;  /* 0x00009700ff0877ac */ /* 0x000f220008000a00 */
[----:B------:R-:W-:Y:S01]  /*9200*/  UISETP.NE.AND UP0, UPT, UR41, URZ, UPT ;  /* 0x000000ff2900728c */ /* 0x000fe2000bf05270 */
[----:B-123--:R-:W-:Y:S01]  /*9210*/  IMAD.HI.U32 R2, R17, UR4, R16 ;  /* 0x0000000411027c27 */ /* 0x00efe2000f8e0010 */
[----:B------:R-:W1:Y:S04]  /*9220*/  LDCU UR4, c[0x0][0x4c0] ;  /* 0x00009800ff0477ac */ /* 0x000e680008000800 */
[----:B------:R-:W-:-:S05]  /*9230*/  SHF.R.U32.HI R3, RZ, UR5, R2 ;  /* 0x00000005ff037c19 */ /* 0x000fca0008011602 */
[----:B------:R-:W-:-:S04]  /*9240*/  IMAD.MOV R18, RZ, RZ, -R3 ;  /* 0x000000ffff127224 */ /* 0x000fc800078e0a03 */
[----:B0-----:R-:W-:-:S04]  /*9250*/  IMAD R18, R18, UR6, R17 ;  /* 0x0000000612127c24 */ /* 0x001fc8000f8e0211 */
[C---:B----4-:R-:W-:Y:S02]  /*9260*/  IMAD R16, R18.reuse, UR8, RZ ;  /* 0x0000000812107c24 */ /* 0x050fe4000f8e02ff */
[C---:B------:R-:W-:Y:S02]  /*9270*/  IMAD R0, R18.reuse, UR9, RZ ;  /* 0x0000000912007c24 */ /* 0x040fe4000f8e02ff */
[----:B-1----:R-:W-:Y:S01]  /*9280*/  IMAD R18, R18, UR4, RZ ;  /* 0x0000000412127c24 */ /* 0x002fe2000f8e02ff */
        /* <DEDUP_REMOVED lines=335> */
.L_x_213:
[----:B------:R-:W1:Y:S01]  /*a780*/  LDCU.64 UR6, c[0x0][0x5f0] ;  /* 0x0000be00ff0677ac */ /* 0x000e620008000a00 */
[----:B------:R-:W-:-:S04]  /*a790*/  UPRMT UR4, UR39, 0x9910, URZ ;  /* 0x0000991027047896 */ /* 0x000fc800080000ff */
[----:B------:R-:W-:Y:S01]  /*a7a0*/  UISETP.GT.AND UP0, UPT, UR4, 0x9, UPT ;  /* 0x000000090400788c */ /* 0x000fe2000bf04270 */
[----:B-123--:R-:W-:-:S05]  /*a7b0*/  IADD3 R2, P0, PT, R0, UR6, RZ ;  /* 0x0000000600027c10 */ /* 0x00efca000ff1e0ff */
        /* <DEDUP_REMOVED lines=15> */
.L_x_217:
[----:B------:R-:W2:Y:S02]  /*a8b0*/  LDG.E.U8 R2, desc[UR36][R2.64] ;  /* 0x0000002402027981 */ /* 0x000ea4000c1e1100 */
[----:B--2---:R-:W-:-:S04]  /*a8c0*/  I2FP.F32.U32 R0, R2 ;  /* 0x0000000200007245 */ /* 0x004fc80000201000 */
[----:B------:R-:W-:-:S04]  /*a8d0*/  F2FP.BF16.F32.PACK_AB R0, RZ, R0 ;  /* 0x00000000ff00723e */ /* 0x000fc800000010ff */
[----:B------:R-:W-:Y:S01]  /*a8e0*/  PRMT R19, R0, 0x7610, R19 ;  /* 0x0000761000137816 */ /* 0x000fe20000000013 */
[----:B------:R-:W-:Y:S06]  /*a8f0*/  BRA `(.L_x_219) ;  /* 0x0000000c00c07947 */ /* 0x000fec0003800000 */
.L_x_216:
        /* <DEDUP_REMOVED lines=11> */
.L_x_221:
[----:B------:R-:W2:Y:S02]  /*a9b0*/  LDG.E R2, desc[UR36][R2.64] ;  /* 0x0000002402027981 */ /* 0x000ea4000c1e1900 */
[----:B--2---:R-:W-:-:S04]  /*a9c0*/  I2FP.F32.S32 R0, R2 ;  /* 0x0000000200007245 */ /* 0x004fc80000201400 */
[----:B------:R-:W-:-:S04]  /*a9d0*/  F2FP.BF16.F32.PACK_AB R0, RZ, R0 ;  /* 0x00000000ff00723e */ /* 0x000fc800000010ff */
[----:B------:R-:W-:Y:S01]  /*a9e0*/  PRMT R19, R0, 0x7610, R19 ;  /* 0x0000761000137816 */ /* 0x000fe20000000013 */
[----:B------:R-:W-:Y:S06]  /*a9f0*/  BRA `(.L_x_219) ;  /* 0x0000000c00807947 */ /* 0x000fec0003800000 */
.L_x_220:
[----:B------:R-:W2:Y:S02]  /*aa00*/  LDG.E.U16 R2, desc[UR36][R2.64] ;  /* 0x0000002402027981 */ /* 0x000ea4000c1e1500 */
[----:B--2---:R-:W0:Y:S02]  /*aa10*/  I2F.S16 R0, R2 ;  /* 0x0000000200007306 */ /* 0x004e240000101400 */
[----:B0-----:R-:W-:-:S04]  /*aa20*/  F2FP.BF16.F32.PACK_AB R0, RZ, R0 ;  /* 0x00000000ff00723e */ /* 0x001fc800000010ff */
[----:B------:R-:W-:Y:S01]  /*aa30*/  PRMT R19, R0, 0x7610, R19 ;  /* 0x0000761000137816 */ /* 0x000fe20000000013 */
[----:B------:R-:W-:Y:S06]  /*aa40*/  BRA `(.L_x_219) ;  /* 0x0000000c006c7947 */ /* 0x000fec0003800000 */
.L_x_215:
        /* <DEDUP_REMOVED lines=9> */
.L_x_223:
[----:B------:R-:W2:Y:S02]  /*aae0*/  LDG.E.U16 R0, desc[UR36][R2.64] ;  /* 0x0000002402007981 */ /* 0x000ea4000c1e1500 */
[----:B--2---:R-:W-:-:S05]  /*aaf0*/  HADD2.F32 R0, -RZ, R0.H0_H0 ;  /* 0x20000000ff007230 */ /* 0x004fca0000004100 */
[----:B------:R-:W-:-:S04]  /*ab00*/  F2FP.BF16.F32.PACK_AB R0, RZ, R0 ;  /* 0x00000000ff00723e */ /* 0x000fc800000010ff */
[----:B------:R-:W-:Y:S01]  /*ab10*/  PRMT R19, R0, 0x7610, R19 ;  /* 0x0000761000137816 */ /* 0x000fe20000000013 */
[----:B------:R-:W-:Y:S06]  /*ab20*/  BRA `(.L_x_219) ;  /* 0x0000000c00347947 */ /* 0x000fec0003800000 */
.L_x_222:
        /* <DEDUP_REMOVED lines=9> */
.L_x_225:
[----:B------:R-:W2:Y:S02]  /*abc0*/  LDG.E.U16 R2, desc[UR36][R2.64] ;  /* 0x0000002402027981 */ /* 0x000ea4000c1e1500 */
[----:B--2---:R-:W-:-:S05]  /*abd0*/  HADD2.F32 R0, -RZ, R2.H0_H0 ;  /* 0x20000002ff007230 */ /* 0x004fca0000004100 */
[----:B------:R-:W-:-:S04]  /*abe0*/  F2FP.BF16.F32.PACK_AB R0, RZ, R0 ;  /* 0x00000000ff00723e */ /* 0x000fc800000010ff */
[----:B------:R-:W-:Y:S01]  /*abf0*/  PRMT R19, R0, 0x7610, R19 ;  /* 0x0000761000137816 */ /* 0x000fe20000000013 */
[----:B------:R-:W-:Y:S06]  /*ac00*/  BRA `(.L_x_219) ;  /* 0x0000000800fc7947 */ /* 0x000fec0003800000 */
.L_x_224:
        /* <DEDUP_REMOVED lines=9> */
.L_x_214:
        /* <DEDUP_REMOVED lines=14> */
.L_x_228:
        /* <DEDUP_REMOVED lines=9> */
.L_x_227:
        /* <DEDUP_REMOVED lines=27> */
.L_x_230:
[----:B------:R-:W2:Y:S02]  /*afc0*/  LDG.E.U8 R2, desc[UR36][R2.64] ;  /* 0x0000002402027981 */ /* 0x000ea4000c1e1100 */
[C---:B--2---:R-:W-:Y:S01]  /*afd0*/  IMAD.SHL.U32 R0, R2.reuse, 0x2000000, RZ ;  /* 0x0200000002007824 */ /* 0x044fe200078e00ff */
[----:B------:R-:W-:-:S04]  /*afe0*/  SHF.L.U32 R5, R2, 0x8, RZ ;  /* 0x0000000802057819 */ /* 0x000fc800000006ff */
        /* <DEDUP_REMOVED lines=11> */
.L_x_229:
[----:B------:R0:W5:Y:S01]  /*b0a0*/  LDG.E.U16 R19, desc[UR36][R2.64] ;  /* 0x0000002402137981 */ /* 0x000162000c1e1500 */
[----:B------:R-:W-:Y:S05]  /*b0b0*/  BRA `(.L_x_219) ;  /* 0x0000000400d07947 */ /* 0x000fea0003800000 */
.L_x_226:
        /* <DEDUP_REMOVED lines=13> */
.L_x_233:
        /* <DEDUP_REMOVED lines=17> */
[----:B------:R-:W-:Y:S02]  /*b2a0*/  IADD3 R5, PT, PT, R3, -0x1c, RZ ;  /* 0xffffffe403057810 */ /* 0x000fe40007ffe0ff */
[----:B------:R-:W-:Y:S02]  /*b2b0*/  IADD3 R2, PT, PT, R2, 0x1d, -R3 ;  /* 0x0000001d02027810 */ /* 0x000fe40007ffe803 */
[----:B------:R-:W-:-:S04]  /*b2c0*/  SHF.L.U32 R5, R0, R5, RZ ;  /* 0x0000000500057219 */ /* 0x000fc800000006ff */
[----:B------:R-:W-:-:S07]  /*b2d0*/  LOP3.LUT R0, R5, 0x7, RZ, 0xc0, !PT ;  /* 0x0000000705007812 */ /* 0x000fce00078ec0ff */
.L_x_237:
[----:B------:R-:W-:Y:S05]  /*b2e0*/  BSYNC.RECONVERGENT B1 ;  /* 0x0000000000017941 */ /* 0x000fea0003800200 */
.L_x_236:
[----:B------:R-:W-:Y:S01]  /*b2f0*/  IMAD.SHL.U32 R0, R0, 0x100000, RZ ;  /* 0x0010000000007824 */ /* 0x000fe200078e00ff */
[----:B------:R-:W-:-:S04]  /*b300*/  LEA R2, R2, 0x3b800000, 0x17 ;  /* 0x3b80000002027811 */ /* 0x000fc800078eb8ff */
[----:B------:R-:W-:-:S07]  /*b310*/  LOP3.LUT R0, R2, R0, R7, 0xfe, !PT ;  /* 0x0000000002007212 */ /* 0x000fce00078efe07 */
.L_x_235:
[----:B------:R-:W-:Y:S05]  /*b320*/  BSYNC.RECONVERGENT B0 ;  /* 0x0000000000007941 */ /* 0x000fea0003800200 */
.L_x_234:
[----:B------:R-:W-:-:S04]  /*b330*/  F2FP.BF16.F32.PACK_AB R0, RZ, R0 ;  /* 0x00000000ff00723e */ /* 0x000fc800000010ff */
[----:B------:R-:W-:Y:S01]  /*b340*/  PRMT R19, R0, 0x7610, R19 ;  /* 0x0000761000137816 */ /* 0x000fe20000000013 */
[----:B------:R-:W-:Y:S06]  /*b350*/  BRA `(.L_x_219) ;  /* 0x0000000400287947 */ /* 0x000fec0003800000 */
.L_x_232:
        /* <DEDUP_REMOVED lines=21> */
.L_x_241:
[----:B------:R-:W-:Y:S05]  /*b4b0*/  BSYNC.RECONVERGENT B1 ;  /* 0x0000000000017941 */ /* 0x000fea0003800200 */
.L_x_240:
[----:B------:R-:W-:Y:S01]  /*b4c0*/  IMAD.SHL.U32 R0, R0, 0x200000, RZ ;  /* 0x0020000000007824 */ /* 0x000fe200078e00ff */
[----:B------:R-:W-:-:S04]  /*b4d0*/  LEA R2, R2, 0x37800000, 0x17 ;  /* 0x3780000002027811 */ /* 0x000fc800078eb8ff */
[----:B------:R-:W-:-:S07]  /*b4e0*/  LOP3.LUT R0, R2, R0, R7, 0xfe, !PT ;  /* 0x0000000002007212 */ /* 0x000fce00078efe07 */
.L_x_239:
[----:B------:R-:W-:Y:S05]  /*b4f0*/  BSYNC.RECONVERGENT B0 ;  /* 0x0000000000007941 */ /* 0x000fea0003800200 */
.L_x_238:
[----:B------:R-:W-:-:S04]  /*b500*/  F2FP.BF16.F32.PACK_AB R0, RZ, R0 ;  /* 0x00000000ff00723e */ /* 0x000fc800000010ff */
[----:B------:R-:W-:Y:S01]  /*b510*/  PRMT R19, R0, 0x7610, R19 ;  /* 0x0000761000137816 */ /* 0x000fe20000000013 */
[----:B------:R-:W-:Y:S06]  /*b520*/  BRA `(.L_x_219) ;  /* 0x0000000000b47947 */ /* 0x000fec0003800000 */
.L_x_231:
        /* <DEDUP_REMOVED lines=12> */
[----:B------:R-:W-:Y:S01]  /*b5f0*/  @!P0 MOV R0, 0x7f800001 ;  /* 0x7f80000100008802 */ /* 0x000fe20000000f00 */
[----:B------:R-:W-:-:S07]  /*b600*/  @P0 IMAD.SHL.U32 R0, R2, 0x800000, RZ ;  /* 0x0080000002000824 */ /* 0x000fce00078e00ff */
.L_x_245:
[----:B------:R-:W-:Y:S05]  /*b610*/  BSYNC.RECONVERGENT B0 ;  /* 0x0000000000007941 */ /* 0x000fea0003800200 */
.L_x_244:
[----:B------:R-:W-:-:S04]  /*b620*/  F2FP.BF16.F32.PACK_AB R0, RZ, R0 ;  /* 0x00000000ff00723e */ /* 0x000fc800000010ff */
[----:B------:R-:W-:Y:S01]  /*b630*/  PRMT R19, R0, 0x7610, R19 ;  /* 0x0000761000137816 */ /* 0x000fe20000000013 */
[----:B------:R-:W-:Y:S06]  /*b640*/  BRA `(.L_x_219) ;  /* 0x00000000006c7947 */ /* 0x000fec0003800000 */
.L_x_218:
        /* <DEDUP_REMOVED lines=15> */
[----:B--2---:R-:W-:Y:S05]  /*b740*/  CALL.ABS.NOINC R2 ;  /* 0x0000000002007343 */ /* 0x004fea0003c00000 */
.L_x_246:
[----:B------:R-:W-:Y:S01]  /*b750*/  PRMT R19, RZ, 0x7610, R19 ;  /* 0x00007610ff137816 */ /* 0x000fe20000000013 */
[----:B------:R-:W-:Y:S06]  /*b760*/  BRA `(.L_x_219) ;  /* 0x0000000000247947 */ /* 0x000fec0003800000 */
.L_x_243:
[----:B------:R-:W2:Y:S02]  /*b770*/  LDG.E.64 R2, desc[UR36][R2.64] ;  /* 0x0000002402027981 */ /* 0x000ea4000c1e1b00 */
[----:B--2---:R-:W0:Y:S02]  /*b780*/  I2F.U64 R0, R2 ;  /* 0x0000000200007312 */ /* 0x004e240000301000 */
[----:B0-----:R-:W-:-:S04]  /*b790*/  F2FP.BF16.F32.PACK_AB R0, RZ, R0 ;  /* 0x00000000ff00723e */ /* 0x001fc800000010ff */
[----:B------:R-:W-:Y:S01]  /*b7a0*/  PRMT R19, R0, 0x7610, R19 ;  /* 0x0000761000137816 */ /* 0x000fe20000000013 */
[----:B------:R-:W-:Y:S06]  /*b7b0*/  BRA `(.L_x_219) ;  /* 0x0000000000107947 */ /* 0x000fec0003800000 */
.L_x_242:
[----:B------:R-:W2:Y:S02]  /*b7c0*/  LDG.E R2, desc[UR36][R2.64] ;  /* 0x0000002402027981 */ /* 0x000ea4000c1e1900 */
[----:B--2---:R-:W-:-:S04]  /*b7d0*/  I2FP.F32.U32 R0, R2 ;  /* 0x0000000200007245 */ /* 0x004fc80000201000 */
[----:B------:R-:W-:-:S04]  /*b7e0*/  F2FP.BF16.F32.PACK_AB R0, RZ, R0 ;  /* 0x00000000ff00723e */ /* 0x000fc800000010ff */
[----:B------:R-:W-:-:S07]  /*b7f0*/  PRMT R19, R0, 0x7610, R19 ;  /* 0x0000761000137816 */ /* 0x000fce0000000013 */
.L_x_219:
        /* <DEDUP_REMOVED lines=18> */
.L_x_250:
[----:B------:R-:W2:Y:S02]  /*b920*/  LDG.E.U8 R2, desc[UR36][R2.64] ;  /* 0x0000002402027981 */ /* 0x000ea4000c1e1100 */
[----:B--2---:R-:W-:-:S04]  /*b930*/  I2FP.F32.U32 R0, R2 ;  /* 0x0000000200007245 */ /* 0x004fc80000201000 */
[----:B------:R-:W-:Y:S01]  /*b940*/  F2FP.BF16.F32.PACK_AB R0, RZ, R0 ;  /* 0x00000000ff00723e */ /* 0x000fe200000010ff */
[----:B------:R-:W-:Y:S06]  /*b950*/  BRA `(.L_x_252) ;  /* 0x0000000c00847947 */ /* 0x000fec0003800000 */
.L_x_249:
        /* <DEDUP_REMOVED lines=10> */
.L_x_254:
[----:B------:R-:W2:Y:S02]  /*ba00*/  LDG.E R2, desc[UR36][R2.64] ;  /* 0x0000002402027981 */ /* 0x000ea4000c1e1900 */
[----:B--2---:R-:W-:-:S04]  /*ba10*/  I2FP.F32.S32 R0, R2 ;  /* 0x0000000200007245 */ /* 0x004fc80000201400 */
[----:B------:R-:W-:Y:S01]  /*ba20*/  F2FP.BF16.F32.PACK_AB R0, RZ, R0 ;  /* 0x00000000ff00723e */ /* 0x000fe200000010ff */
[----:B------:R-:W-:Y:S06]  /*ba30*/  BRA `(.L_x_252) ;  /* 0x0000000c004c7947 */ /* 0x000fec0003800000 */
.L_x_253:
[----:B------:R-:W2:Y:S02]  /*ba40*/  LDG.E.U16 R2, desc[UR36][R2.64] ;  /* 0x0000002402027981 */ /* 0x000ea4000c1e1500 */
[----:B--2---:R-:W0:Y:S02]  /*ba50*/  I2F.S16 R0, R2 ;  /* 0x0000000200007306 */ /* 0x004e240000101400 */
[----:B0-----:R-:W-:Y:S01]  /*ba60*/  F2FP.BF16.F32.PACK_AB R0, RZ, R0 ;  /* 0x00000000ff00723e */ /* 0x001fe200000010ff */
[----:B------:R-:W-:Y:S06]  /*ba70*/  BRA `(.L_x_252) ;  /* 0x0000000c003c7947 */ /* 0x000fec0003800000 */
.L_x_248:
        /* <DEDUP_REMOVED lines=9> */
.L_x_256:
[----:B------:R-:W2:Y:S02]  /*bb10*/  LDG.E.U16 R0, desc[UR36][R2.64] ;  /* 0x0000002402007981 */ /* 0x000ea4000c1e1500 */
[----:B--2---:R-:W-:-:S05]  /*bb20*/  HADD2.F32 R0, -RZ, R0.H0_H0 ;  /* 0x20000000ff007230 */ /* 0x004fca0000004100 */
[----:B------:R-:W-:Y:S01]  /*bb30*/  F2FP.BF16.F32.PACK_AB R0, RZ, R0 ;  /* 0x00000000ff00723e */ /* 0x000fe200000010ff */
[----:B------:R-:W-:Y:S06]  /*bb40*/  BRA `(.L_x_252) ;  /* 0x0000000c00087947 */ /* 0x000fec0003800000 */
.L_x_255:
        /* <DEDUP_REMOVED lines=9> */
.L_x_258:
[----:B------:R-:W2:Y:S02]  /*bbe0*/  LDG.E.U16 R2, desc[UR36][R2.64] ;  /* 0x0000002402027981 */ /* 0x000ea4000c1e1500 */
[----:B--2---:R-:W-:-:S05]  /*bbf0*/  HADD2.F32 R0, -RZ, R2.H0_H0 ;  /* 0x20000002ff007230 */ /* 0x004fca0000004100 */
[----:B------:R-:W-:Y:S01]  /*bc00*/  F2FP.BF16.F32.PACK_AB R0, RZ, R0 ;  /* 0x00000000ff00723e */ /* 0x000fe200000010ff */
[----:B------:R-:W-:Y:S06]  /*bc10*/  BRA `(.L_x_252) ;  /* 0x0000000800d47947 */ /* 0x000fec0003800000 */
.L_x_257:
        /* <DEDUP_REMOVED lines=8> */
.L_x_247:
        /* <DEDUP_REMOVED lines=13> */
.L_x_261:
        /* <DEDUP_REMOVED lines=8> */
.L_x_260:
        /* <DEDUP_REMOVED lines=27> */
.L_x_263:
        /* <DEDUP_REMOVED lines=13> */
.L_x_262:
[----:B------:R0:W5:Y:S01]  /*c070*/  LDG.E.U16 R0, desc[UR36][R2.64] ;  /* 0x0000002402007981 */ /* 0x000162000c1e1500 */
[----:B------:R-:W-:Y:S05]  /*c080*/  BRA `(.L_x_252) ;  /* 0x0000000400b87947 */ /* 0x000fea0003800000 */
.L_x_259:
        /* <DEDUP_REMOVED lines=12> */
.L_x_266:
        /* <DEDUP_REMOVED lines=21> */
.L_x_270:
[----:B------:R-:W-:Y:S05]  /*c2a0*/  BSYNC.RECONVERGENT B1 ;  /* 0x0000000000017941 */ /* 0x000fea0003800200 */
.L_x_269:
[----:B------:R-:W-:Y:S01]  /*c2b0*/  IMAD.SHL.U32 R0, R0, 0x100000, RZ ;  /* 0x0010000000007824 */ /* 0x000fe200078e00ff */
[----:B------:R-:W-:-:S04]  /*c2c0*/  LEA R2, R2, 0x3b800000, 0x17 ;  /* 0x3b80000002027811 */ /* 0x000fc800078eb8ff */
[----:B------:R-:W-:-:S07]  /*c2d0*/  LOP3.LUT R0, R2, R0, R7, 0xfe, !PT ;  /* 0x0000000002007212 */ /* 0x000fce00078efe07 */
.L_x_268:
[----:B------:R-:W-:Y:S05]  /*c2e0*/  BSYNC.RECONVERGENT B0 ;  /* 0x0000000000007941 */ /* 0x000fea0003800200 */
.L_x_267:
[----:B------:R-:W-:Y:S01]  /*c2f0*/  F2FP.BF16.F32.PACK_AB R0, RZ, R0 ;  /* 0x00000000ff00723e */ /* 0x000fe200000010ff */
[----:B------:R-:W-:Y:S06]  /*c300*/  BRA `(.L_x_252) ;  /* 0x0000000400187947 */ /* 0x000fec0003800000 */
.L_x_265:
        /* <DEDUP_REMOVED lines=21> */
.L_x_274:
[----:B------:R-:W-:Y:S05]  /*c460*/  BSYNC.RECONVERGENT B1 ;  /* 0x0000000000017941 */ /* 0x000fea0003800200 */
.L_x_273:
[----:B------:R-:W-:Y:S01]  /*c470*/  IMAD.SHL.U32 R0, R0, 0x200000, RZ ;  /* 0x0020000000007824 */ /* 0x000fe200078e00ff */
[----:B------:R-:W-:-:S04]  /*c480*/  LEA R2, R2, 0x37800000, 0x17 ;  /* 0x3780000002027811 */ /* 0x000fc800078eb8ff */
[----:B------:R-:W-:-:S07]  /*c490*/  LOP3.LUT R0, R2, R0, R7, 0xfe, !PT ;  /* 0x0000000002007212 */ /* 0x000fce00078efe07 */
.L_x_272:
[----:B------:R-:W-:Y:S05]  /*c4a0*/  BSYNC.RECONVERGENT B0 ;  /* 0x0000000000007941 */ /* 0x000fea0003800200 */
.L_x_271:
[----:B------:R-:W-:Y:S01]  /*c4b0*/  F2FP.BF16.F32.PACK_AB R0, RZ, R0 ;  /* 0x00000000ff00723e */ /* 0x000fe200000010ff */
[----:B------:R-:W-:Y:S06]  /*c4c0*/  BRA `(.L_x_252) ;  /* 0x0000000000a87947 */ /* 0x000fec0003800000 */
.L_x_264:
        /* <DEDUP_REMOVED lines=14> */
.L_x_278:
[----:B------:R-:W-:Y:S05]  /*c5b0*/  BSYNC.RECONVERGENT B0 ;  /* 0x0000000000007941 */ /* 0x000fea0003800200 */
.L_x_277:
[----:B------:R-:W-:Y:S01]  /*c5c0*/  F2FP.BF16.F32.PACK_AB R0, RZ, R0 ;  /* 0x00000000ff00723e */ /* 0x000fe200000010ff */
[----:B------:R-:W-:Y:S06]  /*c5d0*/  BRA `(.L_x_252) ;  /* 0x0000000000647947 */ /* 0x000fec0003800000 */
.L_x_251:
        /* <DEDUP_REMOVED lines=16> */
.L_x_279:
[----:B------:R-:W-:Y:S01]  /*c6e0*/  PRMT R0, RZ, 0x7610, R0 ;  /* 0x00007610ff007816 */ /* 0x000fe20000000000 */
[----:B------:R-:W-:Y:S06]  /*c6f0*/  BRA `(.L_x_252) ;  /* 0x00000000001c7947 */ /* 0x000fec0003800000 */
.L_x_276:
[----:B------:R-:W2:Y:S02]  /*c700*/  LDG.E.64 R2, desc[UR36][R2.64] ;  /* 0x0000002402027981 */ /* 0x000ea4000c1e1b00 */
[----:B--2---:R-:W0:Y:S02]  /*c710*/  I2F.U64 R0, R2 ;  /* 0x0000000200007312 */ /* 0x004e240000301000 */
[----:B0-----:R-:W-:Y:S01]  /*c720*/  F2FP.BF16.F32.PACK_AB R0, RZ, R0 ;  /* 0x00000000ff00723e */ /* 0x001fe200000010ff */
[----:B------:R-:W-:Y:S06]  /*c730*/  BRA `(.L_x_252) ;  /* 0x00000000000c7947 */ /* 0x000fec0003800000 */
.L_x_275:
[----:B------:R-:W2:Y:S02]  /*c740*/  LDG.E R2, desc[UR36][R2.64] ;  /* 0x0000002402027981 */ /* 0x000ea4000c1e1900 */
[----:B--2---:R-:W-:-:S04]  /*c750*/  I2FP.F32.U32 R0, R2 ;  /* 0x0000000200007245 */ /* 0x004fc80000201000 */
[----:B------:R-:W-:-:S07]  /*c760*/  F2FP.BF16.F32.PACK_AB R0, RZ, R0 ;  /* 0x00000000ff00723e */ /* 0x000fce00000010ff */
.L_x_252:
        /* <DEDUP_REMOVED lines=10> */
[----:B------:R-:W-:-:S04]  /*c810*/  ISETP.GE.U32.AND P0, PT, R2, 0x7f800000, PT ;  /* 0x7f8000000200780c */ /* 0x000fc80003f06070 */
[----:B------:R-:W-:Y:S02]  /*c820*/  IADD3 R3, PT, PT, R3, -0x3f400000, RZ ;  /* 0xc0c0000003037810 */ /* 0x000fe40007ffe0ff */
[----:B------:R-:W-:Y:S02]  /*c830*/  ISETP.GT.AND P1, PT, R2, -0x40800000, P0 ;  /* 0xbf8000000200780c */ /* 0x000fe40000724270 */
        /* <DEDUP_REMOVED lines=19> */
[----:B------:R-:W-:-:S03]  /*c970*/  @P0 MOV R5, 0x7f800000 ;  /* 0x7f80000000050802 */ /* 0x000fc60000000f00 */
[----:B------:R-:W-:Y:S01]  /*c980*/  FFMA.FTZ R4, R3, 0.69314718246459960938, R4 ;  /* 0x3f31721803047823 */ /* 0x000fe20000010004 */
[----:B0-----:R-:W-:Y:S01]  /*c990*/  FADD.FTZ R3, R6, 1 ;  /* 0x3f80000006037421 */ /* 0x001fe20000010000 */
[C---:B------:R-:W-:Y:S01]  /*c9a0*/  @P1 FFMA.FTZ R4, R2.reuse, R5, +INF ;  /* 0x7f80000002041423 */ /* 0x040fe20000010005 */
[----:B------:R-:W-:-:S04]  /*c9b0*/  @P0 FSETP.NEU.FTZ.AND P1, PT, R2, RZ, PT ;  /* 0x000000ff0200020b */ /* 0x000fc80003f3d000 */
[----:B------:R-:W-:Y:S01]  /*c9c0*/  @P0 FSEL R4, R4, -RZ, P1 ;  /* 0x800000ff04040208 */ /* 0x000fe20000800000 */
[----:B------:R-:W0:Y:S01]  /*c9d0*/  MUFU.RCP R3, R3 ;  /* 0x0000000300037308 */ /* 0x000e220000001000 */
[----:B-1----:R-:W-:-:S07]  /*c9e0*/  IADD3 R2, P0, PT, R16, UR6, RZ ;  /* 0x0000000610027c10 */ /* 0x002fce000ff1e0ff */
[----:B------:R-:W1:Y:S01]  /*c9f0*/  MUFU.TANH R4, R4 ;  /* 0x0000000400047308 */ /* 0x000e620000002400 */
[----:B0-----:R-:W-:Y:S01]  /*ca00*/  FMUL.FTZ R5, R0, R3 ;  /* 0x0000000300057220 */ /* 0x001fe20000410000 */
[----:B------:R-:W-:Y:S02]  /*ca10*/  IMAD.X R3, RZ, RZ, UR7, P0 ;  /* 0x00000007ff037e24 */ /* 0x000fe400080e06ff */
        /* <DEDUP_REMOVED lines=17> */
.L_x_283:
[----:B-1----:R-:W-:-:S06]  /*cb30*/  SHF.L.U32 R5, R5, 0x10, RZ ;  /* 0x0000001005057819 */ /* 0x002fcc00000006ff */
[----:B------:R-:W1:Y:S02]  /*cb40*/  F2I.S64.TRUNC R4, R5 ;  /* 0x0000000500047311 */ /* 0x000e64000020d900 */
[----:B-1----:R1:W-:Y:S01]  /*cb50*/  STG.E.U8 desc[UR36][R2.64], R4 ;  /* 0x0000000402007986 */ /* 0x0023e2000c101124 */
[----:B------:R-:W-:Y:S05]  /*cb60*/  BRA `(.L_x_285) ;  /* 0x0000000c006c7947 */ /* 0x000fea0003800000 */
.L_x_282:
        /* <DEDUP_REMOVED lines=10> */
.L_x_287:
[----:B-1----:R-:W-:-:S06]  /*cc10*/  IMAD.U32 R5, R5, 0x10000, RZ ;  /* 0x0001000005057824 */ /* 0x002fcc00078e00ff */
[----:B------:R-:W1:Y:S02]  /*cc20*/  F2I.FTZ.TRUNC.NTZ R5, R5 ;  /* 0x0000000500057305 */ /* 0x000e64000021f100 */
[----:B-1----:R1:W-:Y:S01]  /*cc30*/  STG.E desc[UR36][R2.64], R5 ;  /* 0x0000000502007986 */ /* 0x0023e2000c101924 */
[----:B------:R-:W-:Y:S05]  /*cc40*/  BRA `(.L_x_285) ;  /* 0x0000000c00347947 */ /* 0x000fea0003800000 */
.L_x_286:
[----:B-1----:R-:W-:-:S06]  /*cc50*/  IMAD.U32 R5, R5, 0x10000, RZ ;  /* 0x0001000005057824 */ /* 0x002fcc00078e00ff */
[----:B------:R-:W1:Y:S02]  /*cc60*/  F2I.FTZ.TRUNC.NTZ R5, R5 ;  /* 0x0000000500057305 */ /* 0x000e64000021f100 */
[----:B-1----:R1:W-:Y:S01]  /*cc70*/  STG.E.U16 desc[UR36][R2.64], R5 ;  /* 0x0000000502007986 */ /* 0x0023e2000c101524 */
[----:B------:R-:W-:Y:S05]  /*cc80*/  BRA `(.L_x_285) ;  /* 0x0000000c00247947 */ /* 0x000fea0003800000 */
.L_x_281:
        /* <DEDUP_REMOVED lines=9> */
.L_x_289:
[----:B01----:R-:W-:-:S05]  /*cd20*/  IMAD.U32 R0, R5, 0x10000, RZ ;  /* 0x0001000005007824 */ /* 0x003fca00078e00ff */
[----:B------:R-:W-:-:S05]  /*cd30*/  F2FP.F16.F32.PACK_AB R0, RZ, R0 ;  /* 0x00000000ff00723e */ /* 0x000fca00000000ff */
[----:B------:R0:W-:Y:S01]  /*cd40*/  STG.E.U16 desc[UR36][R2.64], R0 ;  /* 0x0000000002007986 */ /* 0x0001e2000c101524 */
[----:B------:R-:W-:Y:S05]  /*cd50*/  BRA `(.L_x_285) ;  /* 0x0000000800f07947 */ /* 0x000fea0003800000 */
.L_x_288:
        /* <DEDUP_REMOVED lines=10> */
.L_x_291:
[----:B-1----:R-:W-:-:S04]  /*ce00*/  SHF.L.U32 R5, R5, 0x10, RZ ;  /* 0x0000001005057819 */ /* 0x002fc800000006ff */
[----:B------:R-:W-:-:S04]  /*ce10*/  F2FP.F16.F32.PACK_AB R5, RZ, R5 ;  /* 0x00000005ff05723e */ /* 0x000fc800000000ff */
[----:B------:R-:W-:-:S05]  /*ce20*/  PRMT R5, R5, 0x5410, RZ ;  /* 0x0000541005057816 */ /* 0x000fca00000000ff */
[----:B------:R1:W-:Y:S01]  /*ce30*/  STG.E desc[UR36][R2.64], R5 ;  /* 0x0000000502007986 */ /* 0x0003e2000c101924 */
[----:B------:R-:W-:Y:S05]  /*ce40*/  BRA `(.L_x_285) ;  /* 0x0000000800b47947 */ /* 0x000fea0003800000 */
.L_x_290:
[----:B-1----:R-:W-:-:S04]  /*ce50*/  IMAD.U32 R4, R5, 0x10000, RZ ;  /* 0x0001000005047824 */ /* 0x002fc800078e00ff */
[----:B------:R-:W-:-:S06]  /*ce60*/  FMUL.FTZ R4, R4, 1 ;  /* 0x3f80000004047820 */ /* 0x000fcc0000410000 */
[----:B------:R-:W1:Y:S02]  /*ce70*/  F2F.F64.F32 R4, R4 ;  /* 0x0000000400047310 */ /* 0x000e640000201800 */
[----:B-1----:R1:W-:Y:S01]  /*ce80*/  STG.E.64 desc[UR36][R2.64], R4 ;  /* 0x0000000402007986 */ /* 0x0023e2000c101b24 */
[----:B------:R-:W-:Y:S05]  /*ce90*/  BRA `(.L_x_285) ;  /* 0x0000000800a07947 */ /* 0x000fea0003800000 */
.L_x_280:
        /* <DEDUP_REMOVED lines=14> */
.L_x_295:
[----:B-1----:R-:W-:Y:S01]  /*cf80*/  IMAD.U32 R5, R5, 0x10000, RZ ;  /* 0x0001000005057824 */ /* 0x002fe200078e00ff */
[----:B------:R-:W-:Y:S01]  /*cf90*/  BSSY.RECONVERGENT B0, `(.L_x_296) ;  /* 0x0000013000007945 */ /* 0x000fe20003800200 */
[----:B0-----:R-:W-:-:S03]  /*cfa0*/  MOV R0, 0x80 ;  /* 0x0000008000007802 */ /* 0x001fc60000000f00 */
        /* <DEDUP_REMOVED lines=15> */
.L_x_298:
[----:B------:R-:W-:-:S04]  /*d0a0*/  SHF.R.U32.HI R5, RZ, 0x18, R5 ;  /* 0x00000018ff057819 */ /* 0x000fc80000011605 */
[----:B------:R-:W-:-:S07]  /*d0b0*/  LOP3.LUT R0, R0, 0x80, R5, 0xf8, !PT ;  /* 0x0000008000007812 */ /* 0x000fce00078ef805 */
.L_x_297:
[----:B------:R-:W-:Y:S05]  /*d0c0*/  BSYNC.RECONVERGENT B0 ;  /* 0x0000000000007941 */ /* 0x000fea0003800200 */
.L_x_296:
[----:B------:R0:W-:Y:S01]  /*d0d0*/  STG.E.U8 desc[UR36][R2.64], R0 ;  /* 0x0000000002007986 */ /* 0x0001e2000c101124 */
[----:B------:R-:W-:Y:S05]  /*d0e0*/  BRA `(.L_x_285) ;  /* 0x00000008000c7947 */ /* 0x000fea0003800000 */
.L_x_294:
        /* <DEDUP_REMOVED lines=17> */
[----:B------:R-:W-:-:S07]  /*d200*/  MOV R0, R4 ;  /* 0x0000000400007202 */ /* 0x000fce0000000f00 */
.L_x_301:
[----:B------:R-:W-:-:S04]  /*d210*/  SHF.R.U32.HI R5, RZ, 0x18, R5 ;  /* 0x00000018ff057819 */ /* 0x000fc80000011605 */
[----:B------:R-:W-:-:S07]  /*d220*/  LOP3.LUT R0, R0, 0x80, R5, 0xf8, !PT ;  /* 0x0000008000007812 */ /* 0x000fce00078ef805 */
.L_x_300:
[----:B------:R-:W-:Y:S05]  /*d230*/  BSYNC.RECONVERGENT B0 ;  /* 0x0000000000007941 */ /* 0x000fea0003800200 */
.L_x_299:
[----:B------:R0:W-:Y:S01]  /*d240*/  STG.E.U8 desc[UR36][R2.64], R0 ;  /* 0x0000000002007986 */ /* 0x0001e2000c101124 */
[----:B------:R-:W-:Y:S05]  /*d250*/  BRA `(.L_x_285) ;  /* 0x0000000400b07947 */ /* 0x000fea0003800000 */
.L_x_293:
        /* <DEDUP_REMOVED lines=22> */
.L_x_303:
[----:B-1----:R-:W-:-:S06]  /*d3c0*/  IMAD.U32 R5, R5, 0x10000, RZ ;  /* 0x0001000005057824 */ /* 0x002fcc00078e00ff */
[----:B------:R-:W1:Y:S02]  /*d3d0*/  F2I.U64.TRUNC R4, R5 ;  /* 0x0000000500047311 */ /* 0x000e64000020d800 */
[----:B-1----:R1:W-:Y:S01]  /*d3e0*/  STG.E.64 desc[UR36][R2.64], R4 ;  /* 0x0000000402007986 */ /* 0x0023e2000c101b24 */
[----:B------:R-:W-:Y:S05]  /*d3f0*/  BRA `(.L_x_285) ;  /* 0x0000000400487947 */ /* 0x000fea0003800000 */
.L_x_302:
[----:B-1----:R-:W-:-:S06]  /*d400*/  IMAD.U32 R5, R5, 0x10000, RZ ;  /* 0x0001000005057824 */ /* 0x002fcc00078e00ff */
[----:B------:R-:W1:Y:S02]  /*d410*/  F2I.FTZ.U32.TRUNC.NTZ R5, R5 ;  /* 0x0000000500057305 */ /* 0x000e64000021f000 */
[----:B-1----:R1:W-:Y:S01]  /*d420*/  STG.E desc[UR36][R2.64], R5 ;  /* 0x0000000502007986 */ /* 0x0023e2000c101924 */
[----:B------:R-:W-:Y:S05]  /*d430*/  BRA `(.L_x_285) ;  /* 0x0000000400387947 */ /* 0x000fea0003800000 */
.L_x_292:
        /* <DEDUP_REMOVED lines=11> */
.L_x_305:
[----:B-1----:R-:W-:Y:S01]  /*d4f0*/  IMAD.U32 R5, R5, 0x10000, RZ ;  /* 0x0001000005057824 */ /* 0x002fe200078e00ff */
[----:B------:R-:W-:-:S03]  /*d500*/  CS2R R6, SRZ ;  /* 0x0000000000067805 */ /* 0x000fc6000001ff00 */
[----:B------:R-:W-:-:S06]  /*d510*/  FMUL.FTZ R5, R5, 1 ;  /* 0x3f80000005057820 */ /* 0x000fcc0000410000 */
[----:B------:R-:W1:Y:S02]  /*d520*/  F2F.F64.F32 R4, R5 ;  /* 0x0000000500047310 */ /* 0x000e640000201800 */
[----:B-1----:R1:W-:Y:S01]  /*d530*/  STG.E.128 desc[UR36][R2.64], R4 ;  /* 0x0000000402007986 */ /* 0x0023e2000c101d24 */
[----:B------:R-:W-:Y:S05]  /*d540*/  BRA `(.L_x_285) ;  /* 0x0000000000f47947 */ /* 0x000fea0003800000 */
.L_x_304:
[----:B------:R-:W-:-:S09]  /*d550*/  UISETP.NE.AND UP0, UPT, UR4, 0xf, UPT ;  /* 0x0000000f0400788c */ /* 0x000fd2000bf05270 */
[----:B------:R-:W-:Y:S05]  /*d560*/  BRA.U !UP0, `(.L_x_306) ;  /* 0x0000000108e87547 */ /* 0x000fea000b800000 */
[----:B------:R-:W-:-:S09]  /*d570*/  UISETP.NE.AND UP0, UPT, UR4, 0x17, UPT ;  /* 0x000000170400788c */ /* 0x000fd2000bf05270 */
[----:B------:R-:W-:Y:S05]  /*d580*/  BRA.U !UP0, `(.L_x_307) ;  /* 0x0000000108907547 */ /* 0x000fea000b800000 */
[----:B------:R-:W-:-:S09]  /*d590*/  UISETP.NE.AND UP0, UPT, UR4, 0x18, UPT ;  /* 0x000000180400788c */ /* 0x000fd2000bf05270 */
[----:B------:R-:W-:Y:S05]  /*d5a0*/  BRA.U !UP0, `(.L_x_308) ;  /* 0x0000000108447547 */ /* 0x000fea000b800000 */
.L_x_284:
[----:B0-----:R-:W-:Y:S01]  /*d5b0*/  MOV R0, 0x0 ;  /* 0x0000000000007802 */ /* 0x001fe20000000f00 */
[----:B------:R-:W0:Y:S01]  /*d5c0*/  LDCU.64 UR4, c[0x4][0x128] ;  /* 0x01002500ff0477ac */ /* 0x000e220008000a00 */
[----:B------:R-:W-:Y:S02]  /*d5d0*/  HFMA2 R8, -RZ, RZ, 0, 6.020069122314453125e-06 ;  /* 0x00000065ff087431 */ /* 0x000fe400000001ff */
        /* <DEDUP_REMOVED lines=13> */
.L_x_309:
[----:B------:R-:W-:Y:S05]  /*d6b0*/  BRA `(.L_x_285) ;  /* 0x0000000000987947 */ /* 0x000fea0003800000 */
.L_x_308:
[----:B-1----:R-:W-:Y:S01]  /*d6c0*/  IMAD.U32 R7, R5, 0x10000, RZ ;  /* 0x0001000005077824 */ /* 0x002fe200078e00ff */
[----:B------:R-:W-:Y:S01]  /*d6d0*/  BSSY.RECONVERGENT B0, `(.L_x_310) ;  /* 0x000000c000007945 */ /* 0x000fe20003800200 */
[----:B0-----:R-:W-:-:S03]  /*d6e0*/  MOV R0, 0x7f ;  /* 0x0000007f00007802 */ /* 0x001fc60000000f00 */
        /* <DEDUP_REMOVED lines=10> */
.L_x_311:
[----:B------:R-:W-:Y:S05]  /*d790*/  BSYNC.RECONVERGENT B0 ;  /* 0x0000000000007941 */ /* 0x000fea0003800200 */
.L_x_310:
[----:B------:R-:W-:-:S05]  /*d7a0*/  LOP3.LUT R5, R0, 0x80, R5, 0xf8, !PT ;  /* 0x0000008000057812 */ /* 0x000fca00078ef805 */
[----:B------:R4:W-:Y:S01]  /*d7b0*/  STG.E.U8 desc[UR36][R2.64], R5 ;  /* 0x0000000502007986 */ /* 0x0009e2000c101124 */
[----:B------:R-:W-:Y:S05]  /*d7c0*/  BRA `(.L_x_285) ;  /* 0x0000000000547947 */ /* 0x000fea0003800000 */
.L_x_307:
        /* <DEDUP_REMOVED lines=12> */
.L_x_313:
[----:B0-----:R-:W-:Y:S01]  /*d890*/  IMAD.MOV.U32 R0, RZ, RZ, 0x7f ;  /* 0x0000007fff007424 */ /* 0x001fe200078e00ff */
[----:B------:R-:W-:-:S04]  /*d8a0*/  ISETP.GT.U32.AND P0, PT, R4, 0x7f800000, PT ;  /* 0x7f8000000400780c */ /* 0x000fc80003f04070 */
[----:B------:R-:W-:-:S09]  /*d8b0*/  SEL R0, R0, 0x7c, P0 ;  /* 0x0000007c00007807 */ /* 0x000fd20000000000 */
.L_x_314:
[----:B------:R-:W-:Y:S05]  /*d8c0*/  BSYNC.RECONVERGENT B0 ;  /* 0x0000000000007941 */ /* 0x000fea0003800200 */
.L_x_312:
[----:B------:R-:W-:-:S04]  /*d8d0*/  SHF.R.U32.HI R5, RZ, 0x18, R5 ;  /* 0x00000018ff057819 */ /* 0x000fc80000011605 */
[----:B------:R-:W-:-:S05]  /*d8e0*/  LOP3.LUT R5, R0, 0x80, R5, 0xf8, !PT ;  /* 0x0000008000057812 */ /* 0x000fca00078ef805 */
[----:B------:R3:W-:Y:S01]  /*d8f0*/  STG.E.U8 desc[UR36][R2.64], R5 ;  /* 0x0000000502007986 */ /* 0x0007e2000c101124 */
[----:B------:R-:W-:Y:S05]  /*d900*/  BRA `(.L_x_285) ;  /* 0x0000000000047947 */ /* 0x000fea0003800000 */
.L_x_306:
[----:B-1----:R1:W-:Y:S02]  /*d910*/  STG.E.U16 desc[UR36][R2.64], R5 ;  /* 0x0000000502007986 */ /* 0x0023e4000c101524 */
.L_x_285:
[----:B------:R-:W-:-:S07]  /*d920*/  VIADD R17, R17, 0x80 ;  /* 0x0000008011117836 */ /* 0x000fce0000000000 */
.L_x_212:
[----:B------:R-:W-:Y:S05]  /*d930*/  BSYNC.RECONVERGENT B6 ;  /* 0x0000000000067941 */ /* 0x000fea0003800200 */
.L_x_211:
[----:B------:R-:W5:Y:S02]  /*d940*/  LDCU UR4, c[0x0][0x380] ;  /* 0x00007000ff0477ac */ /* 0x000f640008000800 */
[----:B-----5:R-:W-:-:S13]  /*d950*/  ISETP.GE.AND P0, PT, R17, UR4, PT ;  /* 0x0000000411007c0c */ /* 0x020fda000bf06270 */
[----:B------:R-:W-:Y:S05]  /*d960*/  @P0 EXIT ;  /* 0x000000000000094d */ /* 0x000fea0003800000 */
[----:B------:R-:W5:Y:S01]  /*d970*/  LDCU UR4, c[0x0][0x388] ;  /* 0x00007100ff0477ac */ /* 0x000f620008000800 */
[----:B------:R-:W-:Y:S02]  /*d980*/  HFMA2 R18, -RZ, RZ, 0, 0 ;  /* 0x00000000ff127431 */ /* 0x000fe400000001ff */
[----:B0---4-:R-:W-:Y:S02]  /*d990*/  IMAD.MOV.U32 R0, RZ, RZ, RZ ;  /* 0x000000ffff007224 */ /* 0x011fe400078e00ff */
[----:B------:R-:W-:Y:S01]  /*d9a0*/  IMAD.MOV.U32 R16, RZ, RZ, RZ ;  /* 0x000000ffff107224 */ /* 0x000fe200078e00ff */
        /* <DEDUP_REMOVED lines=9> */
[----:B------:R-:W-:-:S04]  /*da40*/  SHF.R.U32.HI R3, RZ, UR5, R2 ;  /* 0x00000005ff037c19 */ /* 0x000fc80008011602 */
[----:B------:R-:W-:-:S05]  /*da50*/  IADD3 R0, PT, PT, -R3, RZ, RZ ;  /* 0x000000ff03007210 */ /* 0x000fca0007ffe1ff */
        /* <DEDUP_REMOVED lines=333> */
[----:B------:R-:W-:-:S04]  /*ef30*/  SHF.R.U32.HI R2, RZ, UR5, R2 ;  /* 0x00000005ff027c19 */ /* 0x000fc80008011602 */
[----:B------:R-:W-:-:S05]  /*ef40*/  IADD3 R3, PT, PT, -R2, RZ, RZ ;  /* 0x000000ff02037210 */ /* 0x000fca0007ffe1ff */
[----:B-1----:R-:W-:-:S04]  /*ef50*/  IMAD R5, R3, UR6, R5 ;  /* 0x0000000603057c24 */ /* 0x002fc8000f8e0205 */
[C---:B--2---:R-:W-:Y:S02]  /*ef60*/  IMAD R16, R5.reuse, UR8, R16 ;  /* 0x0000000805107c24 */ /* 0x044fe4000f8e0210 */
[C---:B------:R-:W-:Y:S02]  /*ef70*/  IMAD R0, R5.reuse, UR9, R0 ;  /* 0x0000000905007c24 */ /* 0x040fe4000f8e0200 */
[----:B0-----:R-:W-:-:S07]  /*ef80*/  IMAD R18, R5, UR4, R18 ;  /* 0x0000000405127c24 */ /* 0x001fce000f8e0212 */
.L_x_315:
[----:B------:R-:W0:Y:S01]  /*ef90*/  LDCU.64 UR6, c[0x0][0x5e8] ;  /* 0x0000bd00ff0677ac */ /* 0x000e220008000a00 */
[----:B------:R-:W1:Y:S01]  /*efa0*/  LDCU.64 UR8, c[0x0][0x5f0] ;  /* 0x0000be00ff0877ac */ /* 0x000e620008000a00 */
[----:B------:R-:W-:-:S04]  /*efb0*/  UPRMT UR4, UR39, 0x9910, URZ ;  /* 0x0000991027047896 */ /* 0x000fc800080000ff */
[----:B------:R-:W-:Y:S01]  /*efc0*/  UISETP.GT.AND UP0, UPT, UR4, 0x9, UPT ;  /* 0x000000090400788c */ /* 0x000fe2000bf04270 */
[----:B0-----:R-:W-:Y:S02]  /*efd0*/  IADD3 R16, P0, PT, R16, UR6, RZ ;  /* 0x0000000610107c10 */ /* 0x001fe4000ff1e0ff */
[----:B-123--:R-:W-:-:S03]  /*efe0*/  IADD3 R2, P1, PT, R0, UR8, RZ ;  /* 0x0000000800027c10 */ /* 0x00efc6000ff3e0ff */
[----:B------:R-:W-:Y:S02]  /*eff0*/  IMAD.X R17, RZ, RZ, UR7, P0 ;  /* 0x00000007ff117e24 */ /* 0x000fe400080e06ff */
[----:B------:R-:W-:Y:S01]  /*f000*/  IMAD.X R3, RZ, RZ, UR9, P1 ;  /* 0x00000009ff037e24 */ /* 0x000fe200088e06ff */
[----:B------:R-:W-:Y:S07]  /*f010*/  BRA.U UP0, `(.L_x_316) ;  /* 0x0000000500307547 */ /* 0x000fee000b800000 */
        /* <DEDUP_REMOVED lines=13> */
.L_x_319:
[----:B------:R-:W2:Y:S02]  /*f0f0*/  LDG.E.U8 R2, desc[UR36][R2.64] ;  /* 0x0000002402027981 */ /* 0x000ea4000c1e1100 */
[----:B--2---:R-:W-:-:S04]  /*f100*/  I2FP.F32.U32 R0, R2 ;  /* 0x0000000200007245 */ /* 0x004fc80000201000 */
[----:B------:R-:W-:-:S04]  /*f110*/  F2FP.BF16.F32.PACK_AB R0, RZ, R0 ;  /* 0x00000000ff00723e */ /* 0x000fc800000010ff */
[----:B------:R-:W-:Y:S01]  /*f120*/  PRMT R19, R0, 0x7610, R19 ;  /* 0x0000761000137816 */ /* 0x000fe20000000013 */
[----:B------:R-:W-:Y:S06]  /*f130*/  BRA `(.L_x_321) ;  /* 0x0000000c00c07947 */ /* 0x000fec0003800000 */
.L_x_318:
        /* <DEDUP_REMOVED lines=11> */
.L_x_323:
[----:B------:R-:W2:Y:S02]  /*f1f0*/  LDG.E R2, desc[UR36][R2.64] ;  /* 0x0000002402027981 */ /* 0x000ea4000c1e1900 */
[----:B--2---:R-:W-:-:S04]  /*f200*/  I2FP.F32.S32 R0, R2 ;  /* 0x0000000200007245 */ /* 0x004fc80000201400 */
[----:B------:R-:W-:-:S04]  /*f210*/  F2FP.BF16.F32.PACK_AB R0, RZ, R0 ;  /* 0x00000000ff00723e */ /* 0x000fc800000010ff */
[----:B------:R-:W-:Y:S01]  /*f220*/  PRMT R19, R0, 0x7610, R19 ;  /* 0x0000761000137816 */ /* 0x000fe20000000013 */
[----:B------:R-:W-:Y:S06]  /*f230*/  BRA `(.L_x_321) ;  /* 0x0000000c00807947 */ /* 0x000fec0003800000 */
.L_x_322:
[----:B------:R-:W2:Y:S02]  /*f240*/  LDG.E.U16 R2, desc[UR36][R2.64] ;  /* 0x0000002402027981 */ /* 0x000ea4000c1e1500 */
[----:B--2---:R-:W0:Y:S02]  /*f250*/  I2F.S16 R0, R2 ;  /* 0x0000000200007306 */ /* 0x004e240000101400 */
[----:B0-----:R-:W-:-:S04]  /*f260*/  F2FP.BF16.F32.PACK_AB R0, RZ, R0 ;  /* 0x00000000ff00723e */ /* 0x001fc800000010ff */
[----:B------:R-:W-:Y:S01]  /*f270*/  PRMT R19, R0, 0x7610, R19 ;  /* 0x0000761000137816 */ /* 0x000fe20000000013 */
[----:B------:R-:W-:Y:S06]  /*f280*/  BRA `(.L_x_321) ;  /* 0x0000000c006c7947 */ /* 0x000fec0003800000 */
.L_x_317:
        /* <DEDUP_REMOVED lines=9> */
.L_x_325:
[----:B------:R-:W2:Y:S02]  /*f320*/  LDG.E.U16 R0, desc[UR36][R2.64] ;  /* 0x0000002402007981 */ /* 0x000ea4000c1e1500 */
[----:B--2---:R-:W-:-:S05]  /*f330*/  HADD2.F32 R0, -RZ, R0.H0_H0 ;  /* 0x20000000ff007230 */ /* 0x004fca0000004100 */
[----:B------:R-:W-:-:S04]  /*f340*/  F2FP.BF16.F32.PACK_AB R0, RZ, R0 ;  /* 0x00000000ff00723e */ /* 0x000fc800000010ff */
[----:B------:R-:W-:Y:S01]  /*f350*/  PRMT R19, R0, 0x7610, R19 ;  /* 0x0000761000137816 */ /* 0x000fe20000000013 */
[----:B------:R-:W-:Y:S06]  /*f360*/  BRA `(.L_x_321) ;  /* 0x0000000c00347947 */ /* 0x000fec0003800000 */
.L_x_324:
        /* <DEDUP_REMOVED lines=9> */
.L_x_327:
[----:B------:R-:W2:Y:S02]  /*f400*/  LDG.E.U16 R2, desc[UR36][R2.64] ;  /* 0x0000002402027981 */ /* 0x000ea4000c1e1500 */
[----:B--2---:R-:W-:-:S05]  /*f410*/  HADD2.F32 R0, -RZ, R2.H0_H0 ;  /* 0x20000002ff007230 */ /* 0x004fca0000004100 */
[----:B------:R-:W-:-:S04]  /*f420*/  F2FP.BF16.F32.PACK_AB R0, RZ, R0 ;  /* 0x00000000ff00723e */ /* 0x000fc800000010ff */
[----:B------:R-:W-:Y:S01]  /*f430*/  PRMT R19, R0, 0x7610, R19 ;  /* 0x0000761000137816 */ /* 0x000fe20000000013 */
[----:B------:R-:W-:Y:S06]  /*f440*/  BRA `(.L_x_321) ;  /* 0x0000000800fc7947 */ /* 0x000fec0003800000 */
.L_x_326:
        /* <DEDUP_REMOVED lines=9> */
.L_x_316:
        /* <DEDUP_REMOVED lines=14> */
.L_x_330:
        /* <DEDUP_REMOVED lines=9> */
.L_x_329:
        /* <DEDUP_REMOVED lines=27> */
.L_x_332:
        /* <DEDUP_REMOVED lines=14> */
.L_x_331:
[----:B------:R0:W5:Y:S01]  /*f8e0*/  LDG.E.U16 R19, desc[UR36][R2.64] ;  /* 0x0000002402137981 */ /* 0x000162000c1e1500 */
[----:B------:R-:W-:Y:S05]  /*f8f0*/  BRA `(.L_x_321) ;  /* 0x0000000400d07947 */ /* 0x000fea0003800000 */
.L_x_328:
        /* <DEDUP_REMOVED lines=13> */
.L_x_335:
        /* <DEDUP_REMOVED lines=21> */
.L_x_339:
[----:B------:R-:W-:Y:S05]  /*fb20*/  BSYNC.RECONVERGENT B1 ;  /* 0x0000000000017941 */ /* 0x000fea0003800200 */
.L_x_338:
[----:B------:R-:W-:Y:S02]  /*fb30*/  SHF.L.U32 R0, R0, 0x14, RZ ;  /* 0x0000001400007819 */ /* 0x000fe400000006ff */
[----:B------:R-:W-:-:S04]  /*fb40*/  LEA R2, R2, 0x3b800000, 0x17 ;  /* 0x3b80000002027811 */ /* 0x000fc800078eb8ff */
[----:B------:R-:W-:-:S07]  /*fb50*/  LOP3.LUT R0, R2, R0, R7, 0xfe, !PT ;  /* 0x0000000002007212 */ /* 0x000fce00078efe07 */
.L_x_337:
[----:B------:R-:W-:Y:S05]  /*fb60*/  BSYNC.RECONVERGENT B0 ;  /* 0x0000000000007941 */ /* 0x000fea0003800200 */
.L_x_336:
[----:B------:R-:W-:-:S04]  /*fb70*/  F2FP.BF16.F32.PACK_AB R0, RZ, R0 ;  /* 0x00000000ff00723e */ /* 0x000fc800000010ff */
[----:B------:R-:W-:Y:S01]  /*fb80*/  PRMT R19, R0, 0x7610, R19 ;  /* 0x0000761000137816 */ /* 0x000fe20000000013 */
[----:B------:R-:W-:Y:S06]  /*fb90*/  BRA `(.L_x_321) ;  /* 0x0000000400287947 */ /* 0x000fec0003800000 */
.L_x_334:
        /* <DEDUP_REMOVED lines=21> */
.L_x_343:
[----:B------:R-:W-:Y:S05]  /*fcf0*/  BSYNC.RECONVERGENT B1 ;  /* 0x0000000000017941 */ /* 0x000fea0003800200 */
.L_x_342:
[----:B------:R-:W-:Y:S01]  /*fd00*/  IMAD.SHL.U32 R0, R0, 0x200000, RZ ;  /* 0x0020000000007824 */ /* 0x000fe200078e00ff */
[----:B------:R-:W-:-:S04]  /*fd10*/  LEA R2, R2, 0x37800000, 0x17 ;  /* 0x3780000002027811 */ /* 0x000fc800078eb8ff */
[----:B------:R-:W-:-:S07]  /*fd20*/  LOP3.LUT R0, R2, R0, R7, 0xfe, !PT ;  /* 0x0000000002007212 */ /* 0x000fce00078efe07 */
.L_x_341:
[----:B------:R-:W-:Y:S05]  /*fd30*/  BSYNC.RECONVERGENT B0 ;  /* 0x0000000000007941 */ /* 0x000fea0003800200 */
.L_x_340:
[----:B------:R-:W-:-:S04]  /*fd40*/  F2FP.BF16.F32.PACK_AB R0, RZ, R0 ;  /* 0x00000000ff00723e */ /* 0x000fc800000010ff */
[----:B------:R-:W-:Y:S01]  /*fd50*/  PRMT R19, R0, 0x7610, R19 ;  /* 0x0000761000137816 */ /* 0x000fe20000000013 */
[----:B------:R-:W-:Y:S06]  /*fd60*/  BRA `(.L_x_321) ;  /* 0x0000000000b47947 */ /* 0x000fec0003800000 */
.L_x_333:
        /* <DEDUP_REMOVED lines=14> */
.L_x_347:
[----:B------:R-:W-:Y:S05]  /*fe50*/  BSYNC.RECONVERGENT B0 ;  /* 0x0000000000007941 */ /* 0x000fea0003800200 */
.L_x_346:
[----:B------:R-:W-:-:S04]  /*fe60*/  F2FP.BF16.F32.PACK_AB R0, RZ, R0 ;  /* 0x00000000ff00723e */ /* 0x000fc800000010ff */
[----:B------:R-:W-:Y:S01]  /*fe70*/  PRMT R19, R0, 0x7610, R19 ;  /* 0x0000761000137816 */ /* 0x000fe20000000013 */
[----:B------:R-:W-:Y:S06]  /*fe80*/  BRA `(.L_x_321) ;  /* 0x00000000006c7947 */ /* 0x000fec0003800000 */
.L_x_320:
        /* <DEDUP_REMOVED lines=9> */
[----:B------:R-:W-:-:S02]  /*ff20*/  IMAD.U32 R5, RZ, RZ, UR5 ;  /* 0x00000005ff057e24 */ /* 0x000fc4000f8e00ff */
[----:B-1----:R-:W-:Y:S01]  /*ff30*/  IMAD.U32 R6, RZ, RZ, UR6 ;  /* 0x00000006ff067e24 */ /* 0x002fe2000f8e00ff */
[----:B------:R-:W-:Y:S01]  /*ff40*/  MOV R7, UR7 ;  /* 0x0000000700077c02 */ /* 0x000fe20008000f00 */
[----:B---3--:R-:W-:Y:S02]  /*ff50*/  IMAD.U32 R10, RZ, RZ, UR8 ;  /* 0x00000008ff0a7e24 */ /* 0x008fe4000f8e00ff */
[----:B------:R-:W-:-:S07]  /*ff60*/  IMAD.U32 R11, RZ, RZ, UR9 ;  /* 0x00000009ff0b7e24 */ /* 0x000fce000f8e00ff */
[----:B------:R-:W-:-:S07]  /*ff70*/  LEPC R20, `(.L_x_348) ;  /* 0x000000001014794e */ /* 0x000fce0000000000 */
[----:B--2---:R-:W-:Y:S05]  /*ff80*/  CALL.ABS.NOINC R2 ;  /* 0x0000000002007343 */ /* 0x004fea0003c00000 */
.L_x_348:
[----:B------:R-:W-:Y:S01]  /*ff90*/  PRMT R19, RZ, 0x7610, R19 ;  /* 0x00007610ff137816 */ /* 0x000fe20000000013 */
[----:B------:R-:W-:Y:S06]  /*ffa0*/  BRA `(.L_x_321) ;  /* 0x0000000000247947 */ /* 0x000fec0003800000 */
.L_x_345:
[----:B------:R-:W2:Y:S02]  /*ffb0*/  LDG.E.64 R2, desc[UR36][R2.64] ;  /* 0x0000002402027981 */ /* 0x000ea4000c1e1b00 */
[----:B--2---:R-:W0:Y:S02]  /*ffc0*/  I2F.U64 R0, R2 ;  /* 0x0000000200007312 */ /* 0x004e240000301000 */
[----:B0-----:R-:W-:-:S04]  /*ffd0*/  F2FP.BF16.F32.PACK_AB R0, RZ, R0 ;  /* 0x00000000ff00723e */ /* 0x001fc800000010ff */
[----:B------:R-:W-:Y:S01]  /*ffe0*/  PRMT R19, R0, 0x7610, R19 ;  /* 0x0000761000137816 */ /* 0x000fe20000000013 */
[----:B------:R-:W-:Y:S06]  /*fff0*/  BRA `(.L_x_321) ;  /* 0x0000000000107947 */ /* 0x000fec0003800000 */
.L_x_344:
[----:B------:R-:W2:Y:S02]  /*10000*/  LDG.E R2, desc[UR36][R2.64] ;  /* 0x0000002402027981 */ /* 0x000ea4000c1e1900 */
[----:B--2---:R-:W-:-:S04]  /*10010*/  I2FP.F32.U32 R0, R2 ;  /* 0x0000000200007245 */ /* 0x004fc80000201000 */
[----:B------:R-:W-:-:S04]  /*10020*/  F2FP.BF16.F32.PACK_AB R0, RZ, R0 ;  /* 0x00000000ff00723e */ /* 0x000fc800000010ff */
[----:B------:R-:W-:-:S07]  /*10030*/  PRMT R19, R0, 0x7610, R19 ;  /* 0x0000761000137816 */ /* 0x000fce0000000013 */
.L_x_321:
        /* <DEDUP_REMOVED lines=18> */
.L_x_352:
[----:B------:R-:W2:Y:S02]  /*10160*/  LDG.E.U8 R2, desc[UR36][R2.64] ;  /* 0x0000002402027981 */ /* 0x000ea4000c1e1100 */
[----:B--2---:R-:W-:-:S04]  /*10170*/  I2FP.F32.U32 R0, R2 ;  /* 0x0000000200007245 */ /* 0x004fc80000201000 */
[----:B------:R-:W-:Y:S01]  /*10180*/  F2FP.BF16.F32.PACK_AB R0, RZ, R0 ;  /* 0x00000000ff00723e */ /* 0x000fe200000010ff */
[----:B------:R-:W-:Y:S06]  /*10190*/  BRA `(.L_x_354) ;  /* 0x0000000c00847947 */ /* 0x000fec0003800000 */
.L_x_351:
        /* <DEDUP_REMOVED lines=10> */
.L_x_356:
[----:B------:R-:W2:Y:S02]  /*10240*/  LDG.E R2, desc[UR36][R2.64] ;  /* 0x0000002402027981 */ /* 0x000ea4000c1e1900 */
[----:B--2---:R-:W-:-:S04]  /*10250*/  I2FP.F32.S32 R0, R2 ;  /* 0x0000000200007245 */ /* 0x004fc80000201400 */
[----:B------:R-:W-:Y:S01]  /*10260*/  F2FP.BF16.F32.PACK_AB R0, RZ, R0 ;  /* 0x00000000ff00723e */ /* 0x000fe200000010ff */
[----:B------:R-:W-:Y:S06]  /*10270*/  BRA `(.L_x_354) ;  /* 0x0000000c004c7947 */ /* 0x000fec0003800000 */
.L_x_355:
[----:B------:R-:W2:Y:S02]  /*10280*/  LDG.E.U16 R2, desc[UR36][R2.64] ;  /* 0x0000002402027981 */ /* 0x000ea4000c1e1500 */
[----:B--2---:R-:W0:Y:S02]  /*10290*/  I2F.S16 R0, R2 ;  /* 0x0000000200007306 */ /* 0x004e240000101400 */
[----:B0-----:R-:W-:Y:S01]  /*102a0*/  F2FP.BF16.F32.PACK_AB R0, RZ, R0 ;  /* 0x00000000ff00723e */ /* 0x001fe200000010ff */
[----:B------:R-:W-:Y:S06]  /*102b0*/  BRA `(.L_x_354) ;  /* 0x0000000c003c7947 */ /* 0x000fec0003800000 */
.L_x_350:
        /* <DEDUP_REMOVED lines=9> */
.L_x_358:
[----:B------:R-:W2:Y:S02]  /*10350*/  LDG.E.U16 R0, desc[UR36][R2.64] ;  /* 0x0000002402007981 */ /* 0x000ea4000c1e1500 */
[----:B--2---:R-:W-:-:S05]  /*10360*/  HADD2.F32 R0, -RZ, R0.H0_H0 ;  /* 0x20000000ff007230 */ /* 0x004fca0000004100 */
[----:B------:R-:W-:Y:S01]  /*10370*/  F2FP.BF16.F32.PACK_AB R0, RZ, R0 ;  /* 0x00000000ff00723e */ /* 0x000fe200000010ff */
[----:B------:R-:W-:Y:S06]  /*10380*/  BRA `(.L_x_354) ;  /* 0x0000000c00087947 */ /* 0x000fec0003800000 */
.L_x_357:
        /* <DEDUP_REMOVED lines=9> */
.L_x_360:
[----:B------:R-:W2:Y:S02]  /*10420*/  LDG.E.U16 R2, desc[UR36][R2.64] ;  /* 0x0000002402027981 */ /* 0x000ea4000c1e1500 */
[----:B--2---:R-:W-:-:S05]  /*10430*/  HADD2.F32 R0, -RZ, R2.H0_H0 ;  /* 0x20000002ff007230 */ /* 0x004fca0000004100 */
[----:B------:R-:W-:Y:S01]  /*10440*/  F2FP.BF16.F32.PACK_AB R0, RZ, R0 ;  /* 0x00000000ff00723e */ /* 0x000fe200000010ff */
[----:B------:R-:W-:Y:S06]  /*10450*/  BRA `(.L_x_354) ;  /* 0x0000000800d47947 */ /* 0x000fec0003800000 */
.L_x_359:
        /* <DEDUP_REMOVED lines=8> */
.L_x_349:
        /* <DEDUP_REMOVED lines=13> */
.L_x_363:
        /* <DEDUP_REMOVED lines=8> */
.L_x_362:
        /* <DEDUP_REMOVED lines=27> */
.L_x_365:
        /* <DEDUP_REMOVED lines=13> */
.L_x_364:
[----:B------:R0:W5:Y:S01]  /*108b0*/  LDG.E.U16 R0, desc[UR36][R2.64] ;  /* 0x0000002402007981 */ /* 0x000162000c1e1500 */
[----:B------:R-:W-:Y:S05]  /*108c0*/  BRA `(.L_x_354) ;  /* 0x0000000400b87947 */ /* 0x000fea0003800000 */
.L_x_361:
        /* <DEDUP_REMOVED lines=12> */
.L_x_368:
        /* <DEDUP_REMOVED lines=21> */
.L_x_372:
[----:B------:R-:W-:Y:S05]  /*10ae0*/  BSYNC.RECONVERGENT B1 ;  /* 0x0000000000017941 */ /* 0x000fea0003800200 */
.L_x_371:
[----:B------:R-:W-:Y:S02]  /*10af0*/  SHF.L.U32 R0, R0, 0x14, RZ ;  /* 0x0000001400007819 */ /* 0x000fe400000006ff */
[----:B------:R-:W-:-:S04]  /*10b00*/  LEA R2, R2, 0x3b800000, 0x17 ;  /* 0x3b80000002027811 */ /* 0x000fc800078eb8ff */
[----:B------:R-:W-:-:S07]  /*10b10*/  LOP3.LUT R0, R2, R0, R7, 0xfe, !PT ;  /* 0x0000000002007212 */ /* 0x000fce00078efe07 */
.L_x_370:
[----:B------:R-:W-:Y:S05]  /*10b20*/  BSYNC.RECONVERGENT B0 ;  /* 0x0000000000007941 */ /* 0x000fea0003800200 */
.L_x_369:
[----:B------:R-:W-:Y:S01]  /*10b30*/  F2FP.BF16.F32.PACK_AB R0, RZ, R0 ;  /* 0x00000000ff00723e */ /* 0x000fe200000010ff */
[----:B------:R-:W-:Y:S06]  /*10b40*/  BRA `(.L_x_354) ;  /* 0x0000000400187947 */ /* 0x000fec0003800000 */
.L_x_367:
        /* <DEDUP_REMOVED lines=21> */
.L_x_376:
[----:B------:R-:W-:Y:S05]  /*10ca0*/  BSYNC.RECONVERGENT B1 ;  /* 0x0000000000017941 */ /* 0x000fea0003800200 */
.L_x_375:
[----:B------:R-:W-:Y:S01]  /*10cb0*/  IMAD.SHL.U32 R0, R0, 0x200000, RZ ;  /* 0x0020000000007824 */ /* 0x000fe200078e00ff */
[----:B------:R-:W-:-:S04]  /*10cc0*/  LEA R2, R2, 0x37800000, 0x17 ;  /* 0x3780000002027811 */ /* 0x000fc800078eb8ff */
[----:B------:R-:W-:-:S07]  /*10cd0*/  LOP3.LUT R0, R2, R0, R7, 0xfe, !PT ;  /* 0x0000000002007212 */ /* 0x000fce00078efe07 */
.L_x_374:
[----:B------:R-:W-:Y:S05]  /*10ce0*/  BSYNC.RECONVERGENT B0 ;  /* 0x0000000000007941 */ /* 0x000fea0003800200 */
.L_x_373:
[----:B------:R-:W-:Y:S01]  /*10cf0*/  F2FP.BF16.F32.PACK_AB R0, RZ, R0 ;  /* 0x00000000ff00723e */ /* 0x000fe200000010ff */
[----:B------:R-:W-:Y:S06]  /*10d00*/  BRA `(.L_x_354) ;  /* 0x0000000000a87947 */ /* 0x000fec0003800000 */
.L_x_366:
        /* <DEDUP_REMOVED lines=14> */
.L_x_380:
[----:B------:R-:W-:Y:S05]  /*10df0*/  BSYNC.RECONVERGENT B0 ;  /* 0x0000000000007941 */ /* 0x000fea0003800200 */
.L_x_379:
[----:B------:R-:W-:Y:S01]  /*10e00*/  F2FP.BF16.F32.PACK_AB R0, RZ, R0 ;  /* 0x00000000ff00723e */ /* 0x000fe200000010ff */
[----:B------:R-:W-:Y:S06]  /*10e10*/  BRA `(.L_x_354) ;  /* 0x0000000000647947 */ /* 0x000fec0003800000 */
.L_x_353:
        /* <DEDUP_REMOVED lines=15> */
[----:B--2--5:R-:W-:Y:S05]  /*10f10*/  CALL.ABS.NOINC R2 ;  /* 0x0000000002007343 */ /* 0x024fea0003c00000 */
.L_x_381:
[----:B------:R-:W-:Y:S01]  /*10f20*/  PRMT R0, RZ, 0x7610, R0 ;  /* 0x00007610ff007816 */ /* 0x000fe20000000000 */
[----:B------:R-:W-:Y:S06]  /*10f30*/  BRA `(.L_x_354) ;  /* 0x00000000001c7947 */ /* 0x000fec0003800000 */
.L_x_378:
[----:B------:R-:W2:Y:S02]  /*10f40*/  LDG.E.64 R2, desc[UR36][R2.64] ;  /* 0x0000002402027981 */ /* 0x000ea4000c1e1b00 */
[----:B--2---:R-:W0:Y:S02]  /*10f50*/  I2F.U64 R0, R2 ;  /* 0x0000000200007312 */ /* 0x004e240000301000 */
[----:B0-----:R-:W-:Y:S01]  /*10f60*/  F2FP.BF16.F32.PACK_AB R0, RZ, R0 ;  /* 0x00000000ff00723e */ /* 0x001fe200000010ff */
[----:B------:R-:W-:Y:S06]  /*10f70*/  BRA `(.L_x_354) ;  /* 0x00000000000c7947 */ /* 0x000fec0003800000 */
.L_x_377:
[----:B------:R-:W2:Y:S02]  /*10f80*/  LDG.E R2, desc[UR36][R2.64] ;  /* 0x0000002402027981 */ /* 0x000ea4000c1e1900 */
[----:B--2---:R-:W-:-:S04]  /*10f90*/  I2FP.F32.U32 R0, R2 ;  /* 0x0000000200007245 */ /* 0x004fc80000201000 */
[----:B------:R-:W-:-:S07]  /*10fa0*/  F2FP.BF16.F32.PACK_AB R0, RZ, R0 ;  /* 0x00000000ff00723e */ /* 0x000fce00000010ff */
.L_x_354:
[----:B-----5:R-:W-:Y:S01]  /*10fb0*/  IMAD.U32 R0, R0, 0x10000, RZ ;  /* 0x0001000000007824 */ /* 0x020fe200078e00ff */
[----:B------:R-:W-:Y:S01]  /*10fc0*/  MOV R6, 0x3e800000 ;  /* 0x3e80000000067802 */ /* 0x000fe20000000f00 */
[----:B------:R-:W-:Y:S01]  /*10fd0*/  IMAD.MOV.U32 R7, RZ, RZ, 0x3d39bf78 ;  /* 0x3d39bf78ff077424 */ /* 0x000fe200078e00ff */
[----:B------:R-:W-:Y:S01]  /*10fe0*/  SHF.L.U32 R19, R19, 0x10, RZ ;  /* 0x0000001013137819 */ /* 0x000fe200000006ff */
[----:B0-----:R-:W-:Y:S01]  /*10ff0*/  FMUL.FTZ R2, R0, 1.4426950216293334961 ;  /* 0x3fb8aa3b00027820 */ /* 0x001fe20000410000 */
[----:B------:R-:W-:-:S04]  /*11000*/  UPRMT UR4, UR43, 0x9910, URZ ;  /* 0x000099102b047896 */ /* 0x000fc800080000ff */
[----:B------:R-:W-:Y:S01]  /*11010*/  UISETP.GT.AND UP0, UPT, UR4, 0x9, UPT ;  /* 0x000000090400788c */ /* 0x000fe2000bf04270 */
[----:B------:R-:W0:Y:S02]  /*11020*/  MUFU.EX2 R2, R2 ;  /* 0x0000000200027308 */ /* 0x000e240000000800 */
        /* <DEDUP_REMOVED lines=28> */
[----:B------:R-:W-:Y:S01]  /*111f0*/  @P0 FSEL R3, R3, -RZ, P1 ;  /* 0x800000ff03030208 */ /* 0x000fe20000800000 */
[----:B------:R-:W0:Y:S08]  /*11200*/  MUFU.RCP R5, R4 ;  /* 0x0000000400057308 */ /* 0x000e300000001000 */
[----:B------:R-:W1:Y:S01]  /*11210*/  MUFU.TANH R3, R3 ;  /* 0x0000000300037308 */ /* 0x000e620000002400 */
[----:B0-----:R-:W-:Y:S01]  /*11220*/  FMUL.FTZ R0, R0, R5 ;  /* 0x0000000500007220 */ /* 0x001fe20000410000 */
        /* <DEDUP_REMOVED lines=15> */
[----:B0-----:R-:W-:Y:S01]  /*11320*/  STG.E.U8 desc[UR36][R16.64], R3 ;  /* 0x0000000310007986 */ /* 0x001fe2000c101124 */
[----:B------:R-:W-:Y:S05]  /*11330*/  EXIT ;  /* 0x000000000000794d */ /* 0x000fea0003800000 */
.L_x_385:
[----:B-1----:R-:W-:-:S06]  /*11340*/  IMAD.U32 R3, R5, 0x10000, RZ ;  /* 0x0001000005037824 */ /* 0x002fcc00078e00ff */
[----:B------:R-:W1:Y:S02]  /*11350*/  F2I.S64.TRUNC R2, R3 ;  /* 0x0000000300027311 */ /* 0x000e64000020d900 */
[----:B-1----:R-:W-:Y:S01]  /*11360*/  STG.E.U8 desc[UR36][R16.64], R2 ;  /* 0x0000000210007986 */ /* 0x002fe2000c101124 */
[----:B------:R-:W-:Y:S05]  /*11370*/  EXIT ;  /* 0x000000000000794d */ /* 0x000fea0003800000 */
.L_x_384:
        /* <DEDUP_REMOVED lines=8> */
[----:B-1----:R-:W-:Y:S01]  /*11400*/  STG.E.64 desc[UR36][R16.64], R2 ;  /* 0x0000000210007986 */ /* 0x002fe2000c101b24 */
[----:B------:R-:W-:Y:S05]  /*11410*/  EXIT ;  /* 0x000000000000794d */ /* 0x000fea0003800000 */
.L_x_388:
[----:B-1----:R-:W-:-:S06]  /*11420*/  SHF.L.U32 R5, R5, 0x10, RZ ;  /* 0x0000001005057819 */ /* 0x002fcc00000006ff */
[----:B------:R-:W1:Y:S02]  /*11430*/  F2I.FTZ.TRUNC.NTZ R5, R5 ;  /* 0x0000000500057305 */ /* 0x000e64000021f100 */
[----:B-1----:R-:W-:Y:S01]  /*11440*/  STG.E desc[UR36][R16.64], R5 ;  /* 0x0000000510007986 */ /* 0x002fe2000c101924 */
[----:B------:R-:W-:Y:S05]  /*11450*/  EXIT ;  /* 0x000000000000794d */ /* 0x000fea0003800000 */
.L_x_387:
[----:B-1----:R-:W-:-:S06]  /*11460*/  IMAD.U32 R5, R5, 0x10000, RZ ;  /* 0x0001000005057824 */ /* 0x002fcc00078e00ff */
[----:B------:R-:W1:Y:S02]  /*11470*/  F2I.FTZ.TRUNC.NTZ R5, R5 ;  /* 0x0000000500057305 */ /* 0x000e64000021f100 */
[----:B-1----:R-:W-:Y:S01]  /*11480*/  STG.E.U16 desc[UR36][R16.64], R5 ;  /* 0x0000000510007986 */ /* 0x002fe2000c101524 */
[----:B------:R-:W-:Y:S05]  /*11490*/  EXIT ;  /* 0x000000000000794d */ /* 0x000fea0003800000 */
.L_x_383:
[----:B------:R-:W-:-:S09]  /*114a0*/  UISETP.GT.AND UP0, UPT, UR4, 0x6, UPT ;  /* 0x000000060400788c */ /* 0x000fd2000bf04270 */
[----:B------:R-:W-:Y:S05]  /*114b0*/  BRA.U UP0, `(.L_x_389) ;  /* 0x00000001002c7547 */ /* 0x000fea000b800000 */
[----:B------:R-:W-:-:S09]  /*114c0*/  UISETP.NE.AND UP0, UPT, UR4, 0x5, UPT ;  /* 0x000000050400788c */ /* 0x000fd2000bf05270 */
[----:B------:R-:W-:Y:S05]  /*114d0*/  BRA.U !UP0, `(.L_x_390) ;  /* 0x0000000108147547 */ /* 0x000fea000b800000 */
[----:B------:R-:W-:-:S09]  /*114e0*/  UISETP.NE.AND UP0, UPT, UR4, 0x6, UPT ;  /* 0x000000060400788c */ /* 0x000fd2000bf05270 */
[----:B------:R-:W-:Y:S05]  /*114f0*/  BRA.U UP0, `(.L_x_386) ;  /* 0x0000000900307547 */ /* 0x000fea000b800000 */
[----:B-1----:R-:W-:-:S05]  /*11500*/  IMAD.U32 R5, R5, 0x10000, RZ ;  /* 0x0001000005057824 */ /* 0x002fca00078e00ff */
[----:B------:R-:W-:Y:S01]  /*11510*/  STG.E desc[UR36][R16.64], R5 ;  /* 0x0000000510007986 */ /* 0x000fe2000c101924 */
[----:B------:R-:W-:Y:S05]  /*11520*/  EXIT ;  /* 0x000000000000794d */ /* 0x000fea0003800000 */
.L_x_390:
[----:B01----:R-:W-:-:S05]  /*11530*/  IMAD.U32 R0, R5, 0x10000, RZ ;  /* 0x0001000005007824 */ /* 0x003fca00078e00ff */
[----:B------:R-:W-:-:S05]  /*11540*/  F2FP.F16.F32.PACK_AB R0, RZ, R0 ;  /* 0x00000000ff00723e */ /* 0x000fca00000000ff */
[----:B------:R-:W-:Y:S01]  /*11550*/  STG.E.U16 desc[UR36][R16.64], R0 ;  /* 0x0000000010007986 */ /* 0x000fe2000c101524 */
[----:B------:R-:W-:Y:S05]  /*11560*/  EXIT ;  /* 0x000000000000794d */ /* 0x000fea0003800000 */
.L_x_389:
[----:B------:R-:W-:-:S09]  /*11570*/  UISETP.NE.AND UP0, UPT, UR4, 0x7, UPT ;  /* 0x000000070400788c */ /* 0x000fd2000bf05270 */
[----:B------:R-:W-:Y:S05]  /*11580*/  BRA.U !UP0, `(.L_x_391) ;  /* 0x0000000108347547 */ /* 0x000fea000b800000 */
[----:B------:R-:W-:-:S09]  /*11590*/  UISETP.NE.AND UP0, UPT, UR4, 0x8, UPT ;  /* 0x000000080400788c */ /* 0x000fd2000bf05270 */
[----:B------:R-:W-:Y:S05]  /*115a0*/  BRA.U !UP0, `(.L_x_392) ;  /* 0x0000000108187547 */ /* 0x000fea000b800000 */
[----:B------:R-:W-:-:S09]  /*115b0*/  UISETP.NE.AND UP0, UPT, UR4, 0x9, UPT ;  /* 0x000000090400788c */ /* 0x000fd2000bf05270 */
[----:B------:R-:W-:Y:S05]  /*115c0*/  BRA.U UP0, `(.L_x_386) ;  /* 0x0000000500fc7547 */ /* 0x000fea000b800000 */
[----:B-1----:R-:W-:Y:S01]  /*115d0*/  SHF.L.U32 R2, R5, 0x10, RZ ;  /* 0x0000001005027819 */ /* 0x002fe200000006ff */
[----:B------:R-:W-:-:S05]  /*115e0*/  IMAD.MOV.U32 R3, RZ, RZ, RZ ;  /* 0x000000ffff037224 */ /* 0x000fca00078e00ff */
[----:B------:R-:W-:Y:S01]  /*115f0*/  STG.E.64 desc[UR36][R16.64], R2 ;  /* 0x0000000210007986 */ /* 0x000fe2000c101b24 */
[----:B------:R-:W-:Y:S05]  /*11600*/  EXIT ;  /* 0x000000000000794d */ /* 0x000fea0003800000 */
.L_x_392:
[----:B-1----:R-:W-:-:S05]  /*11610*/  IMAD.U32 R5, R5, 0x10000, RZ ;  /* 0x0001000005057824 */ /* 0x002fca00078e00ff */
[----:B------:R-:W-:-:S04]  /*11620*/  F2FP.F16.F32.PACK_AB R3, RZ, R5 ;  /* 0x00000005ff03723e */ /* 0x000fc800000000ff */
[----:B------:R-:W-:-:S05]  /*11630*/  PRMT R3, R3, 0x5410, RZ ;  /* 0x0000541003037816 */ /* 0x000fca00000000ff */
[----:B------:R-:W-:Y:S01]  /*11640*/  STG.E desc[UR36][R16.64], R3 ;  /* 0x0000000310007986 */ /* 0x000fe2000c101924 */
[----:B------:R-:W-:Y:S05]  /*11650*/  EXIT ;  /* 0x000000000000794d */ /* 0x000fea0003800000 */
.L_x_391:
[----:B-1----:R-:W-:-:S04]  /*11660*/  IMAD.U32 R2, R5, 0x10000, RZ ;  /* 0x0001000005027824 */ /* 0x002fc800078e00ff */
[----:B------:R-:W-:-:S06]  /*11670*/  FMUL.FTZ R2, R2, 1 ;  /* 0x3f80000002027820 */ /* 0x000fcc0000410000 */
[----:B------:R-:W1:Y:S02]  /*11680*/  F2F.F64.F32 R2, R2 ;  /* 0x0000000200027310 */ /* 0x000e640000201800 */
[----:B-1----:R-:W-:Y:S01]  /*11690*/  STG.E.64 desc[UR36][R16.64], R2 ;  /* 0x0000000210007986 */ /* 0x002fe2000c101b24 */
[----:B------:R-:W-:Y:S05]  /*116a0*/  EXIT ;  /* 0x000000000000794d */ /* 0x000fea0003800000 */
.L_x_382:
        /* <DEDUP_REMOVED lines=10> */
[----:B-1----:R-:W-:-:S06]  /*11750*/  SHF.L.U32 R3, R5, 0x10, RZ ;  /* 0x0000001005037819 */ /* 0x002fcc00000006ff */
[----:B------:R-:W1:Y:S02]  /*11760*/  F2I.FTZ.U32.TRUNC.NTZ R3, R3 ;  /* 0x0000000300037305 */ /* 0x000e64000021f000 */
[----:B-1----:R-:W-:Y:S01]  /*11770*/  STG.E.U16 desc[UR36][R16.64], R3 ;  /* 0x0000000310007986 */ /* 0x002fe2000c101524 */
[----:B------:R-:W-:Y:S05]  /*11780*/  EXIT ;  /* 0x000000000000794d */ /* 0x000fea0003800000 */
.L_x_396:
[----:B-1----:R-:W-:Y:S01]  /*11790*/  IMAD.U32 R3, R5, 0x10000, RZ ;  /* 0x0001000005037824 */ /* 0x002fe200078e00ff */
[----:B------:R-:W-:Y:S01]  /*117a0*/  BSSY.RECONVERGENT B0, `(.L_x_397) ;  /* 0x0000013000007945 */ /* 0x000fe20003800200 */
[----:B------:R-:W-:-:S03]  /*117b0*/  IMAD.MOV.U32 R8, RZ, RZ, 0x80 ;  /* 0x00000080ff087424 */ /* 0x000fc600078e00ff */
[----:B------:R-:W-:-:S04]  /*117c0*/  LOP3.LUT R2, R3, 0x7fffffff, RZ, 0xc0, !PT ;  /* 0x7fffffff03027812 */ /* 0x000fc800078ec0ff */
[----:B------:R-:W-:-:S13]  /*117d0*/  ISETP.GT.U32.AND P0, PT, R2, 0x437fffff, PT ;  /* 0x437fffff0200780c */ /* 0x000fda0003f04070 */
[----:B------:R-:W-:Y:S05]  /*117e0*/  @P0 BRA `(.L_x_398) ;  /* 0x0000000000380947 */ /* 0x000fea0003800000 */
[----:B------:R-:W-:-:S13]  /*117f0*/  ISETP.GE.U32.AND P0, PT, R2, 0x3c000000, PT ;  /* 0x3c0000000200780c */ /* 0x000fda0003f06070 */
[----:B0-----:R-:W-:-:S04]  /*11800*/  @P0 SHF.R.U32.HI R0, RZ, 0x14, R3 ;  /* 0x00000014ff000819 */ /* 0x001fc80000011603 */
[----:B------:R-:W-:-:S04]  /*11810*/  @P0 LOP3.LUT R0, R0, 0x1, RZ, 0xc0, !PT ;  /* 0x0000000100000812 */ /* 0x000fc800078ec0ff */
[----:B------:R-:W-:-:S04]  /*11820*/  @P0 IADD3 R0, PT, PT, R3, 0x487ffff, R0 ;  /* 0x0487ffff03000810 */ /* 0x000fc80007ffe000 */
[----:B------:R-:W-:-:S04]  /*11830*/  @P0 SHF.R.U32.HI R0, RZ, 0x14, R0 ;  /* 0x00000014ff000819 */ /* 0x000fc80000011600 */
[----:B------:R-:W-:Y:S01]  /*11840*/  @P0 LOP3.LUT R0, R0, 0xff, RZ, 0xc0, !PT ;  /* 0x000000ff00000812 */ /* 0x000fe200078ec0ff */
[----:B------:R-:W-:Y:S06]  /*11850*/  @P0 BRA `(.L_x_399) ;  /* 0x0000000000100947 */ /* 0x000fec0003800000 */
[----:B------:R-:W-:Y:S01]  /*11860*/  FADD.FTZ R0, R2, 8192 ;  /* 0x4600000002007421 */ /* 0x000fe20000010000 */
[----:B------:R-:W-:-:S04]  /*11870*/  PRMT R8, RZ, 0x7610, R8 ;  /* 0x00007610ff087816 */ /* 0x000fc80000000008 */
[----:B------:R-:W-:-:S13]  /*11880*/  LOP3.LUT P0, R0, R0, 0xff, RZ, 0xc0, !PT ;  /* 0x000000ff00007812 */ /* 0x000fda000780c0ff */
[----:B------:R-:W-:Y:S05]  /*11890*/  @!P0 BRA `(.L_x_398) ;  /* 0x00000000000c8947 */ /* 0x000fea0003800000 */
.L_x_399:
[----:B------:R-:W-:-:S04]  /*118a0*/  SHF.R.U32.HI R3, RZ, 0x18, R3 ;  /* 0x00000018ff037819 */ /* 0x000fc80000011603 */
[----:B------:R-:W-:-:S04]  /*118b0*/  LOP3.LUT R0, R0, 0x80, R3, 0xf8, !PT ;  /* 0x0000008000007812 */ /* 0x000fc800078ef803 */
[----:B------:R-:W-:-:S07]  /*118c0*/  PRMT R8, R0, 0x7610, R8 ;  /* 0x0000761000087816 */ /* 0x000fce0000000008 */
.L_x_398:
[----:B------:R-:W-:Y:S05]  /*118d0*/  BSYNC.RECONVERGENT B0 ;  /* 0x0000000000007941 */ /* 0x000fea0003800200 */
.L_x_397:
[----:B------:R-:W-:Y:S01]  /*118e0*/  STG.E.U8 desc[UR36][R16.64], R8 ;  /* 0x0000000810007986 */ /* 0x000fe2000c101124 */
[----:B------:R-:W-:Y:S05]  /*118f0*/  EXIT ;  /* 0x000000000000794d */ /* 0x000fea0003800000 */
.L_x_395:
[----:B-1----:R-:W-:Y:S01]  /*11900*/  IMAD.U32 R3, R5, 0x10000, RZ ;  /* 0x0001000005037824 */ /* 0x002fe200078e00ff */
[----:B------:R-:W-:Y:S01]  /*11910*/  BSSY.RECONVERGENT B0, `(.L_x_400) ;  /* 0x0000013000007945 */ /* 0x000fe20003800200 */
[----:B------:R-:W-:-:S03]  /*11920*/  MOV R8, 0x80 ;  /* 0x0000008000087802 */ /* 0x000fc60000000f00 */
        /* <DEDUP_REMOVED lines=14> */
.L_x_402:
[----:B------:R-:W-:-:S04]  /*11a10*/  SHF.R.U32.HI R3, RZ, 0x18, R3 ;  /* 0x00000018ff037819 */ /* 0x000fc80000011603 */
[----:B------:R-:W-:-:S04]  /*11a20*/  LOP3.LUT R0, R0, 0x80, R3, 0xf8, !PT ;  /* 0x0000008000007812 */ /* 0x000fc800078ef803 */
[----:B------:R-:W-:-:S07]  /*11a30*/  PRMT R8, R0, 0x7610, R8 ;  /* 0x0000761000087816 */ /* 0x000fce0000000008 */
.L_x_401:
[----:B------:R-:W-:Y:S05]  /*11a40*/  BSYNC.RECONVERGENT B0 ;  /* 0x0000000000007941 */ /* 0x000fea0003800200 */
.L_x_400:
[----:B------:R-:W-:Y:S01]  /*11a50*/  STG.E.U8 desc[UR36][R16.64], R8 ;  /* 0x0000000810007986 */ /* 0x000fe2000c101124 */
[----:B------:R-:W-:Y:S05]  /*11a60*/  EXIT ;  /* 0x000000000000794d */ /* 0x000fea0003800000 */
.L_x_394:
[----:B------:R-:W-:-:S09]  /*11a70*/  UISETP.NE.AND UP0, UPT, UR4, 0x1c, UPT ;  /* 0x0000001c0400788c */ /* 0x000fd2000bf05270 */
[----:B------:R-:W-:Y:S05]  /*11a80*/  BRA.U !UP0, `(.L_x_403) ;  /* 0x0000000108607547 */ /* 0x000fea000b800000 */
[----:B------:R-:W-:-:S09]  /*11a90*/  UISETP.NE.AND UP0, UPT, UR4, 0x1d, UPT ;  /* 0x0000001d0400788c */ /* 0x000fd2000bf05270 */
[----:B------:R-:W-:Y:S05]  /*11aa0*/  BRA.U !UP0, `(.L_x_404) ;  /* 0x0000000108487547 */ /* 0x000fea000b800000 */
[----:B------:R-:W-:-:S09]  /*11ab0*/  UISETP.NE.AND UP0, UPT, UR4, 0x2c, UPT ;  /* 0x0000002c0400788c */ /* 0x000fd2000bf05270 */
[----:B------:R-:W-:Y:S05]  /*11ac0*/  BRA.U UP0, `(.L_x_386) ;  /* 0x0000000100bc7547 */ /* 0x000fea000b800000 */
[----:B-1----:R-:W-:Y:S02]  /*11ad0*/  IMAD.U32 R5, R5, 0x10000, RZ ;  /* 0x0001000005057824 */ /* 0x002fe400078e00ff */
[----:B------:R-:W-:-:S03]  /*11ae0*/  IMAD.MOV.U32 R3, RZ, RZ, 0xff ;  /* 0x000000ffff037424 */ /* 0x000fc600078e00ff */
[----:B------:R-:W-:-:S04]  /*11af0*/  SHF.R.U32.HI R4, RZ, 0x17, R5 ;  /* 0x00000017ff047819 */ /* 0x000fc80000011605 */
[----:B------:R-:W-:-:S04]  /*11b00*/  LOP3.LUT R2, R4, 0xff, RZ, 0xc0, !PT ;  /* 0x000000ff04027812 */ /* 0x000fc800078ec0ff */
[----:B------:R-:W-:-:S13]  /*11b10*/  ISETP.NE.AND P1, PT, R2, 0xff, PT ;  /* 0x000000ff0200780c */ /* 0x000fda0003f25270 */
[--C-:B0-----:R-:W-:Y:S02]  /*11b20*/  @P1 SHF.R.U32.HI R0, RZ, 0x16, R5.reuse ;  /* 0x00000016ff001819 */ /* 0x101fe40000011605 */
[----:B------:R-:W-:Y:S02]  /*11b30*/  @P1 LOP3.LUT P0, RZ, R2, 0x3fffff, R5, 0xf8, !PT ;  /* 0x003fffff02ff1812 */ /* 0x000fe4000780f805 */
[----:B------:R-:W-:-:S04]  /*11b40*/  @P1 LOP3.LUT R0, R0, 0x1, RZ, 0xc0, !PT ;  /* 0x0000000100001812 */ /* 0x000fc800078ec0ff */
[----:B------:R-:W-:Y:S01]  /*11b50*/  @P1 ISETP.EQ.U32.AND P2, PT, R0, 0x1, P0 ;  /* 0x000000010000180c */ /* 0x000fe20000742070 */
[----:B------:R-:W-:Y:S01]  /*11b60*/  @P1 VIADD R0, R4, 0x1 ;  /* 0x0000000104001836 */ /* 0x000fe20000000000 */
[----:B------:R-:W-:Y:S02]  /*11b70*/  PLOP3.LUT P0, PT, PT, PT, PT, 0x80, 0x8 ;  /* 0x000000000008781c */ /* 0x000fe40003f0f070 */
[----:B------:R-:W-:-:S13]  /*11b80*/  @P1 PLOP3.LUT P0, PT, P2, PT, PT, 0x80, 0x8 ;  /* 0x000000000008181c */ /* 0x000fda000170f070 */
[----:B------:R-:W-:-:S05]  /*11b90*/  @!P0 IADD3 R0, PT, PT, R4, RZ, RZ ;  /* 0x000000ff04008210 */ /* 0x000fca0007ffe0ff */
[----:B------:R-:W-:-:S05]  /*11ba0*/  @P1 IMAD.MOV.U32 R3, RZ, RZ, R0 ;  /* 0x000000ffff031224 */ /* 0x000fca00078e0000 */
[----:B------:R-:W-:Y:S01]  /*11bb0*/  STG.E.U8 desc[UR36][R16.64], R3 ;  /* 0x0000000310007986 */ /* 0x000fe2000c101124 */
[----:B------:R-:W-:Y:S05]  /*11bc0*/  EXIT ;  /* 0x000000000000794d */ /* 0x000fea0003800000 */
.L_x_404:
[----:B-1----:R-:W-:-:S06]  /*11bd0*/  IMAD.U32 R2, R5, 0x10000, RZ ;  /* 0x0001000005027824 */ /* 0x002fcc00078e00ff */
[----:B------:R-:W1:Y:S02]  /*11be0*/  F2I.U64.TRUNC R2, R2 ;  /* 0x0000000200027311 */ /* 0x000e64000020d800 */
[----:B-1----:R-:W-:Y:S01]  /*11bf0*/  STG.E.64 desc[UR36][R16.64], R2 ;  /* 0x0000000210007986 */ /* 0x002fe2000c101b24 */
[----:B------:R-:W-:Y:S05]  /*11c00*/  EXIT ;  /* 0x000000000000794d */ /* 0x000fea0003800000 */
.L_x_403:
[----:B-1----:R-:W-:-:S06]  /*11c10*/  IMAD.U32 R5, R5, 0x10000, RZ ;  /* 0x0001000005057824 */ /* 0x002fcc00078e00ff */
[----:B------:R-:W1:Y:S02]  /*11c20*/  F2I.FTZ.U32.TRUNC.NTZ R5, R5 ;  /* 0x0000000500057305 */ /* 0x000e64000021f000 */
[----:B-1----:R-:W-:Y:S01]  /*11c30*/  STG.E desc[UR36][R16.64], R5 ;  /* 0x0000000510007986 */ /* 0x002fe2000c101924 */
[----:B------:R-:W-:Y:S05]  /*11c40*/  EXIT ;  /* 0x000000000000794d */ /* 0x000fea0003800000 */
.L_x_393:
        /* <DEDUP_REMOVED lines=9> */
[----:B------:R-:W-:Y:S01]  /*11ce0*/  STG.E.U8 desc[UR36][R16.64], R3 ;  /* 0x0000000310007986 */ /* 0x000fe2000c101124 */
[----:B------:R-:W-:Y:S05]  /*11cf0*/  EXIT ;  /* 0x000000000000794d */ /* 0x000fea0003800000 */
.L_x_406:
[----:B-1----:R-:W-:Y:S01]  /*11d00*/  IMAD.U32 R5, R5, 0x10000, RZ ;  /* 0x0001000005057824 */ /* 0x002fe200078e00ff */
[----:B------:R-:W-:-:S03]  /*11d10*/  CS2R R6, SRZ ;  /* 0x0000000000067805 */ /* 0x000fc6000001ff00 */
[----:B------:R-:W-:-:S06]  /*11d20*/  FMUL.FTZ R5, R5, 1 ;  /* 0x3f80000005057820 */ /* 0x000fcc0000410000 */
[----:B------:R-:W1:Y:S02]  /*11d30*/  F2F.F64.F32 R4, R5 ;  /* 0x0000000500047310 */ /* 0x000e640000201800 */
[----:B-1----:R-:W-:Y:S01]  /*11d40*/  STG.E.128 desc[UR36][R16.64], R4 ;  /* 0x0000000410007986 */ /* 0x002fe2000c101d24 */
[----:B------:R-:W-:Y:S05]  /*11d50*/  EXIT ;  /* 0x000000000000794d */ /* 0x000fea0003800000 */
.L_x_405:
[----:B------:R-:W-:-:S09]  /*11d60*/  UISETP.NE.AND UP0, UPT, UR4, 0xf, UPT ;  /* 0x0000000f0400788c */ /* 0x000fd2000bf05270 */
[----:B------:R-:W-:Y:S05]  /*11d70*/  BRA.U !UP0, `(.L_x_407) ;  /* 0x0000000108e87547 */ /* 0x000fea000b800000 */
[----:B------:R-:W-:-:S09]  /*11d80*/  UISETP.NE.AND UP0, UPT, UR4, 0x17, UPT ;  /* 0x000000170400788c */ /* 0x000fd2000bf05270 */
[----:B------:R-:W-:Y:S05]  /*11d90*/  BRA.U !UP0, `(.L_x_408) ;  /* 0x0000000108907547 */ /* 0x000fea000b800000 */
[----:B------:R-:W-:-:S09]  /*11da0*/  UISETP.NE.AND UP0, UPT, UR4, 0x18, UPT ;  /* 0x000000180400788c */ /* 0x000fd2000bf05270 */
[----:B------:R-:W-:Y:S05]  /*11db0*/  BRA.U !UP0, `(.L_x_409) ;  /* 0x0000000108447547 */ /* 0x000fea000b800000 */
.L_x_386:
        /* <DEDUP_REMOVED lines=16> */
.L_x_410:
[----:B------:R-:W-:Y:S05]  /*11ec0*/  EXIT ;  /* 0x000000000000794d */ /* 0x000fea0003800000 */
.L_x_409:
        /* <DEDUP_REMOVED lines=13> */
.L_x_412:
[----:B------:R-:W-:Y:S05]  /*11fa0*/  BSYNC.RECONVERGENT B0 ;  /* 0x0000000000007941 */ /* 0x000fea0003800200 */
.L_x_411:
[----:B------:R-:W-:-:S05]  /*11fb0*/  LOP3.LUT R3, R0, 0x80, R3, 0xf8, !PT ;  /* 0x0000008000037812 */ /* 0x000fca00078ef803 */
[----:B------:R-:W-:Y:S01]  /*11fc0*/  STG.E.U8 desc[UR36][R16.64], R3 ;  /* 0x0000000310007986 */ /* 0x000fe2000c101124 */
[----:B------:R-:W-:Y:S05]  /*11fd0*/  EXIT ;  /* 0x000000000000794d */ /* 0x000fea0003800000 */
.L_x_408:
        /* <DEDUP_REMOVED lines=12> */
.L_x_414:
[----:B0-----:R-:W-:Y:S01]  /*120a0*/  IMAD.MOV.U32 R0, RZ, RZ, 0x7f ;  /* 0x0000007fff007424 */ /* 0x001fe200078e00ff */
[----:B------:R-:W-:-:S04]  /*120b0*/  ISETP.GT.U32.AND P0, PT, R2, 0x7f800000, PT ;  /* 0x7f8000000200780c */ /* 0x000fc80003f04070 */
[----:B------:R-:W-:-:S09]  /*120c0*/  SEL R0, R0, 0x7c, P0 ;  /* 0x0000007c00007807 */ /* 0x000fd20000000000 */
.L_x_415:
[----:B------:R-:W-:Y:S05]  /*120d0*/  BSYNC.RECONVERGENT B0 ;  /* 0x0000000000007941 */ /* 0x000fea0003800200 */
.L_x_413:
[----:B------:R-:W-:-:S04]  /*120e0*/  SHF.R.U32.HI R3, RZ, 0x18, R3 ;  /* 0x00000018ff037819 */ /* 0x000fc80000011603 */
[----:B------:R-:W-:-:S05]  /*120f0*/  LOP3.LUT R3, R0, 0x80, R3, 0xf8, !PT ;  /* 0x0000008000037812 */ /* 0x000fca00078ef803 */
[----:B------:R-:W-:Y:S01]  /*12100*/  STG.E.U8 desc[UR36][R16.64], R3 ;  /* 0x0000000310007986 */ /* 0x000fe2000c101124 */
[----:B------:R-:W-:Y:S05]  /*12110*/  EXIT ;  /* 0x000000000000794d */ /* 0x000fea0003800000 */
.L_x_407:
[----:B-1----:R-:W-:Y:S01]  /*12120*/  STG.E.U16 desc[UR36][R16.64], R5 ;  /* 0x0000000510007986 */ /* 0x002fe2000c101524 */
[----:B------:R-:W-:Y:S05]  /*12130*/  EXIT ;  /* 0x000000000000794d */ /* 0x000fea0003800000 */
.L_x_416:
[----:B------:R-:W-:-:S00]  /*12140*/  BRA `(.L_x_416) ;  /* 0xfffffffc00fc7947 */ /* 0x000fc0000383ffff */
[----:B------:R-:W-:-:S00]  /*12150*/  NOP ;  /* 0x0000000000007918 */ /* 0x000fc00000000000 */
        /* <DEDUP_REMOVED lines=10> */
.L_x_7833:


//--------------------- .text._ZN2at6native27unrolled_elementwise_kernelIZZZNS0_61_GLOBAL__N__b29612f4_23_ActivationMishKernel_cu_9e10b42f_310420mish_backward_kernelERNS_14TensorIteratorEENKUlvE_clEvENKUlvE2_clEvEUlN3c108BFloat16ES8_E_St5arrayIPcLm3EELi4E23TrivialOffsetCalculatorILi2EjESD_ILi1EjENS0_6memory12LoadWithCastILi2EEENSG_13StoreWithCastILi1EEEEEviT_T0_T2_T3_T4_T5_ --------------------------
	.section	.text._ZN2at6native27unrolled_elementwise_kernelIZZZNS0_61_GLOBAL__N__b29612f4_23_ActivationMishKernel_cu_9e10b42f_310420mish_backward_kernelERNS_14TensorIteratorEENKUlvE_clEvENKUlvE2_clEvEUlN3c108BFloat16ES8_E_St5arrayIPcLm3EELi4E23TrivialOffsetCalculatorILi2EjESD_ILi1EjENS0_6memory12LoadWithCastILi2EEENSG_13StoreWithCastILi1EEEEEviT_T0_T2_T3_T4_T5_,"ax",@progbits
	.align	128
        .global         _ZN2at6native27unrolled_elementwise_kernelIZZZNS0_61_GLOBAL__N__b29612f4_23_ActivationMishKernel_cu_9e10b42f_310420mish_backward_kernelERNS_14TensorIteratorEENKUlvE_clEvENKUlvE2_clEvEUlN3c108BFloat16ES8_E_St5arrayIPcLm3EELi4E23TrivialOffsetCalculatorILi2EjESD_ILi1EjENS0_6memory12LoadWithCastILi2EEENSG_13StoreWithCastILi1EEEEEviT_T0_T2_T3_T4_T5_
        .type           _ZN2at6native27unrolled_elementwise_kernelIZZZNS0_61_GLOBAL__N__b29612f4_23_ActivationMishKernel_cu_9e10b42f_310420mish_backward_kernelERNS_14TensorIteratorEENKUlvE_clEvENKUlvE2_clEvEUlN3c108BFloat16ES8_E_St5arrayIPcLm3EELi4E23TrivialOffsetCalculatorILi2EjESD_ILi1EjENS0_6memory12LoadWithCastILi2EEENSG_13StoreWithCastILi1EEEEEviT_T0_T2_T3_T4_T5_,@function
        .size           _ZN2at6native27unrolled_elementwise_kernelIZZZNS0_61_GLOBAL__N__b29612f4_23_ActivationMishKernel_cu_9e10b42f_310420mish_backward_kernelERNS_14TensorIteratorEENKUlvE_clEvENKUlvE2_clEvEUlN3c108BFloat16ES8_E_St5arrayIPcLm3EELi4E23TrivialOffsetCalculatorILi2EjESD_ILi1EjENS0_6memory12LoadWithCastILi2EEENSG_13StoreWithCastILi1EEEEEviT_T0_T2_T3_T4_T5_,(.L_x_7834 - _ZN2at6native27unrolled_elementwise_kernelIZZZNS0_61_GLOBAL__N__b29612f4_23_ActivationMishKernel_cu_9e10b42f_310420mish_backward_kernelERNS_14TensorIteratorEENKUlvE_clEvENKUlvE2_clEvEUlN3c108BFloat16ES8_E_St5arrayIPcLm3EELi4E23TrivialOffsetCalculatorILi2EjESD_ILi1EjENS0_6memory12LoadWithCastILi2EEENSG_13StoreWithCastILi1EEEEEviT_T0_T2_T3_T4_T5_)
        .other          _ZN2at6native27unrolled_elementwise_kernelIZZZNS0_61_GLOBAL__N__b29612f4_23_ActivationMishKernel_cu_9e10b42f_310420mish_backward_kernelERNS_14TensorIteratorEENKUlvE_clEvENKUlvE2_clEvEUlN3c108BFloat16ES8_E_St5arrayIPcLm3EELi4E23TrivialOffsetCalculatorILi2EjESD_ILi1EjENS0_6memory12LoadWithCastILi2EEENSG_13StoreWithCastILi1EEEEEviT_T0_T2_T3_T4_T5_,@"STO_CUDA_ENTRY STV_DEFAULT"
_ZN2at6native27unrolled_elementwise_kernelIZZZNS0_61_GLOBAL__N__b29612f4_23_ActivationMishKernel_cu_9e10b42f_310420mish_backward_kernelERNS_14TensorIteratorEENKUlvE_clEvENKUlvE2_clEvEUlN3c108BFloat16ES8_E_St5arrayIPcLm3EELi4E23TrivialOffsetCalculatorILi2EjESD_ILi1EjENS0_6memory12LoadWithCastILi2EEENSG_13StoreWithCastILi1EEEEEviT_T0_T2_T3_T4_T5_:
.text._ZN2at6native27unrolled_elementwise_kernelIZZZNS0_61_GLOBAL__N__b29612f4_23_ActivationMishKernel_cu_9e10b42f_310420mish_backward_kernelERNS_14TensorIteratorEENKUlvE_clEvENKUlvE2_clEvEUlN3c108BFloat16ES8_E_St5arrayIPcLm3EELi4E23TrivialOffsetCalculatorILi2EjESD_ILi1EjENS0_6memory12LoadWithCastILi2EEENSG_13StoreWithCastILi1EEEEEviT_T0_T2_T3_T4_T5_:
[----:B------:R-:W0:Y:S01]  /*0000*/  LDC R1, c[0x0][0x37c] ;  /* 0x0000df00ff017b82 */ /* 0x000e220000000800 */
[----:B------:R-:W1:Y:S07]  /*0010*/  S2R R2, SR_CTAID.X ;  /* 0x0000000000027919 */ /* 0x000e6e0000002500 */
[----:B------:R-:W1:Y:S01]  /*0020*/  LDC R3, c[0x0][0x380] ;  /* 0x0000e000ff037b82 */ /* 0x000e620000000800 */
[----:B------:R-:W2:Y:S01]  /*0030*/  LDCU.64 UR36, c[0x0][0x358] ;  /* 0x00006b00ff2477ac */ /* 0x000ea20008000a00 */
[----:B------:R-:W-:Y:S01]  /*0040*/  BSSY.RECONVERGENT B6, `(.L_x_417) ;  /* 0x0000222000067945 */ /* 0x000fe20003800200 */
[----:B------:R-:W3:Y:S01]  /*0050*/  S2R R17, SR_TID.X ;  /* 0x0000000000117919 */ /* 0x000ee20000002100 */
[----:B------:R-:W-:Y:S01]  /*0060*/  PRMT R28, RZ, 0x7610, R28 ;  /* 0x00007610ff1c7816 */ /* 0x000fe2000000001c */
[----:B------:R-:W4:Y:S01]  /*0070*/  LDCU.U8 UR38, c[0x0][0x3a4] ;  /* 0x00007480ff2677ac */ /* 0x000f220008000000 */
[----:B------:R-:W-:Y:S01]  /*0080*/  PRMT R22, RZ, 0x7610, R22 ;  /* 0x00007610ff167816 */ /* 0x000fe20000000016 */
[----:B------:R-:W0:Y:S01]  /*0090*/  LDCU.U8 UR39, c[0x0][0x3a5] ;  /* 0x000074a0ff2777ac */ /* 0x000e220008000000 */
[----:B-1----:R-:W-:-:S02]  /*00a0*/  IMAD R16, R2, -0x200, R3 ;  /* 0xfffffe0002107824 */ /* 0x002fc400078e0203 */
[----:B---3--:R-:W-:-:S03]  /*00b0*/  IMAD.MOV.U32 R25, RZ, RZ, R17 ;  /* 0x000000ffff197224 */ /* 0x008fc600078e0011 */
[----:B------:R-:W-:-:S13]  /*00c0*/  ISETP.GE.AND P0, PT, R17, R16, PT ;  /* 0x000000101100720c */ /* 0x000fda0003f06270 */
[----:B0-2-4-:R-:W-:Y:S05]  /*00d0*/  @P0 BRA `(.L_x_418) ;  /* 0x0000002000600947 */ /* 0x015fea0003800000 */
[----:B------:R-:W0:Y:S01]  /*00e0*/  LDC.64 R4, c[0x0][0x390] ;  /* 0x0000e400ff047b82 */ /* 0x000e220000000a00 */
[----:B------:R-:W1:Y:S01]  /*00f0*/  LDCU UR5, c[0x0][0x3a8] ;  /* 0x00007500ff0577ac */ /* 0x000e620008000800 */
[----:B------:R-:W-:Y:S01]  /*0100*/  IMAD R17, R2, 0x200, R25 ;  /* 0x0000020002117824 */ /* 0x000fe200078e0219 */
[----:B------:R-:W-:-:S04]  /*0110*/  UPRMT UR4, UR38, 0x9910, URZ ;  /* 0x0000991026047896 */ /* 0x000fc800080000ff */
[----:B------:R-:W-:Y:S01]  /*0120*/  UISETP.GT.AND UP0, UPT, UR4, 0x9, UPT ;  /* 0x000000090400788c */ /* 0x000fe2000bf04270 */
[----:B-1----:R-:W-:-:S05]  /*0130*/  IMAD R3, R17, UR5, RZ ;  /* 0x0000000511037c24 */ /* 0x002fca000f8e02ff */
[----:B0-----:R-:W-:-:S05]  /*0140*/  IADD3 R4, P0, PT, R3, R4, RZ ;  /* 0x0000000403047210 */ /* 0x001fca0007f1e0ff */
[----:B------:R-:W-:Y:S01]  /*0150*/  IMAD.X R5, RZ, RZ, R5, P0 ;  /* 0x000000ffff057224 */ /* 0x000fe200000e0605 */
        /* <DEDUP_REMOVED lines=14> */
.L_x_422:
[----:B------:R-:W2:Y:S02]  /*0240*/  LDG.E.U8 R4, desc[UR36][R4.64] ;  /* 0x0000002404047981 */ /* 0x000ea4000c1e1100 */
[----:B--2---:R-:W-:-:S04]  /*0250*/  I2FP.F32.U32 R0, R4 ;  /* 0x0000000400007245 */ /* 0x004fc80000201000 */
[----:B------:R-:W-:-:S04]  /*0260*/  F2FP.BF16.F32.PACK_AB R0, RZ, R0 ;  /* 0x00000000ff00723e */ /* 0x000fc800000010ff */
[----:B------:R-:W-:Y:S01]  /*0270*/  PRMT R28, R0, 0x7610, R28 ;  /* 0x00007610001c7816 */ /* 0x000fe2000000001c */
[----:B------:R-:W-:Y:S06]  /*0280*/  BRA `(.L_x_424) ;  /* 0x0000000c00c47947 */ /* 0x000fec0003800000 */
.L_x_421:
        /* <DEDUP_REMOVED lines=11> */
.L_x_426:
[----:B------:R-:W2:Y:S02]  /*0340*/  LDG.E R4, desc[UR36][R4.64] ;  /* 0x0000002404047981 */ /* 0x000ea4000c1e1900 */
[----:B--2---:R-:W-:-:S04]  /*0350*/  I2FP.F32.S32 R0, R4 ;  /* 0x0000000400007245 */ /* 0x004fc80000201400 */
[----:B------:R-:W-:-:S04]  /*0360*/  F2FP.BF16.F32.PACK_AB R0, RZ, R0 ;  /* 0x00000000ff00723e */ /* 0x000fc800000010ff */
[----:B------:R-:W-:Y:S01]  /*0370*/  PRMT R28, R0, 0x7610, R28 ;  /* 0x00007610001c7816 */ /* 0x000fe2000000001c */
[----:B------:R-:W-:Y:S06]  /*0380*/  BRA `(.L_x_424) ;  /* 0x0000000c00847947 */ /* 0x000fec0003800000 */
.L_x_425:
[----:B------:R-:W2:Y:S02]  /*0390*/  LDG.E.U16 R4, desc[UR36][R4.64] ;  /* 0x0000002404047981 */ /* 0x000ea4000c1e1500 */
[----:B--2---:R-:W0:Y:S02]  /*03a0*/  I2F.S16 R0, R4 ;  /* 0x0000000400007306 */ /* 0x004e240000101400 */
[----:B0-----:R-:W-:-:S04]  /*03b0*/  F2FP.BF16.F32.PACK_AB R0, RZ, R0 ;  /* 0x00000000ff00723e */ /* 0x001fc800000010ff */
[----:B------:R-:W-:Y:S01]  /*03c0*/  PRMT R28, R0, 0x7610, R28 ;  /* 0x00007610001c7816 */ /* 0x000fe2000000001c */
[----:B------:R-:W-:Y:S06]  /*03d0*/  BRA `(.L_x_424) ;  /* 0x0000000c00707947 */ /* 0x000fec0003800000 */
.L_x_420:
        /* <DEDUP_REMOVED lines=9> */
.L_x_428:
[----:B------:R-:W2:Y:S02]  /*0470*/  LDG.E.U16 R0, desc[UR36][R4.64] ;  /* 0x0000002404007981 */ /* 0x000ea4000c1e1500 */
[----:B--2---:R-:W-:-:S05]  /*0480*/  HADD2.F32 R0, -RZ, R0.H0_H0 ;  /* 0x20000000ff007230 */ /* 0x004fca0000004100 */
[----:B------:R-:W-:-:S04]  /*0490*/  F2FP.BF16.F32.PACK_AB R0, RZ, R0 ;  /* 0x00000000ff00723e */ /* 0x000fc800000010ff */
[----:B------:R-:W-:Y:S01]  /*04a0*/  PRMT R28, R0, 0x7610, R28 ;  /* 0x00007610001c7816 */ /* 0x000fe2000000001c */
[----:B------:R-:W-:Y:S06]  /*04b0*/  BRA `(.L_x_424) ;  /* 0x0000000c00387947 */ /* 0x000fec0003800000 */
.L_x_427:
        /* <DEDUP_REMOVED lines=9> */
.L_x_430:
[----:B------:R-:W2:Y:S02]  /*0550*/  LDG.E.U16 R4, desc[UR36][R4.64] ;  /* 0x0000002404047981 */ /* 0x000ea4000c1e1500 */
[----:B--2---:R-:W-:-:S05]  /*0560*/  HADD2.F32 R0, -RZ, R4.H0_H0 ;  /* 0x20000004ff007230 */ /* 0x004fca0000004100 */
[----:B------:R-:W-:-:S04]  /*0570*/  F2FP.BF16.F32.PACK_AB R0, RZ, R0 ;  /* 0x00000000ff00723e */ /* 0x000fc800000010ff */
[----:B------:R-:W-:Y:S01]  /*0580*/  PRMT R28, R0, 0x7610, R28 ;  /* 0x00007610001c7816 */ /* 0x000fe2000000001c */
[----:B------:R-:W-:Y:S06]  /*0590*/  BRA `(.L_x_424) ;  /* 0x0000000c00007947 */ /* 0x000fec0003800000 */
.L_x_429:
        /* <DEDUP_REMOVED lines=9> */
.L_x_419:
        /* <DEDUP_REMOVED lines=14> */
.L_x_433:
        /* <DEDUP_REMOVED lines=9> */
.L_x_432:
        /* <DEDUP_REMOVED lines=27> */
.L_x_435:
[----:B------:R-:W2:Y:S02]  /*0950*/  LDG.E.U8 R4, desc[UR36][R4.64] ;  /* 0x0000002404047981 */ /* 0x000ea4000c1e1100 */
[C---:B--2---:R-:W-:Y:S02]  /*0960*/  IMAD.SHL.U32 R3, R4.reuse, 0x2000000, RZ ;  /* 0x0200000004037824 */ /* 0x044fe400078e00ff */
[----:B------:R-:W-:-:S03]  /*0970*/  IMAD.SHL.U32 R6, R4, 0x100, RZ ;  /* 0x0000010004067824 */ /* 0x000fc600078e00ff */
[----:B------:R-:W-:-:S13]  /*0980*/  ISETP.GT.U32.AND P0, PT, R3, 0x7ffffff, PT ;  /* 0x07ffffff0300780c */ /* 0x000fda0003f04070 */
[----:B------:R-:W-:Y:S02]  /*0990*/  @!P0 LOP3.LUT R0, R6, 0x7f00, RZ, 0xc0, !PT ;  /* 0x00007f0006008812 */ /* 0x000fe400078ec0ff */
[----:B------:R-:W-:Y:S02]  /*09a0*/  @P0 LEA.HI R3, R3, 0x70000000, RZ, 0x1c ;  /* 0x7000000003030811 */ /* 0x000fe400078fe0ff */
[----:B------:R-:W-:Y:S02]  /*09b0*/  @!P0 LOP3.LUT R0, R0, 0x3f000000, RZ, 0xfc, !PT ;  /* 0x3f00000000008812 */ /* 0x000fe400078efcff */
[----:B------:R-:W-:-:S03]  /*09c0*/  PRMT R6, R6, 0x9910, RZ ;  /* 0x0000991006067816 */ /* 0x000fc600000000ff */
[----:B------:R-:W-:Y:S01]  /*09d0*/  @!P0 FADD.FTZ R0, R0, -0.5 ;  /* 0xbf00000000008421 */ /* 0x000fe20000010000 */
[----:B------:R-:W-:Y:S01]  /*09e0*/  @P0 FMUL.FTZ R0, R3, 1.9259299443872358531e-34 ;  /* 0x0780000003000820 */ /* 0x000fe20000410000 */
[----:B------:R-:W-:-:S05]  /*09f0*/  IMAD.MOV.U32 R3, RZ, RZ, R6 ;  /* 0x000000ffff037224 */ /* 0x000fca00078e0006 */
[----:B------:R-:W-:-:S04]  /*0a00*/  LOP3.LUT R0, R0, 0x80000000, R3, 0xf8, !PT ;  /* 0x8000000000007812 */ /* 0x000fc800078ef803 */
[----:B------:R-:W-:-:S04]  /*0a10*/  F2FP.BF16.F32.PACK_AB R0, RZ, R0 ;  /* 0x00000000ff00723e */ /* 0x000fc800000010ff */
[----:B------:R-:W-:Y:S01]  /*0a20*/  PRMT R28, R0, 0x7610, R28 ;  /* 0x00007610001c7816 */ /* 0x000fe2000000001c */
[----:B------:R-:W-:Y:S06]  /*0a30*/  BRA `(.L_x_424) ;  /* 0x0000000400d87947 */ /* 0x000fec0003800000 */
.L_x_434:
[----:B------:R0:W5:Y:S01]  /*0a40*/  LDG.E.U16 R28, desc[UR36][R4.64] ;  /* 0x00000024041c7981 */ /* 0x000162000c1e1500 */
[----:B------:R-:W-:Y:S05]  /*0a50*/  BRA `(.L_x_424) ;  /* 0x0000000400d07947 */ /* 0x000fea0003800000 */
.L_x_431:
        /* <DEDUP_REMOVED lines=13> */
.L_x_438:
        /* <DEDUP_REMOVED lines=21> */
.L_x_442:
[----:B------:R-:W-:Y:S05]  /*0c80*/  BSYNC.RECONVERGENT B1 ;  /* 0x0000000000017941 */ /* 0x000fea0003800200 */
.L_x_441:
[----:B------:R-:W-:Y:S01]  /*0c90*/  IMAD.SHL.U32 R0, R0, 0x100000, RZ ;  /* 0x0010000000007824 */ /* 0x000fe200078e00ff */
[----:B------:R-:W-:-:S04]  /*0ca0*/  LEA R3, R3, 0x3b800000, 0x17 ;  /* 0x3b80000003037811 */ /* 0x000fc800078eb8ff */
[----:B------:R-:W-:-:S07]  /*0cb0*/  LOP3.LUT R0, R3, R0, R7, 0xfe, !PT ;  /* 0x0000000003007212 */ /* 0x000fce00078efe07 */
.L_x_440:
[----:B------:R-:W-:Y:S05]  /*0cc0*/  BSYNC.RECONVERGENT B0 ;  /* 0x0000000000007941 */ /* 0x000fea0003800200 */
.L_x_439:
[----:B------:R-:W-:-:S04]  /*0cd0*/  F2FP.BF16.F32.PACK_AB R0, RZ, R0 ;  /* 0x00000000ff00723e */ /* 0x000fc800000010ff */
[----:B------:R-:W-:Y:S01]  /*0ce0*/  PRMT R28, R0, 0x7610, R28 ;  /* 0x00007610001c7816 */ /* 0x000fe2000000001c */
[----:B------:R-:W-:Y:S06]  /*0cf0*/  BRA `(.L_x_424) ;  /* 0x0000000400287947 */ /* 0x000fec0003800000 */
.L_x_437:
        /* <DEDUP_REMOVED lines=21> */
.L_x_446:
[----:B------:R-:W-:Y:S05]  /*0e50*/  BSYNC.RECONVERGENT B1 ;  /* 0x0000000000017941 */ /* 0x000fea0003800200 */
.L_x_445:
[----:B------:R-:W-:Y:S01]  /*0e60*/  IMAD.SHL.U32 R0, R0, 0x200000, RZ ;  /* 0x0020000000007824 */ /* 0x000fe200078e00ff */
[----:B------:R-:W-:-:S04]  /*0e70*/  LEA R3, R3, 0x37800000, 0x17 ;  /* 0x3780000003037811 */ /* 0x000fc800078eb8ff */
[----:B------:R-:W-:-:S07]  /*0e80*/  LOP3.LUT R0, R3, R0, R7, 0xfe, !PT ;  /* 0x0000000003007212 */ /* 0x000fce00078efe07 */
.L_x_444:
[----:B------:R-:W-:Y:S05]  /*0e90*/  BSYNC.RECONVERGENT B0 ;  /* 0x0000000000007941 */ /* 0x000fea0003800200 */
.L_x_443:
[----:B------:R-:W-:-:S04]  /*0ea0*/  F2FP.BF16.F32.PACK_AB R0, RZ, R0 ;  /* 0x00000000ff00723e */ /* 0x000fc800000010ff */
[----:B------:R-:W-:Y:S01]  /*0eb0*/  PRMT R28, R0, 0x7610, R28 ;  /* 0x00007610001c7816 */ /* 0x000fe2000000001c */
[----:B------:R-:W-:Y:S06]  /*0ec0*/  BRA `(.L_x_424) ;  /* 0x0000000000b47947 */ /* 0x000fec0003800000 */
.L_x_436:
[----:B------:R-:W-:-:S09]  /*0ed0*/  UISETP.NE.AND UP0, UPT, UR4, 0x1c, UPT ;  /* 0x0000001c0400788c */ /* 0x000fd2000bf05270 */
[----:B------:R-:W-:Y:S05]  /*0ee0*/  BRA.U !UP0, `(.L_x_447) ;  /* 0x00000001089c7547 */ /* 0x000fea000b800000 */
[----:B------:R-:W-:-:S09]  /*0ef0*/  UISETP.NE.AND UP0, UPT, UR4, 0x1d, UPT ;  /* 0x0000001d0400788c */ /* 0x000fd2000bf05270 */
[----:B------:R-:W-:Y:S05]  /*0f00*/  BRA.U !UP0, `(.L_x_448) ;  /* 0x0000000108807547 */ /* 0x000fea000b800000 */
[----:B------:R-:W-:-:S09]  /*0f10*/  UISETP.NE.AND UP0, UPT, UR4, 0x2c, UPT ;  /* 0x0000002c0400788c */ /* 0x000fd2000bf05270 */
[----:B------:R-:W-:Y:S05]  /*0f20*/  BRA.U !UP0, `(.L_x_449) ;  /* 0x0000000108487547 */ /* 0x000fea000b800000 */
.L_x_423:
        /* <DEDUP_REMOVED lines=11> */
[----:B------:R-:W-:Y:S02]  /*0fe0*/  IMAD.U32 R7, RZ, RZ, UR7 ;  /* 0x00000007ff077e24 */ /* 0x000fe4000f8e00ff */
[----:B---3--:R-:W-:Y:S02]  /*0ff0*/  IMAD.U32 R10, RZ, RZ, UR8 ;  /* 0x00000008ff0a7e24 */ /* 0x008fe4000f8e00ff */
[----:B------:R-:W-:-:S07]  /*1000*/  IMAD.U32 R11, RZ, RZ, UR9 ;  /* 0x00000009ff0b7e24 */ /* 0x000fce000f8e00ff */
[----:B------:R-:W-:-:S07]  /*1010*/  LEPC R20, `(.L_x_450) ;  /* 0x000000001014794e */ /* 0x000fce0000000000 */
[----:B--2---:R-:W-:Y:S05]  /*1020*/  CALL.ABS.NOINC R14 ;  /* 0x000000000e007343 */ /* 0x004fea0003c00000 */
.L_x_450:
[----:B------:R-:W-:Y:S01]  /*1030*/  PRMT R28, RZ, 0x7610, R28 ;  /* 0x00007610ff1c7816 */ /* 0x000fe2000000001c */
[----:B------:R-:W-:Y:S06]  /*1040*/  BRA `(.L_x_424) ;  /* 0x0000000000547947 */ /* 0x000fec0003800000 */
.L_x_449:
[----:B------:R-:W2:Y:S01]  /*1050*/  LDG.E.U8 R4, desc[UR36][R4.64] ;  /* 0x0000002404047981 */ /* 0x000ea2000c1e1100 */
[----:B------:R-:W-:Y:S01]  /*1060*/  BSSY.RECONVERGENT B0, `(.L_x_451) ;  /* 0x0000007000007945 */ /* 0x000fe20003800200 */
[----:B------:R-:W-:Y:S01]  /*1070*/  IMAD.MOV.U32 R0, RZ, RZ, 0x400000 ;  /* 0x00400000ff007424 */ /* 0x000fe200078e00ff */
[----:B--2---:R-:W-:-:S13]  /*1080*/  ISETP.NE.AND P0, PT, R4, RZ, PT ;  /* 0x000000ff0400720c */ /* 0x004fda0003f05270 */
[----:B------:R-:W-:Y:S05]  /*1090*/  @!P0 BRA `(.L_x_452) ;  /* 0x00000000000c8947 */ /* 0x000fea0003800000 */
[----:B------:R-:W-:-:S13]  /*10a0*/  ISETP.NE.AND P0, PT, R4, 0xff, PT ;  /* 0x000000ff0400780c */ /* 0x000fda0003f05270 */
[----:B------:R-:W-:Y:S02]  /*10b0*/  @!P0 IMAD.MOV.U32 R0, RZ, RZ, 0x7f800001 ;  /* 0x7f800001ff008424 */ /* 0x000fe400078e00ff */
[----:B------:R-:W-:-:S07]  /*10c0*/  @P0 IMAD.SHL.U32 R0, R4, 0x800000, RZ ;  /* 0x0080000004000824 */ /* 0x000fce00078e00ff */
.L_x_452:
[----:B------:R-:W-:Y:S05]  /*10d0*/  BSYNC.RECONVERGENT B0 ;  /* 0x0000000000007941 */ /* 0x000fea0003800200 */
.L_x_451:
[----:B------:R-:W-:-:S04]  /*10e0*/  F2FP.BF16.F32.PACK_AB R0, RZ, R0 ;  /* 0x00000000ff00723e */ /* 0x000fc800000010ff */
[----:B------:R-:W-:Y:S01]  /*10f0*/  PRMT R28, R0, 0x7610, R28 ;  /* 0x00007610001c7816 */ /* 0x000fe2000000001c */
[----:B------:R-:W-:Y:S06]  /*1100*/  BRA `(.L_x_424) ;  /* 0x0000000000247947 */ /* 0x000fec0003800000 */
.L_x_448:
[----:B------:R-:W2:Y:S02]  /*1110*/  LDG.E.64 R4, desc[UR36][R4.64] ;  /* 0x0000002404047981 */ /* 0x000ea4000c1e1b00 */
[----:B--2---:R-:W0:Y:S02]  /*1120*/  I2F.U64 R0, R4 ;  /* 0x0000000400007312 */ /* 0x004e240000301000 */
[----:B0-----:R-:W-:-:S04]  /*1130*/  F2FP.BF16.F32.PACK_AB R0, RZ, R0 ;  /* 0x00000000ff00723e */ /* 0x001fc800000010ff */
[----:B------:R-:W-:Y:S01]  /*1140*/  PRMT R28, R0, 0x7610, R28 ;  /* 0x00007610001c7816 */ /* 0x000fe2000000001c */
[----:B------:R-:W-:Y:S06]  /*1150*/  BRA `(.L_x_424) ;  /* 0x0000000000107947 */ /* 0x000fec0003800000 */
.L_x_447:
[----:B------:R-:W2:Y:S02]  /*1160*/  LDG.E R4, desc[UR36][R4.64] ;  /* 0x0000002404047981 */ /* 0x000ea4000c1e1900 */
[----:B--2---:R-:W-:-:S04]  /*1170*/  I2FP.F32.U32 R0, R4 ;  /* 0x0000000400007245 */ /* 0x004fc80000201000 */
[----:B------:R-:W-:-:S04]  /*1180*/  F2FP.BF16.F32.PACK_AB R0, RZ, R0 ;  /* 0x00000000ff00723e */ /* 0x000fc800000010ff */
[----:B------:R-:W-:-:S07]  /*1190*/  PRMT R28, R0, 0x7610, R28 ;  /* 0x00007610001c7816 */ /* 0x000fce000000001c */
.L_x_424:
[----:B0-----:R-:W0:Y:S01]  /*11a0*/  LDC.64 R4, c[0x0][0x398] ;  /* 0x0000e600ff047b82 */ /* 0x001e220000000a00 */
[----:B------:R-:W1:Y:S01]  /*11b0*/  LDCU UR5, c[0x0][0x3ac] ;  /* 0x00007580ff0577ac */ /* 0x000e620008000800 */
        /* <DEDUP_REMOVED lines=19> */
.L_x_456:
[----:B------:R-:W2:Y:S02]  /*12f0*/  LDG.E.U8 R4, desc[UR36][R4.64] ;  /* 0x0000002404047981 */ /* 0x000ea4000c1e1100 */
[----:B--2---:R-:W-:-:S04]  /*1300*/  I2FP.F32.U32 R0, R4 ;  /* 0x0000000400007245 */ /* 0x004fc80000201000 */
[----:B------:R-:W-:-:S04]  /*1310*/  F2FP.BF16.F32.PACK_AB R0, RZ, R0 ;  /* 0x00000000ff00723e */ /* 0x000fc800000010ff */
[----:B------:R-:W-:Y:S01]  /*1320*/  PRMT R22, R0, 0x7610, R22 ;  /* 0x0000761000167816 */ /* 0x000fe20000000016 */
[----:B------:R-:W-:Y:S06]  /*1330*/  BRA `(.L_x_458) ;  /* 0x0000000c00c47947 */ /* 0x000fec0003800000 */
.L_x_455:
        /* <DEDUP_REMOVED lines=11> */
.L_x_460:
[----:B------:R-:W2:Y:S02]  /*13f0*/  LDG.E R4, desc[UR36][R4.64] ;  /* 0x0000002404047981 */ /* 0x000ea4000c1e1900 */
[----:B--2---:R-:W-:-:S04]  /*1400*/  I2FP.F32.S32 R0, R4 ;  /* 0x0000000400007245 */ /* 0x004fc80000201400 */
[----:B------:R-:W-:-:S04]  /*1410*/  F2FP.BF16.F32.PACK_AB R0, RZ, R0 ;  /* 0x00000000ff00723e */ /* 0x000fc800000010ff */
[----:B------:R-:W-:Y:S01]  /*1420*/  PRMT R22, R0, 0x7610, R22 ;  /* 0x0000761000167816 */ /* 0x000fe20000000016 */
[----:B------:R-:W-:Y:S06]  /*1430*/  BRA `(.L_x_458) ;  /* 0x0000000c00847947 */ /* 0x000fec0003800000 */
.L_x_459:
[----:B------:R-:W2:Y:S02]  /*1440*/  LDG.E.U16 R4, desc[UR36][R4.64] ;  /* 0x0000002404047981 */ /* 0x000ea4000c1e1500 */
[----:B--2---:R-:W0:Y:S02]  /*1450*/  I2F.S16 R0, R4 ;  /* 0x0000000400007306 */ /* 0x004e240000101400 */
[----:B0-----:R-:W-:-:S04]  /*1460*/  F2FP.BF16.F32.PACK_AB R0, RZ, R0 ;  /* 0x00000000ff00723e */ /* 0x001fc800000010ff */
[----:B------:R-:W-:Y:S01]  /*1470*/  PRMT R22, R0, 0x7610, R22 ;  /* 0x0000761000167816 */ /* 0x000fe20000000016 */
[----:B------:R-:W-:Y:S06]  /*1480*/  BRA `(.L_x_458) ;  /* 0x0000000c00707947 */ /* 0x000fec0003800000 */
.L_x_454:
        /* <DEDUP_REMOVED lines=9> */
.L_x_462:
[----:B------:R-:W2:Y:S02]  /*1520*/  LDG.E.U16 R0, desc[UR36][R4.64] ;  /* 0x0000002404007981 */ /* 0x000ea4000c1e1500 */
[----:B--2---:R-:W-:-:S05]  /*1530*/  HADD2.F32 R0, -RZ, R0.H0_H0 ;  /* 0x20000000ff007230 */ /* 0x004fca0000004100 */
[----:B------:R-:W-:-:S04]  /*1540*/  F2FP.BF16.F32.PACK_AB R0, RZ, R0 ;  /* 0x00000000ff00723e */ /* 0x000fc800000010ff */
[----:B------:R-:W-:Y:S01]  /*1550*/  PRMT R22, R0, 0x7610, R22 ;  /* 0x0000761000167816 */ /* 0x000fe20000000016 */
[----:B------:R-:W-:Y:S06]  /*1560*/  BRA `(.L_x_458) ;  /* 0x0000000c00387947 */ /* 0x000fec0003800000 */
.L_x_461:
        /* <DEDUP_REMOVED lines=9> */
.L_x_464:
[----:B------:R-:W2:Y:S02]  /*1600*/  LDG.E.U16 R4, desc[UR36][R4.64] ;  /* 0x0000002404047981 */ /* 0x000ea4000c1e1500 */
[----:B--2---:R-:W-:-:S05]  /*1610*/  HADD2.F32 R0, -RZ, R4.H0_H0 ;  /* 0x20000004ff007230 */ /* 0x004fca0000004100 */
[----:B------:R-:W-:-:S04]  /*1620*/  F2FP.BF16.F32.PACK_AB R0, RZ, R0 ;  /* 0x00000000ff00723e */ /* 0x000fc800000010ff */
[----:B------:R-:W-:Y:S01]  /*1630*/  PRMT R22, R0, 0x7610, R22 ;  /* 0x0000761000167816 */ /* 0x000fe20000000016 */
[----:B------:R-:W-:Y:S06]  /*1640*/  BRA `(.L_x_458) ;  /* 0x0000000c00007947 */ /* 0x000fec0003800000 */
.L_x_463:
        /* <DEDUP_REMOVED lines=9> */
.L_x_453:
        /* <DEDUP_REMOVED lines=14> */
.L_x_467:
        /* <DEDUP_REMOVED lines=9> */
.L_x_466:
        /* <DEDUP_REMOVED lines=27> */
.L_x_469:
        /* <DEDUP_REMOVED lines=15> */
.L_x_468:
[----:B------:R0:W5:Y:S01]  /*1af0*/  LDG.E.U16 R22, desc[UR36][R4.64] ;  /* 0x0000002404167981 */ /* 0x000162000c1e1500 */
[----:B------:R-:W-:Y:S05]  /*1b00*/  BRA `(.L_x_458) ;  /* 0x0000000400d07947 */ /* 0x000fea0003800000 */
.L_x_465:
        /* <DEDUP_REMOVED lines=13> */
.L_x_472:
        /* <DEDUP_REMOVED lines=21> */
.L_x_476:
[----:B------:R-:W-:Y:S05]  /*1d30*/  BSYNC.RECONVERGENT B1 ;  /* 0x0000000000017941 */ /* 0x000fea0003800200 */
.L_x_475:
[----:B------:R-:W-:Y:S01]  /*1d40*/  IMAD.SHL.U32 R0, R0, 0x100000, RZ ;  /* 0x0010000000007824 */ /* 0x000fe200078e00ff */
[----:B------:R-:W-:-:S04]  /*1d50*/  LEA R3, R3, 0x3b800000, 0x17 ;  /* 0x3b80000003037811 */ /* 0x000fc800078eb8ff */
[----:B------:R-:W-:-:S07]  /*1d60*/  LOP3.LUT R0, R3, R0, R7, 0xfe, !PT ;  /* 0x0000000003007212 */ /* 0x000fce00078efe07 */
.L_x_474:
[----:B------:R-:W-:Y:S05]  /*1d70*/  BSYNC.RECONVERGENT B0 ;  /* 0x0000000000007941 */ /* 0x000fea0003800200 */
.L_x_473:
[----:B------:R-:W-:-:S04]  /*1d80*/  F2FP.BF16.F32.PACK_AB R0, RZ, R0 ;  /* 0x00000000ff00723e */ /* 0x000fc800000010ff */
[----:B------:R-:W-:Y:S01]  /*1d90*/  PRMT R22, R0, 0x7610, R22 ;  /* 0x0000761000167816 */ /* 0x000fe20000000016 */
[----:B------:R-:W-:Y:S06]  /*1da0*/  BRA `(.L_x_458) ;  /* 0x0000000400287947 */ /* 0x000fec0003800000 */
.L_x_471:
        /* <DEDUP_REMOVED lines=21> */
.L_x_480:
[----:B------:R-:W-:Y:S05]  /*1f00*/  BSYNC.RECONVERGENT B1 ;  /* 0x0000000000017941 */ /* 0x000fea0003800200 */
.L_x_479:
[----:B------:R-:W-:Y:S01]  /*1f10*/  IMAD.SHL.U32 R0, R0, 0x200000, RZ ;  /* 0x0020000000007824 */ /* 0x000fe200078e00ff */
[----:B------:R-:W-:-:S04]  /*1f20*/  LEA R3, R3, 0x37800000, 0x17 ;  /* 0x3780000003037811 */ /* 0x000fc800078eb8ff */
[----:B------:R-:W-:-:S07]  /*1f30*/  LOP3.LUT R0, R3, R0, R7, 0xfe, !PT ;  /* 0x0000000003007212 */ /* 0x000fce00078efe07 */
.L_x_478:
[----:B------:R-:W-:Y:S05]  /*1f40*/  BSYNC.RECONVERGENT B0 ;  /* 0x0000000000007941 */ /* 0x000fea0003800200 */
.L_x_477:
[----:B------:R-:W-:-:S04]  /*1f50*/  F2FP.BF16.F32.PACK_AB R0, RZ, R0 ;  /* 0x00000000ff00723e */ /* 0x000fc800000010ff */
[----:B------:R-:W-:Y:S01]  /*1f60*/  PRMT R22, R0, 0x7610, R22 ;  /* 0x0000761000167816 */ /* 0x000fe20000000016 */
[----:B------:R-:W-:Y:S06]  /*1f70*/  BRA `(.L_x_458) ;  /* 0x0000000000b47947 */ /* 0x000fec0003800000 */
.L_x_470:
[----:B------:R-:W-:-:S09]  /*1f80*/  UISETP.NE.AND UP0, UPT, UR4, 0x1c, UPT ;  /* 0x0000001c0400788c */ /* 0x000fd2000bf05270 */
[----:B------:R-:W-:Y:S05]  /*1f90*/  BRA.U !UP0, `(.L_x_481) ;  /* 0x00000001089c7547 */ /* 0x000fea000b800000 */
[----:B------:R-:W-:-:S09]  /*1fa0*/  UISETP.NE.AND UP0, UPT, UR4, 0x1d, UPT ;  /* 0x0000001d0400788c */ /* 0x000fd2000bf05270 */
[----:B------:R-:W-:Y:S05]  /*1fb0*/  BRA.U !UP0, `(.L_x_482) ;  /* 0x0000000108807547 */ /* 0x000fea000b800000 */
[----:B------:R-:W-:-:S09]  /*1fc0*/  UISETP.NE.AND UP0, UPT, UR4, 0x2c, UPT ;  /* 0x0000002c0400788c */ /* 0x000fd2000bf05270 */
[----:B------:R-:W-:Y:S05]  /*1fd0*/  BRA.U !UP0, `(.L_x_483) ;  /* 0x0000000108487547 */ /* 0x000fea000b800000 */
.L_x_457:
        /* <DEDUP_REMOVED lines=15> */
[----:B--2--5:R-:W-:Y:S05]  /*20d0*/  CALL.ABS.NOINC R14 ;  /* 0x000000000e007343 */ /* 0x024fea0003c00000 */
.L_x_484:
[----:B------:R-:W-:Y:S01]  /*20e0*/  PRMT R22, RZ, 0x7610, R22 ;  /* 0x00007610ff167816 */ /* 0x000fe20000000016 */
[----:B------:R-:W-:Y:S06]  /*20f0*/  BRA `(.L_x_458) ;  /* 0x0000000000547947 */ /* 0x000fec0003800000 */
.L_x_483:
        /* <DEDUP_REMOVED lines=8> */
.L_x_486:
[----:B------:R-:W-:Y:S05]  /*2180*/  BSYNC.RECONVERGENT B0 ;  /* 0x0000000000007941 */ /* 0x000fea0003800200 */
.L_x_485:
[----:B------:R-:W-:-:S04]  /*2190*/  F2FP.BF16.F32.PACK_AB R0, RZ, R0 ;  /* 0x00000000ff00723e */ /* 0x000fc800000010ff */
[----:B------:R-:W-:Y:S01]  /*21a0*/  PRMT R22, R0, 0x7610, R22 ;  /* 0x0000761000167816 */ /* 0x000fe20000000016 */
[----:B------:R-:W-:Y:S06]  /*21b0*/  BRA `(.L_x_458) ;  /* 0x0000000000247947 */ /* 0x000fec0003800000 */
.L_x_482:
[----:B------:R-:W2:Y:S02]  /*21c0*/  LDG.E.64 R4, desc[UR36][R4.64] ;  /* 0x0000002404047981 */ /* 0x000ea4000c1e1b00 */
[----:B--2---:R-:W0:Y:S02]  /*21d0*/  I2F.U64 R0, R4 ;  /* 0x0000000400007312 */ /* 0x004e240000301000 */
[----:B0-----:R-:W-:-:S04]  /*21e0*/  F2FP.BF16.F32.PACK_AB R0, RZ, R0 ;  /* 0x00000000ff00723e */ /* 0x001fc800000010ff */
[----:B------:R-:W-:Y:S01]  /*21f0*/  PRMT R22, R0, 0x7610, R22 ;  /* 0x0000761000167816 */ /* 0x000fe20000000016 */
[----:B------:R-:W-:Y:S06]  /*2200*/  BRA `(.L_x_458) ;  /* 0x0000000000107947 */ /* 0x000fec0003800000 */
.L_x_481:
[----:B------:R-:W2:Y:S02]  /*2210*/  LDG.E R4, desc[UR36][R4.64] ;  /* 0x0000002404047981 */ /* 0x000ea4000c1e1900 */
[----:B--2---:R-:W-:-:S04]  /*2220*/  I2FP.F32.U32 R0, R4 ;  /* 0x0000000400007245 */ /* 0x004fc80000201000 */
[----:B------:R-:W-:-:S04]  /*2230*/  F2FP.BF16.F32.PACK_AB R0, RZ, R0 ;  /* 0x00000000ff00723e */ /* 0x000fc800000010ff */
[----:B------:R-:W-:-:S07]  /*2240*/  PRMT R22, R0, 0x7610, R22 ;  /* 0x0000761000167816 */ /* 0x000fce0000000016 */
.L_x_458:
[----:B------:R-:W-:-:S07]  /*2250*/  VIADD R17, R25, 0x80 ;  /* 0x0000008019117836 */ /* 0x000fce0000000000 */
.L_x_418:
[----:B------:R-:W-:Y:S05]  /*2260*/  BSYNC.RECONVERGENT B6 ;  /* 0x0000000000067941 */ /* 0x000fea0003800200 */
.L_x_417:
[----:B------:R-:W-:Y:S01]  /*2270*/  ISETP.GE.AND P0, PT, R17, R16, PT ;  /* 0x000000101100720c */ /* 0x000fe20003f06270 */
[----:B------:R-:W-:Y:S01]  /*2280*/  BSSY.RECONVERGENT B6, `(.L_x_487) ;  /* 0x000021c000067945 */ /* 0x000fe20003800200 */
[----:B------:R-:W-:Y:S02]  /*2290*/  PRMT R26, RZ, 0x7610, R26 ;  /* 0x00007610ff1a7816 */ /* 0x000fe4000000001a */
[----:B------:R-:W-:-:S09]  /*22a0*/  PRMT R27, RZ, 0x7610, R27 ;  /* 0x00007610ff1b7816 */ /* 0x000fd2000000001b */
[----:B------:R-:W-:Y:S05]  /*22b0*/  @P0 BRA `(.L_x_488) ;  /* 0x0000002000600947 */ /* 0x000fea0003800000 */
[----:B0-----:R-:W0:Y:S01]  /*22c0*/  LDC.64 R4, c[0x0][0x390] ;  /* 0x0000e400ff047b82 */ /* 0x001e220000000a00 */
        /* <DEDUP_REMOVED lines=21> */
.L_x_492:
[----:B------:R-:W2:Y:S02]  /*2420*/  LDG.E.U8 R4, desc[UR36][R4.64] ;  /* 0x0000002404047981 */ /* 0x000ea4000c1e1100 */
[----:B--2---:R-:W-:-:S04]  /*2430*/  I2FP.F32.U32 R0, R4 ;  /* 0x0000000400007245 */ /* 0x004fc80000201000 */
[----:B------:R-:W-:-:S04]  /*2440*/  F2FP.BF16.F32.PACK_AB R0, RZ, R0 ;  /* 0x00000000ff00723e */ /* 0x000fc800000010ff */
[----:B------:R-:W-:Y:S01]  /*2450*/  PRMT R26, R0, 0x7610, R26 ;  /* 0x00007610001a7816 */ /* 0x000fe2000000001a */
[----:B------:R-:W-:Y:S06]  /*2460*/  BRA `(.L_x_494) ;  /* 0x0000000c00c47947 */ /* 0x000fec0003800000 */
.L_x_491:
        /* <DEDUP_REMOVED lines=11> */
.L_x_496:
[----:B------:R-:W2:Y:S02]  /*2520*/  LDG.E R4, desc[UR36][R4.64] ;  /* 0x0000002404047981 */ /* 0x000ea4000c1e1900 */
[----:B--2---:R-:W-:-:S04]  /*2530*/  I2FP.F32.S32 R0, R4 ;  /* 0x0000000400007245 */ /* 0x004fc80000201400 */
[----:B------:R-:W-:-:S04]  /*2540*/  F2FP.BF16.F32.PACK_AB R0, RZ, R0 ;  /* 0x00000000ff00723e */ /* 0x000fc800000010ff */
[----:B------:R-:W-:Y:S01]  /*2550*/  PRMT R26, R0, 0x7610, R26 ;  /* 0x00007610001a7816 */ /* 0x000fe2000000001a */
[----:B------:R-:W-:Y:S06]  /*2560*/  BRA `(.L_x_494) ;  /* 0x0000000c00847947 */ /* 0x000fec0003800000 */
.L_x_495:
[----:B------:R-:W2:Y:S02]  /*2570*/  LDG.E.U16 R4, desc[UR36][R4.64] ;  /* 0x0000002404047981 */ /* 0x000ea4000c1e1500 */
[----:B--2---:R-:W0:Y:S02]  /*2580*/  I2F.S16 R0, R4 ;  /* 0x0000000400007306 */ /* 0x004e240000101400 */
[----:B0-----:R-:W-:-:S04]  /*2590*/  F2FP.BF16.F32.PACK_AB R0, RZ, R0 ;  /* 0x00000000ff00723e */ /* 0x001fc800000010ff */
[----:B------:R-:W-:Y:S01]  /*25a0*/  PRMT R26, R0, 0x7610, R26 ;  /* 0x00007610001a7816 */ /* 0x000fe2000000001a */
[----:B------:R-:W-:Y:S06]  /*25b0*/  BRA `(.L_x_494) ;  /* 0x0000000c00707947 */ /* 0x000fec0003800000 */
.L_x_490:
        /* <DEDUP_REMOVED lines=9> */
.L_x_498:
[----:B------:R-:W2:Y:S02]  /*2650*/  LDG.E.U16 R0, desc[UR36][R4.64] ;  /* 0x0000002404007981 */ /* 0x000ea4000c1e1500 */
[----:B--2---:R-:W-:-:S05]  /*2660*/  HADD2.F32 R0, -RZ, R0.H0_H0 ;  /* 0x20000000ff007230 */ /* 0x004fca0000004100 */
[----:B------:R-:W-:-:S04]  /*2670*/  F2FP.BF16.F32.PACK_AB R0, RZ, R0 ;  /* 0x00000000ff00723e */ /* 0x000fc800000010ff */
[----:B------:R-:W-:Y:S01]  /*2680*/  PRMT R26, R0, 0x7610, R26 ;  /* 0x00007610001a7816 */ /* 0x000fe2000000001a */
[----:B------:R-:W-:Y:S06]  /*2690*/  BRA `(.L_x_494) ;  /* 0x0000000c00387947 */ /* 0x000fec0003800000 */
.L_x_497:
        /* <DEDUP_REMOVED lines=9> */
.L_x_500:
[----:B------:R-:W2:Y:S02]  /*2730*/  LDG.E.U16 R4, desc[UR36][R4.64] ;  /* 0x0000002404047981 */ /* 0x000ea4000c1e1500 */
[----:B--2---:R-:W-:-:S05]  /*2740*/  HADD2.F32 R0, -RZ, R4.H0_H0 ;  /* 0x20000004ff007230 */ /* 0x004fca0000004100 */
[----:B------:R-:W-:-:S04]  /*2750*/  F2FP.BF16.F32.PACK_AB R0, RZ, R0 ;  /* 0x00000000ff00723e */ /* 0x000fc800000010ff */
[----:B------:R-:W-:Y:S01]  /*2760*/  PRMT R26, R0, 0x7610, R26 ;  /* 0x00007610001a7816 */ /* 0x000fe2000000001a */
[----:B------:R-:W-:Y:S06]  /*2770*/  BRA `(.L_x_494) ;  /* 0x0000000c00007947 */ /* 0x000fec0003800000 */
.L_x_499:
        /* <DEDUP_REMOVED lines=9> */
.L_x_489:
        /* <DEDUP_REMOVED lines=14> */
.L_x_503:
        /* <DEDUP_REMOVED lines=9> */
.L_x_502:
        /* <DEDUP_REMOVED lines=27> */
.L_x_505:
[----:B------:R-:W2:Y:S02]  /*2b30*/  LDG.E.U8 R4, desc[UR36][R4.64] ;  /* 0x0000002404047981 */ /* 0x000ea4000c1e1100 */
[C---:B--2---:R-:W-:Y:S02]  /*2b40*/  IMAD.SHL.U32 R0, R4.reuse, 0x2000000, RZ ;  /* 0x0200000004007824 */ /* 0x044fe400078e00ff */
[----:B------:R-:W-:-:S03]  /*2b50*/  IMAD.SHL.U32 R6, R4, 0x100, RZ ;  /* 0x0000010004067824 */ /* 0x000fc600078e00ff */
[----:B------:R-:W-:-:S13]  /*2b60*/  ISETP.GE.U32.AND P0, PT, R0, 0x8000000, PT ;  /* 0x080000000000780c */ /* 0x000fda0003f06070 */
[----:B------:R-:W-:Y:S02]  /*2b70*/  @!P0 LOP3.LUT R3, R6, 0x7f00, RZ, 0xc0, !PT ;  /* 0x00007f0006038812 */ /* 0x000fe400078ec0ff */
[----:B------:R-:W-:Y:S02]  /*2b80*/  @P0 LEA.HI R0, R0, 0x70000000, RZ, 0x1c ;  /* 0x7000000000000811 */ /* 0x000fe400078fe0ff */
[----:B------:R-:W-:Y:S02]  /*2b90*/  @!P0 LOP3.LUT R3, R3, 0x3f000000, RZ, 0xfc, !PT ;  /* 0x3f00000003038812 */ /* 0x000fe400078efcff */
[----:B------:R-:W-:Y:S01]  /*2ba0*/  PRMT R6, R6, 0x9910, RZ ;  /* 0x0000991006067816 */ /* 0x000fe200000000ff */
[----:B------:R-:W-:Y:S02]  /*2bb0*/  @P0 FMUL.FTZ R0, R0, 1.9259299443872358531e-34 ;  /* 0x0780000000000820 */ /* 0x000fe40000410000 */
[----:B------:R-:W-:Y:S02]  /*2bc0*/  @!P0 FADD.FTZ R0, R3, -0.5 ;  /* 0xbf00000003008421 */ /* 0x000fe40000010000 */
[----:B------:R-:W-:-:S05]  /*2bd0*/  IMAD.MOV.U32 R3, RZ, RZ, R6 ;  /* 0x000000ffff037224 */ /* 0x000fca00078e0006 */
[----:B------:R-:W-:-:S04]  /*2be0*/  LOP3.LUT R0, R0, 0x80000000, R3, 0xf8, !PT ;  /* 0x8000000000007812 */ /* 0x000fc800078ef803 */
[----:B------:R-:W-:-:S04]  /*2bf0*/  F2FP.BF16.F32.PACK_AB R0, RZ, R0 ;  /* 0x00000000ff00723e */ /* 0x000fc800000010ff */
[----:B------:R-:W-:Y:S01]  /*2c00*/  PRMT R26, R0, 0x7610, R26 ;  /* 0x00007610001a7816 */ /* 0x000fe2000000001a */
[----:B------:R-:W-:Y:S06]  /*2c10*/  BRA `(.L_x_494) ;  /* 0x0000000400d87947 */ /* 0x000fec0003800000 */
.L_x_504:
[----:B------:R0:W5:Y:S01]  /*2c20*/  LDG.E.U16 R26, desc[UR36][R4.64] ;  /* 0x00000024041a7981 */ /* 0x000162000c1e1500 */
[----:B------:R-:W-:Y:S05]  /*2c30*/  BRA `(.L_x_494) ;  /* 0x0000000400d07947 */ /* 0x000fea0003800000 */
.L_x_501:
        /* <DEDUP_REMOVED lines=13> */
.L_x_508:
        /* <DEDUP_REMOVED lines=21> */
.L_x_512:
[----:B------:R-:W-:Y:S05]  /*2e60*/  BSYNC.RECONVERGENT B1 ;  /* 0x0000000000017941 */ /* 0x000fea0003800200 */
.L_x_511:
[----:B------:R-:W-:Y:S01]  /*2e70*/  IMAD.SHL.U32 R0, R0, 0x100000, RZ ;  /* 0x0010000000007824 */ /* 0x000fe200078e00ff */
[----:B------:R-:W-:-:S04]  /*2e80*/  LEA R3, R3, 0x3b800000, 0x17 ;  /* 0x3b80000003037811 */ /* 0x000fc800078eb8ff */
[----:B------:R-:W-:-:S07]  /*2e90*/  LOP3.LUT R0, R3, R0, R7, 0xfe, !PT ;  /* 0x0000000003007212 */ /* 0x000fce00078efe07 */
.L_x_510:
[----:B------:R-:W-:Y:S05]  /*2ea0*/  BSYNC.RECONVERGENT B0 ;  /* 0x0000000000007941 */ /* 0x000fea0003800200 */
.L_x_509:
[----:B------:R-:W-:-:S04]  /*2eb0*/  F2FP.BF16.F32.PACK_AB R0, RZ, R0 ;  /* 0x00000000ff00723e */ /* 0x000fc800000010ff */
[----:B------:R-:W-:Y:S01]  /*2ec0*/  PRMT R26, R0, 0x7610, R26 ;  /* 0x00007610001a7816 */ /* 0x000fe2000000001a */
[----:B------:R-:W-:Y:S06]  /*2ed0*/  BRA `(.L_x_494) ;  /* 0x0000000400287947 */ /* 0x000fec0003800000 */
.L_x_507:
        /* <DEDUP_REMOVED lines=21> */
.L_x_516:
[----:B------:R-:W-:Y:S05]  /*3030*/  BSYNC.RECONVERGENT B1 ;  /* 0x0000000000017941 */ /* 0x000fea0003800200 */
.L_x_515:
[----:B------:R-:W-:Y:S01]  /*3040*/  IMAD.SHL.U32 R0, R0, 0x200000, RZ ;  /* 0x0020000000007824 */ /* 0x000fe200078e00ff */
[----:B------:R-:W-:-:S04]  /*3050*/  LEA R3, R3, 0x37800000, 0x17 ;  /* 0x3780000003037811 */ /* 0x000fc800078eb8ff */
[----:B------:R-:W-:-:S07]  /*3060*/  LOP3.LUT R0, R3, R0, R7, 0xfe, !PT ;  /* 0x0000000003007212 */ /* 0x000fce00078efe07 */
.L_x_514:
[----:B------:R-:W-:Y:S05]  /*3070*/  BSYNC.RECONVERGENT B0 ;  /* 0x0000000000007941 */ /* 0x000fea0003800200 */
.L_x_513:
[----:B------:R-:W-:-:S04]  /*3080*/  F2FP.BF16.F32.PACK_AB R0, RZ, R0 ;  /* 0x00000000ff00723e */ /* 0x000fc800000010ff */
[----:B------:R-:W-:Y:S01]  /*3090*/  PRMT R26, R0, 0x7610, R26 ;  /* 0x00007610001a7816 */ /* 0x000fe2000000001a */
[----:B------:R-:W-:Y:S06]  /*30a0*/  BRA `(.L_x_494) ;  /* 0x0000000000b47947 */ /* 0x000fec0003800000 */
.L_x_506:
        /* <DEDUP_REMOVED lines=14> */
.L_x_520:
[----:B------:R-:W-:Y:S05]  /*3190*/  BSYNC.RECONVERGENT B0 ;  /* 0x0000000000007941 */ /* 0x000fea0003800200 */
.L_x_519:
[----:B------:R-:W-:-:S04]  /*31a0*/  F2FP.BF16.F32.PACK_AB R0, RZ, R0 ;  /* 0x00000000ff00723e */ /* 0x000fc800000010ff */
[----:B------:R-:W-:Y:S01]  /*31b0*/  PRMT R26, R0, 0x7610, R26 ;  /* 0x00007610001a7816 */ /* 0x000fe2000000001a */
[----:B------:R-:W-:Y:S06]  /*31c0*/  BRA `(.L_x_494) ;  /* 0x00000000006c7947 */ /* 0x000fec0003800000 */
.L_x_493:
        /* <DEDUP_REMOVED lines=16> */
.L_x_521:
[----:B------:R-:W-:Y:S01]  /*32d0*/  PRMT R26, RZ, 0x7610, R26 ;  /* 0x00007610ff1a7816 */ /* 0x000fe2000000001a */
[----:B------:R-:W-:Y:S06]  /*32e0*/  BRA `(.L_x_494) ;  /* 0x0000000000247947 */ /* 0x000fec0003800000 */
.L_x_518:
[----:B------:R-:W2:Y:S02]  /*32f0*/  LDG.E.64 R4, desc[UR36][R4.64] ;  /* 0x0000002404047981 */ /* 0x000ea4000c1e1b00 */
[----:B--2---:R-:W0:Y:S02]  /*3300*/  I2F.U64 R0, R4 ;  /* 0x0000000400007312 */ /* 0x004e240000301000 */
[----:B0-----:R-:W-:-:S04]  /*3310*/  F2FP.BF16.F32.PACK_AB R0, RZ, R0 ;  /* 0x00000000ff00723e */ /* 0x001fc800000010ff */
[----:B------:R-:W-:Y:S01]  /*3320*/  PRMT R26, R0, 0x7610, R26 ;  /* 0x00007610001a7816 */ /* 0x000fe2000000001a */
[----:B------:R-:W-:Y:S06]  /*3330*/  BRA `(.L_x_494) ;  /* 0x0000000000107947 */ /* 0x000fec0003800000 */
.L_x_517:
[----:B------:R-:W2:Y:S02]  /*3340*/  LDG.E R4, desc[UR36][R4.64] ;  /* 0x0000002404047981 */ /* 0x000ea4000c1e1900 */
[----:B--2---:R-:W-:-:S04]  /*3350*/  I2FP.F32.U32 R0, R4 ;  /* 0x0000000400007245 */ /* 0x004fc80000201000 */
[----:B------:R-:W-:-:S04]  /*3360*/  F2FP.BF16.F32.PACK_AB R0, RZ, R0 ;  /* 0x00000000ff00723e */ /* 0x000fc800000010ff */
[----:B------:R-:W-:-:S07]  /*3370*/  PRMT R26, R0, 0x7610, R26 ;  /* 0x00007610001a7816 */ /* 0x000fce000000001a */
.L_x_494:
        /* <DEDUP_REMOVED lines=21> */
.L_x_525:
[----:B------:R-:W2:Y:S02]  /*34d0*/  LDG.E.U8 R4, desc[UR36][R4.64] ;  /* 0x0000002404047981 */ /* 0x000ea4000c1e1100 */
[----:B--2---:R-:W-:-:S04]  /*34e0*/  I2FP.F32.U32 R0, R4 ;  /* 0x0000000400007245 */ /* 0x004fc80000201000 */
[----:B------:R-:W-:-:S04]  /*34f0*/  F2FP.BF16.F32.PACK_AB R0, RZ, R0 ;  /* 0x00000000ff00723e */ /* 0x000fc800000010ff */
[----:B------:R-:W-:Y:S01]  /*3500*/  PRMT R27, R0, 0x7610, R27 ;  /* 0x00007610001b7816 */ /* 0x000fe2000000001b */
[----:B------:R-:W-:Y:S06]  /*3510*/  BRA `(.L_x_527) ;  /* 0x0000000c00c47947 */ /* 0x000fec0003800000 */
.L_x_524:
        /* <DEDUP_REMOVED lines=11> */
.L_x_529:
[----:B------:R-:W2:Y:S02]  /*35d0*/  LDG.E R4, desc[UR36][R4.64] ;  /* 0x0000002404047981 */ /* 0x000ea4000c1e1900 */
[----:B--2---:R-:W-:-:S04]  /*35e0*/  I2FP.F32.S32 R0, R4 ;  /* 0x0000000400007245 */ /* 0x004fc80000201400 */
[----:B------:R-:W-:-:S04]  /*35f0*/  F2FP.BF16.F32.PACK_AB R0, RZ, R0 ;  /* 0x00000000ff00723e */ /* 0x000fc800000010ff */
[----:B------:R-:W-:Y:S01]  /*3600*/  PRMT R27, R0, 0x7610, R27 ;  /* 0x00007610001b7816 */ /* 0x000fe2000000001b */
[----:B------:R-:W-:Y:S06]  /*3610*/  BRA `(.L_x_527) ;  /* 0x0000000c00847947 */ /* 0x000fec0003800000 */
.L_x_528:
[----:B------:R-:W2:Y:S02]  /*3620*/  LDG.E.U16 R4, desc[UR36][R4.64] ;  /* 0x0000002404047981 */ /* 0x000ea4000c1e1500 */
[----:B--2---:R-:W0:Y:S02]  /*3630*/  I2F.S16 R0, R4 ;  /* 0x0000000400007306 */ /* 0x004e240000101400 */
[----:B0-----:R-:W-:-:S04]  /*3640*/  F2FP.BF16.F32.PACK_AB R0, RZ, R0 ;  /* 0x00000000ff00723e */ /* 0x001fc800000010ff */
[----:B------:R-:W-:Y:S01]  /*3650*/  PRMT R27, R0, 0x7610, R27 ;  /* 0x00007610001b7816 */ /* 0x000fe2000000001b */
[----:B------:R-:W-:Y:S06]  /*3660*/  BRA `(.L_x_527) ;  /* 0x0000000c00707947 */ /* 0x000fec0003800000 */
.L_x_523:
        /* <DEDUP_REMOVED lines=9> */
.L_x_531:
[----:B------:R-:W2:Y:S02]  /*3700*/  LDG.E.U16 R0, desc[UR36][R4.64] ;  /* 0x0000002404007981 */ /* 0x000ea4000c1e1500 */
[----:B--2---:R-:W-:-:S05]  /*3710*/  HADD2.F32 R0, -RZ, R0.H0_H0 ;  /* 0x20000000ff007230 */ /* 0x004fca0000004100 */
[----:B------:R-:W-:-:S04]  /*3720*/  F2FP.BF16.F32.PACK_AB R0, RZ, R0 ;  /* 0x00000000ff00723e */ /* 0x000fc800000010ff */
[----:B------:R-:W-:Y:S01]  /*3730*/  PRMT R27, R0, 0x7610, R27 ;  /* 0x00007610001b7816 */ /* 0x000fe2000000001b */
[----:B------:R-:W-:Y:S06]  /*3740*/  BRA `(.L_x_527) ;  /* 0x0000000c00387947 */ /* 0x000fec0003800000 */
.L_x_530:
        /* <DEDUP_REMOVED lines=9> */
.L_x_533:
[----:B------:R-:W2:Y:S02]  /*37e0*/  LDG.E.U16 R4, desc[UR36][R4.64] ;  /* 0x0000002404047981 */ /* 0x000ea4000c1e1500 */
[----:B--2---:R-:W-:-:S05]  /*37f0*/  HADD2.F32 R0, -RZ, R4.H0_H0 ;  /* 0x20000004ff007230 */ /* 0x004fca0000004100 */
[----:B------:R-:W-:-:S04]  /*3800*/  F2FP.BF16.F32.PACK_AB R0, RZ, R0 ;  /* 0x00000000ff00723e */ /* 0x000fc800000010ff */
[----:B------:R-:W-:Y:S01]  /*3810*/  PRMT R27, R0, 0x7610, R27 ;  /* 0x00007610001b7816 */ /* 0x000fe2000000001b */
[----:B------:R-:W-:Y:S06]  /*3820*/  BRA `(.L_x_527) ;  /* 0x0000000c00007947 */ /* 0x000fec0003800000 */
.L_x_532:
        /* <DEDUP_REMOVED lines=9> */
.L_x_522:
        /* <DEDUP_REMOVED lines=14> */
.L_x_536:
        /* <DEDUP_REMOVED lines=9> */
.L_x_535:
        /* <DEDUP_REMOVED lines=27> */
.L_x_538:
        /* <DEDUP_REMOVED lines=15> */
.L_x_537:
[----:B------:R0:W5:Y:S01]  /*3cd0*/  LDG.E.U16 R27, desc[UR36][R4.64] ;  /* 0x00000024041b7981 */ /* 0x000162000c1e1500 */
[----:B------:R-:W-:Y:S05]  /*3ce0*/  BRA `(.L_x_527) ;  /* 0x0000000400d07947 */ /* 0x000fea0003800000 */
.L_x_534:
        /* <DEDUP_REMOVED lines=13> */
.L_x_541:
        /* <DEDUP_REMOVED lines=21> */
.L_x_545:
[----:B------:R-:W-:Y:S05]  /*3f10*/  BSYNC.RECONVERGENT B1 ;  /* 0x0000000000017941 */ /* 0x000fea0003800200 */
.L_x_544:
[----:B------:R-:W-:Y:S01]  /*3f20*/  IMAD.SHL.U32 R0, R0, 0x100000, RZ ;  /* 0x0010000000007824 */ /* 0x000fe200078e00ff */
[----:B------:R-:W-:-:S04]  /*3f30*/  LEA R3, R3, 0x3b800000, 0x17 ;  /* 0x3b80000003037811 */ /* 0x000fc800078eb8ff */
[----:B------:R-:W-:-:S07]  /*3f40*/  LOP3.LUT R0, R3, R0, R7, 0xfe, !PT ;  /* 0x0000000003007212 */ /* 0x000fce00078efe07 */
.L_x_543:
[----:B------:R-:W-:Y:S05]  /*3f50*/  BSYNC.RECONVERGENT B0 ;  /* 0x0000000000007941 */ /* 0x000fea0003800200 */
.L_x_542:
[----:B------:R-:W-:-:S04]  /*3f60*/  F2FP.BF16.F32.PACK_AB R0, RZ, R0 ;  /* 0x00000000ff00723e */ /* 0x000fc800000010ff */
[----:B------:R-:W-:Y:S01]  /*3f70*/  PRMT R27, R0, 0x7610, R27 ;  /* 0x00007610001b7816 */ /* 0x000fe2000000001b */
[----:B------:R-:W-:Y:S06]  /*3f80*/  BRA `(.L_x_527) ;  /* 0x0000000400287947 */ /* 0x000fec0003800000 */
.L_x_540:
        /* <DEDUP_REMOVED lines=21> */
.L_x_549:
[----:B------:R-:W-:Y:S05]  /*40e0*/  BSYNC.RECONVERGENT B1 ;  /* 0x0000000000017941 */ /* 0x000fea0003800200 */
.L_x_548:
[----:B------:R-:W-:Y:S01]  /*40f0*/  IMAD.SHL.U32 R0, R0, 0x200000, RZ ;  /* 0x0020000000007824 */ /* 0x000fe200078e00ff */
[----:B------:R-:W-:-:S04]  /*4100*/  LEA R3, R3, 0x37800000, 0x17 ;  /* 0x3780000003037811 */ /* 0x000fc800078eb8ff */
[----:B------:R-:W-:-:S07]  /*4110*/  LOP3.LUT R0, R3, R0, R7, 0xfe, !PT ;  /* 0x0000000003007212 */ /* 0x000fce00078efe07 */
.L_x_547:
[----:B------:R-:W-:Y:S05]  /*4120*/  BSYNC.RECONVERGENT B0 ;  /* 0x0000000000007941 */ /* 0x000fea0003800200 */
.L_x_546:
[----:B------:R-:W-:-:S04]  /*4130*/  F2FP.BF16.F32.PACK_AB R0, RZ, R0 ;  /* 0x00000000ff00723e */ /* 0x000fc800000010ff */
[----:B------:R-:W-:Y:S01]  /*4140*/  PRMT R27, R0, 0x7610, R27 ;  /* 0x00007610001b7816 */ /* 0x000fe2000000001b */
[----:B------:R-:W-:Y:S06]  /*4150*/  BRA `(.L_x_527) ;  /* 0x0000000000b47947 */ /* 0x000fec0003800000 */
.L_x_539:
        /* <DEDUP_REMOVED lines=14> */
.L_x_553:
[----:B------:R-:W-:Y:S05]  /*4240*/  BSYNC.RECONVERGENT B0 ;  /* 0x0000000000007941 */ /* 0x000fea0003800200 */
.L_x_552:
[----:B------:R-:W-:-:S04]  /*4250*/  F2FP.BF16.F32.PACK_AB R0, RZ, R0 ;  /* 0x00000000ff00723e */ /* 0x000fc800000010ff */
[----:B------:R-:W-:Y:S01]  /*4260*/  PRMT R27, R0, 0x7610, R27 ;  /* 0x00007610001b7816 */ /* 0x000fe2000000001b */
[----:B------:R-:W-:Y:S06]  /*4270*/  BRA `(.L_x_527) ;  /* 0x00000000006c7947 */ /* 0x000fec0003800000 */
.L_x_526:
        /* <DEDUP_REMOVED lines=16> */
.L_x_554:
[----:B------:R-:W-:Y:S01]  /*4380*/  PRMT R27, RZ, 0x7610, R27 ;  /* 0x00007610ff1b7816 */ /* 0x000fe2000000001b */
[----:B------:R-:W-:Y:S06]  /*4390*/  BRA `(.L_x_527) ;  /* 0x0000000000247947 */ /* 0x000fec0003800000 */
.L_x_551:
[----:B------:R-:W2:Y:S02]  /*43a0*/  LDG.E.64 R4, desc[UR36][R4.64] ;  /* 0x0000002404047981 */ /* 0x000ea4000c1e1b00 */
[----:B--2---:R-:W0:Y:S02]  /*43b0*/  I2F.U64 R0, R4 ;  /* 0x0000000400007312 */ /* 0x004e240000301000 */
[----:B0-----:R-:W-:-:S04]  /*43c0*/  F2FP.BF16.F32.PACK_AB R0, RZ, R0 ;  /* 0x00000000ff00723e */ /* 0x001fc800000010ff */
[----:B------:R-:W-:Y:S01]  /*43d0*/  PRMT R27, R0, 0x7610, R27 ;  /* 0x00007610001b7816 */ /* 0x000fe2000000001b */
[----:B------:R-:W-:Y:S06]  /*43e0*/  BRA `(.L_x_527) ;  /* 0x0000000000107947 */ /* 0x000fec0003800000 */
.L_x_550:
[----:B------:R-:W2:Y:S02]  /*43f0*/  LDG.E R4, desc[UR36][R4.64] ;  /* 0x0000002404047981 */ /* 0x000ea4000c1e1900 */
[----:B--2---:R-:W-:-:S04]  /*4400*/  I2FP.F32.U32 R0, R4 ;  /* 0x0000000400007245 */ /* 0x004fc80000201000 */
[----:B------:R-:W-:-:S04]  /*4410*/  F2FP.BF16.F32.PACK_AB R0, RZ, R0 ;  /* 0x00000000ff00723e */ /* 0x000fc800000010ff */
[----:B------:R-:W-:-:S07]  /*4420*/  PRMT R27, R0, 0x7610, R27 ;  /* 0x00007610001b7816 */ /* 0x000fce000000001b */
.L_x_527:
[----:B------:R-:W-:-:S07]  /*4430*/  VIADD R17, R17, 0x80 ;  /* 0x0000008011117836 */ /* 0x000fce0000000000 */
.L_x_488:
[----:B------:R-:W-:Y:S05]  /*4440*/  BSYNC.RECONVERGENT B6 ;  /* 0x0000000000067941 */ /* 0x000fea0003800200 */
.L_x_487:
        /* <DEDUP_REMOVED lines=27> */
.L_x_560:
[----:B------:R-:W2:Y:S02]  /*4600*/  LDG.E.U8 R4, desc[UR36][R4.64] ;  /* 0x0000002404047981 */ /* 0x000ea4000c1e1100 */
[----:B--2---:R-:W-:-:S04]  /*4610*/  I2FP.F32.U32 R0, R4 ;  /* 0x0000000400007245 */ /* 0x004fc80000201000 */
[----:B------:R-:W-:-:S04]  /*4620*/  F2FP.BF16.F32.PACK_AB R0, RZ, R0 ;  /* 0x00000000ff00723e */ /* 0x000fc800000010ff */
[----:B------:R-:W-:Y:S01]  /*4630*/  PRMT R18, R0, 0x7610, R18 ;  /* 0x0000761000127816 */ /* 0x000fe20000000012 */
[----:B------:R-:W-:Y:S06]  /*4640*/  BRA `(.L_x_562) ;  /* 0x0000000c00c47947 */ /* 0x000fec0003800000 */
.L_x_559:
        /* <DEDUP_REMOVED lines=11> */
.L_x_564:
[----:B------:R-:W2:Y:S02]  /*4700*/  LDG.E R4, desc[UR36][R4.64] ;  /* 0x0000002404047981 */ /* 0x000ea4000c1e1900 */
[----:B--2---:R-:W-:-:S04]  /*4710*/  I2FP.F32.S32 R0, R4 ;  /* 0x0000000400007245 */ /* 0x004fc80000201400 */
[----:B------:R-:W-:-:S04]  /*4720*/  F2FP.BF16.F32.PACK_AB R0, RZ, R0 ;  /* 0x00000000ff00723e */ /* 0x000fc800000010ff */
[----:B------:R-:W-:Y:S01]  /*4730*/  PRMT R18, R0, 0x7610, R18 ;  /* 0x0000761000127816 */ /* 0x000fe20000000012 */
[----:B------:R-:W-:Y:S06]  /*4740*/  BRA `(.L_x_562) ;  /* 0x0000000c00847947 */ /* 0x000fec0003800000 */
.L_x_563:
[----:B------:R-:W2:Y:S02]  /*4750*/  LDG.E.U16 R4, desc[UR36][R4.64] ;  /* 0x0000002404047981 */ /* 0x000ea4000c1e1500 */
[----:B--2---:R-:W0:Y:S02]  /*4760*/  I2F.S16 R0, R4 ;  /* 0x0000000400007306 */ /* 0x004e240000101400 */
[----:B0-----:R-:W-:-:S04]  /*4770*/  F2FP.BF16.F32.PACK_AB R0, RZ, R0 ;  /* 0x00000000ff00723e */ /* 0x001fc800000010ff */
[----:B------:R-:W-:Y:S01]  /*4780*/  PRMT R18, R0, 0x7610, R18 ;  /* 0x0000761000127816 */ /* 0x000fe20000000012 */
[----:B------:R-:W-:Y:S06]  /*4790*/  BRA `(.L_x_562) ;  /* 0x0000000c00707947 */ /* 0x000fec0003800000 */
.L_x_558:
        /* <DEDUP_REMOVED lines=9> */
.L_x_566:
[----:B------:R-:W2:Y:S02]  /*4830*/  LDG.E.U16 R0, desc[UR36][R4.64] ;  /* 0x0000002404007981 */ /* 0x000ea4000c1e1500 */
[----:B--2---:R-:W-:-:S05]  /*4840*/  HADD2.F32 R0, -RZ, R0.H0_H0 ;  /* 0x20000000ff007230 */ /* 0x004fca0000004100 */
[----:B------:R-:W-:-:S04]  /*4850*/  F2FP.BF16.F32.PACK_AB R0, RZ, R0 ;  /* 0x00000000ff00723e */ /* 0x000fc800000010ff */
[----:B------:R-:W-:Y:S01]  /*4860*/  PRMT R18, R0, 0x7610, R18 ;  /* 0x0000761000127816 */ /* 0x000fe20000000012 */
[----:B------:R-:W-:Y:S06]  /*4870*/  BRA `(.L_x_562) ;  /* 0x0000000c00387947 */ /* 0x000fec0003800000 */
.L_x_565:
        /* <DEDUP_REMOVED lines=9> */
.L_x_568:
[----:B------:R-:W2:Y:S02]  /*4910*/  LDG.E.U16 R4, desc[UR36][R4.64] ;  /* 0x0000002404047981 */ /* 0x000ea4000c1e1500 */
[----:B--2---:R-:W-:-:S05]  /*4920*/  HADD2.F32 R0, -RZ, R4.H0_H0 ;  /* 0x20000004ff007230 */ /* 0x004fca0000004100 */
[----:B------:R-:W-:-:S04]  /*4930*/  F2FP.BF16.F32.PACK_AB R0, RZ, R0 ;  /* 0x00000000ff00723e */ /* 0x000fc800000010ff */
[----:B------:R-:W-:Y:S01]  /*4940*/  PRMT R18, R0, 0x7610, R18 ;  /* 0x0000761000127816 */ /* 0x000fe20000000012 */
[----:B------:R-:W-:Y:S06]  /*4950*/  BRA `(.L_x_562) ;  /* 0x0000000c00007947 */ /* 0x000fec0003800000 */
.L_x_567:
        /* <DEDUP_REMOVED lines=9> */
.L_x_557:
        /* <DEDUP_REMOVED lines=14> */
.L_x_571:
        /* <DEDUP_REMOVED lines=9> */
.L_x_570:
        /* <DEDUP_REMOVED lines=27> */
.L_x_573:
        /* <DEDUP_REMOVED lines=15> */
.L_x_572:
[----:B------:R0:W5:Y:S01]  /*4e00*/  LDG.E.U16 R18, desc[UR36][R4.64] ;  /* 0x0000002404127981 */ /* 0x000162000c1e1500 */
[----:B------:R-:W-:Y:S05]  /*4e10*/  BRA `(.L_x_562) ;  /* 0x0000000400d07947 */ /* 0x000fea0003800000 */
.L_x_569:
        /* <DEDUP_REMOVED lines=13> */
.L_x_576:
        /* <DEDUP_REMOVED lines=21> */
.L_x_580:
[----:B------:R-:W-:Y:S05]  /*5040*/  BSYNC.RECONVERGENT B1 ;  /* 0x0000000000017941 */ /* 0x000fea0003800200 */
.L_x_579:
[----:B------:R-:W-:Y:S01]  /*5050*/  IMAD.SHL.U32 R0, R0, 0x100000, RZ ;  /* 0x0010000000007824 */ /* 0x000fe200078e00ff */
[----:B------:R-:W-:-:S04]  /*5060*/  LEA R3, R3, 0x3b800000, 0x17 ;  /* 0x3b80000003037811 */ /* 0x000fc800078eb8ff */
[----:B------:R-:W-:-:S07]  /*5070*/  LOP3.LUT R0, R3, R0, R7, 0xfe, !PT ;  /* 0x0000000003007212 */ /* 0x000fce00078efe07 */
.L_x_578:
[----:B------:R-:W-:Y:S05]  /*5080*/  BSYNC.RECONVERGENT B0 ;  /* 0x0000000000007941 */ /* 0x000fea0003800200 */
.L_x_577:
[----:B------:R-:W-:-:S04]  /*5090*/  F2FP.BF16.F32.PACK_AB R0, RZ, R0 ;  /* 0x00000000ff00723e */ /* 0x000fc800000010ff */
[----:B------:R-:W-:Y:S01]  /*50a0*/  PRMT R18, R0, 0x7610, R18 ;  /* 0x0000761000127816 */ /* 0x000fe20000000012 */
[----:B------:R-:W-:Y:S06]  /*50b0*/  BRA `(.L_x_562) ;  /* 0x0000000400287947 */ /* 0x000fec0003800000 */
.L_x_575:
        /* <DEDUP_REMOVED lines=21> */
.L_x_584:
[----:B------:R-:W-:Y:S05]  /*5210*/  BSYNC.RECONVERGENT B1 ;  /* 0x0000000000017941 */ /* 0x000fea0003800200 */
.L_x_583:
[----:B------:R-:W-:Y:S01]  /*5220*/  IMAD.SHL.U32 R0, R0, 0x200000, RZ ;  /* 0x0020000000007824 */ /* 0x000fe200078e00ff */
[----:B------:R-:W-:-:S04]  /*5230*/  LEA R3, R3, 0x37800000, 0x17 ;  /* 0x3780000003037811 */ /* 0x000fc800078eb8ff */
[----:B------:R-:W-:-:S07]  /*5240*/  LOP3.LUT R0, R3, R0, R7, 0xfe, !PT ;  /* 0x0000000003007212 */ /* 0x000fce00078efe07 */
.L_x_582:
[----:B------:R-:W-:Y:S05]  /*5250*/  BSYNC.RECONVERGENT B0 ;  /* 0x0000000000007941 */ /* 0x000fea0003800200 */
.L_x_581:
[----:B------:R-:W-:-:S04]  /*5260*/  F2FP.BF16.F32.PACK_AB R0, RZ, R0 ;  /* 0x00000000ff00723e */ /* 0x000fc800000010ff */
[----:B------:R-:W-:Y:S01]  /*5270*/  PRMT R18, R0, 0x7610, R18 ;  /* 0x0000761000127816 */ /* 0x000fe20000000012 */
[----:B------:R-:W-:Y:S06]  /*5280*/  BRA `(.L_x_562) ;  /* 0x0000000000b47947 */ /* 0x000fec0003800000 */
.L_x_574:
        /* <DEDUP_REMOVED lines=14> */
.L_x_588:
[----:B------:R-:W-:Y:S05]  /*5370*/  BSYNC.RECONVERGENT B0 ;  /* 0x0000000000007941 */ /* 0x000fea0003800200 */
.L_x_587:
[----:B------:R-:W-:-:S04]  /*5380*/  F2FP.BF16.F32.PACK_AB R0, RZ, R0 ;  /* 0x00000000ff00723e */ /* 0x000fc800000010ff */
[----:B------:R-:W-:Y:S01]  /*5390*/  PRMT R18, R0, 0x7610, R18 ;  /* 0x0000761000127816 */ /* 0x000fe20000000012 */
[----:B------:R-:W-:Y:S06]  /*53a0*/  BRA `(.L_x_562) ;  /* 0x00000000006c7947 */ /* 0x000fec0003800000 */
.L_x_561:
        /* <DEDUP_REMOVED lines=16> */
.L_x_589:
[----:B------:R-:W-:Y:S01]  /*54b0*/  PRMT R18, RZ, 0x7610, R18 ;  /* 0x00007610ff127816 */ /* 0x000fe20000000012 */
[----:B------:R-:W-:Y:S06]  /*54c0*/  BRA `(.L_x_562) ;  /* 0x0000000000247947 */ /* 0x000fec0003800000 */
.L_x_586:
[----:B------:R-:W2:Y:S02]  /*54d0*/  LDG.E.64 R4, desc[UR36][R4.64] ;  /* 0x0000002404047981 */ /* 0x000ea4000c1e1b00 */
[----:B--2---:R-:W0:Y:S02]  /*54e0*/  I2F.U64 R0, R4 ;  /* 0x0000000400007312 */ /* 0x004e240000301000 */
[----:B0-----:R-:W-:-:S04]  /*54f0*/  F2FP.BF16.F32.PACK_AB R0, RZ, R0 ;  /* 0x00000000ff00723e */ /* 0x001fc800000010ff */
[----:B------:R-:W-:Y:S01]  /*5500*/  PRMT R18, R0, 0x7610, R18 ;  /* 0x0000761000127816 */ /* 0x000fe20000000012 */
[----:B------:R-:W-:Y:S06]  /*5510*/  BRA `(.L_x_562) ;  /* 0x0000000000107947 */ /* 0x000fec0003800000 */
.L_x_585:
[----:B------:R-:W2:Y:S02]  /*5520*/  LDG.E R4, desc[UR36][R4.64] ;  /* 0x0000002404047981 */ /* 0x000ea4000c1e1900 */
[----:B--2---:R-:W-:-:S04]  /*5530*/  I2FP.F32.U32 R0, R4 ;  /* 0x0000000400007245 */ /* 0x004fc80000201000 */
[----:B------:R-:W-:-:S04]  /*5540*/  F2FP.BF16.F32.PACK_AB R0, RZ, R0 ;  /* 0x00000000ff00723e */ /* 0x000fc800000010ff */
[----:B------:R-:W-:-:S07]  /*5550*/  PRMT R18, R0, 0x7610, R18 ;  /* 0x0000761000127816 */ /* 0x000fce0000000012 */
.L_x_562:
[----:B------:R-:W1:Y:S01]  /*5560*/  LDCU.U8 UR6, c[0x0][0x3a5] ;  /* 0x000074a0ff0677ac */ /* 0x000e620008000000 */
[----:B0-----:R-:W0:Y:S01]  /*5570*/  LDC.64 R4, c[0x0][0x398] ;  /* 0x0000e600ff047b82 */ /* 0x001e220000000a00 */
[----:B------:R-:W2:Y:S01]  /*5580*/  LDCU UR5, c[0x0][0x3ac] ;  /* 0x00007580ff0577ac */ /* 0x000ea20008000800 */
[----:B-1----:R-:W-:-:S04]  /*5590*/  UPRMT UR4, UR6, 0x9910, URZ ;  /* 0x0000991006047896 */ /* 0x002fc800080000ff */
[----:B------:R-:W-:Y:S01]  /*55a0*/  UISETP.GT.AND UP0, UPT, UR4, 0x9, UPT ;  /* 0x000000090400788c */ /* 0x000fe2000bf04270 */
[----:B--2---:R-:W-:-:S05]  /*55b0*/  IMAD R19, R19, UR5, RZ ;  /* 0x0000000513137c24 */ /* 0x004fca000f8e02ff */
        /* <DEDUP_REMOVED lines=16> */
.L_x_593:
[----:B------:R-:W2:Y:S02]  /*56c0*/  LDG.E.U8 R4, desc[UR36][R4.64] ;  /* 0x0000002404047981 */ /* 0x000ea4000c1e1100 */
[----:B--2---:R-:W-:-:S04]  /*56d0*/  I2FP.F32.U32 R0, R4 ;  /* 0x0000000400007245 */ /* 0x004fc80000201000 */
[----:B------:R-:W-:-:S04]  /*56e0*/  F2FP.BF16.F32.PACK_AB R0, RZ, R0 ;  /* 0x00000000ff00723e */ /* 0x000fc800000010ff */
[----:B------:R-:W-:Y:S01]  /*56f0*/  PRMT R24, R0, 0x7610, R24 ;  /* 0x0000761000187816 */ /* 0x000fe20000000018 */
[----:B------:R-:W-:Y:S06]  /*5700*/  BRA `(.L_x_595) ;  /* 0x0000000c00c47947 */ /* 0x000fec0003800000 */
.L_x_592:
        /* <DEDUP_REMOVED lines=11> */
.L_x_597:
[----:B------:R-:W2:Y:S02]  /*57c0*/  LDG.E R4, desc[UR36][R4.64] ;  /* 0x0000002404047981 */ /* 0x000ea4000c1e1900 */
[----:B--2---:R-:W-:-:S04]  /*57d0*/  I2FP.F32.S32 R0, R4 ;  /* 0x0000000400007245 */ /* 0x004fc80000201400 */
[----:B------:R-:W-:-:S04]  /*57e0*/  F2FP.BF16.F32.PACK_AB R0, RZ, R0 ;  /* 0x00000000ff00723e */ /* 0x000fc800000010ff */
[----:B------:R-:W-:Y:S01]  /*57f0*/  PRMT R24, R0, 0x7610, R24 ;  /* 0x0000761000187816 */ /* 0x000fe20000000018 */
[----:B------:R-:W-:Y:S06]  /*5800*/  BRA `(.L_x_595) ;  /* 0x0000000c00847947 */ /* 0x000fec0003800000 */
.L_x_596:
[----:B------:R-:W2:Y:S02]  /*5810*/  LDG.E.U16 R4, desc[UR36][R4.64] ;  /* 0x0000002404047981 */ /* 0x000ea4000c1e1500 */
[----:B--2---:R-:W0:Y:S02]  /*5820*/  I2F.S16 R0, R4 ;  /* 0x0000000400007306 */ /* 0x004e240000101400 */
[----:B0-----:R-:W-:-:S04]  /*5830*/  F2FP.BF16.F32.PACK_AB R0, RZ, R0 ;  /* 0x00000000ff00723e */ /* 0x001fc800000010ff */
[----:B------:R-:W-:Y:S01]  /*5840*/  PRMT R24, R0, 0x7610, R24 ;  /* 0x0000761000187816 */ /* 0x000fe20000000018 */
[----:B------:R-:W-:Y:S06]  /*5850*/  BRA `(.L_x_595) ;  /* 0x0000000c00707947 */ /* 0x000fec0003800000 */
.L_x_591:
        /* <DEDUP_REMOVED lines=9> */
.L_x_599:
[----:B------:R-:W2:Y:S02]  /*58f0*/  LDG.E.U16 R0, desc[UR36][R4.64] ;  /* 0x0000002404007981 */ /* 0x000ea4000c1e1500 */
[----:B--2---:R-:W-:-:S05]  /*5900*/  HADD2.F32 R0, -RZ, R0.H0_H0 ;  /* 0x20000000ff007230 */ /* 0x004fca0000004100 */
[----:B------:R-:W-:-:S04]  /*5910*/  F2FP.BF16.F32.PACK_AB R0, RZ, R0 ;  /* 0x00000000ff00723e */ /* 0x000fc800000010ff */
[----:B------:R-:W-:Y:S01]  /*5920*/  PRMT R24, R0, 0x7610, R24 ;  /* 0x0000761000187816 */ /* 0x000fe20000000018 */
[----:B------:R-:W-:Y:S06]  /*5930*/  BRA `(.L_x_595) ;  /* 0x0000000c00387947 */ /* 0x000fec0003800000 */
.L_x_598:
        /* <DEDUP_REMOVED lines=9> */
.L_x_601:
[----:B------:R-:W2:Y:S02]  /*59d0*/  LDG.E.U16 R4, desc[UR36][R4.64] ;  /* 0x0000002404047981 */ /* 0x000ea4000c1e1500 */
[----:B--2---:R-:W-:-:S05]  /*59e0*/  HADD2.F32 R0, -RZ, R4.H0_H0 ;  /* 0x20000004ff007230 */ /* 0x004fca0000004100 */
[----:B------:R-:W-:-:S04]  /*59f0*/  F2FP.BF16.F32.PACK_AB R0, RZ, R0 ;  /* 0x00000000ff00723e */ /* 0x000fc800000010ff */
[----:B------:R-:W-:Y:S01]  /*5a00*/  PRMT R24, R0, 0x7610, R24 ;  /* 0x0000761000187816 */ /* 0x000fe20000000018 */
[----:B------:R-:W-:Y:S06]  /*5a10*/  BRA `(.L_x_595) ;  /* 0x0000000c00007947 */ /* 0x000fec0003800000 */
.L_x_600:
        /* <DEDUP_REMOVED lines=9> */
.L_x_590:
        /* <DEDUP_REMOVED lines=14> */
.L_x_604:
        /* <DEDUP_REMOVED lines=9> */
.L_x_603:
        /* <DEDUP_REMOVED lines=27> */
.L_x_606:
        /* <DEDUP_REMOVED lines=15> */
.L_x_605:
[----:B------:R0:W5:Y:S01]  /*5ec0*/  LDG.E.U16 R24, desc[UR36][R4.64] ;  /* 0x0000002404187981 */ /* 0x000162000c1e1500 */
[----:B------:R-:W-:Y:S05]  /*5ed0*/  BRA `(.L_x_595) ;  /* 0x0000000400d07947 */ /* 0x000fea0003800000 */
.L_x_602:
        /* <DEDUP_REMOVED lines=13> */
.L_x_609:
        /* <DEDUP_REMOVED lines=21> */
.L_x_613:
[----:B------:R-:W-:Y:S05]  /*6100*/  BSYNC.RECONVERGENT B1 ;  /* 0x0000000000017941 */ /* 0x000fea0003800200 */
.L_x_612:
[----:B------:R-:W-:Y:S01]  /*6110*/  IMAD.SHL.U32 R0, R0, 0x100000, RZ ;  /* 0x0010000000007824 */ /* 0x000fe200078e00ff */
[----:B------:R-:W-:-:S04]  /*6120*/  LEA R3, R3, 0x3b800000, 0x17 ;  /* 0x3b80000003037811 */ /* 0x000fc800078eb8ff */
[----:B------:R-:W-:-:S07]  /*6130*/  LOP3.LUT R0, R3, R0, R7, 0xfe, !PT ;  /* 0x0000000003007212 */ /* 0x000fce00078efe07 */
.L_x_611:
[----:B------:R-:W-:Y:S05]  /*6140*/  BSYNC.RECONVERGENT B0 ;  /* 0x0000000000007941 */ /* 0x000fea0003800200 */
.L_x_610:
[----:B------:R-:W-:-:S04]  /*6150*/  F2FP.BF16.F32.PACK_AB R0, RZ, R0 ;  /* 0x00000000ff00723e */ /* 0x000fc800000010ff */
[----:B------:R-:W-:Y:S01]  /*6160*/  PRMT R24, R0, 0x7610, R24 ;  /* 0x0000761000187816 */ /* 0x000fe20000000018 */
[----:B------:R-:W-:Y:S06]  /*6170*/  BRA `(.L_x_595) ;  /* 0x0000000400287947 */ /* 0x000fec0003800000 */
.L_x_608:
        /* <DEDUP_REMOVED lines=21> */
.L_x_617:
[----:B------:R-:W-:Y:S05]  /*62d0*/  BSYNC.RECONVERGENT B1 ;  /* 0x0000000000017941 */ /* 0x000fea0003800200 */
.L_x_616:
[----:B------:R-:W-:Y:S01]  /*62e0*/  IMAD.SHL.U32 R0, R0, 0x200000, RZ ;  /* 0x0020000000007824 */ /* 0x000fe200078e00ff */
[----:B------:R-:W-:-:S04]  /*62f0*/  LEA R3, R3, 0x37800000, 0x17 ;  /* 0x3780000003037811 */ /* 0x000fc800078eb8ff */
[----:B------:R-:W-:-:S07]  /*6300*/  LOP3.LUT R0, R3, R0, R7, 0xfe, !PT ;  /* 0x0000000003007212 */ /* 0x000fce00078efe07 */
.L_x_615:
[----:B------:R-:W-:Y:S05]  /*6310*/  BSYNC.RECONVERGENT B0 ;  /* 0x0000000000007941 */ /* 0x000fea0003800200 */
.L_x_614:
[----:B------:R-:W-:-:S04]  /*6320*/  F2FP.BF16.F32.PACK_AB R0, RZ, R0 ;  /* 0x00000000ff00723e */ /* 0x000fc800000010ff */
[----:B------:R-:W-:Y:S01]  /*6330*/  PRMT R24, R0, 0x7610, R24 ;  /* 0x0000761000187816 */ /* 0x000fe20000000018 */
[----:B------:R-:W-:Y:S06]  /*6340*/  BRA `(.L_x_595) ;  /* 0x0000000000b47947 */ /* 0x000fec0003800000 */
.L_x_607:
        /* <DEDUP_REMOVED lines=14> */
.L_x_621:
[----:B------:R-:W-:Y:S05]  /*6430*/  BSYNC.RECONVERGENT B0 ;  /* 0x0000000000007941 */ /* 0x000fea0003800200 */
.L_x_620:
[----:B------:R-:W-:-:S04]  /*6440*/  F2FP.BF16.F32.PACK_AB R0, RZ, R0 ;  /* 0x00000000ff00723e */ /* 0x000fc800000010ff */
[----:B------:R-:W-:Y:S01]  /*6450*/  PRMT R24, R0, 0x7610, R24 ;  /* 0x0000761000187816 */ /* 0x000fe20000000018 */
[----:B------:R-:W-:Y:S06]  /*6460*/  BRA `(.L_x_595) ;  /* 0x00000000006c7947 */ /* 0x000fec0003800000 */
.L_x_594:
        /* <DEDUP_REMOVED lines=16> */
.L_x_622:
[----:B------:R-:W-:Y:S01]  /*6570*/  PRMT R24, RZ, 0x7610, R24 ;  /* 0x00007610ff187816 */ /* 0x000fe20000000018 */
[----:B------:R-:W-:Y:S06]  /*6580*/  BRA `(.L_x_595) ;  /* 0x0000000000247947 */ /* 0x000fec0003800000 */
.L_x_619:
[----:B------:R-:W2:Y:S02]  /*6590*/  LDG.E.64 R4, desc[UR36][R4.64] ;  /* 0x0000002404047981 */ /* 0x000ea4000c1e1b00 */
[----:B--2---:R-:W0:Y:S02]  /*65a0*/  I2F.U64 R0, R4 ;  /* 0x0000000400007312 */ /* 0x004e240000301000 */
[----:B0-----:R-:W-:-:S04]  /*65b0*/  F2FP.BF16.F32.PACK_AB R0, RZ, R0 ;  /* 0x00000000ff00723e */ /* 0x001fc800000010ff */
[----:B------:R-:W-:Y:S01]  /*65c0*/  PRMT R24, R0, 0x7610, R24 ;  /* 0x0000761000187816 */ /* 0x000fe20000000018 */
[----:B------:R-:W-:Y:S06]  /*65d0*/  BRA `(.L_x_595) ;  /* 0x0000000000107947 */ /* 0x000fec0003800000 */
.L_x_618:
[----:B------:R-:W2:Y:S02]  /*65e0*/  LDG.E R4, desc[UR36][R4.64] ;  /* 0x0000002404047981 */ /* 0x000ea4000c1e1900 */
[----:B--2---:R-:W-:-:S04]  /*65f0*/  I2FP.F32.U32 R0, R4 ;  /* 0x0000000400007245 */ /* 0x004fc80000201000 */
[----:B------:R-:W-:-:S04]  /*6600*/  F2FP.BF16.F32.PACK_AB R0, RZ, R0 ;  /* 0x00000000ff00723e */ /* 0x000fc800000010ff */
[----:B------:R-:W-:-:S07]  /*6610*/  PRMT R24, R0, 0x7610, R24 ;  /* 0x0000761000187816 */ /* 0x000fce0000000018 */
.L_x_595:
[----:B------:R-:W-:-:S07]  /*6620*/  VIADD R17, R17, 0x80 ;  /* 0x0000008011117836 */ /* 0x000fce0000000000 */
.L_x_556:
[----:B------:R-:W-:Y:S05]  /*6630*/  BSYNC.RECONVERGENT B6 ;  /* 0x0000000000067941 */ /* 0x000fea0003800200 */
.L_x_555:
        /* <DEDUP_REMOVED lines=27> */
.L_x_628:
[----:B------:R-:W2:Y:S02]  /*67f0*/  LDG.E.U8 R4, desc[UR36][R4.64] ;  /* 0x0000002404047981 */ /* 0x000ea4000c1e1100 */
[----:B--2---:R-:W-:-:S04]  /*6800*/  I2FP.F32.U32 R0, R4 ;  /* 0x0000000400007245 */ /* 0x004fc80000201000 */
[----:B------:R-:W-:-:S04]  /*6810*/  F2FP.BF16.F32.PACK_AB R0, RZ, R0 ;  /* 0x00000000ff00723e */ /* 0x000fc800000010ff */
[----:B------:R-:W-:Y:S01]  /*6820*/  PRMT R19, R0, 0x7610, R19 ;  /* 0x0000761000137816 */ /* 0x000fe20000000013 */
[----:B------:R-:W-:Y:S06]  /*6830*/  BRA `(.L_x_630) ;  /* 0x0000000c00c47947 */ /* 0x000fec0003800000 */
.L_x_627:
        /* <DEDUP_REMOVED lines=11> */
.L_x_632:
[----:B------:R-:W2:Y:S02]  /*68f0*/  LDG.E R4, desc[UR36][R4.64] ;  /* 0x0000002404047981 */ /* 0x000ea4000c1e1900 */
[----:B--2---:R-:W-:-:S04]  /*6900*/  I2FP.F32.S32 R0, R4 ;  /* 0x0000000400007245 */ /* 0x004fc80000201400 */
[----:B------:R-:W-:-:S04]  /*6910*/  F2FP.BF16.F32.PACK_AB R0, RZ, R0 ;  /* 0x00000000ff00723e */ /* 0x000fc800000010ff */
[----:B------:R-:W-:Y:S01]  /*6920*/  PRMT R19, R0, 0x7610, R19 ;  /* 0x0000761000137816 */ /* 0x000fe20000000013 */
[----:B------:R-:W-:Y:S06]  /*6930*/  BRA `(.L_x_630) ;  /* 0x0000000c00847947 */ /* 0x000fec0003800000 */
.L_x_631:
[----:B------:R-:W2:Y:S02]  /*6940*/  LDG.E.U16 R4, desc[UR36][R4.64] ;  /* 0x0000002404047981 */ /* 0x000ea4000c1e1500 */
[----:B--2---:R-:W0:Y:S02]  /*6950*/  I2F.S16 R0, R4 ;  /* 0x0000000400007306 */ /* 0x004e240000101400 */
[----:B0-----:R-:W-:-:S04]  /*6960*/  F2FP.BF16.F32.PACK_AB R0, RZ, R0 ;  /* 0x00000000ff00723e */ /* 0x001fc800000010ff */
[----:B------:R-:W-:Y:S01]  /*6970*/  PRMT R19, R0, 0x7610, R19 ;  /* 0x0000761000137816 */ /* 0x000fe20000000013 */
[----:B------:R-:W-:Y:S06]  /*6980*/  BRA `(.L_x_630) ;  /* 0x0000000c00707947 */ /* 0x000fec0003800000 */
.L_x_626:
        /* <DEDUP_REMOVED lines=9> */
.L_x_634:
[----:B------:R-:W2:Y:S02]  /*6a20*/  LDG.E.U16 R0, desc[UR36][R4.64] ;  /* 0x0000002404007981 */ /* 0x000ea4000c1e1500 */
[----:B--2---:R-:W-:-:S05]  /*6a30*/  HADD2.F32 R0, -RZ, R0.H0_H0 ;  /* 0x20000000ff007230 */ /* 0x004fca0000004100 */
[----:B------:R-:W-:-:S04]  /*6a40*/  F2FP.BF16.F32.PACK_AB R0, RZ, R0 ;  /* 0x00000000ff00723e */ /* 0x000fc800000010ff */
[----:B------:R-:W-:Y:S01]  /*6a50*/  PRMT R19, R0, 0x7610, R19 ;  /* 0x0000761000137816 */ /* 0x000fe20000000013 */
[----:B------:R-:W-:Y:S06]  /*6a60*/  BRA `(.L_x_630) ;  /* 0x0000000c00387947 */ /* 0x000fec0003800000 */
.L_x_633:
        /* <DEDUP_REMOVED lines=9> */
.L_x_636:
[----:B------:R-:W2:Y:S02]  /*6b00*/  LDG.E.U16 R4, desc[UR36][R4.64] ;  /* 0x0000002404047981 */ /* 0x000ea4000c1e1500 */
[----:B--2---:R-:W-:-:S05]  /*6b10*/  HADD2.F32 R0, -RZ, R4.H0_H0 ;  /* 0x20000004ff007230 */ /* 0x004fca0000004100 */
[----:B------:R-:W-:-:S04]  /*6b20*/  F2FP.BF16.F32.PACK_AB R0, RZ, R0 ;  /* 0x00000000ff00723e */ /* 0x000fc800000010ff */
[----:B------:R-:W-:Y:S01]  /*6b30*/  PRMT R19, R0, 0x7610, R19 ;  /* 0x0000761000137816 */ /* 0x000fe20000000013 */
[----:B------:R-:W-:Y:S06]  /*6b40*/  BRA `(.L_x_630) ;  /* 0x0000000c00007947 */ /* 0x000fec0003800000 */
.L_x_635:
        /* <DEDUP_REMOVED lines=9> */
.L_x_625:
        /* <DEDUP_REMOVED lines=14> */
.L_x_639:
        /* <DEDUP_REMOVED lines=9> */
.L_x_638:
        /* <DEDUP_REMOVED lines=27> */
.L_x_641:
        /* <DEDUP_REMOVED lines=15> */
.L_x_640:
[----:B------:R0:W5:Y:S01]  /*6ff0*/  LDG.E.U16 R19, desc[UR36][R4.64] ;  /* 0x0000002404137981 */ /* 0x000162000c1e1500 */
[----:B------:R-:W-:Y:S05]  /*7000*/  BRA `(.L_x_630) ;  /* 0x0000000400d07947 */ /* 0x000fea0003800000 */
.L_x_637:
        /* <DEDUP_REMOVED lines=13> */
.L_x_644:
        /* <DEDUP_REMOVED lines=21> */
.L_x_648:
[----:B------:R-:W-:Y:S05]  /*7230*/  BSYNC.RECONVERGENT B1 ;  /* 0x0000000000017941 */ /* 0x000fea0003800200 */
.L_x_647:
[----:B------:R-:W-:Y:S01]  /*7240*/  IMAD.SHL.U32 R0, R0, 0x100000, RZ ;  /* 0x0010000000007824 */ /* 0x000fe200078e00ff */
[----:B------:R-:W-:-:S04]  /*7250*/  LEA R3, R3, 0x3b800000, 0x17 ;  /* 0x3b80000003037811 */ /* 0x000fc800078eb8ff */
[----:B------:R-:W-:-:S07]  /*7260*/  LOP3.LUT R0, R3, R0, R7, 0xfe, !PT ;  /* 0x0000000003007212 */ /* 0x000fce00078efe07 */
.L_x_646:
[----:B------:R-:W-:Y:S05]  /*7270*/  BSYNC.RECONVERGENT B0 ;  /* 0x0000000000007941 */ /* 0x000fea0003800200 */
.L_x_645:
[----:B------:R-:W-:-:S04]  /*7280*/  F2FP.BF16.F32.PACK_AB R0, RZ, R0 ;  /* 0x00000000ff00723e */ /* 0x000fc800000010ff */
[----:B------:R-:W-:Y:S01]  /*7290*/  PRMT R19, R0, 0x7610, R19 ;  /* 0x0000761000137816 */ /* 0x000fe20000000013 */
[----:B------:R-:W-:Y:S06]  /*72a0*/  BRA `(.L_x_630) ;  /* 0x0000000400287947 */ /* 0x000fec0003800000 */
.L_x_643:
        /* <DEDUP_REMOVED lines=21> */
.L_x_652:
[----:B------:R-:W-:Y:S05]  /*7400*/  BSYNC.RECONVERGENT B1 ;  /* 0x0000000000017941 */ /* 0x000fea0003800200 */
.L_x_651:
[----:B------:R-:W-:Y:S01]  /*7410*/  IMAD.SHL.U32 R0, R0, 0x200000, RZ ;  /* 0x0020000000007824 */ /* 0x000fe200078e00ff */
[----:B------:R-:W-:-:S04]  /*7420*/  LEA R3, R3, 0x37800000, 0x17 ;  /* 0x3780000003037811 */ /* 0x000fc800078eb8ff */
[----:B------:R-:W-:-:S07]  /*7430*/  LOP3.LUT R0, R3, R0, R7, 0xfe, !PT ;  /* 0x0000000003007212 */ /* 0x000fce00078efe07 */
.L_x_650:
[----:B------:R-:W-:Y:S05]  /*7440*/  BSYNC.RECONVERGENT B0 ;  /* 0x0000000000007941 */ /* 0x000fea0003800200 */
.L_x_649:
[----:B------:R-:W-:-:S04]  /*7450*/  F2FP.BF16.F32.PACK_AB R0, RZ, R0 ;  /* 0x00000000ff00723e */ /* 0x000fc800000010ff */
[----:B------:R-:W-:Y:S01]  /*7460*/  PRMT R19, R0, 0x7610, R19 ;  /* 0x0000761000137816 */ /* 0x000fe20000000013 */
[----:B------:R-:W-:Y:S06]  /*7470*/  BRA `(.L_x_630) ;  /* 0x0000000000b47947 */ /* 0x000fec0003800000 */
.L_x_642:
        /* <DEDUP_REMOVED lines=14> */
.L_x_656:
[----:B------:R-:W-:Y:S05]  /*7560*/  BSYNC.RECONVERGENT B0 ;  /* 0x0000000000007941 */ /* 0x000fea0003800200 */
.L_x_655:
[----:B------:R-:W-:-:S04]  /*7570*/  F2FP.BF16.F32.PACK_AB R0, RZ, R0 ;  /* 0x00000000ff00723e */ /* 0x000fc800000010ff */
[----:B------:R-:W-:Y:S01]  /*7580*/  PRMT R19, R0, 0x7610, R19 ;  /* 0x0000761000137816 */ /* 0x000fe20000000013 */
[----:B------:R-:W-:Y:S06]  /*7590*/  BRA `(.L_x_630) ;  /* 0x00000000006c7947 */ /* 0x000fec0003800000 */
.L_x_629:
        /* <DEDUP_REMOVED lines=16> */
.L_x_657:
[----:B------:R-:W-:Y:S01]  /*76a0*/  PRMT R19, RZ, 0x7610, R19 ;  /* 0x00007610ff137816 */ /* 0x000fe20000000013 */
[----:B------:R-:W-:Y:S06]  /*76b0*/  BRA `(.L_x_630) ;  /* 0x0000000000247947 */ /* 0x000fec0003800000 */
.L_x_654:
[----:B------:R-:W2:Y:S02]  /*76c0*/  LDG.E.64 R4, desc[UR36][R4.64] ;  /* 0x0000002404047981 */ /* 0x000ea4000c1e1b00 */
[----:B--2---:R-:W0:Y:S02]  /*76d0*/  I2F.U64 R0, R4 ;  /* 0x0000000400007312 */ /* 0x004e240000301000 */
[----:B0-----:R-:W-:-:S04]  /*76e0*/  F2FP.BF16.F32.PACK_AB R0, RZ, R0 ;  /* 0x00000000ff00723e */ /* 0x001fc800000010ff */
[----:B------:R-:W-:Y:S01]  /*76f0*/  PRMT R19, R0, 0x7610, R19 ;  /* 0x0000761000137816 */ /* 0x000fe20000000013 */
[----:B------:R-:W-:Y:S06]  /*7700*/  BRA `(.L_x_630) ;  /* 0x0000000000107947 */ /* 0x000fec0003800000 */
.L_x_653:
[----:B------:R-:W2:Y:S02]  /*7710*/  LDG.E R4, desc[UR36][R4.64] ;  /* 0x0000002404047981 */ /* 0x000ea4000c1e1900 */
[----:B--2---:R-:W-:-:S04]  /*7720*/  I2FP.F32.U32 R0, R4 ;  /* 0x0000000400007245 */ /* 0x004fc80000201000 */
[----:B------:R-:W-:-:S04]  /*7730*/  F2FP.BF16.F32.PACK_AB R0, RZ, R0 ;  /* 0x00000000ff00723e */ /* 0x000fc800000010ff */
[----:B------:R-:W-:-:S07]  /*7740*/  PRMT R19, R0, 0x7610, R19 ;  /* 0x0000761000137816 */ /* 0x000fce0000000013 */
.L_x_630:
        /* <DEDUP_REMOVED lines=21> */
.L_x_661:
[----:B------:R-:W2:Y:S02]  /*78a0*/  LDG.E.U8 R4, desc[UR36][R4.64] ;  /* 0x0000002404047981 */ /* 0x000ea4000c1e1100 */
[----:B--2---:R-:W-:-:S04]  /*78b0*/  I2FP.F32.U32 R0, R4 ;  /* 0x0000000400007245 */ /* 0x004fc80000201000 */
[----:B------:R-:W-:Y:S01]  /*78c0*/  F2FP.BF16.F32.PACK_AB R0, RZ, R0 ;  /* 0x00000000ff00723e */ /* 0x000fe200000010ff */
[----:B------:R-:W-:Y:S06]  /*78d0*/  BRA `(.L_x_624) ;  /* 0x0000000c00887947 */ /* 0x000fec0003800000 */
.L_x_660:
        /* <DEDUP_REMOVED lines=10> */
.L_x_664:
[----:B------:R-:W2:Y:S02]  /*7980*/  LDG.E R4, desc[UR36][R4.64] ;  /* 0x0000002404047981 */ /* 0x000ea4000c1e1900 */
[----:B--2---:R-:W-:-:S04]  /*7990*/  I2FP.F32.S32 R0, R4 ;  /* 0x0000000400007245 */ /* 0x004fc80000201400 */
[----:B------:R-:W-:Y:S01]  /*79a0*/  F2FP.BF16.F32.PACK_AB R0, RZ, R0 ;  /* 0x00000000ff00723e */ /* 0x000fe200000010ff */
[----:B------:R-:W-:Y:S06]  /*79b0*/  BRA `(.L_x_624) ;  /* 0x0000000c00507947 */ /* 0x000fec0003800000 */
.L_x_663:
[----:B------:R-:W2:Y:S02]  /*79c0*/  LDG.E.U16 R4, desc[UR36][R4.64] ;  /* 0x0000002404047981 */ /* 0x000ea4000c1e1500 */
[----:B--2---:R-:W0:Y:S02]  /*79d0*/  I2F.S16 R0, R4 ;  /* 0x0000000400007306 */ /* 0x004e240000101400 */
[----:B0-----:R-:W-:Y:S01]  /*79e0*/  F2FP.BF16.F32.PACK_AB R0, RZ, R0 ;  /* 0x00000000ff00723e */ /* 0x001fe200000010ff */
[----:B------:R-:W-:Y:S06]  /*79f0*/  BRA `(.L_x_624) ;  /* 0x0000000c00407947 */ /* 0x000fec0003800000 */
.L_x_659:
        /* <DEDUP_REMOVED lines=9> */
.L_x_666:
[----:B------:R-:W2:Y:S02]  /*7a90*/  LDG.E.U16 R0, desc[UR36][R4.64] ;  /* 0x0000002404007981 */ /* 0x000ea4000c1e1500 */
[----:B--2---:R-:W-:-:S05]  /*7aa0*/  HADD2.F32 R0, -RZ, R0.H0_H0 ;  /* 0x20000000ff007230 */ /* 0x004fca0000004100 */
[----:B------:R-:W-:Y:S01]  /*7ab0*/  F2FP.BF16.F32.PACK_AB R0, RZ, R0 ;  /* 0x00000000ff00723e */ /* 0x000fe200000010ff */
[----:B------:R-:W-:Y:S06]  /*7ac0*/  BRA `(.L_x_624) ;  /* 0x0000000c000c7947 */ /* 0x000fec0003800000 */
.L_x_665:
        /* <DEDUP_REMOVED lines=9> */
.L_x_668:
[----:B------:R-:W2:Y:S02]  /*7b60*/  LDG.E.U16 R4, desc[UR36][R4.64] ;  /* 0x0000002404047981 */ /* 0x000ea4000c1e1500 */
[----:B--2---:R-:W-:-:S05]  /*7b70*/  HADD2.F32 R0, -RZ, R4.H0_H0 ;  /* 0x20000004ff007230 */ /* 0x004fca0000004100 */
[----:B------:R-:W-:Y:S01]  /*7b80*/  F2FP.BF16.F32.PACK_AB R0, RZ, R0 ;  /* 0x00000000ff00723e */ /* 0x000fe200000010ff */
[----:B------:R-:W-:Y:S06]  /*7b90*/  BRA `(.L_x_624) ;  /* 0x0000000800d87947 */ /* 0x000fec0003800000 */
.L_x_667:
        /* <DEDUP_REMOVED lines=8> */
.L_x_658:
        /* <DEDUP_REMOVED lines=13> */
.L_x_671:
        /* <DEDUP_REMOVED lines=8> */
.L_x_670:
        /* <DEDUP_REMOVED lines=27> */
.L_x_673:
        /* <DEDUP_REMOVED lines=12> */
[----:B------:R-:W-:Y:S01]  /*7fe0*/  F2FP.BF16.F32.PACK_AB R0, RZ, R0 ;  /* 0x00000000ff00723e */ /* 0x000fe200000010ff */
[----:B------:R-:W-:Y:S06]  /*7ff0*/  BRA `(.L_x_624) ;  /* 0x0000000400c07947 */ /* 0x000fec0003800000 */
.L_x_672:
[----:B------:R1:W5:Y:S01]  /*8000*/  LDG.E.U16 R0, desc[UR36][R4.64] ;  /* 0x0000002404007981 */ /* 0x000362000c1e1500 */
[----:B------:R-:W-:Y:S05]  /*8010*/  BRA `(.L_x_624) ;  /* 0x0000000400b87947 */ /* 0x000fea0003800000 */
.L_x_669:
        /* <DEDUP_REMOVED lines=12> */
.L_x_676:
        /* <DEDUP_REMOVED lines=21> */
.L_x_680:
[----:B------:R-:W-:Y:S05]  /*8230*/  BSYNC.RECONVERGENT B1 ;  /* 0x0000000000017941 */ /* 0x000fea0003800200 */
.L_x_679:
[----:B------:R-:W-:Y:S01]  /*8240*/  IMAD.SHL.U32 R0, R0, 0x100000, RZ ;  /* 0x0010000000007824 */ /* 0x000fe200078e00ff */
[----:B------:R-:W-:-:S04]  /*8250*/  LEA R3, R3, 0x3b800000, 0x17 ;  /* 0x3b80000003037811 */ /* 0x000fc800078eb8ff */
[----:B------:R-:W-:-:S07]  /*8260*/  LOP3.LUT R0, R3, R0, R7, 0xfe, !PT ;  /* 0x0000000003007212 */ /* 0x000fce00078efe07 */
.L_x_678:
[----:B------:R-:W-:Y:S05]  /*8270*/  BSYNC.RECONVERGENT B0 ;  /* 0x0000000000007941 */ /* 0x000fea0003800200 */
.L_x_677:
[----:B------:R-:W-:Y:S01]  /*8280*/  F2FP.BF16.F32.PACK_AB R0, RZ, R0 ;  /* 0x00000000ff00723e */ /* 0x000fe200000010ff */
[----:B------:R-:W-:Y:S06]  /*8290*/  BRA `(.L_x_624) ;  /* 0x0000000400187947 */ /* 0x000fec0003800000 */
.L_x_675:
        /* <DEDUP_REMOVED lines=21> */
.L_x_684:
[----:B------:R-:W-:Y:S05]  /*83f0*/  BSYNC.RECONVERGENT B1 ;  /* 0x0000000000017941 */ /* 0x000fea0003800200 */
.L_x_683:
[----:B------:R-:W-:Y:S01]  /*8400*/  IMAD.SHL.U32 R0, R0, 0x200000, RZ ;  /* 0x0020000000007824 */ /* 0x000fe200078e00ff */
[----:B------:R-:W-:-:S04]  /*8410*/  LEA R3, R3, 0x37800000, 0x17 ;  /* 0x3780000003037811 */ /* 0x000fc800078eb8ff */
[----:B------:R-:W-:-:S07]  /*8420*/  LOP3.LUT R0, R3, R0, R7, 0xfe, !PT ;  /* 0x0000000003007212 */ /* 0x000fce00078efe07 */
.L_x_682:
[----:B------:R-:W-:Y:S05]  /*8430*/  BSYNC.RECONVERGENT B0 ;  /* 0x0000000000007941 */ /* 0x000fea0003800200 */
.L_x_681:
[----:B------:R-:W-:Y:S01]  /*8440*/  F2FP.BF16.F32.PACK_AB R0, RZ, R0 ;  /* 0x00000000ff00723e */ /* 0x000fe200000010ff */
[----:B------:R-:W-:Y:S06]  /*8450*/  BRA `(.L_x_624) ;  /* 0x0000000000a87947 */ /* 0x000fec0003800000 */
.L_x_674:
        /* <DEDUP_REMOVED lines=14> */
.L_x_688:
[----:B------:R-:W-:Y:S05]  /*8540*/  BSYNC.RECONVERGENT B0 ;  /* 0x0000000000007941 */ /* 0x000fea0003800200 */
.L_x_687:
[----:B------:R-:W-:Y:S01]  /*8550*/  F2FP.BF16.F32.PACK_AB R0, RZ, R0 ;  /* 0x00000000ff00723e */ /* 0x000fe200000010ff */
[----:B------:R-:W-:Y:S06]  /*8560*/  BRA `(.L_x_624) ;  /* 0x0000000000647947 */ /* 0x000fec0003800000 */
.L_x_662:
        /* <DEDUP_REMOVED lines=16> */
.L_x_689:
[----:B------:R-:W-:Y:S01]  /*8670*/  PRMT R0, RZ, 0x7610, R0 ;  /* 0x00007610ff007816 */ /* 0x000fe20000000000 */
[----:B------:R-:W-:Y:S06]  /*8680*/  BRA `(.L_x_624) ;  /* 0x00000000001c7947 */ /* 0x000fec0003800000 */
.L_x_686:
[----:B------:R-:W2:Y:S02]  /*8690*/  LDG.E.64 R4, desc[UR36][R4.64] ;  /* 0x0000002404047981 */ /* 0x000ea4000c1e1b00 */
[----:B--2---:R-:W0:Y:S02]  /*86a0*/  I2F.U64 R0, R4 ;  /* 0x0000000400007312 */ /* 0x004e240000301000 */
[----:B0-----:R-:W-:Y:S01]  /*86b0*/  F2FP.BF16.F32.PACK_AB R0, RZ, R0 ;  /* 0x00000000ff00723e */ /* 0x001fe200000010ff */
[----:B------:R-:W-:Y:S06]  /*86c0*/  BRA `(.L_x_624) ;  /* 0x00000000000c7947 */ /* 0x000fec0003800000 */
.L_x_685:
[----:B------:R-:W2:Y:S02]  /*86d0*/  LDG.E R4, desc[UR36][R4.64] ;  /* 0x0000002404047981 */ /* 0x000ea4000c1e1900 */
[----:B--2---:R-:W-:-:S04]  /*86e0*/  I2FP.F32.U32 R0, R4 ;  /* 0x0000000400007245 */ /* 0x004fc80000201000 */
[----:B------:R-:W-:-:S07]  /*86f0*/  F2FP.BF16.F32.PACK_AB R0, RZ, R0 ;  /* 0x00000000ff00723e */ /* 0x000fce00000010ff */
.L_x_624:
[----:B------:R-:W-:Y:S05]  /*8700*/  BSYNC.RECONVERGENT B6 ;  /* 0x0000000000067941 */ /* 0x000fea0003800200 */
.L_x_623:
[----:B------:R-:W2:Y:S01]  /*8710*/  LDC.U8 R17, c[0x0][0x3b0] ;  /* 0x0000ec00ff117b82 */ /* 0x000ea20000000000 */
[CC--:B------:R-:W-:Y:S01]  /*8720*/  ISETP.GE.AND P2, PT, R25.reuse, R16.reuse, PT ;  /* 0x000000101900720c */ /* 0x0c0fe20003f46270 */
[C---:B------:R-:W-:Y:S01]  /*8730*/  VIADD R3, R25.reuse, 0x100 ;  /* 0x0000010019037836 */ /* 0x040fe20000000000 */
[----:B------:R-:W-:Y:S01]  /*8740*/  BSSY.RECONVERGENT B0, `(.L_x_690) ;  /* 0x0000031000007945 */ /* 0x000fe20003800200 */
[C---:B01----:R-:W-:Y:S02]  /*8750*/  VIADD R5, R25.reuse, 0x180 ;  /* 0x0000018019057836 */ /* 0x043fe40000000000 */
[----:B------:R-:W-:Y:S01]  /*8760*/  VIADD R23, R25, 0x80 ;  /* 0x0000008019177836 */ /* 0x000fe20000000000 */
[-C--:B------:R-:W-:Y:S02]  /*8770*/  ISETP.GE.AND P0, PT, R3, R16.reuse, PT ;  /* 0x000000100300720c */ /* 0x080fe40003f06270 */
[-C--:B------:R-:W-:Y:S02]  /*8780*/  ISETP.GE.AND P1, PT, R5, R16.reuse, PT ;  /* 0x000000100500720c */ /* 0x080fe40003f26270 */
[----:B------:R-:W-:-:S03]  /*8790*/  ISETP.GE.AND P3, PT, R23, R16, PT ;  /* 0x000000101700720c */ /* 0x000fc60003f66270 */
[----:B------:R-:W-:Y:S10]  /*87a0*/  @P2 BRA `(.L_x_691) ;  /* 0x0000000000a82947 */ /* 0x000ff40003800000 */
[----:B-----5:R-:W-:Y:S02]  /*87b0*/  IMAD.U32 R22, R22, 0x10000, RZ ;  /* 0x0001000016167824 */ /* 0x020fe400078e00ff */
[----:B------:R-:W-:Y:S02]  /*87c0*/  IMAD.MOV.U32 R7, RZ, RZ, 0x3e800000 ;  /* 0x3e800000ff077424 */ /* 0x000fe400078e00ff */
[----:B------:R-:W-:Y:S01]  /*87d0*/  FMUL.FTZ R3, R22, 1.4426950216293334961 ;  /* 0x3fb8aa3b16037820 */ /* 0x000fe20000410000 */
[----:B------:R-:W-:Y:S02]  /*87e0*/  IMAD.MOV.U32 R8, RZ, RZ, 0x3d39bf78 ;  /* 0x3d39bf78ff087424 */ /* 0x000fe400078e00ff */
[----:B------:R-:W-:-:S03]  /*87f0*/  IMAD.U32 R28, R28, 0x10000, RZ ;  /* 0x000100001c1c7824 */ /* 0x000fc600078e00ff */
        /* <DEDUP_REMOVED lines=29> */
[----:B------:R-:W-:-:S03]  /*89d0*/  @P4 FSEL R4, R4, -RZ, P5 ;  /* 0x800000ff04044208 */ /* 0x000fc60002800000 */
[----:B------:R-:W0:Y:S08]  /*89e0*/  MUFU.RCP R5, R5 ;  /* 0x0000000500057308 */ /* 0x000e300000001000 */
[----:B------:R-:W1:Y:S01]  /*89f0*/  MUFU.TANH R4, R4 ;  /* 0x0000000400047308 */ /* 0x000e620000002400 */
[----:B0-----:R-:W-:Y:S01]  /*8a00*/  FMUL.FTZ R3, R22, R5 ;  /* 0x0000000516037220 */ /* 0x001fe20000410000 */
[----:B-1----:R-:W-:-:S04]  /*8a10*/  FFMA.FTZ R6, -R4, R4, 1 ;  /* 0x3f80000004067423 */ /* 0x002fc80000010104 */
[----:B------:R-:W-:-:S04]  /*8a20*/  FFMA.FTZ R3, R3, R6, R4 ;  /* 0x0000000603037223 */ /* 0x000fc80000010004 */
[----:B------:R-:W-:-:S06]  /*8a30*/  FMUL.FTZ R3, R28, R3 ;  /* 0x000000031c037220 */ /* 0x000fcc0000410000 */
[----:B------:R-:W0:Y:S02]  /*8a40*/  F2F.BF16.F32 R3, R3 ;  /* 0x0000000300037304 */ /* 0x000e240000202000 */
.L_x_691:
[----:B------:R-:W-:Y:S05]  /*8a50*/  BSYNC.RECONVERGENT B0 ;  /* 0x0000000000007941 */ /* 0x000fea0003800200 */
.L_x_690:
[----:B------:R-:W-:Y:S04]  /*8a60*/  BSSY.RECONVERGENT B0, `(.L_x_692) ;  /* 0x000002c000007945 */ /* 0x000fe80003800200 */
[----:B------:R-:W-:Y:S05]  /*8a70*/  @P3 BRA `(.L_x_693) ;  /* 0x0000000000a83947 */ /* 0x000fea0003800000 */
[----:B-----5:R-:W-:Y:S02]  /*8a80*/  IMAD.U32 R27, R27, 0x10000, RZ ;  /* 0x000100001b1b7824 */ /* 0x020fe400078e00ff */
[----:B------:R-:W-:Y:S02]  /*8a90*/  IMAD.MOV.U32 R8, RZ, RZ, 0x3e800000 ;  /* 0x3e800000ff087424 */ /* 0x000fe400078e00ff */
[----:B------:R-:W-:Y:S01]  /*8aa0*/  FMUL.FTZ R4, R27, 1.4426950216293334961 ;  /* 0x3fb8aa3b1b047820 */ /* 0x000fe20000410000 */
[----:B------:R-:W-:-:S05]  /*8ab0*/  IMAD.MOV.U32 R9, RZ, RZ, 0x3d39bf78 ;  /* 0x3d39bf78ff097424 */ /* 0x000fca00078e00ff */
[----:B------:R-:W1:Y:S02]  /*8ac0*/  MUFU.EX2 R4, R4 ;  /* 0x0000000400047308 */ /* 0x000e640000000800 */
[C---:B-1----:R-:W-:Y:S01]  /*8ad0*/  FADD.FTZ.RZ R5, R4.reuse, 1 ;  /* 0x3f80000004057421 */ /* 0x042fe2000001c000 */
        /* <DEDUP_REMOVED lines=11> */
[----:B------:R-:W1:Y:S01]  /*8b90*/  MUFU.EX2 R8, R8 ;  /* 0x0000000800087308 */ /* 0x000e620000000800 */
[----:B------:R-:W-:Y:S01]  /*8ba0*/  FFMA.FTZ R7, R6, -R9, 0.10546888411045074463 ;  /* 0x3dd8001206077423 */ /* 0x000fe20000010809 */
[----:B------:R-:W-:-:S03]  /*8bb0*/  IMAD.U32 R9, R26, 0x10000, RZ ;  /* 0x000100001a097824 */ /* 0x000fc600078e00ff */
        /* <DEDUP_REMOVED lines=13> */
[----:B-1----:R-:W-:-:S03]  /*8c90*/  FADD.FTZ R6, R8, 1 ;  /* 0x3f80000008067421 */ /* 0x002fc60000010000 */
[----:B------:R-:W-:-:S03]  /*8ca0*/  @P3 FSEL R5, R5, -RZ, P4 ;  /* 0x800000ff05053208 */ /* 0x000fc60002000000 */
[----:B------:R-:W1:Y:S08]  /*8cb0*/  MUFU.RCP R6, R6 ;  /* 0x0000000600067308 */ /* 0x000e700000001000 */
[----:B------:R-:W3:Y:S01]  /*8cc0*/  MUFU.TANH R5, R5 ;  /* 0x0000000500057308 */ /* 0x000ee20000002400 */
[----:B-1----:R-:W-:Y:S01]  /*8cd0*/  FMUL.FTZ R4, R27, R6 ;  /* 0x000000061b047220 */ /* 0x002fe20000410000 */
[----:B---3--:R-:W-:-:S04]  /*8ce0*/  FFMA.FTZ R7, -R5, R5, 1 ;  /* 0x3f80000005077423 */ /* 0x008fc80000010105 */
[----:B------:R-:W-:-:S04]  /*8cf0*/  FFMA.FTZ R4, R4, R7, R5 ;  /* 0x0000000704047223 */ /* 0x000fc80000010005 */
[----:B------:R-:W-:-:S04]  /*8d00*/  FMUL.FTZ R4, R9, R4 ;  /* 0x0000000409047220 */ /* 0x000fc80000410000 */
[----:B------:R1:W3:Y:S03]  /*8d10*/  F2F.BF16.F32 R22, R4 ;  /* 0x0000000400167304 */ /* 0x0002e60000202000 */
.L_x_693:
[----:B------:R-:W-:Y:S05]  /*8d20*/  BSYNC.RECONVERGENT B0 ;  /* 0x0000000000007941 */ /* 0x000fea0003800200 */
.L_x_692:
[----:B------:R-:W-:Y:S04]  /*8d30*/  BSSY.RECONVERGENT B0, `(.L_x_694) ;  /* 0x000002c000007945 */ /* 0x000fe80003800200 */
[----:B------:R-:W-:Y:S05]  /*8d40*/  @P0 BRA `(.L_x_695) ;  /* 0x0000000000a80947 */ /* 0x000fea0003800000 */
[----:B-----5:R-:W-:Y:S02]  /*8d50*/  IMAD.U32 R24, R24, 0x10000, RZ ;  /* 0x0001000018187824 */ /* 0x020fe400078e00ff */
[----:B------:R-:W-:Y:S02]  /*8d60*/  IMAD.MOV.U32 R8, RZ, RZ, 0x3e800000 ;  /* 0x3e800000ff087424 */ /* 0x000fe400078e00ff */
[----:B-1----:R-:W-:Y:S01]  /*8d70*/  FMUL.FTZ R4, R24, 1.4426950216293334961 ;  /* 0x3fb8aa3b18047820 */ /* 0x002fe20000410000 */
        /* <DEDUP_REMOVED lines=30> */
[----:B------:R-:W-:Y:S01]  /*8f60*/  @P0 FSEL R5, R5, -RZ, P3 ;  /* 0x800000ff05050208 */ /* 0x000fe20001800000 */
[----:B------:R-:W1:Y:S08]  /*8f70*/  MUFU.RCP R7, R6 ;  /* 0x0000000600077308 */ /* 0x000e700000001000 */
[----:B------:R-:W4:Y:S01]  /*8f80*/  MUFU.TANH R5, R5 ;  /* 0x0000000500057308 */ /* 0x000f220000002400 */
[----:B-1----:R-:W-:Y:S01]  /*8f90*/  FMUL.FTZ R24, R24, R7 ;  /* 0x0000000718187220 */ /* 0x002fe20000410000 */
[----:B------:R-:W-:-:S02]  /*8fa0*/  IMAD.U32 R7, R18, 0x10000, RZ ;  /* 0x0001000012077824 */ /* 0x000fc400078e00ff */
[----:B----4-:R-:W-:-:S04]  /*8fb0*/  FFMA.FTZ R4, -R5, R5, 1 ;  /* 0x3f80000005047423 */ /* 0x010fc80000010105 */
[----:B------:R-:W-:-:S04]  /*8fc0*/  FFMA.FTZ R4, R24, R4, R5 ;  /* 0x0000000418047223 */ /* 0x000fc80000010005 */
[----:B------:R-:W-:-:S04]  /*8fd0*/  FMUL.FTZ R4, R7, R4 ;  /* 0x0000000407047220 */ /* 0x000fc80000410000 */
[----:B------:R4:W1:Y:S03]  /*8fe0*/  F2F.BF16.F32 R18, R4 ;  /* 0x0000000400127304 */ /* 0x0008660000202000 */
.L_x_695:
[----:B------:R-:W-:Y:S05]  /*8ff0*/  BSYNC.RECONVERGENT B0 ;  /* 0x0000000000007941 */ /* 0x000fea0003800200 */
.L_x_694:
[----:B------:R-:W-:Y:S04]  /*9000*/  BSSY.RECONVERGENT B0, `(.L_x_696) ;  /* 0x000002c000007945 */ /* 0x000fe80003800200 */
[----:B------:R-:W-:Y:S05]  /*9010*/  @P1 BRA `(.L_x_697) ;  /* 0x0000000000a81947 */ /* 0x000fea0003800000 */
[----:B-----5:R-:W-:Y:S02]  /*9020*/  IMAD.U32 R0, R0, 0x10000, RZ ;  /* 0x0001000000007824 */ /* 0x020fe400078e00ff */
[----:B------:R-:W-:Y:S02]  /*9030*/  IMAD.MOV.U32 R8, RZ, RZ, 0x3e800000 ;  /* 0x3e800000ff087424 */ /* 0x000fe400078e00ff */
[----:B-1--4-:R-:W-:Y:S01]  /*9040*/  FMUL.FTZ R4, R0, 1.4426950216293334961 ;  /* 0x3fb8aa3b00047820 */ /* 0x012fe20000410000 */
[----:B------:R-:W-:Y:S02]  /*9050*/  IMAD.MOV.U32 R9, RZ, RZ, 0x3d39bf78 ;  /* 0x3d39bf78ff097424 */ /* 0x000fe400078e00ff */
[----:B------:R-:W-:-:S03]  /*9060*/  IMAD.U32 R19, R19, 0x10000, RZ ;  /* 0x0001000013137824 */ /* 0x000fc600078e00ff */
        /* <DEDUP_REMOVED lines=33> */
[----:B----4-:R-:W-:-:S04]  /*9280*/  FFMA.FTZ R4, -R5, R5, 1 ;  /* 0x3f80000005047423 */ /* 0x010fc80000010105 */
[----:B------:R-:W-:-:S04]  /*9290*/  FFMA.FTZ R0, R0, R4, R5 ;  /* 0x0000000400007223 */ /* 0x000fc80000010005 */
[----:B------:R-:W-:-:S04]  /*92a0*/  FMUL.FTZ R0, R19, R0 ;  /* 0x0000000013007220 */ /* 0x000fc80000410000 */
[----:B------:R1:W4:Y:S03]  /*92b0*/  F2F.BF16.F32 R19, R0 ;  /* 0x0000000000137304 */ /* 0x0003260000202000 */
.L_x_697:
[----:B------:R-:W-:Y:S05]  /*92c0*/  BSYNC.RECONVERGENT B0 ;  /* 0x0000000000007941 */ /* 0x000fea0003800200 */
.L_x_696:
[----:B------:R-:W-:Y:S04]  /*92d0*/  BSSY.RECONVERGENT B6, `(.L_x_698) ;  /* 0x000010e000067945 */ /* 0x000fe80003800200 */
[----:B------:R-:W-:Y:S05]  /*92e0*/  @P2 BRA `(.L_x_699) ;  /* 0x0000001000302947 */ /* 0x000fea0003800000 */
[----:B------:R-:W0:Y:S01]  /*92f0*/  LDCU UR4, c[0x0][0x3b4] ;  /* 0x00007680ff0477ac */ /* 0x000e220008000800 */
[----:B------:R-:W3:Y:S01]  /*9300*/  LDC.64 R8, c[0x0][0x388] ;  /* 0x0000e200ff087b82 */ /* 0x000ee20000000a00 */
[----:B-1---5:R-:W-:Y:S01]  /*9310*/  IMAD R0, R2, 0x200, R25 ;  /* 0x0000020002007824 */ /* 0x022fe200078e0219 */
[----:B--2-4-:R-:W-:-:S03]  /*9320*/  PRMT R4, R17, 0x9910, RZ ;  /* 0x0000991011047816 */ /* 0x014fc600000000ff */
[----:B0-----:R-:W-:Y:S02]  /*9330*/  IMAD R5, R0, UR4, RZ ;  /* 0x0000000400057c24 */ /* 0x001fe4000f8e02ff */
[----:B------:R-:W-:-:S05]  /*9340*/  IMAD.MOV.U32 R0, RZ, RZ, R4 ;  /* 0x000000ffff007224 */ /* 0x000fca00078e0004 */
[----:B------:R-:W-:Y:S02]  /*9350*/  ISETP.GT.AND P0, PT, R0, 0x9, PT ;  /* 0x000000090000780c */ /* 0x000fe40003f04270 */
[----:B---3--:R-:W-:-:S05]  /*9360*/  IADD3 R8, P1, PT, R5, R8, RZ ;  /* 0x0000000805087210 */ /* 0x008fca0007f3e0ff */
[----:B------:R-:W-:-:S06]  /*9370*/  IMAD.X R9, RZ, RZ, R9, P1 ;  /* 0x000000ffff097224 */ /* 0x000fcc00008e0609 */
[----:B------:R-:W-:Y:S05]  /*9380*/  @P0 BRA `(.L_x_700) ;  /* 0x0000000400340947 */ /* 0x000fea0003800000 */
[----:B------:R-:W-:-:S13]  /*9390*/  ISETP.GT.AND P0, PT, R0, 0x4, PT ;  /* 0x000000040000780c */ /* 0x000fda0003f04270 */
[----:B------:R-:W-:Y:S05]  /*93a0*/  @P0 BRA `(.L_x_701) ;  /* 0x0000000000940947 */ /* 0x000fea0003800000 */
[----:B------:R-:W-:-:S13]  /*93b0*/  ISETP.GT.AND P0, PT, R0, 0x1, PT ;  /* 0x000000010000780c */ /* 0x000fda0003f04270 */
[----:B------:R-:W-:Y:S05]  /*93c0*/  @P0 BRA `(.L_x_702) ;  /* 0x0000000000380947 */ /* 0x000fea0003800000 */
[----:B------:R-:W-:-:S13]  /*93d0*/  ISETP.NE.AND P0, PT, R17, RZ, PT ;  /* 0x000000ff1100720c */ /* 0x000fda0003f05270 */
[----:B------:R-:W-:Y:S05]  /*93e0*/  @!P0 BRA `(.L_x_703) ;  /* 0x00000000001c8947 */ /* 0x000fea0003800000 */
[----:B------:R-:W-:-:S13]  /*93f0*/  ISETP.NE.AND P0, PT, R0, 0x1, PT ;  /* 0x000000010000780c */ /* 0x000fda0003f05270 */
[----:B------:R-:W-:Y:S05]  /*9400*/  @P0 BRA `(.L_x_704) ;  /* 0x0000000c00380947 */ /* 0x000fea0003800000 */
[----:B------:R-:W-:Y:S02]  /*9410*/  IMAD.U32 R3, R3, 0x10000, RZ ;  /* 0x0001000003037824 */ /* 0x000fe400078e00ff */
[----:B------:R-:W-:-:S04]  /*9420*/  IMAD.MOV.U32 R25, RZ, RZ, R23 ;  /* 0x000000ffff197224 */ /* 0x000fc800078e0017 */
[----:B------:R-:W0:Y:S02]  /*9430*/  F2I.FTZ.TRUNC.NTZ R3, R3 ;  /* 0x0000000300037305 */ /* 0x000e24000021f100 */
[----:B0-----:R0:W-:Y:S01]  /*9440*/  STG.E.U8 desc[UR36][R8.64], R3 ;  /* 0x0000000308007986 */ /* 0x0011e2000c101124 */
[----:B------:R-:W-:Y:S05]  /*9450*/  BRA `(.L_x_699) ;  /* 0x0000000c00d47947 */ /* 0x000fea0003800000 */
.L_x_703:
[----:B------:R-:W-:Y:S02]  /*9460*/  IMAD.U32 R5, R3, 0x10000, RZ ;  /* 0x0001000003057824 */ /* 0x000fe400078e00ff */
[----:B------:R-:W-:-:S04]  /*9470*/  IMAD.MOV.U32 R25, RZ, RZ, R23 ;  /* 0x000000ffff197224 */ /* 0x000fc800078e0017 */
[----:B------:R-:W0:Y:S02]  /*9480*/  F2I.S64.TRUNC R4, R5 ;  /* 0x0000000500047311 */ /* 0x000e24000020d900 */
[----:B0-----:R0:W-:Y:S01]  /*9490*/  STG.E.U8 desc[UR36][R8.64], R4 ;  /* 0x0000000408007986 */ /* 0x0011e2000c101124 */
[----:B------:R-:W-:Y:S05]  /*94a0*/  BRA `(.L_x_699) ;  /* 0x0000000c00c07947 */ /* 0x000fea0003800000 */
.L_x_702:
[----:B------:R-:W-:-:S13]  /*94b0*/  ISETP.NE.AND P0, PT, R0, 0x2, PT ;  /* 0x000000020000780c */ /* 0x000fda0003f05270 */
[----:B------:R-:W-:Y:S05]  /*94c0*/  @!P0 BRA `(.L_x_705) ;  /* 0x0000000000388947 */ /* 0x000fea0003800000 */
[----:B------:R-:W-:-:S13]  /*94d0*/  ISETP.NE.AND P0, PT, R0, 0x3, PT ;  /* 0x000000030000780c */ /* 0x000fda0003f05270 */
[----:B------:R-:W-:Y:S05]  /*94e0*/  @!P0 BRA `(.L_x_706) ;  /* 0x00000000001c8947 */ /* 0x000fea0003800000 */
[----:B------:R-:W-:-:S13]  /*94f0*/  ISETP.NE.AND P0, PT, R0, 0x4, PT ;  /* 0x000000040000780c */ /* 0x000fda0003f05270 */
[----:B------:R-:W-:Y:S05]  /*9500*/  @P0 BRA `(.L_x_704) ;  /* 0x0000000800f80947 */ /* 0x000fea0003800000 */
[----:B------:R-:W-:Y:S02]  /*9510*/  IMAD.U32 R4, R3, 0x10000, RZ ;  /* 0x0001000003047824 */ /* 0x000fe400078e00ff */
[----:B------:R-:W-:-:S04]  /*9520*/  IMAD.MOV.U32 R25, RZ, RZ, R23 ;  /* 0x000000ffff197224 */ /* 0x000fc800078e0017 */
[----:B------:R-:W0:Y:S02]  /*9530*/  F2I.S64.TRUNC R4, R4 ;  /* 0x0000000400047311 */ /* 0x000e24000020d900 */
[----:B0-----:R0:W-:Y:S01]  /*9540*/  STG.E.64 desc[UR36][R8.64], R4 ;  /* 0x0000000408007986 */ /* 0x0011e2000c101b24 */
[----:B------:R-:W-:Y:S05]  /*9550*/  BRA `(.L_x_699) ;  /* 0x0000000c00947947 */ /* 0x000fea0003800000 */
.L_x_706:
[----:B------:R-:W-:Y:S02]  /*9560*/  IMAD.U32 R3, R3, 0x10000, RZ ;  /* 0x0001000003037824 */ /* 0x000fe400078e00ff */
[----:B------:R-:W-:-:S04]  /*9570*/  IMAD.MOV.U32 R25, RZ, RZ, R23 ;  /* 0x000000ffff197224 */ /* 0x000fc800078e0017 */
[----:B------:R-:W0:Y:S02]  /*9580*/  F2I.FTZ.TRUNC.NTZ R3, R3 ;  /* 0x0000000300037305 */ /* 0x000e24000021f100 */
[----:B0-----:R0:W-:Y:S01]  /*9590*/  STG.E desc[UR36][R8.64], R3 ;  /* 0x0000000308007986 */ /* 0x0011e2000c101924 */
[----:B------:R-:W-:Y:S05]  /*95a0*/  BRA `(.L_x_699) ;  /* 0x0000000c00807947 */ /* 0x000fea0003800000 */
.L_x_705:
[----:B------:R-:W-:Y:S02]  /*95b0*/  IMAD.U32 R3, R3, 0x10000, RZ ;  /* 0x0001000003037824 */ /* 0x000fe400078e00ff */
[----:B------:R-:W-:-:S04]  /*95c0*/  IMAD.MOV.U32 R25, RZ, RZ, R23 ;  /* 0x000000ffff197224 */ /* 0x000fc800078e0017 */
[----:B------:R-:W0:Y:S02]  /*95d0*/  F2I.FTZ.TRUNC.NTZ R3, R3 ;  /* 0x0000000300037305 */ /* 0x000e24000021f100 */
[----:B0-----:R0:W-:Y:S01]  /*95e0*/  STG.E.U16 desc[UR36][R8.64], R3 ;  /* 0x0000000308007986 */ /* 0x0011e2000c101524 */
[----:B------:R-:W-:Y:S05]  /*95f0*/  BRA `(.L_x_699) ;  /* 0x0000000c006c7947 */ /* 0x000fea0003800000 */
.L_x_701:
[----:B------:R-:W-:-:S13]  /*9600*/  ISETP.GT.AND P0, PT, R0, 0x6, PT ;  /* 0x000000060000780c */ /* 0x000fda0003f04270 */
[----:B------:R-:W-:Y:S05]  /*9610*/  @P0 BRA `(.L_x_707) ;  /* 0x0000000000340947 */ /* 0x000fea0003800000 */
[----:B------:R-:W-:-:S13]  /*9620*/  ISETP.NE.AND P0, PT, R0, 0x5, PT ;  /* 0x000000050000780c */ /* 0x000fda0003f05270 */
[----:B------:R-:W-:Y:S05]  /*9630*/  @!P0 BRA `(.L_x_708) ;  /* 0x0000000000188947 */ /* 0x000fea0003800000 */
[----:B------:R-:W-:-:S13]  /*9640*/  ISETP.NE.AND P0, PT, R0, 0x6, PT ;  /* 0x000000060000780c */ /* 0x000fda0003f05270 */
[----:B------:R-:W-:Y:S05]  /*9650*/  @P0 BRA `(.L_x_704) ;  /* 0x0000000800a40947 */ /* 0x000fea0003800000 */
[----:B------:R-:W-:Y:S02]  /*9660*/  IMAD.U32 R3, R3, 0x10000, RZ ;  /* 0x0001000003037824 */ /* 0x000fe400078e00ff */
[----:B------:R-:W-:-:S03]  /*9670*/  IMAD.MOV.U32 R25, RZ, RZ, R23 ;  /* 0x000000ffff197224 */ /* 0x000fc600078e0017 */
[----:B------:R0:W-:Y:S01]  /*9680*/  STG.E desc[UR36][R8.64], R3 ;  /* 0x0000000308007986 */ /* 0x0001e2000c101924 */
[----:B------:R-:W-:Y:S05]  /*9690*/  BRA `(.L_x_699) ;  /* 0x0000000c00447947 */ /* 0x000fea0003800000 */
.L_x_708:
[----:B------:R-:W-:Y:S02]  /*96a0*/  IMAD.U32 R0, R3, 0x10000, RZ ;  /* 0x0001000003007824 */ /* 0x000fe400078e00ff */
[----:B------:R-:W-:-:S03]  /*96b0*/  IMAD.MOV.U32 R25, RZ, RZ, R23 ;  /* 0x000000ffff197224 */ /* 0x000fc600078e0017 */
[----:B------:R-:W-:-:S05]  /*96c0*/  F2FP.F16.F32.PACK_AB R0, RZ, R0 ;  /* 0x00000000ff00723e */ /* 0x000fca00000000ff */
[----:B------:R0:W-:Y:S01]  /*96d0*/  STG.E.U16 desc[UR36][R8.64], R0 ;  /* 0x0000000008007986 */ /* 0x0001e2000c101524 */
[----:B------:R-:W-:Y:S05]  /*96e0*/  BRA `(.L_x_699) ;  /* 0x0000000c00307947 */ /* 0x000fea0003800000 */
.L_x_707:
[----:B------:R-:W-:-:S13]  /*96f0*/  ISETP.NE.AND P0, PT, R0, 0x7, PT ;  /* 0x000000070000780c */ /* 0x000fda0003f05270 */
[----:B------:R-:W-:Y:S05]  /*9700*/  @!P0 BRA `(.L_x_709) ;  /* 0x00000000003c8947 */ /* 0x000fea0003800000 */
[----:B------:R-:W-:-:S13]  /*9710*/  ISETP.NE.AND P0, PT, R0, 0x8, PT ;  /* 0x000000080000780c */ /* 0x000fda0003f05270 */
[----:B------:R-:W-:Y:S05]  /*9720*/  @!P0 BRA `(.L_x_710) ;  /* 0x00000000001c8947 */ /* 0x000fea0003800000 */
[----:B------:R-:W-:-:S13]  /*9730*/  ISETP.NE.AND P0, PT, R0, 0x9, PT ;  /* 0x000000090000780c */ /* 0x000fda0003f05270 */
[----:B------:R-:W-:Y:S05]  /*9740*/  @P0 BRA `(.L_x_704) ;  /* 0x0000000800680947 */ /* 0x000fea0003800000 */
[----:B------:R-:W-:Y:S02]  /*9750*/  IMAD.U32 R4, R3, 0x10000, RZ ;  /* 0x0001000003047824 */ /* 0x000fe400078e00ff */
[----:B------:R-:W-:Y:S02]  /*9760*/  IMAD.MOV.U32 R5, RZ, RZ, RZ ;  /* 0x000000ffff057224 */ /* 0x000fe400078e00ff */
[----:B------:R-:W-:-:S03]  /*9770*/  IMAD.MOV.U32 R25, RZ, RZ, R23 ;  /* 0x000000ffff197224 */ /* 0x000fc600078e0017 */
[----:B------:R0:W-:Y:S01]  /*9780*/  STG.E.64 desc[UR36][R8.64], R4 ;  /* 0x0000000408007986 */ /* 0x0001e2000c101b24 */
[----:B------:R-:W-:Y:S05]  /*9790*/  BRA `(.L_x_699) ;  /* 0x0000000c00047947 */ /* 0x000fea0003800000 */
.L_x_710:
[----:B------:R-:W-:Y:S02]  /*97a0*/  IMAD.U32 R3, R3, 0x10000, RZ ;  /* 0x0001000003037824 */ /* 0x000fe400078e00ff */
[----:B------:R-:W-:-:S03]  /*97b0*/  IMAD.MOV.U32 R25, RZ, RZ, R23 ;  /* 0x000000ffff197224 */ /* 0x000fc600078e0017 */
[----:B------:R-:W-:-:S04]  /*97c0*/  F2FP.F16.F32.PACK_AB R3, RZ, R3 ;  /* 0x00000003ff03723e */ /* 0x000fc800000000ff */
[----:B------:R-:W-:-:S05]  /*97d0*/  PRMT R3, R3, 0x5410, RZ ;  /* 0x0000541003037816 */ /* 0x000fca00000000ff */
[----:B------:R0:W-:Y:S01]  /*97e0*/  STG.E desc[UR36][R8.64], R3 ;  /* 0x0000000308007986 */ /* 0x0001e2000c101924 */
[----:B------:R-:W-:Y:S05]  /*97f0*/  BRA `(.L_x_699) ;  /* 0x0000000800ec7947 */ /* 0x000fea0003800000 */
.L_x_709:
[----:B------:R-:W-:Y:S02]  /*9800*/  IMAD.U32 R4, R3, 0x10000, RZ ;  /* 0x0001000003047824 */ /* 0x000fe400078e00ff */
[----:B------:R-:W-:Y:S02]  /*9810*/  IMAD.MOV.U32 R25, RZ, RZ, R23 ;  /* 0x000000ffff197224 */ /* 0x000fe400078e0017 */
[----:B------:R-:W-:-:S06]  /*9820*/  FMUL.FTZ R4, R4, 1 ;  /* 0x3f80000004047820 */ /* 0x000fcc0000410000 */
[----:B------:R-:W0:Y:S02]  /*9830*/  F2F.F64.F32 R4, R4 ;  /* 0x0000000400047310 */ /* 0x000e240000201800 */
[----:B0-----:R0:W-:Y:S01]  /*9840*/  STG.E.64 desc[UR36][R8.64], R4 ;  /* 0x0000000408007986 */ /* 0x0011e2000c101b24 */
[----:B------:R-:W-:Y:S05]  /*9850*/  BRA `(.L_x_699) ;  /* 0x0000000800d47947 */ /* 0x000fea0003800000 */
.L_x_700:
[----:B------:R-:W-:-:S13]  /*9860*/  ISETP.GT.AND P0, PT, R0, 0x18, PT ;  /* 0x000000180000780c */ /* 0x000fda0003f04270 */
[----:B------:R-:W-:Y:S05]  /*9870*/  @P0 BRA `(.L_x_711) ;  /* 0x0000000400080947 */ /* 0x000fea0003800000 */
        /* <DEDUP_REMOVED lines=8> */
[----:B------:R-:W-:-:S04]  /*9900*/  FSETP.NEU.FTZ.AND P0, PT, R3, RZ, PT ;  /* 0x000000ff0300720b */ /* 0x000fc80003f1d000 */
[----:B------:R-:W-:-:S05]  /*9910*/  SEL R3, RZ, 0x1, !P0 ;  /* 0x00000001ff037807 */ /* 0x000fca0004000000 */
[----:B------:R0:W-:Y:S01]  /*9920*/  STG.E.U8 desc[UR36][R8.64], R3 ;  /* 0x0000000308007986 */ /* 0x0001e2000c101124 */
[----:B------:R-:W-:Y:S05]  /*9930*/  BRA `(.L_x_699) ;  /* 0x00000008009c7947 */ /* 0x000fea0003800000 */
.L_x_713:
[----:B------:R-:W-:Y:S01]  /*9940*/  IMAD.U32 R3, R3, 0x10000, RZ ;  /* 0x0001000003037824 */ /* 0x000fe200078e00ff */
[----:B------:R-:W-:Y:S01]  /*9950*/  CS2R R6, SRZ ;  /* 0x0000000000067805 */ /* 0x000fe2000001ff00 */
[----:B------:R-:W-:Y:S02]  /*9960*/  IMAD.MOV.U32 R25, RZ, RZ, R23 ;  /* 0x000000ffff197224 */ /* 0x000fe400078e0017 */
[----:B------:R-:W-:-:S04]  /*9970*/  FMUL.FTZ R3, R3, 1 ;  /* 0x3f80000003037820 */ /* 0x000fc80000410000 */
[----:B------:R-:W0:Y:S02]  /*9980*/  F2F.F64.F32 R4, R3 ;  /* 0x0000000300047310 */ /* 0x000e240000201800 */
[----:B0-----:R0:W-:Y:S01]  /*9990*/  STG.E.128 desc[UR36][R8.64], R4 ;  /* 0x0000000408007986 */ /* 0x0011e2000c101d24 */
[----:B------:R-:W-:Y:S05]  /*99a0*/  BRA `(.L_x_699) ;  /* 0x0000000800807947 */ /* 0x000fea0003800000 */
.L_x_712:
[----:B------:R-:W-:-:S13]  /*99b0*/  ISETP.NE.AND P0, PT, R0, 0xf, PT ;  /* 0x0000000f0000780c */ /* 0x000fda0003f05270 */
[----:B------:R-:W-:Y:S05]  /*99c0*/  @!P0 BRA `(.L_x_714) ;  /* 0x0000000000a88947 */ /* 0x000fea0003800000 */
[----:B------:R-:W-:-:S13]  /*99d0*/  ISETP.NE.AND P0, PT, R0, 0x17, PT ;  /* 0x000000170000780c */ /* 0x000fda0003f05270 */
[----:B------:R-:W-:Y:S05]  /*99e0*/  @!P0 BRA `(.L_x_715) ;  /* 0x0000000000508947 */ /* 0x000fea0003800000 */
[----:B------:R-:W-:-:S13]  /*99f0*/  ISETP.NE.AND P0, PT, R0, 0x18, PT ;  /* 0x000000180000780c */ /* 0x000fda0003f05270 */
[----:B------:R-:W-:Y:S05]  /*9a00*/  @P0 BRA `(.L_x_704) ;  /* 0x0000000400b80947 */ /* 0x000fea0003800000 */
[----:B------:R-:W-:Y:S01]  /*9a10*/  IMAD.U32 R6, R3, 0x10000, RZ ;  /* 0x0001000003067824 */ /* 0x000fe200078e00ff */
[----:B------:R-:W-:Y:S01]  /*9a20*/  BSSY.RECONVERGENT B0, `(.L_x_716) ;  /* 0x000000c000007945 */ /* 0x000fe20003800200 */
[----:B------:R-:W-:-:S03]  /*9a30*/  IMAD.MOV.U32 R0, RZ, RZ, 0x7f ;  /* 0x0000007fff007424 */ /* 0x000fc600078e00ff */
        /* <DEDUP_REMOVED lines=10> */
.L_x_717:
[----:B------:R-:W-:Y:S05]  /*9ae0*/  BSYNC.RECONVERGENT B0 ;  /* 0x0000000000007941 */ /* 0x000fea0003800200 */
.L_x_716:
[----:B------:R-:W-:Y:S01]  /*9af0*/  LOP3.LUT R5, R0, 0x80, R5, 0xf8, !PT ;  /* 0x0000008000057812 */ /* 0x000fe200078ef805 */
[----:B------:R-:W-:-:S04]  /*9b00*/  IMAD.MOV.U32 R25, RZ, RZ, R23 ;  /* 0x000000ffff197224 */ /* 0x000fc800078e0017 */
[----:B------:R0:W-:Y:S01]  /*9b10*/  STG.E.U8 desc[UR36][R8.64], R5 ;  /* 0x0000000508007986 */ /* 0x0001e2000c101124 */
[----:B------:R-:W-:Y:S05]  /*9b20*/  BRA `(.L_x_699) ;  /* 0x0000000800207947 */ /* 0x000fea0003800000 */
.L_x_715:
[----:B------:R-:W-:Y:S01]  /*9b30*/  IMAD.U32 R6, R3, 0x10000, RZ ;  /* 0x0001000003067824 */ /* 0x000fe200078e00ff */
[----:B------:R-:W-:Y:S04]  /*9b40*/  BSSY.RECONVERGENT B0, `(.L_x_718) ;  /* 0x000000e000007945 */ /* 0x000fe80003800200 */
[----:B------:R-:W-:Y:S02]  /*9b50*/  LOP3.LUT R4, R6, 0x7fffffff, RZ, 0xc0, !PT ;  /* 0x7fffffff06047812 */ /* 0x000fe400078ec0ff */
[----:B------:R-:W-:Y:S02]  /*9b60*/  SHF.R.U32.HI R5, RZ, 0x18, R6 ;  /* 0x00000018ff057819 */ /* 0x000fe40000011606 */
[----:B------:R-:W-:-:S13]  /*9b70*/  ISETP.GE.U32.AND P1, PT, R4, 0x47800000, PT ;  /* 0x478000000400780c */ /* 0x000fda0003f26070 */
[----:B------:R-:W-:Y:S01]  /*9b80*/  @P1 IMAD.MOV.U32 R0, RZ, RZ, 0x7f ;  /* 0x0000007fff001424 */ /* 0x000fe200078e00ff */
        /* <DEDUP_REMOVED lines=9> */
.L_x_719:
[----:B------:R-:W-:Y:S05]  /*9c20*/  BSYNC.RECONVERGENT B0 ;  /* 0x0000000000007941 */ /* 0x000fea0003800200 */
.L_x_718:
[----:B------:R-:W-:Y:S01]  /*9c30*/  LOP3.LUT R5, R0, 0x80, R5, 0xf8, !PT ;  /* 0x0000008000057812 */ /* 0x000fe200078ef805 */
[----:B------:R-:W-:-:S04]  /*9c40*/  IMAD.MOV.U32 R25, RZ, RZ, R23 ;  /* 0x000000ffff197224 */ /* 0x000fc800078e0017 */
[----:B------:R0:W-:Y:S01]  /*9c50*/  STG.E.U8 desc[UR36][R8.64], R5 ;  /* 0x0000000508007986 */ /* 0x0001e2000c101124 */
[----:B------:R-:W-:Y:S05]  /*9c60*/  BRA `(.L_x_699) ;  /* 0x0000000400d07947 */ /* 0x000fea0003800000 */
.L_x_714:
[----:B------:R0:W-:Y:S01]  /*9c70*/  STG.E.U16 desc[UR36][R8.64], R3 ;  /* 0x0000000308007986 */ /* 0x0001e2000c101524 */
[----:B------:R-:W-:Y:S01]  /*9c80*/  IMAD.MOV.U32 R25, RZ, RZ, R23 ;  /* 0x000000ffff197224 */ /* 0x000fe200078e0017 */
[----:B------:R-:W-:Y:S06]  /*9c90*/  BRA `(.L_x_699) ;  /* 0x0000000400c47947 */ /* 0x000fec0003800000 */
.L_x_711:
[----:B------:R-:W-:-:S13]  /*9ca0*/  ISETP.GT.AND P0, PT, R0, 0x1b, PT ;  /* 0x0000001b0000780c */ /* 0x000fda0003f04270 */
[----:B------:R-:W-:Y:S05]  /*9cb0*/  @P0 BRA `(.L_x_720) ;  /* 0x0000000000f40947 */ /* 0x000fea0003800000 */
        /* <DEDUP_REMOVED lines=8> */
[----:B------:R-:W0:Y:S02]  /*9d40*/  F2I.FTZ.U32.TRUNC.NTZ R3, R3 ;  /* 0x0000000300037305 */ /* 0x000e24000021f000 */
[----:B0-----:R0:W-:Y:S01]  /*9d50*/  STG.E.U16 desc[UR36][R8.64], R3 ;  /* 0x0000000308007986 */ /* 0x0011e2000c101524 */
[----:B------:R-:W-:Y:S05]  /*9d60*/  BRA `(.L_x_699) ;  /* 0x0000000400907947 */ /* 0x000fea0003800000 */
.L_x_722:
[----:B------:R-:W-:Y:S01]  /*9d70*/  IMAD.U32 R3, R3, 0x10000, RZ ;  /* 0x0001000003037824 */ /* 0x000fe200078e00ff */
[----:B------:R-:W-:Y:S01]  /*9d80*/  BSSY.RECONVERGENT B0, `(.L_x_723) ;  /* 0x0000014000007945 */ /* 0x000fe20003800200 */
[----:B------:R-:W-:-:S03]  /*9d90*/  IMAD.MOV.U32 R4, RZ, RZ, 0x80 ;  /* 0x00000080ff047424 */ /* 0x000fc600078e00ff */
[----:B------:R-:W-:-:S04]  /*9da0*/  LOP3.LUT R0, R3, 0x7fffffff, RZ, 0xc0, !PT ;  /* 0x7fffffff03007812 */ /* 0x000fc800078ec0ff */
[----:B------:R-:W-:-:S13]  /*9db0*/  ISETP.GT.U32.AND P0, PT, R0, 0x437fffff, PT ;  /* 0x437fffff0000780c */ /* 0x000fda0003f04070 */
[----:B------:R-:W-:Y:S05]  /*9dc0*/  @P0 BRA `(.L_x_724) ;  /* 0x00000000003c0947 */ /* 0x000fea0003800000 */
[----:B------:R-:W-:-:S13]  /*9dd0*/  ISETP.GT.U32.AND P0, PT, R0, 0x3bffffff, PT ;  /* 0x3bffffff0000780c */ /* 0x000fda0003f04070 */
[----:B------:R-:W-:Y:S05]  /*9de0*/  @P0 BRA `(.L_x_725) ;  /* 0x0000000000140947 */ /* 0x000fea0003800000 */
[----:B------:R-:W-:Y:S01]  /*9df0*/  FADD.FTZ R0, R0, 8192 ;  /* 0x4600000000007421 */ /* 0x000fe20000010000 */
[----:B------:R-:W-:-:S04]  /*9e00*/  PRMT R4, RZ, 0x7610, R4 ;  /* 0x00007610ff047816 */ /* 0x000fc80000000004 */
[----:B------:R-:W-:-:S13]  /*9e10*/  LOP3.LUT P0, R0, R0, 0xff, RZ, 0xc0, !PT ;  /* 0x000000ff00007812 */ /* 0x000fda000780c0ff */
[----:B------:R-:W-:Y:S05]  /*9e20*/  @!P0 BRA `(.L_x_724) ;  /* 0x0000000000248947 */ /* 0x000fea0003800000 */
[----:B------:R-:W-:Y:S05]  /*9e30*/  BRA `(.L_x_726) ;  /* 0x0000000000147947 */ /* 0x000fea0003800000 */
.L_x_725:
[----:B------:R-:W-:-:S04]  /*9e40*/  SHF.R.U32.HI R0, RZ, 0x14, R3 ;  /* 0x00000014ff007819 */ /* 0x000fc80000011603 */
[----:B------:R-:W-:-:S04]  /*9e50*/  LOP3.LUT R0, R0, 0x1, RZ, 0xc0, !PT ;  /* 0x0000000100007812 */ /* 0x000fc800078ec0ff */
[----:B------:R-:W-:-:S04]  /*9e60*/  IADD3 R0, PT, PT, R3, 0x487ffff, R0 ;  /* 0x0487ffff03007810 */ /* 0x000fc80007ffe000 */
[----:B------:R-:W-:-:S04]  /*9e70*/  SHF.R.U32.HI R0, RZ, 0x14, R0 ;  /* 0x00000014ff007819 */ /* 0x000fc80000011600 */
[----:B------:R-:W-:-:S07]  /*9e80*/  LOP3.LUT R0, R0, 0xff, RZ, 0xc0, !PT ;  /* 0x000000ff00007812 */ /* 0x000fce00078ec0ff */
.L_x_726:
[----:B------:R-:W-:-:S04]  /*9e90*/  SHF.R.U32.HI R3, RZ, 0x18, R3 ;  /* 0x00000018ff037819 */ /* 0x000fc80000011603 */
[----:B------:R-:W-:-:S04]  /*9ea0*/  LOP3.LUT R0, R0, 0x80, R3, 0xf8, !PT ;  /* 0x0000008000007812 */ /* 0x000fc800078ef803 */
[----:B------:R-:W-:-:S07]  /*9eb0*/  PRMT R4, R0, 0x7610, R4 ;  /* 0x0000761000047816 */ /* 0x000fce0000000004 */
.L_x_724:
[----:B------:R-:W-:Y:S05]  /*9ec0*/  BSYNC.RECONVERGENT B0 ;  /* 0x0000000000007941 */ /* 0x000fea0003800200 */
.L_x_723:
[----:B------:R0:W-:Y:S01]  /*9ed0*/  STG.E.U8 desc[UR36][R8.64], R4 ;  /* 0x0000000408007986 */ /* 0x0001e2000c101124 */
[----:B------:R-:W-:Y:S01]  /*9ee0*/  IMAD.MOV.U32 R25, RZ, RZ, R23 ;  /* 0x000000ffff197224 */ /* 0x000fe200078e0017 */
[----:B------:R-:W-:Y:S06]  /*9ef0*/  BRA `(.L_x_699) ;  /* 0x00000004002c7947 */ /* 0x000fec0003800000 */
.L_x_721:
        /* <DEDUP_REMOVED lines=13> */
.L_x_729:
[----:B------:R-:W-:-:S04]  /*9fd0*/  SHF.R.U32.HI R0, RZ, 0x15, R3 ;  /* 0x00000015ff007819 */ /* 0x000fc80000011603 */
[----:B------:R-:W-:-:S04]  /*9fe0*/  LOP3.LUT R0, R0, 0x1, RZ, 0xc0, !PT ;  /* 0x0000000100007812 */ /* 0x000fc800078ec0ff */
[----:B------:R-:W-:-:S04]  /*9ff0*/  IADD3 R0, PT, PT, R3, 0x88fffff, R0 ;  /* 0x088fffff03007810 */ /* 0x000fc80007ffe000 */
[----:B------:R-:W-:-:S04]  /*a000*/  SHF.R.U32.HI R0, RZ, 0x15, R0 ;  /* 0x00000015ff007819 */ /* 0x000fc80000011600 */
[----:B------:R-:W-:-:S07]  /*a010*/  LOP3.LUT R0, R0, 0xff, RZ, 0xc0, !PT ;  /* 0x000000ff00007812 */ /* 0x000fce00078ec0ff */
.L_x_730:
[----:B------:R-:W-:-:S04]  /*a020*/  SHF.R.U32.HI R3, RZ, 0x18, R3 ;  /* 0x00000018ff037819 */ /* 0x000fc80000011603 */
[----:B------:R-:W-:-:S04]  /*a030*/  LOP3.LUT R0, R0, 0x80, R3, 0xf8, !PT ;  /* 0x0000008000007812 */ /* 0x000fc800078ef803 */
[----:B------:R-:W-:-:S07]  /*a040*/  PRMT R4, R0, 0x7610, R4 ;  /* 0x0000761000047816 */ /* 0x000fce0000000004 */
.L_x_728:
[----:B------:R-:W-:Y:S05]  /*a050*/  BSYNC.RECONVERGENT B0 ;  /* 0x0000000000007941 */ /* 0x000fea0003800200 */
.L_x_727:
[----:B------:R0:W-:Y:S01]  /*a060*/  STG.E.U8 desc[UR36][R8.64], R4 ;  /* 0x0000000408007986 */ /* 0x0001e2000c101124 */
[----:B------:R-:W-:Y:S01]  /*a070*/  IMAD.MOV.U32 R25, RZ, RZ, R23 ;  /* 0x000000ffff197224 */ /* 0x000fe200078e0017 */
[----:B------:R-:W-:Y:S06]  /*a080*/  BRA `(.L_x_699) ;  /* 0x0000000000c87947 */ /* 0x000fec0003800000 */
.L_x_720:
[----:B------:R-:W-:-:S13]  /*a090*/  ISETP.NE.AND P0, PT, R0, 0x1c, PT ;  /* 0x0000001c0000780c */ /* 0x000fda0003f05270 */
[----:B------:R-:W-:Y:S05]  /*a0a0*/  @!P0 BRA `(.L_x_731) ;  /* 0x0000000000b08947 */ /* 0x000fea0003800000 */
[----:B------:R-:W-:-:S13]  /*a0b0*/  ISETP.NE.AND P0, PT, R0, 0x1d, PT ;  /* 0x0000001d0000780c */ /* 0x000fda0003f05270 */
[----:B------:R-:W-:Y:S05]  /*a0c0*/  @!P0 BRA `(.L_x_732) ;  /* 0x0000000000948947 */ /* 0x000fea0003800000 */
[----:B------:R-:W-:-:S13]  /*a0d0*/  ISETP.NE.AND P0, PT, R0, 0x2c, PT ;  /* 0x0000002c0000780c */ /* 0x000fda0003f05270 */
[----:B------:R-:W-:Y:S05]  /*a0e0*/  @!P0 BRA `(.L_x_733) ;  /* 0x0000000000488947 */ /* 0x000fea0003800000 */
.L_x_704:
        /* <DEDUP_REMOVED lines=16> */
.L_x_734:
[----:B------:R-:W-:Y:S01]  /*a1f0*/  IMAD.MOV.U32 R25, RZ, RZ, R23 ;  /* 0x000000ffff197224 */ /* 0x000fe200078e0017 */
[----:B------:R-:W-:Y:S06]  /*a200*/  BRA `(.L_x_699) ;  /* 0x0000000000687947 */ /* 0x000fec0003800000 */
.L_x_733:
[----:B------:R-:W-:Y:S02]  /*a210*/  IMAD.U32 R4, R3, 0x10000, RZ ;  /* 0x0001000003047824 */ /* 0x000fe400078e00ff */
[----:B------:R-:W-:-:S03]  /*a220*/  IMAD.MOV.U32 R25, RZ, RZ, R23 ;  /* 0x000000ffff197224 */ /* 0x000fc600078e0017 */
[----:B------:R-:W-:-:S04]  /*a230*/  SHF.R.U32.HI R5, RZ, 0x17, R4 ;  /* 0x00000017ff057819 */ /* 0x000fc80000011604 */
[----:B------:R-:W-:-:S04]  /*a240*/  LOP3.LUT R3, R5, 0xff, RZ, 0xc0, !PT ;  /* 0x000000ff05037812 */ /* 0x000fc800078ec0ff */
[----:B------:R-:W-:-:S13]  /*a250*/  ISETP.NE.AND P2, PT, R3, 0xff, PT ;  /* 0x000000ff0300780c */ /* 0x000fda0003f45270 */
[--C-:B------:R-:W-:Y:S02]  /*a260*/  @P2 SHF.R.U32.HI R0, RZ, 0x16, R4.reuse ;  /* 0x00000016ff002819 */ /* 0x100fe40000011604 */
[----:B------:R-:W-:Y:S01]  /*a270*/  @P2 LOP3.LUT P0, RZ, R3, 0x3fffff, R4, 0xf8, !PT ;  /* 0x003fffff03ff2812 */ /* 0x000fe2000780f804 */
[----:B------:R-:W-:Y:S01]  /*a280*/  IMAD.MOV.U32 R3, RZ, RZ, 0xff ;  /* 0x000000ffff037424 */ /* 0x000fe200078e00ff */
[----:B------:R-:W-:-:S04]  /*a290*/  @P2 LOP3.LUT R0, R0, 0x1, RZ, 0xc0, !PT ;  /* 0x0000000100002812 */ /* 0x000fc800078ec0ff */
[----:B------:R-:W-:Y:S01]  /*a2a0*/  @P2 ISETP.EQ.U32.AND P1, PT, R0, 0x1, P0 ;  /* 0x000000010000280c */ /* 0x000fe20000722070 */
[----:B------:R-:W-:Y:S01]  /*a2b0*/  @P2 VIADD R0, R5, 0x1 ;  /* 0x0000000105002836 */ /* 0x000fe20000000000 */
[----:B------:R-:W-:Y:S02]  /*a2c0*/  PLOP3.LUT P0, PT, PT, PT, PT, 0x80, 0x8 ;  /* 0x000000000008781c */ /* 0x000fe40003f0f070 */
[----:B------:R-:W-:-:S13]  /*a2d0*/  @P2 PLOP3.LUT P0, PT, P1, PT, PT, 0x80, 0x8 ;  /* 0x000000000008281c */ /* 0x000fda0000f0f070 */
[----:B------:R-:W-:-:S04]  /*a2e0*/  @!P0 IMAD.MOV R0, RZ, RZ, R5 ;  /* 0x000000ffff008224 */ /* 0x000fc800078e0205 */
[----:B------:R-:W-:-:S05]  /*a2f0*/  @P2 IMAD.MOV.U32 R3, RZ, RZ, R0 ;  /* 0x000000ffff032224 */ /* 0x000fca00078e0000 */
[----:B------:R0:W-:Y:S01]  /*a300*/  STG.E.U8 desc[UR36][R8.64], R3 ;  /* 0x0000000308007986 */ /* 0x0001e2000c101124 */
[----:B------:R-:W-:Y:S05]  /*a310*/  BRA `(.L_x_699) ;  /* 0x0000000000247947 */ /* 0x000fea0003800000 */
.L_x_732:
[----:B------:R-:W-:Y:S02]  /*a320*/  IMAD.U32 R4, R3, 0x10000, RZ ;  /* 0x0001000003047824 */ /* 0x000fe400078e00ff */
[----:B------:R-:W-:-:S04]  /*a330*/  IMAD.MOV.U32 R25, RZ, RZ, R23 ;  /* 0x000000ffff197224 */ /* 0x000fc800078e0017 */
[----:B------:R-:W0:Y:S02]  /*a340*/  F2I.U64.TRUNC R4, R4 ;  /* 0x0000000400047311 */ /* 0x000e24000020d800 */
[----:B0-----:R0:W-:Y:S01]  /*a350*/  STG.E.64 desc[UR36][R8.64], R4 ;  /* 0x0000000408007986 */ /* 0x0011e2000c101b24 */
[----:B------:R-:W-:Y:S05]  /*a360*/  BRA `(.L_x_699) ;  /* 0x0000000000107947 */ /* 0x000fea0003800000 */
.L_x_731:
[----:B------:R-:W-:Y:S02]  /*a370*/  IMAD.U32 R3, R3, 0x10000, RZ ;  /* 0x0001000003037824 */ /* 0x000fe400078e00ff */
[----:B------:R-:W-:-:S04]  /*a380*/  IMAD.MOV.U32 R25, RZ, RZ, R23 ;  /* 0x000000ffff197224 */ /* 0x000fc800078e0017 */
[----:B------:R-:W0:Y:S02]  /*a390*/  F2I.FTZ.U32.TRUNC.NTZ R3, R3 ;  /* 0x0000000300037305 */ /* 0x000e24000021f000 */
[----:B0-----:R0:W-:Y:S02]  /*a3a0*/  STG.E desc[UR36][R8.64], R3 ;  /* 0x0000000308007986 */ /* 0x0011e4000c101924 */
.L_x_699:
[----:B------:R-:W-:Y:S05]  /*a3b0*/  BSYNC.RECONVERGENT B6 ;  /* 0x0000000000067941 */ /* 0x000fea0003800200 */
.L_x_698:
[----:B------:R-:W-:Y:S01]  /*a3c0*/  ISETP.GE.AND P0, PT, R25, R16, PT ;  /* 0x000000101900720c */ /* 0x000fe20003f06270 */
[----:B------:R-:W-:-:S12]  /*a3d0*/  BSSY.RECONVERGENT B6, `(.L_x_735) ;  /* 0x00001f0000067945 */ /* 0x000fd80003800200 */
[----:B------:R-:W-:Y:S05]  /*a3e0*/  @P0 BRA `(.L_x_736) ;  /* 0x0000001c00b80947 */ /* 0x000fea0003800000 */
[----:B------:R-:W3:Y:S01]  /*a3f0*/  LDCU UR4, c[0x0][0x3b4] ;  /* 0x00007680ff0477ac */ /* 0x000ee20008000800 */
[----:B0-----:R-:W0:Y:S01]  /*a400*/  LDC.64 R8, c[0x0][0x388] ;  /* 0x0000e200ff087b82 */ /* 0x001e220000000a00 */
[----:B-1---5:R-:W-:Y:S01]  /*a410*/  IMAD R0, R2, 0x200, R25 ;  /* 0x0000020002007824 */ /* 0x022fe200078e0219 */
[----:B--2-4-:R-:W-:-:S03]  /*a420*/  PRMT R4, R17, 0x9910, RZ ;  /* 0x0000991011047816 */ /* 0x014fc600000000ff */
[----:B---3--:R-:W-:Y:S02]  /*a430*/  IMAD R3, R0, UR4, RZ ;  /* 0x0000000400037c24 */ /* 0x008fe4000f8e02ff */
[----:B------:R-:W-:-:S05]  /*a440*/  IMAD.MOV.U32 R0, RZ, RZ, R4 ;  /* 0x000000ffff007224 */ /* 0x000fca00078e0004 */
[----:B------:R-:W-:Y:S02]  /*a450*/  ISETP.GT.AND P1, PT, R0, 0x9, PT ;  /* 0x000000090000780c */ /* 0x000fe40003f24270 */
[----:B0-----:R-:W-:-:S05]  /*a460*/  IADD3 R8, P0, PT, R3, R8, RZ ;  /* 0x0000000803087210 */ /* 0x001fca0007f1e0ff */
        /* <DEDUP_REMOVED lines=10> */
[----:B------:R-:W-:-:S04]  /*a510*/  IMAD.U32 R22, R22, 0x10000, RZ ;  /* 0x0001000016167824 */ /* 0x000fc800078e00ff */
[----:B------:R-:W0:Y:S02]  /*a520*/  F2I.FTZ.TRUNC.NTZ R3, R22 ;  /* 0x0000001600037305 */ /* 0x000e24000021f100 */
[----:B0-----:R0:W-:Y:S01]  /*a530*/  STG.E.U8 desc[UR36][R8.64], R3 ;  /* 0x0000000308007986 */ /* 0x0011e2000c101124 */
[----:B------:R-:W-:Y:S05]  /*a540*/  BRA `(.L_x_742) ;  /* 0x0000000c007c7947 */ /* 0x000fea0003800000 */
.L_x_740:
[----:B------:R-:W-:-:S06]  /*a550*/  IMAD.U32 R5, R22, 0x10000, RZ ;  /* 0x0001000016057824 */ /* 0x000fcc00078e00ff */
[----:B------:R-:W0:Y:S02]  /*a560*/  F2I.S64.TRUNC R4, R5 ;  /* 0x0000000500047311 */ /* 0x000e24000020d900 */
[----:B0-----:R0:W-:Y:S01]  /*a570*/  STG.E.U8 desc[UR36][R8.64], R4 ;  /* 0x0000000408007986 */ /* 0x0011e2000c101124 */
[----:B------:R-:W-:Y:S05]  /*a580*/  BRA `(.L_x_742) ;  /* 0x0000000c006c7947 */ /* 0x000fea0003800000 */
.L_x_739:
[----:B------:R-:W-:-:S13]  /*a590*/  ISETP.NE.AND P0, PT, R0, 0x2, PT ;  /* 0x000000020000780c */ /* 0x000fda0003f05270 */
[----:B------:R-:W-:Y:S05]  /*a5a0*/  @!P0 BRA `(.L_x_743) ;  /* 0x0000000000308947 */ /* 0x000fea0003800000 */
[----:B------:R-:W-:-:S13]  /*a5b0*/  ISETP.NE.AND P0, PT, R0, 0x3, PT ;  /* 0x000000030000780c */ /* 0x000fda0003f05270 */
[----:B------:R-:W-:Y:S05]  /*a5c0*/  @!P0 BRA `(.L_x_744) ;  /* 0x0000000000188947 */ /* 0x000fea0003800000 */
[----:B------:R-:W-:-:S13]  /*a5d0*/  ISETP.NE.AND P0, PT, R0, 0x4, PT ;  /* 0x000000040000780c */ /* 0x000fda0003f05270 */
[----:B------:R-:W-:Y:S05]  /*a5e0*/  @P0 BRA `(.L_x_741) ;  /* 0x0000000800780947 */ /* 0x000fea0003800000 */
[----:B------:R-:W-:-:S06]  /*a5f0*/  IMAD.U32 R4, R22, 0x10000, RZ ;  /* 0x0001000016047824 */ /* 0x000fcc00078e00ff */
[----:B------:R-:W0:Y:S02]  /*a600*/  F2I.S64.TRUNC R4, R4 ;  /* 0x0000000400047311 */ /* 0x000e24000020d900 */
[----:B0-----:R0:W-:Y:S01]  /*a610*/  STG.E.64 desc[UR36][R8.64], R4 ;  /* 0x0000000408007986 */ /* 0x0011e2000c101b24 */
[----:B------:R-:W-:Y:S05]  /*a620*/  BRA `(.L_x_742) ;  /* 0x0000000c00447947 */ /* 0x000fea0003800000 */
.L_x_744:
[----:B------:R-:W-:-:S04]  /*a630*/  IMAD.U32 R22, R22, 0x10000, RZ ;  /* 0x0001000016167824 */ /* 0x000fc800078e00ff */
[----:B------:R-:W0:Y:S02]  /*a640*/  F2I.FTZ.TRUNC.NTZ R3, R22 ;  /* 0x0000001600037305 */ /* 0x000e24000021f100 */
[----:B0-----:R0:W-:Y:S01]  /*a650*/  STG.E desc[UR36][R8.64], R3 ;  /* 0x0000000308007986 */ /* 0x0011e2000c101924 */
[----:B------:R-:W-:Y:S05]  /*a660*/  BRA `(.L_x_742) ;  /* 0x0000000c00347947 */ /* 0x000fea0003800000 */
.L_x_743:
[----:B------:R-:W-:-:S04]  /*a670*/  IMAD.U32 R22, R22, 0x10000, RZ ;  /* 0x0001000016167824 */ /* 0x000fc800078e00ff */
[----:B------:R-:W0:Y:S02]  /*a680*/  F2I.FTZ.TRUNC.NTZ R3, R22 ;  /* 0x0000001600037305 */ /* 0x000e24000021f100 */
[----:B0-----:R0:W-:Y:S01]  /*a690*/  STG.E.U16 desc[UR36][R8.64], R3 ;  /* 0x0000000308007986 */ /* 0x0011e2000c101524 */
[----:B------:R-:W-:Y:S05]  /*a6a0*/  BRA `(.L_x_742) ;  /* 0x0000000c00247947 */ /* 0x000fea0003800000 */
.L_x_738:
[----:B------:R-:W-:-:S13]  /*a6b0*/  ISETP.GT.AND P0, PT, R0, 0x6, PT ;  /* 0x000000060000780c */ /* 0x000fda0003f04270 */
[----:B------:R-:W-:Y:S05]  /*a6c0*/  @P0 BRA `(.L_x_745) ;  /* 0x00000000002c0947 */ /* 0x000fea0003800000 */
[----:B------:R-:W-:-:S13]  /*a6d0*/  ISETP.NE.AND P0, PT, R0, 0x5, PT ;  /* 0x000000050000780c */ /* 0x000fda0003f05270 */
[----:B------:R-:W-:Y:S05]  /*a6e0*/  @!P0 BRA `(.L_x_746) ;  /* 0x0000000000148947 */ /* 0x000fea0003800000 */
[----:B------:R-:W-:-:S13]  /*a6f0*/  ISETP.NE.AND P0, PT, R0, 0x6, PT ;  /* 0x000000060000780c */ /* 0x000fda0003f05270 */
[----:B------:R-:W-:Y:S05]  /*a700*/  @P0 BRA `(.L_x_741) ;  /* 0x0000000800300947 */ /* 0x000fea0003800000 */
[----:B------:R-:W-:-:S05]  /*a710*/  IMAD.U32 R3, R22, 0x10000, RZ ;  /* 0x0001000016037824 */ /* 0x000fca00078e00ff */
[----:B------:R3:W-:Y:S01]  /*a720*/  STG.E desc[UR36][R8.64], R3 ;  /* 0x0000000308007986 */ /* 0x0007e2000c101924 */
[----:B------:R-:W-:Y:S05]  /*a730*/  BRA `(.L_x_742) ;  /* 0x0000000c00007947 */ /* 0x000fea0003800000 */
.L_x_746:
[----:B------:R-:W-:-:S05]  /*a740*/  IMAD.U32 R0, R22, 0x10000, RZ ;  /* 0x0001000016007824 */ /* 0x000fca00078e00ff */
[----:B------:R-:W-:-:S05]  /*a750*/  F2FP.F16.F32.PACK_AB R0, RZ, R0 ;  /* 0x00000000ff00723e */ /* 0x000fca00000000ff */
[----:B------:R4:W-:Y:S01]  /*a760*/  STG.E.U16 desc[UR36][R8.64], R0 ;  /* 0x0000000008007986 */ /* 0x0009e2000c101524 */
[----:B------:R-:W-:Y:S05]  /*a770*/  BRA `(.L_x_742) ;  /* 0x0000000800f07947 */ /* 0x000fea0003800000 */
.L_x_745:
[----:B------:R-:W-:-:S13]  /*a780*/  ISETP.NE.AND P0, PT, R0, 0x7, PT ;  /* 0x000000070000780c */ /* 0x000fda0003f05270 */
[----:B------:R-:W-:Y:S05]  /*a790*/  @!P0 BRA `(.L_x_747) ;  /* 0x0000000000348947 */ /* 0x000fea0003800000 */
[----:B------:R-:W-:-:S13]  /*a7a0*/  ISETP.NE.AND P0, PT, R0, 0x8, PT ;  /* 0x000000080000780c */ /* 0x000fda0003f05270 */
[----:B------:R-:W-:Y:S05]  /*a7b0*/  @!P0 BRA `(.L_x_748) ;  /* 0x0000000000188947 */ /* 0x000fea0003800000 */
[----:B------:R-:W-:-:S13]  /*a7c0*/  ISETP.NE.AND P0, PT, R0, 0x9, PT ;  /* 0x000000090000780c */ /* 0x000fda0003f05270 */
[----:B------:R-:W-:Y:S05]  /*a7d0*/  @P0 BRA `(.L_x_741) ;  /* 0x0000000400fc0947 */ /* 0x000fea0003800000 */
[----:B------:R-:W-:Y:S02]  /*a7e0*/  IMAD.U32 R22, R22, 0x10000, RZ ;  /* 0x0001000016167824 */ /* 0x000fe400078e00ff */
[----:B------:R-:W-:-:S05]  /*a7f0*/  IMAD.MOV.U32 R23, RZ, RZ, RZ ;  /* 0x000000ffff177224 */ /* 0x000fca00078e00ff */
[----:B------:R1:W-:Y:S01]  /*a800*/  STG.E.64 desc[UR36][R8.64], R22 ;  /* 0x0000001608007986 */ /* 0x0003e2000c101b24 */
[----:B------:R-:W-:Y:S05]  /*a810*/  BRA `(.L_x_742) ;  /* 0x0000000800c87947 */ /* 0x000fea0003800000 */
.L_x_748:
[----:B------:R-:W-:-:S05]  /*a820*/  IMAD.U32 R22, R22, 0x10000, RZ ;  /* 0x0001000016167824 */ /* 0x000fca00078e00ff */
[----:B------:R-:W-:-:S04]  /*a830*/  F2FP.F16.F32.PACK_AB R3, RZ, R22 ;  /* 0x00000016ff03723e */ /* 0x000fc800000000ff */
[----:B------:R-:W-:-:S05]  /*a840*/  PRMT R3, R3, 0x5410, RZ ;  /* 0x0000541003037816 */ /* 0x000fca00000000ff */
[----:B------:R2:W-:Y:S01]  /*a850*/  STG.E desc[UR36][R8.64], R3 ;  /* 0x0000000308007986 */ /* 0x0005e2000c101924 */
[----:B------:R-:W-:Y:S05]  /*a860*/  BRA `(.L_x_742) ;  /* 0x0000000800b47947 */ /* 0x000fea0003800000 */
.L_x_747:
[----:B------:R-:W-:-:S04]  /*a870*/  IMAD.U32 R4, R22, 0x10000, RZ ;  /* 0x0001000016047824 */ /* 0x000fc800078e00ff */
[----:B------:R-:W-:-:S06]  /*a880*/  FMUL.FTZ R4, R4, 1 ;  /* 0x3f80000004047820 */ /* 0x000fcc0000410000 */
[----:B------:R-:W0:Y:S02]  /*a890*/  F2F.F64.F32 R4, R4 ;  /* 0x0000000400047310 */ /* 0x000e240000201800 */
[----:B0-----:R0:W-:Y:S01]  /*a8a0*/  STG.E.64 desc[UR36][R8.64], R4 ;  /* 0x0000000408007986 */ /* 0x0011e2000c101b24 */
[----:B------:R-:W-:Y:S05]  /*a8b0*/  BRA `(.L_x_742) ;  /* 0x0000000800a07947 */ /* 0x000fea0003800000 */
.L_x_737:
[----:B------:R-:W-:-:S13]  /*a8c0*/  ISETP.GT.AND P0, PT, R0, 0x18, PT ;  /* 0x000000180000780c */ /* 0x000fda0003f04270 */
[----:B------:R-:W-:Y:S05]  /*a8d0*/  @!P0 BRA `(.L_x_749) ;  /* 0x0000000400608947 */ /* 0x000fea0003800000 */
        /* <DEDUP_REMOVED lines=8> */
[----:B------:R-:W-:-:S06]  /*a960*/  IMAD.U32 R3, R22, 0x10000, RZ ;  /* 0x0001000016037824 */ /* 0x000fcc00078e00ff */
[----:B------:R-:W0:Y:S02]  /*a970*/  F2I.FTZ.U32.TRUNC.NTZ R3, R3 ;  /* 0x0000000300037305 */ /* 0x000e24000021f000 */
[----:B0-----:R0:W-:Y:S01]  /*a980*/  STG.E.U16 desc[UR36][R8.64], R3 ;  /* 0x0000000308007986 */ /* 0x0011e2000c101524 */
[----:B------:R-:W-:Y:S05]  /*a990*/  BRA `(.L_x_742) ;  /* 0x0000000800687947 */ /* 0x000fea0003800000 */
.L_x_752:
[----:B------:R-:W-:Y:S01]  /*a9a0*/  IMAD.U32 R5, R22, 0x10000, RZ ;  /* 0x0001000016057824 */ /* 0x000fe200078e00ff */
[----:B------:R-:W-:Y:S01]  /*a9b0*/  BSSY.RECONVERGENT B0, `(.L_x_753) ;  /* 0x0000013000007945 */ /* 0x000fe20003800200 */
[----:B------:R-:W-:-:S03]  /*a9c0*/  IMAD.MOV.U32 R4, RZ, RZ, 0x80 ;  /* 0x00000080ff047424 */ /* 0x000fc600078e00ff */
        /* <DEDUP_REMOVED lines=14> */
.L_x_755:
[----:B------:R-:W-:-:S04]  /*aab0*/  SHF.R.U32.HI R3, RZ, 0x18, R5 ;  /* 0x00000018ff037819 */ /* 0x000fc80000011605 */
[----:B------:R-:W-:-:S04]  /*aac0*/  LOP3.LUT R0, R0, 0x80, R3, 0xf8, !PT ;  /* 0x0000008000007812 */ /* 0x000fc800078ef803 */
[----:B------:R-:W-:-:S07]  /*aad0*/  PRMT R4, R0, 0x7610, R4 ;  /* 0x0000761000047816 */ /* 0x000fce0000000004 */
.L_x_754:
[----:B------:R-:W-:Y:S05]  /*aae0*/  BSYNC.RECONVERGENT B0 ;  /* 0x0000000000007941 */ /* 0x000fea0003800200 */
.L_x_753:
[----:B------:R0:W-:Y:S01]  /*aaf0*/  STG.E.U8 desc[UR36][R8.64], R4 ;  /* 0x0000000408007986 */ /* 0x0001e2000c101124 */
[----:B------:R-:W-:Y:S05]  /*ab00*/  BRA `(.L_x_742) ;  /* 0x00000008000c7947 */ /* 0x000fea0003800000 */
.L_x_751:
        /* <DEDUP_REMOVED lines=17> */
.L_x_758:
[----:B------:R-:W-:-:S04]  /*ac20*/  SHF.R.U32.HI R3, RZ, 0x18, R5 ;  /* 0x00000018ff037819 */ /* 0x000fc80000011605 */
[----:B------:R-:W-:-:S04]  /*ac30*/  LOP3.LUT R0, R0, 0x80, R3, 0xf8, !PT ;  /* 0x0000008000007812 */ /* 0x000fc800078ef803 */
[----:B------:R-:W-:-:S07]  /*ac40*/  PRMT R4, R0, 0x7610, R4 ;  /* 0x0000761000047816 */ /* 0x000fce0000000004 */
.L_x_757:
[----:B------:R-:W-:Y:S05]  /*ac50*/  BSYNC.RECONVERGENT B0 ;  /* 0x0000000000007941 */ /* 0x000fea0003800200 */
.L_x_756:
[----:B------:R0:W-:Y:S01]  /*ac60*/  STG.E.U8 desc[UR36][R8.64], R4 ;  /* 0x0000000408007986 */ /* 0x0001e2000c101124 */
[----:B------:R-:W-:Y:S05]  /*ac70*/  BRA `(.L_x_742) ;  /* 0x0000000400b07947 */ /* 0x000fea0003800000 */
.L_x_750:
[----:B------:R-:W-:-:S13]  /*ac80*/  ISETP.NE.AND P0, PT, R0, 0x1c, PT ;  /* 0x0000001c0000780c */ /* 0x000fda0003f05270 */
[----:B------:R-:W-:Y:S05]  /*ac90*/  @!P0 BRA `(.L_x_759) ;  /* 0x0000000000608947 */ /* 0x000fea0003800000 */
[----:B------:R-:W-:-:S13]  /*aca0*/  ISETP.NE.AND P0, PT, R0, 0x1d, PT ;  /* 0x0000001d0000780c */ /* 0x000fda0003f05270 */
[----:B------:R-:W-:Y:S05]  /*acb0*/  @!P0 BRA `(.L_x_760) ;  /* 0x0000000000488947 */ /* 0x000fea0003800000 */
[----:B------:R-:W-:-:S13]  /*acc0*/  ISETP.NE.AND P0, PT, R0, 0x2c, PT ;  /* 0x0000002c0000780c */ /* 0x000fda0003f05270 */
[----:B------:R-:W-:Y:S05]  /*acd0*/  @P0 BRA `(.L_x_741) ;  /* 0x0000000000bc0947 */ /* 0x000fea0003800000 */
[----:B------:R-:W-:-:S05]  /*ace0*/  IMAD.U32 R22, R22, 0x10000, RZ ;  /* 0x0001000016167824 */ /* 0x000fca00078e00ff */
        /* <DEDUP_REMOVED lines=15> */
.L_x_760:
[----:B------:R-:W-:-:S06]  /*ade0*/  IMAD.U32 R4, R22, 0x10000, RZ ;  /* 0x0001000016047824 */ /* 0x000fcc00078e00ff */
[----:B------:R-:W0:Y:S02]  /*adf0*/  F2I.U64.TRUNC R4, R4 ;  /* 0x0000000400047311 */ /* 0x000e24000020d800 */
[----:B0-----:R0:W-:Y:S01]  /*ae00*/  STG.E.64 desc[UR36][R8.64], R4 ;  /* 0x0000000408007986 */ /* 0x0011e2000c101b24 */
[----:B------:R-:W-:Y:S05]  /*ae10*/  BRA `(.L_x_742) ;  /* 0x0000000400487947 */ /* 0x000fea0003800000 */
.L_x_759:
[----:B------:R-:W-:-:S04]  /*ae20*/  IMAD.U32 R22, R22, 0x10000, RZ ;  /* 0x0001000016167824 */ /* 0x000fc800078e00ff */
[----:B------:R-:W0:Y:S02]  /*ae30*/  F2I.FTZ.U32.TRUNC.NTZ R3, R22 ;  /* 0x0000001600037305 */ /* 0x000e24000021f000 */
[----:B0-----:R0:W-:Y:S01]  /*ae40*/  STG.E desc[UR36][R8.64], R3 ;  /* 0x0000000308007986 */ /* 0x0011e2000c101924 */
[----:B------:R-:W-:Y:S05]  /*ae50*/  BRA `(.L_x_742) ;  /* 0x0000000400387947 */ /* 0x000fea0003800000 */
.L_x_749:
[----:B------:R-:W-:-:S13]  /*ae60*/  ISETP.GT.AND P0, PT, R0, 0xe, PT ;  /* 0x0000000e0000780c */ /* 0x000fda0003f04270 */
[----:B------:R-:W-:Y:S05]  /*ae70*/  @P0 BRA `(.L_x_761) ;  /* 0x00000000003c0947 */ /* 0x000fea0003800000 */
[----:B------:R-:W-:-:S13]  /*ae80*/  ISETP.NE.AND P0, PT, R0, 0xa, PT ;  /* 0x0000000a0000780c */ /* 0x000fda0003f05270 */
[----:B------:R-:W-:Y:S05]  /*ae90*/  @!P0 BRA `(.L_x_762) ;  /* 0x00000000001c8947 */ /* 0x000fea0003800000 */
[----:B------:R-:W-:-:S13]  /*aea0*/  ISETP.NE.AND P0, PT, R0, 0xb, PT ;  /* 0x0000000b0000780c */ /* 0x000fda0003f05270 */
[----:B------:R-:W-:Y:S05]  /*aeb0*/  @P0 BRA `(.L_x_741) ;  /* 0x0000000000440947 */ /* 0x000fea0003800000 */
[----:B------:R-:W-:-:S05]  /*aec0*/  IMAD.U32 R22, R22, 0x10000, RZ ;  /* 0x0001000016167824 */ /* 0x000fca00078e00ff */
[----:B------:R-:W-:-:S04]  /*aed0*/  FSETP.NEU.FTZ.AND P0, PT, R22, RZ, PT ;  /* 0x000000ff1600720b */ /* 0x000fc80003f1d000 */
[----:B------:R-:W-:-:S05]  /*aee0*/  SEL R3, RZ, 0x1, !P0 ;  /* 0x00000001ff037807 */ /* 0x000fca0004000000 */
[----:B------:R0:W-:Y:S01]  /*aef0*/  STG.E.U8 desc[UR36][R8.64], R3 ;  /* 0x0000000308007986 */ /* 0x0001e2000c101124 */
[----:B------:R-:W-:Y:S05]  /*af00*/  BRA `(.L_x_742) ;  /* 0x00000004000c7947 */ /* 0x000fea0003800000 */
.L_x_762:
[----:B------:R-:W-:Y:S01]  /*af10*/  IMAD.U32 R22, R22, 0x10000, RZ ;  /* 0x0001000016167824 */ /* 0x000fe200078e00ff */
[----:B------:R-:W-:-:S03]  /*af20*/  CS2R R6, SRZ ;  /* 0x0000000000067805 */ /* 0x000fc6000001ff00 */
[----:B------:R-:W-:-:S06]  /*af30*/  FMUL.FTZ R4, R22, 1 ;  /* 0x3f80000016047820 */ /* 0x000fcc0000410000 */
[----:B------:R-:W0:Y:S02]  /*af40*/  F2F.F64.F32 R4, R4 ;  /* 0x0000000400047310 */ /* 0x000e240000201800 */
[----:B0-----:R0:W-:Y:S01]  /*af50*/  STG.E.128 desc[UR36][R8.64], R4 ;  /* 0x0000000408007986 */ /* 0x0011e2000c101d24 */
[----:B------:R-:W-:Y:S05]  /*af60*/  BRA `(.L_x_742) ;  /* 0x0000000000f47947 */ /* 0x000fea0003800000 */
.L_x_761:
[----:B------:R-:W-:-:S13]  /*af70*/  ISETP.NE.AND P0, PT, R0, 0xf, PT ;  /* 0x0000000f0000780c */ /* 0x000fda0003f05270 */
[----:B------:R-:W-:Y:S05]  /*af80*/  @!P0 BRA `(.L_x_763) ;  /* 0x0000000000e88947 */ /* 0x000fea0003800000 */
[----:B------:R-:W-:-:S13]  /*af90*/  ISETP.NE.AND P0, PT, R0, 0x17, PT ;  /* 0x000000170000780c */ /* 0x000fda0003f05270 */
[----:B------:R-:W-:Y:S05]  /*afa0*/  @!P0 BRA `(.L_x_764) ;  /* 0x0000000000908947 */ /* 0x000fea0003800000 */
[----:B------:R-:W-:-:S13]  /*afb0*/  ISETP.NE.AND P0, PT, R0, 0x18, PT ;  /* 0x000000180000780c */ /* 0x000fda0003f05270 */
[----:B------:R-:W-:Y:S05]  /*afc0*/  @!P0 BRA `(.L_x_765) ;  /* 0x0000000000448947 */ /* 0x000fea0003800000 */
.L_x_741:
        /* <DEDUP_REMOVED lines=16> */
.L_x_766:
[----:B------:R-:W-:Y:S05]  /*b0d0*/  BRA `(.L_x_742) ;  /* 0x0000000000987947 */ /* 0x000fea0003800000 */
.L_x_765:
[----:B------:R-:W-:Y:S01]  /*b0e0*/  IMAD.U32 R5, R22, 0x10000, RZ ;  /* 0x0001000016057824 */ /* 0x000fe200078e00ff */
[----:B------:R-:W-:Y:S01]  /*b0f0*/  BSSY.RECONVERGENT B0, `(.L_x_767) ;  /* 0x000000c000007945 */ /* 0x000fe20003800200 */
[----:B------:R-:W-:-:S03]  /*b100*/  IMAD.MOV.U32 R0, RZ, RZ, 0x7f ;  /* 0x0000007fff007424 */ /* 0x000fc600078e00ff */
        /* <DEDUP_REMOVED lines=10> */
.L_x_768:
[----:B------:R-:W-:Y:S05]  /*b1b0*/  BSYNC.RECONVERGENT B0 ;  /* 0x0000000000007941 */ /* 0x000fea0003800200 */
.L_x_767:
[----:B------:R-:W-:-:S05]  /*b1c0*/  LOP3.LUT R3, R0, 0x80, R3, 0xf8, !PT ;  /* 0x0000008000037812 */ /* 0x000fca00078ef803 */
[----:B------:R0:W-:Y:S01]  /*b1d0*/  STG.E.U8 desc[UR36][R8.64], R3 ;  /* 0x0000000308007986 */ /* 0x0001e2000c101124 */
[----:B------:R-:W-:Y:S05]  /*b1e0*/  BRA `(.L_x_742) ;  /* 0x0000000000547947 */ /* 0x000fea0003800000 */
.L_x_764:
[----:B------:R-:W-:Y:S01]  /*b1f0*/  IMAD.U32 R3, R22, 0x10000, RZ ;  /* 0x0001000016037824 */ /* 0x000fe200078e00ff */
[----:B------:R-:W-:Y:S04]  /*b200*/  BSSY.RECONVERGENT B0, `(.L_x_769) ;  /* 0x000000e000007945 */ /* 0x000fe80003800200 */
[----:B------:R-:W-:-:S04]  /*b210*/  LOP3.LUT R4, R3, 0x7fffffff, RZ, 0xc0, !PT ;  /* 0x7fffffff03047812 */ /* 0x000fc800078ec0ff */
[----:B------:R-:W-:-:S13]  /*b220*/  ISETP.GT.U32.AND P0, PT, R4, 0x477fffff, PT ;  /* 0x477fffff0400780c */ /* 0x000fda0003f04070 */
[----:B------:R-:W-:Y:S05]  /*b230*/  @P0 BRA `(.L_x_770) ;  /* 0x00000000001c0947 */ /* 0x000fea0003800000 */
[----:B------:R-:W-:-:S13]  /*b240*/  ISETP.GE.U32.AND P0, PT, R4, 0x38800000, PT ;  /* 0x388000000400780c */ /* 0x000fda0003f06070 */
[----:B------:R-:W-:-:S04]  /*b250*/  @P0 SHF.R.U32.HI R0, RZ, 0x15, R3 ;  /* 0x00000015ff000819 */ /* 0x000fc80000011603 */
[----:B------:R-:W-:-:S04]  /*b260*/  @P0 LOP3.LUT R0, R0, 0x1, RZ, 0xc0, !PT ;  /* 0x0000000100000812 */ /* 0x000fc800078ec0ff */
[----:B------:R-:W-:-:S04]  /*b270*/  @P0 IADD3 R0, PT, PT, R3, 0x80fffff, R0 ;  /* 0x080fffff03000810 */ /* 0x000fc80007ffe000 */
[----:B------:R-:W-:Y:S01]  /*b280*/  @P0 SHF.R.U32.HI R0, RZ, 0x15, R0 ;  /* 0x00000015ff000819 */ /* 0x000fe20000011600 */
[----:B------:R-:W-:Y:S01]  /*b290*/  @!P0 FADD.FTZ R0, R4, 128 ;  /* 0x4300000004008421 */ /* 0x000fe20000010000 */
[----:B------:R-:W-:Y:S06]  /*b2a0*/  BRA `(.L_x_771) ;  /* 0x00000000000c7947 */ /* 0x000fec0003800000 */
.L_x_770:
[----:B------:R-:W-:Y:S01]  /*b2b0*/  IMAD.MOV.U32 R0, RZ, RZ, 0x7f ;  /* 0x0000007fff007424 */ /* 0x000fe200078e00ff */
[----:B------:R-:W-:-:S04]  /*b2c0*/  ISETP.GT.U32.AND P0, PT, R4, 0x7f800000, PT ;  /* 0x7f8000000400780c */ /* 0x000fc80003f04070 */
[----:B------:R-:W-:-:S09]  /*b2d0*/  SEL R0, R0, 0x7c, P0 ;  /* 0x0000007c00007807 */ /* 0x000fd20000000000 */
.L_x_771:
[----:B------:R-:W-:Y:S05]  /*b2e0*/  BSYNC.RECONVERGENT B0 ;  /* 0x0000000000007941 */ /* 0x000fea0003800200 */
.L_x_769:
[----:B------:R-:W-:-:S04]  /*b2f0*/  SHF.R.U32.HI R3, RZ, 0x18, R3 ;  /* 0x00000018ff037819 */ /* 0x000fc80000011603 */
[----:B------:R-:W-:-:S05]  /*b300*/  LOP3.LUT R3, R0, 0x80, R3, 0xf8, !PT ;  /* 0x0000008000037812 */ /* 0x000fca00078ef803 */
[----:B------:R0:W-:Y:S01]  /*b310*/  STG.E.U8 desc[UR36][R8.64], R3 ;  /* 0x0000000308007986 */ /* 0x0001e2000c101124 */
[----:B------:R-:W-:Y:S05]  /*b320*/  BRA `(.L_x_742) ;  /* 0x0000000000047947 */ /* 0x000fea0003800000 */
.L_x_763:
[----:B------:R0:W-:Y:S02]  /*b330*/  STG.E.U16 desc[UR36][R8.64], R22 ;  /* 0x0000001608007986 */ /* 0x0001e4000c101524 */
.L_x_742:
[----:B------:R-:W-:-:S05]  /*b340*/  VIADD R25, R25, 0x80 ;  /* 0x0000008019197836 */ /* 0x000fca0000000000 */
[----:B------:R-:W-:-:S13]  /*b350*/  ISETP.GE.AND P0, PT, R25, R16, PT ;  /* 0x000000101900720c */ /* 0x000fda0003f06270 */
[----:B------:R-:W-:Y:S05]  /*b360*/  @P0 BRA `(.L_x_736) ;  /* 0x0000000c00d80947 */ /* 0x000fea0003800000 */
[----:B------:R-:W5:Y:S01]  /*b370*/  LDCU UR4, c[0x0][0x3b4] ;  /* 0x00007680ff0477ac */ /* 0x000f620008000800 */
[----:B01234-:R-:W0:Y:S01]  /*b380*/  LDC.64 R8, c[0x0][0x388] ;  /* 0x0000e200ff087b82 */ /* 0x01fe220000000a00 */
[----:B------:R-:W-:Y:S01]  /*b390*/  IMAD R0, R2, 0x200, R25 ;  /* 0x0000020002007824 */ /* 0x000fe200078e0219 */
[----:B------:R-:W-:-:S03]  /*b3a0*/  PRMT R4, R17, 0x9910, RZ ;  /* 0x0000991011047816 */ /* 0x000fc600000000ff */
[----:B-----5:R-:W-:Y:S02]  /*b3b0*/  IMAD R3, R0, UR4, RZ ;  /* 0x0000000400037c24 */ /* 0x020fe4000f8e02ff */
        /* <DEDUP_REMOVED lines=17> */
.L_x_775:
[----:B------:R-:W-:-:S06]  /*b4d0*/  IMAD.U32 R5, R18, 0x10000, RZ ;  /* 0x0001000012057824 */ /* 0x000fcc00078e00ff */
[----:B------:R-:W0:Y:S02]  /*b4e0*/  F2I.S64.TRUNC R4, R5 ;  /* 0x0000000500047311 */ /* 0x000e24000020d900 */
[----:B0-----:R0:W-:Y:S01]  /*b4f0*/  STG.E.U8 desc[UR36][R8.64], R4 ;  /* 0x0000000408007986 */ /* 0x0011e2000c101124 */
[----:B------:R-:W-:Y:S05]  /*b500*/  BRA `(.L_x_777) ;  /* 0x0000000c006c7947 */ /* 0x000fea0003800000 */
.L_x_774:
        /* <DEDUP_REMOVED lines=10> */
.L_x_779:
[----:B------:R-:W-:-:S04]  /*b5b0*/  IMAD.U32 R18, R18, 0x10000, RZ ;  /* 0x0001000012127824 */ /* 0x000fc800078e00ff */
[----:B------:R-:W0:Y:S02]  /*b5c0*/  F2I.FTZ.TRUNC.NTZ R3, R18 ;  /* 0x0000001200037305 */ /* 0x000e24000021f100 */
[----:B0-----:R0:W-:Y:S01]  /*b5d0*/  STG.E desc[UR36][R8.64], R3 ;  /* 0x0000000308007986 */ /* 0x0011e2000c101924 */
[----:B------:R-:W-:Y:S05]  /*b5e0*/  BRA `(.L_x_777) ;  /* 0x0000000c00347947 */ /* 0x000fea0003800000 */
.L_x_778:
[----:B------:R-:W-:-:S04]  /*b5f0*/  IMAD.U32 R18, R18, 0x10000, RZ ;  /* 0x0001000012127824 */ /* 0x000fc800078e00ff */
[----:B------:R-:W0:Y:S02]  /*b600*/  F2I.FTZ.TRUNC.NTZ R3, R18 ;  /* 0x0000001200037305 */ /* 0x000e24000021f100 */
[----:B0-----:R0:W-:Y:S01]  /*b610*/  STG.E.U16 desc[UR36][R8.64], R3 ;  /* 0x0000000308007986 */ /* 0x0011e2000c101524 */
[----:B------:R-:W-:Y:S05]  /*b620*/  BRA `(.L_x_777) ;  /* 0x0000000c00247947 */ /* 0x000fea0003800000 */
.L_x_773:
        /* <DEDUP_REMOVED lines=9> */
.L_x_781:
[----:B------:R-:W-:-:S05]  /*b6c0*/  IMAD.U32 R0, R18, 0x10000, RZ ;  /* 0x0001000012007824 */ /* 0x000fca00078e00ff */
[----:B------:R-:W-:-:S05]  /*b6d0*/  F2FP.F16.F32.PACK_AB R0, RZ, R0 ;  /* 0x00000000ff00723e */ /* 0x000fca00000000ff */
[----:B------:R0:W-:Y:S01]  /*b6e0*/  STG.E.U16 desc[UR36][R8.64], R0 ;  /* 0x0000000008007986 */ /* 0x0001e2000c101524 */
[----:B------:R-:W-:Y:S05]  /*b6f0*/  BRA `(.L_x_777) ;  /* 0x0000000800f07947 */ /* 0x000fea0003800000 */
.L_x_780:
        /* <DEDUP_REMOVED lines=10> */
.L_x_783:
[----:B------:R-:W-:-:S05]  /*b7a0*/  IMAD.U32 R18, R18, 0x10000, RZ ;  /* 0x0001000012127824 */ /* 0x000fca00078e00ff */
[----:B------:R-:W-:-:S04]  /*b7b0*/  F2FP.F16.F32.PACK_AB R3, RZ, R18 ;  /* 0x00000012ff03723e */ /* 0x000fc800000000ff */
[----:B------:R-:W-:-:S05]  /*b7c0*/  PRMT R3, R3, 0x5410, RZ ;  /* 0x0000541003037816 */ /* 0x000fca00000000ff */
[----:B------:R0:W-:Y:S01]  /*b7d0*/  STG.E desc[UR36][R8.64], R3 ;  /* 0x0000000308007986 */ /* 0x0001e2000c101924 */
[----:B------:R-:W-:Y:S05]  /*b7e0*/  BRA `(.L_x_777) ;  /* 0x0000000800b47947 */ /* 0x000fea0003800000 */
.L_x_782:
[----:B------:R-:W-:-:S04]  /*b7f0*/  IMAD.U32 R4, R18, 0x10000, RZ ;  /* 0x0001000012047824 */ /* 0x000fc800078e00ff */
[----:B------:R-:W-:-:S06]  /*b800*/  FMUL.FTZ R4, R4, 1 ;  /* 0x3f80000004047820 */ /* 0x000fcc0000410000 */
[----:B------:R-:W0:Y:S02]  /*b810*/  F2F.F64.F32 R4, R4 ;  /* 0x0000000400047310 */ /* 0x000e240000201800 */
[----:B0-----:R0:W-:Y:S01]  /*b820*/  STG.E.64 desc[UR36][R8.64], R4 ;  /* 0x0000000408007986 */ /* 0x0011e2000c101b24 */
[----:B------:R-:W-:Y:S05]  /*b830*/  BRA `(.L_x_777) ;  /* 0x0000000800a07947 */ /* 0x000fea0003800000 */
.L_x_772:
        /* <DEDUP_REMOVED lines=14> */
.L_x_787:
        /* <DEDUP_REMOVED lines=17> */
.L_x_790:
[----:B------:R-:W-:-:S04]  /*ba30*/  SHF.R.U32.HI R3, RZ, 0x18, R5 ;  /* 0x00000018ff037819 */ /* 0x000fc80000011605 */
[----:B------:R-:W-:-:S04]  /*ba40*/  LOP3.LUT R0, R0, 0x80, R3, 0xf8, !PT ;  /* 0x0000008000007812 */ /* 0x000fc800078ef803 */
[----:B------:R-:W-:-:S07]  /*ba50*/  PRMT R4, R0, 0x7610, R4 ;  /* 0x0000761000047816 */ /* 0x000fce0000000004 */
.L_x_789:
[----:B------:R-:W-:Y:S05]  /*ba60*/  BSYNC.RECONVERGENT B0 ;  /* 0x0000000000007941 */ /* 0x000fea0003800200 */
.L_x_788:
[----:B------:R0:W-:Y:S01]  /*ba70*/  STG.E.U8 desc[UR36][R8.64], R4 ;  /* 0x0000000408007986 */ /* 0x0001e2000c101124 */
[----:B------:R-:W-:Y:S05]  /*ba80*/  BRA `(.L_x_777) ;  /* 0x00000008000c7947 */ /* 0x000fea0003800000 */
.L_x_786:
        /* <DEDUP_REMOVED lines=17> */
.L_x_793:
[----:B------:R-:W-:-:S04]  /*bba0*/  SHF.R.U32.HI R3, RZ, 0x18, R5 ;  /* 0x00000018ff037819 */ /* 0x000fc80000011605 */
[----:B------:R-:W-:-:S04]  /*bbb0*/  LOP3.LUT R0, R0, 0x80, R3, 0xf8, !PT ;  /* 0x0000008000007812 */ /* 0x000fc800078ef803 */
[----:B------:R-:W-:-:S07]  /*bbc0*/  PRMT R4, R0, 0x7610, R4 ;  /* 0x0000761000047816 */ /* 0x000fce0000000004 */
.L_x_792:
[----:B------:R-:W-:Y:S05]  /*bbd0*/  BSYNC.RECONVERGENT B0 ;  /* 0x0000000000007941 */ /* 0x000fea0003800200 */
.L_x_791:
[----:B------:R0:W-:Y:S01]  /*bbe0*/  STG.E.U8 desc[UR36][R8.64], R4 ;  /* 0x0000000408007986 */ /* 0x0001e2000c101124 */
[----:B------:R-:W-:Y:S05]  /*bbf0*/  BRA `(.L_x_777) ;  /* 0x0000000400b07947 */ /* 0x000fea0003800000 */
.L_x_785:
        /* <DEDUP_REMOVED lines=22> */
.L_x_795:
[----:B------:R-:W-:-:S06]  /*bd60*/  IMAD.U32 R4, R18, 0x10000, RZ ;  /* 0x0001000012047824 */ /* 0x000fcc00078e00ff */
[----:B------:R-:W0:Y:S02]  /*bd70*/  F2I.U64.TRUNC R4, R4 ;  /* 0x0000000400047311 */ /* 0x000e24000020d800 */
[----:B0-----:R0:W-:Y:S01]  /*bd80*/  STG.E.64 desc[UR36][R8.64], R4 ;  /* 0x0000000408007986 */ /* 0x0011e2000c101b24 */
[----:B------:R-:W-:Y:S05]  /*bd90*/  BRA `(.L_x_777) ;  /* 0x0000000400487947 */ /* 0x000fea0003800000 */
.L_x_794:
[----:B------:R-:W-:-:S04]  /*bda0*/  IMAD.U32 R18, R18, 0x10000, RZ ;  /* 0x0001000012127824 */ /* 0x000fc800078e00ff */
[----:B------:R-:W0:Y:S02]  /*bdb0*/  F2I.FTZ.U32.TRUNC.NTZ R3, R18 ;  /* 0x0000001200037305 */ /* 0x000e24000021f000 */
[----:B0-----:R0:W-:Y:S01]  /*bdc0*/  STG.E desc[UR36][R8.64], R3 ;  /* 0x0000000308007986 */ /* 0x0011e2000c101924 */
[----:B------:R-:W-:Y:S05]  /*bdd0*/  BRA `(.L_x_777) ;  /* 0x0000000400387947 */ /* 0x000fea0003800000 */
.L_x_784:
        /* <DEDUP_REMOVED lines=11> */
.L_x_797:
[----:B------:R-:W-:Y:S01]  /*be90*/  IMAD.U32 R18, R18, 0x10000, RZ ;  /* 0x0001000012127824 */ /* 0x000fe200078e00ff */
[----:B------:R-:W-:-:S03]  /*bea0*/  CS2R R6, SRZ ;  /* 0x0000000000067805 */ /* 0x000fc6000001ff00 */
[----:B------:R-:W-:-:S06]  /*beb0*/  FMUL.FTZ R4, R18, 1 ;  /* 0x3f80000012047820 */ /* 0x000fcc0000410000 */
[----:B------:R-:W0:Y:S02]  /*bec0*/  F2F.F64.F32 R4, R4 ;  /* 0x0000000400047310 */ /* 0x000e240000201800 */
[----:B0-----:R3:W-:Y:S01]  /*bed0*/  STG.E.128 desc[UR36][R8.64], R4 ;  /* 0x0000000408007986 */ /* 0x0017e2000c101d24 */
[----:B------:R-:W-:Y:S05]  /*bee0*/  BRA `(.L_x_777) ;  /* 0x0000000000f47947 */ /* 0x000fea0003800000 */
.L_x_796:
[----:B------:R-:W-:-:S13]  /*bef0*/  ISETP.NE.AND P0, PT, R0, 0xf, PT ;  /* 0x0000000f0000780c */ /* 0x000fda0003f05270 */
[----:B------:R-:W-:Y:S05]  /*bf00*/  @!P0 BRA `(.L_x_798) ;  /* 0x0000000000e88947 */ /* 0x000fea0003800000 */
[----:B------:R-:W-:-:S13]  /*bf10*/  ISETP.NE.AND P0, PT, R0, 0x17, PT ;  /* 0x000000170000780c */ /* 0x000fda0003f05270 */
[----:B------:R-:W-:Y:S05]  /*bf20*/  @!P0 BRA `(.L_x_799) ;  /* 0x0000000000908947 */ /* 0x000fea0003800000 */
[----:B------:R-:W-:-:S13]  /*bf30*/  ISETP.NE.AND P0, PT, R0, 0x18, PT ;  /* 0x000000180000780c */ /* 0x000fda0003f05270 */
[----:B------:R-:W-:Y:S05]  /*bf40*/  @!P0 BRA `(.L_x_800) ;  /* 0x0000000000448947 */ /* 0x000fea0003800000 */
.L_x_776:
        /* <DEDUP_REMOVED lines=16> */
.L_x_801:
[----:B------:R-:W-:Y:S05]  /*c050*/  BRA `(.L_x_777) ;  /* 0x0000000000987947 */ /* 0x000fea0003800000 */
.L_x_800:
        /* <DEDUP_REMOVED lines=13> */
.L_x_803:
[----:B------:R-:W-:Y:S05]  /*c130*/  BSYNC.RECONVERGENT B0 ;  /* 0x0000000000007941 */ /* 0x000fea0003800200 */
.L_x_802:
[----:B------:R-:W-:-:S05]  /*c140*/  LOP3.LUT R3, R0, 0x80, R3, 0xf8, !PT ;  /* 0x0000008000037812 */ /* 0x000fca00078ef803 */
[----:B------:R1:W-:Y:S01]  /*c150*/  STG.E.U8 desc[UR36][R8.64], R3 ;  /* 0x0000000308007986 */ /* 0x0003e2000c101124 */
[----:B------:R-:W-:Y:S05]  /*c160*/  BRA `(.L_x_777) ;  /* 0x0000000000547947 */ /* 0x000fea0003800000 */
.L_x_799:
        /* <DEDUP_REMOVED lines=12> */
.L_x_805:
[----:B------:R-:W-:Y:S01]  /*c230*/  IMAD.MOV.U32 R0, RZ, RZ, 0x7f ;  /* 0x0000007fff007424 */ /* 0x000fe200078e00ff */
[----:B------:R-:W-:-:S04]  /*c240*/  ISETP.GT.U32.AND P0, PT, R4, 0x7f800000, PT ;  /* 0x7f8000000400780c */ /* 0x000fc80003f04070 */
[----:B------:R-:W-:-:S09]  /*c250*/  SEL R0, R0, 0x7c, P0 ;  /* 0x0000007c00007807 */ /* 0x000fd20000000000 */
.L_x_806:
[----:B------:R-:W-:Y:S05]  /*c260*/  BSYNC.RECONVERGENT B0 ;  /* 0x0000000000007941 */ /* 0x000fea0003800200 */
.L_x_804:
[----:B------:R-:W-:-:S04]  /*c270*/  SHF.R.U32.HI R3, RZ, 0x18, R3 ;  /* 0x00000018ff037819 */ /* 0x000fc80000011603 */
[----:B------:R-:W-:-:S05]  /*c280*/  LOP3.LUT R3, R0, 0x80, R3, 0xf8, !PT ;  /* 0x0000008000037812 */ /* 0x000fca00078ef803 */
[----:B------:R2:W-:Y:S01]  /*c290*/  STG.E.U8 desc[UR36][R8.64], R3 ;  /* 0x0000000308007986 */ /* 0x0005e2000c101124 */
[----:B------:R-:W-:Y:S05]  /*c2a0*/  BRA `(.L_x_777) ;  /* 0x0000000000047947 */ /* 0x000fea0003800000 */
.L_x_798:
[----:B------:R0:W-:Y:S02]  /*c2b0*/  STG.E.U16 desc[UR36][R8.64], R18 ;  /* 0x0000001208007986 */ /* 0x0001e4000c101524 */
.L_x_777:
[----:B------:R-:W-:-:S07]  /*c2c0*/  VIADD R25, R25, 0x80 ;  /* 0x0000008019197836 */ /* 0x000fce0000000000 */
.L_x_736:
[----:B------:R-:W-:Y:S05]  /*c2d0*/  BSYNC.RECONVERGENT B6 ;  /* 0x0000000000067941 */ /* 0x000fea0003800200 */
.L_x_735:
[----:B------:R-:W-:-:S13]  /*c2e0*/  ISETP.GE.AND P0, PT, R25, R16, PT ;  /* 0x000000101900720c */ /* 0x000fda0003f06270 */
[----:B------:R-:W-:Y:S05]  /*c2f0*/  @P0 EXIT ;  /* 0x000000000000094d */ /* 0x000fea0003800000 */
[----:B01-34-:R-:W0:Y:S01]  /*c300*/  LDC.64 R4, c[0x0][0x388] ;  /* 0x0000e200ff047b82 */ /* 0x01be220000000a00 */
[----:B------:R-:W1:Y:S01]  /*c310*/  LDCU UR4, c[0x0][0x3b4] ;  /* 0x00007680ff0477ac */ /* 0x000e620008000800 */
[----:B--2--5:R-:W-:Y:S01]  /*c320*/  PRMT R0, R17, 0x9910, RZ ;  /* 0x0000991011007816 */ /* 0x024fe200000000ff */
[----:B------:R-:W-:-:S03]  /*c330*/  IMAD R2, R2, 0x200, R25 ;  /* 0x0000020002027824 */ /* 0x000fc600078e0219 */
[----:B------:R-:W-:Y:S01]  /*c340*/  ISETP.GT.AND P1, PT, R0, 0x9, PT ;  /* 0x000000090000780c */ /* 0x000fe20003f24270 */
[----:B-1----:R-:W-:-:S05]  /*c350*/  IMAD R3, R2, UR4, RZ ;  /* 0x0000000402037c24 */ /* 0x002fca000f8e02ff */
[----:B0-----:R-:W-:-:S05]  /*c360*/  IADD3 R2, P0, PT, R3, R4, RZ ;  /* 0x0000000403027210 */ /* 0x001fca0007f1e0ff */
[----:B------:R-:W-:Y:S02]  /*c370*/  IMAD.X R3, RZ, RZ, R5, P0 ;  /* 0x000000ffff037224 */ /* 0x000fe400000e0605 */
[----:B------:R-:W-:Y:S06]  /*c380*/  @P1 BRA `(.L_x_807) ;  /* 0x00000004000c1947 */ /* 0x000fec0003800000 */
        /* <DEDUP_REMOVED lines=8> */
[----:B------:R-:W-:-:S06]  /*c410*/  IMAD.U32 R19, R19, 0x10000, RZ ;  /* 0x0001000013137824 */ /* 0x000fcc00078e00ff */
[----:B------:R-:W0:Y:S02]  /*c420*/  F2I.FTZ.TRUNC.NTZ R19, R19 ;  /* 0x0000001300137305 */ /* 0x000e24000021f100 */
[----:B0-----:R-:W-:Y:S01]  /*c430*/  STG.E.U8 desc[UR36][R2.64], R19 ;  /* 0x0000001302007986 */ /* 0x001fe2000c101124 */
[----:B------:R-:W-:Y:S05]  /*c440*/  EXIT ;  /* 0x000000000000794d */ /* 0x000fea0003800000 */
.L_x_810:
[----:B------:R-:W-:-:S06]  /*c450*/  IMAD.U32 R5, R19, 0x10000, RZ ;  /* 0x0001000013057824 */ /* 0x000fcc00078e00ff */
[----:B------:R-:W0:Y:S02]  /*c460*/  F2I.S64.TRUNC R4, R5 ;  /* 0x0000000500047311 */ /* 0x000e24000020d900 */
[----:B0-----:R-:W-:Y:S01]  /*c470*/  STG.E.U8 desc[UR36][R2.64], R4 ;  /* 0x0000000402007986 */ /* 0x001fe2000c101124 */
[----:B------:R-:W-:Y:S05]  /*c480*/  EXIT ;  /* 0x000000000000794d */ /* 0x000fea0003800000 */
.L_x_809:
        /* <DEDUP_REMOVED lines=8> */
[----:B0-----:R-:W-:Y:S01]  /*c510*/  STG.E.64 desc[UR36][R2.64], R4 ;  /* 0x0000000402007986 */ /* 0x001fe2000c101b24 */
[----:B------:R-:W-:Y:S05]  /*c520*/  EXIT ;  /* 0x000000000000794d */ /* 0x000fea0003800000 */
.L_x_813:
[----:B------:R-:W-:-:S06]  /*c530*/  IMAD.U32 R19, R19, 0x10000, RZ ;  /* 0x0001000013137824 */ /* 0x000fcc00078e00ff */
[----:B------:R-:W0:Y:S02]  /*c540*/  F2I.FTZ.TRUNC.NTZ R19, R19 ;  /* 0x0000001300137305 */ /* 0x000e24000021f100 */
[----:B0-----:R-:W-:Y:S01]  /*c550*/  STG.E desc[UR36][R2.64], R19 ;  /* 0x0000001302007986 */ /* 0x001fe2000c101924 */
[----:B------:R-:W-:Y:S05]  /*c560*/  EXIT ;  /* 0x000000000000794d */ /* 0x000fea0003800000 */
.L_x_812:
[----:B------:R-:W-:-:S06]  /*c570*/  IMAD.U32 R19, R19, 0x10000, RZ ;  /* 0x0001000013137824 */ /* 0x000fcc00078e00ff */
[----:B------:R-:W0:Y:S02]  /*c580*/  F2I.FTZ.TRUNC.NTZ R19, R19 ;  /* 0x0000001300137305 */ /* 0x000e24000021f100 */
[----:B0-----:R-:W-:Y:S01]  /*c590*/  STG.E.U16 desc[UR36][R2.64], R19 ;  /* 0x0000001302007986 */ /* 0x001fe2000c101524 */
[----:B------:R-:W-:Y:S05]  /*c5a0*/  EXIT ;  /* 0x000000000000794d */ /* 0x000fea0003800000 */
.L_x_808:
[----:B------:R-:W-:-:S13]  /*c5b0*/  ISETP.GT.AND P0, PT, R0, 0x6, PT ;  /* 0x000000060000780c */ /* 0x000fda0003f04270 */
[----:B------:R-:W-:Y:S05]  /*c5c0*/  @P0 BRA `(.L_x_814) ;  /* 0x00000000002c0947 */ /* 0x000fea0003800000 */
[----:B------:R-:W-:-:S13]  /*c5d0*/  ISETP.NE.AND P0, PT, R0, 0x5, PT ;  /* 0x000000050000780c */ /* 0x000fda0003f05270 */
[----:B------:R-:W-:Y:S05]  /*c5e0*/  @!P0 BRA `(.L_x_815) ;  /* 0x0000000000148947 */ /* 0x000fea0003800000 */
[----:B------:R-:W-:-:S13]  /*c5f0*/  ISETP.NE.AND P0, PT, R0, 0x6, PT ;  /* 0x000000060000780c */ /* 0x000fda0003f05270 */
[----:B------:R-:W-:Y:S05]  /*c600*/  @P0 BRA `(.L_x_811) ;  /* 0x0000000800300947 */ /* 0x000fea0003800000 */
[----:B------:R-:W-:-:S05]  /*c610*/  IMAD.U32 R19, R19, 0x10000, RZ ;  /* 0x0001000013137824 */ /* 0x000fca00078e00ff */
[----:B------:R-:W-:Y:S01]  /*c620*/  STG.E desc[UR36][R2.64], R19 ;  /* 0x0000001302007986 */ /* 0x000fe2000c101924 */
[----:B------:R-:W-:Y:S05]  /*c630*/  EXIT ;  /* 0x000000000000794d */ /* 0x000fea0003800000 */
.L_x_815:
[----:B------:R-:W-:-:S05]  /*c640*/  IMAD.U32 R0, R19, 0x10000, RZ ;  /* 0x0001000013007824 */ /* 0x000fca00078e00ff */
[----:B------:R-:W-:-:S05]  /*c650*/  F2FP.F16.F32.PACK_AB R0, RZ, R0 ;  /* 0x00000000ff00723e */ /* 0x000fca00000000ff */
[----:B------:R-:W-:Y:S01]  /*c660*/  STG.E.U16 desc[UR36][R2.64], R0 ;  /* 0x0000000002007986 */ /* 0x000fe2000c101524 */
[----:B------:R-:W-:Y:S05]  /*c670*/  EXIT ;  /* 0x000000000000794d */ /* 0x000fea0003800000 */
.L_x_814:
        /* <DEDUP_REMOVED lines=8> */
[----:B------:R-:W-:Y:S01]  /*c700*/  STG.E.64 desc[UR36][R2.64], R4 ;  /* 0x0000000402007986 */ /* 0x000fe2000c101b24 */
[----:B------:R-:W-:Y:S05]  /*c710*/  EXIT ;  /* 0x000000000000794d */ /* 0x000fea0003800000 */
.L_x_817:
[----:B------:R-:W-:-:S05]  /*c720*/  IMAD.U32 R19, R19, 0x10000, RZ ;  /* 0x0001000013137824 */ /* 0x000fca00078e00ff */
[----:B------:R-:W-:-:S04]  /*c730*/  F2FP.F16.F32.PACK_AB R5, RZ, R19 ;  /* 0x00000013ff05723e */ /* 0x000fc800000000ff */
[----:B------:R-:W-:-:S05]  /*c740*/  PRMT R5, R5, 0x5410, RZ ;  /* 0x0000541005057816 */ /* 0x000fca00000000ff */
[----:B------:R-:W-:Y:S01]  /*c750*/  STG.E desc[UR36][R2.64], R5 ;  /* 0x0000000502007986 */ /* 0x000fe2000c101924 */
[----:B------:R-:W-:Y:S05]  /*c760*/  EXIT ;  /* 0x000000000000794d */ /* 0x000fea0003800000 */
.L_x_816:
[----:B------:R-:W-:-:S04]  /*c770*/  IMAD.U32 R4, R19, 0x10000, RZ ;  /* 0x0001000013047824 */ /* 0x000fc800078e00ff */
[----:B------:R-:W-:-:S06]  /*c780*/  FMUL.FTZ R4, R4, 1 ;  /* 0x3f80000004047820 */ /* 0x000fcc0000410000 */
[----:B------:R-:W0:Y:S02]  /*c790*/  F2F.F64.F32 R4, R4 ;  /* 0x0000000400047310 */ /* 0x000e240000201800 */
[----:B0-----:R-:W-:Y:S01]  /*c7a0*/  STG.E.64 desc[UR36][R2.64], R4 ;  /* 0x0000000402007986 */ /* 0x001fe2000c101b24 */
[----:B------:R-:W-:Y:S05]  /*c7b0*/  EXIT ;  /* 0x000000000000794d */ /* 0x000fea0003800000 */
.L_x_807:
        /* <DEDUP_REMOVED lines=12> */
[----:B0-----:R-:W-:Y:S01]  /*c880*/  STG.E.U16 desc[UR36][R2.64], R5 ;  /* 0x0000000502007986 */ /* 0x001fe2000c101524 */
[----:B------:R-:W-:Y:S05]  /*c890*/  EXIT ;  /* 0x000000000000794d */ /* 0x000fea0003800000 */
.L_x_821:
        /* <DEDUP_REMOVED lines=18> */
.L_x_824:
[----:B------:R-:W-:-:S04]  /*c9c0*/  SHF.R.U32.HI R5, RZ, 0x18, R5 ;  /* 0x00000018ff057819 */ /* 0x000fc80000011605 */
[----:B------:R-:W-:-:S07]  /*c9d0*/  LOP3.LUT R0, R0, 0x80, R5, 0xf8, !PT ;  /* 0x0000008000007812 */ /* 0x000fce00078ef805 */
.L_x_823:
[----:B------:R-:W-:Y:S05]  /*c9e0*/  BSYNC.RECONVERGENT B0 ;  /* 0x0000000000007941 */ /* 0x000fea0003800200 */
.L_x_822:
[----:B------:R-:W-:Y:S01]  /*c9f0*/  STG.E.U8 desc[UR36][R2.64], R0 ;  /* 0x0000000002007986 */ /* 0x000fe2000c101124 */
[----:B------:R-:W-:Y:S05]  /*ca00*/  EXIT ;  /* 0x000000000000794d */ /* 0x000fea0003800000 */
.L_x_820:
        /* <DEDUP_REMOVED lines=18> */
.L_x_827:
[----:B------:R-:W-:-:S04]  /*cb30*/  SHF.R.U32.HI R5, RZ, 0x18, R5 ;  /* 0x00000018ff057819 */ /* 0x000fc80000011605 */
[----:B------:R-:W-:-:S07]  /*cb40*/  LOP3.LUT R0, R0, 0x80, R5, 0xf8, !PT ;  /* 0x0000008000007812 */ /* 0x000fce00078ef805 */
.L_x_826:
[----:B------:R-:W-:Y:S05]  /*cb50*/  BSYNC.RECONVERGENT B0 ;  /* 0x0000000000007941 */ /* 0x000fea0003800200 */
.L_x_825:
[----:B------:R-:W-:Y:S01]  /*cb60*/  STG.E.U8 desc[UR36][R2.64], R0 ;  /* 0x0000000002007986 */ /* 0x000fe2000c101124 */
[----:B------:R-:W-:Y:S05]  /*cb70*/  EXIT ;  /* 0x000000000000794d */ /* 0x000fea0003800000 */
.L_x_819:
[----:B------:R-:W-:-:S13]  /*cb80*/  ISETP.NE.AND P0, PT, R0, 0x1c, PT ;  /* 0x0000001c0000780c */ /* 0x000fda0003f05270 */
[----:B------:R-:W-:Y:S05]  /*cb90*/  @!P0 BRA `(.L_x_828) ;  /* 0x0000000000608947 */ /* 0x000fea0003800000 */
[----:B------:R-:W-:-:S13]  /*cba0*/  ISETP.NE.AND P0, PT, R0, 0x1d, PT ;  /* 0x0000001d0000780c */ /* 0x000fda0003f05270 */
[----:B------:R-:W-:Y:S05]  /*cbb0*/  @!P0 BRA `(.L_x_829) ;  /* 0x0000000000488947 */ /* 0x000fea0003800000 */
[----:B------:R-:W-:-:S13]  /*cbc0*/  ISETP.NE.AND P0, PT, R0, 0x2c, PT ;  /* 0x0000002c0000780c */ /* 0x000fda0003f05270 */
[----:B------:R-:W-:Y:S05]  /*cbd0*/  @P0 BRA `(.L_x_811) ;  /* 0x0000000000bc0947 */ /* 0x000fea0003800000 */
[----:B------:R-:W-:Y:S02]  /*cbe0*/  IMAD.U32 R19, R19, 0x10000, RZ ;  /* 0x0001000013137824 */ /* 0x000fe400078e00ff */
[----:B------:R-:W-:-:S03]  /*cbf0*/  IMAD.MOV.U32 R5, RZ, RZ, 0xff ;  /* 0x000000ffff057424 */ /* 0x000fc600078e00ff */
[----:B------:R-:W-:-:S04]  /*cc00*/  SHF.R.U32.HI R6, RZ, 0x17, R19 ;  /* 0x00000017ff067819 */ /* 0x000fc80000011613 */
[----:B------:R-:W-:-:S04]  /*cc10*/  LOP3.LUT R4, R6, 0xff, RZ, 0xc0, !PT ;  /* 0x000000ff06047812 */ /* 0x000fc800078ec0ff */
[----:B------:R-:W-:-:S13]  /*cc20*/  ISETP.NE.AND P2, PT, R4, 0xff, PT ;  /* 0x000000ff0400780c */ /* 0x000fda0003f45270 */
[--C-:B------:R-:W-:Y:S02]  /*cc30*/  @P2 SHF.R.U32.HI R0, RZ, 0x16, R19.reuse ;  /* 0x00000016ff002819 */ /* 0x100fe40000011613 */
[----:B------:R-:W-:Y:S02]  /*cc40*/  @P2 LOP3.LUT P0, RZ, R4, 0x3fffff, R19, 0xf8, !PT ;  /* 0x003fffff04ff2812 */ /* 0x000fe4000780f813 */
[----:B------:R-:W-:-:S04]  /*cc50*/  @P2 LOP3.LUT R0, R0, 0x1, RZ, 0xc0, !PT ;  /* 0x0000000100002812 */ /* 0x000fc800078ec0ff */
[----:B------:R-:W-:Y:S01]  /*cc60*/  @P2 ISETP.EQ.U32.AND P1, PT, R0, 0x1, P0 ;  /* 0x000000010000280c */ /* 0x000fe20000722070 */
[----:B------:R-:W-:Y:S01]  /*cc70*/  @P2 VIADD R0, R6, 0x1 ;  /* 0x0000000106002836 */ /* 0x000fe20000000000 */
[----:B------:R-:W-:Y:S02]  /*cc80*/  PLOP3.LUT P0, PT, PT, PT, PT, 0x80, 0x8 ;  /* 0x000000000008781c */ /* 0x000fe40003f0f070 */
[----:B------:R-:W-:-:S13]  /*cc90*/  @P2 PLOP3.LUT P0, PT, P1, PT, PT, 0x80, 0x8 ;  /* 0x000000000008281c */ /* 0x000fda0000f0f070 */
[----:B------:R-:W-:-:S04]  /*cca0*/  @!P0 IMAD.MOV R0, RZ, RZ, R6 ;  /* 0x000000ffff008224 */ /* 0x000fc800078e0206 */
[----:B------:R-:W-:-:S05]  /*ccb0*/  @P2 IMAD.MOV.U32 R5, RZ, RZ, R0 ;  /* 0x000000ffff052224 */ /* 0x000fca00078e0000 */
[----:B------:R-:W-:Y:S01]  /*ccc0*/  STG.E.U8 desc[UR36][R2.64], R5 ;  /* 0x0000000502007986 */ /* 0x000fe2000c101124 */
[----:B------:R-:W-:Y:S05]  /*ccd0*/  EXIT ;  /* 0x000000000000794d */ /* 0x000fea0003800000 */
.L_x_829:
[----:B------:R-:W-:-:S06]  /*cce0*/  IMAD.U32 R4, R19, 0x10000, RZ ;  /* 0x0001000013047824 */ /* 0x000fcc00078e00ff */
[----:B------:R-:W0:Y:S02]  /*ccf0*/  F2I.U64.TRUNC R4, R4 ;  /* 0x0000000400047311 */ /* 0x000e24000020d800 */
[----:B0-----:R-:W-:Y:S01]  /*cd00*/  STG.E.64 desc[UR36][R2.64], R4 ;  /* 0x0000000402007986 */ /* 0x001fe2000c101b24 */
[----:B------:R-:W-:Y:S05]  /*cd10*/  EXIT ;  /* 0x000000000000794d */ /* 0x000fea0003800000 */
.L_x_828:
[----:B------:R-:W-:-:S06]  /*cd20*/  IMAD.U32 R19, R19, 0x10000, RZ ;  /* 0x0001000013137824 */ /* 0x000fcc00078e00ff */
[----:B------:R-:W0:Y:S02]  /*cd30*/  F2I.FTZ.U32.TRUNC.NTZ R19, R19 ;  /* 0x0000001300137305 */ /* 0x000e24000021f000 */
[----:B0-----:R-:W-:Y:S01]  /*cd40*/  STG.E desc[UR36][R2.64], R19 ;  /* 0x0000001302007986 */ /* 0x001fe2000c101924 */
[----:B------:R-:W-:Y:S05]  /*cd50*/  EXIT ;  /* 0x000000000000794d */ /* 0x000fea0003800000 */
.L_x_818:
        /* <DEDUP_REMOVED lines=9> */
[----:B------:R-:W-:Y:S01]  /*cdf0*/  STG.E.U8 desc[UR36][R2.64], R5 ;  /* 0x0000000502007986 */ /* 0x000fe2000c101124 */
[----:B------:R-:W-:Y:S05]  /*ce00*/  EXIT ;  /* 0x000000000000794d */ /* 0x000fea0003800000 */
.L_x_831:
[----:B------:R-:W-:Y:S01]  /*ce10*/  IMAD.U32 R19, R19, 0x10000, RZ ;  /* 0x0001000013137824 */ /* 0x000fe200078e00ff */
[----:B------:R-:W-:-:S03]  /*ce20*/  CS2R R6, SRZ ;  /* 0x0000000000067805 */ /* 0x000fc6000001ff00 */
[----:B------:R-:W-:-:S06]  /*ce30*/  FMUL.FTZ R4, R19, 1 ;  /* 0x3f80000013047820 */ /* 0x000fcc0000410000 */
[----:B------:R-:W0:Y:S02]  /*ce40*/  F2F.F64.F32 R4, R4 ;  /* 0x0000000400047310 */ /* 0x000e240000201800 */
[----:B0-----:R-:W-:Y:S01]  /*ce50*/  STG.E.128 desc[UR36][R2.64], R4 ;  /* 0x0000000402007986 */ /* 0x001fe2000c101d24 */
[----:B------:R-:W-:Y:S05]  /*ce60*/  EXIT ;  /* 0x000000000000794d */ /* 0x000fea0003800000 */
.L_x_830:
[----:B------:R-:W-:-:S13]  /*ce70*/  ISETP.NE.AND P0, PT, R0, 0xf, PT ;  /* 0x0000000f0000780c */ /* 0x000fda0003f05270 */
[----:B------:R-:W-:Y:S05]  /*ce80*/  @!P0 BRA `(.L_x_832) ;  /* 0x0000000000e88947 */ /* 0x000fea0003800000 */
[----:B------:R-:W-:-:S13]  /*ce90*/  ISETP.NE.AND P0, PT, R0, 0x17, PT ;  /* 0x000000170000780c */ /* 0x000fda0003f05270 */
[----:B------:R-:W-:Y:S05]  /*cea0*/  @!P0 BRA `(.L_x_833) ;  /* 0x0000000000908947 */ /* 0x000fea0003800000 */
[----:B------:R-:W-:-:S13]  /*ceb0*/  ISETP.NE.AND P0, PT, R0, 0x18, PT ;  /* 0x000000180000780c */ /* 0x000fda0003f05270 */
[----:B------:R-:W-:Y:S05]  /*cec0*/  @!P0 BRA `(.L_x_834) ;  /* 0x0000000000448947 */ /* 0x000fea0003800000 */
.L_x_811:
[----:B------:R-:W-:Y:S01]  /*ced0*/  MOV R0, 0x0 ;  /* 0x0000000000007802 */ /* 0x000fe20000000f00 */
[----:B------:R-:W0:Y:S01]  /*cee0*/  LDCU.64 UR4, c[0x4][0x128] ;  /* 0x01002500ff0477ac */ /* 0x000e220008000a00 */
[----:B------:R-:W-:Y:S02]  /*cef0*/  IMAD.MOV.U32 R8, RZ, RZ, 0x65 ;  /* 0x00000065ff087424 */ /* 0x000fe400078e00ff */
[----:B------:R1:W2:Y:S01]  /*cf00*/  LDC.64 R2, c[0x4][R0] ;  /* 0x0100000000027b82 */ /* 0x0002a20000000a00 */
[----:B------:R-:W3:Y:S01]  /*cf10*/  LDCU.64 UR6, c[0x4][0x130] ;  /* 0x01002600ff0677ac */ /* 0x000ee20008000a00 */
[----:B------:R-:W-:Y:S02]  /*cf20*/  IMAD.MOV.U32 R12, RZ, RZ, 0x1 ;  /* 0x00000001ff0c7424 */ /* 0x000fe400078e00ff */
[----:B------:R-:W-:Y:S01]  /*cf30*/  IMAD.MOV.U32 R13, RZ, RZ, RZ ;  /* 0x000000ffff0d7224 */ /* 0x000fe200078e00ff */
[----:B------:R-:W4:Y:S01]  /*cf40*/  LDCU.64 UR8, c[0x4][0x40] ;  /* 0x01000800ff0877ac */ /* 0x000f220008000a00 */
[----:B0-----:R-:W-:-:S02]  /*cf50*/  IMAD.U32 R4, RZ, RZ, UR4 ;  /* 0x00000004ff047e24 */ /* 0x001fc4000f8e00ff */
[----:B------:R-:W-:Y:S02]  /*cf60*/  IMAD.U32 R5, RZ, RZ, UR5 ;  /* 0x00000005ff057e24 */ /* 0x000fe4000f8e00ff */
[----:B---3--:R-:W-:Y:S02]  /*cf70*/  IMAD.U32 R6, RZ, RZ, UR6 ;  /* 0x00000006ff067e24 */ /* 0x008fe4000f8e00ff */
[----:B------:R-:W-:Y:S02]  /*cf80*/  IMAD.U32 R7, RZ, RZ, UR7 ;  /* 0x00000007ff077e24 */ /* 0x000fe4000f8e00ff */
[----:B----4-:R-:W-:Y:S02]  /*cf90*/  IMAD.U32 R10, RZ, RZ, UR8 ;  /* 0x00000008ff0a7e24 */ /* 0x010fe4000f8e00ff */
[----:B-1----:R-:W-:-:S07]  /*cfa0*/  IMAD.U32 R11, RZ, RZ, UR9 ;  /* 0x00000009ff0b7e24 */ /* 0x002fce000f8e00ff */
[----:B------:R-:W-:-:S07]  /*cfb0*/  LEPC R20, `(.L_x_835) ;  /* 0x000000001014794e */ /* 0x000fce0000000000 */
[----:B--2---:R-:W-:Y:S05]  /*cfc0*/  CALL.ABS.NOINC R2 ;  /* 0x0000000002007343 */ /* 0x004fea0003c00000 */
.L_x_835:
[----:B------:R-:W-:Y:S05]  /*cfd0*/  EXIT ;  /* 0x000000000000794d */ /* 0x000fea0003800000 */
.L_x_834:
        /* <DEDUP_REMOVED lines=13> */
.L_x_837:
[----:B------:R-:W-:Y:S05]  /*d0b0*/  BSYNC.RECONVERGENT B0 ;  /* 0x0000000000007941 */ /* 0x000fea0003800200 */
.L_x_836:
[----:B------:R-:W-:-:S05]  /*d0c0*/  LOP3.LUT R5, R0, 0x80, R5, 0xf8, !PT ;  /* 0x0000008000057812 */ /* 0x000fca00078ef805 */
[----:B------:R-:W-:Y:S01]  /*d0d0*/  STG.E.U8 desc[UR36][R2.64], R5 ;  /* 0x0000000502007986 */ /* 0x000fe2000c101124 */
[----:B------:R-:W-:Y:S05]  /*d0e0*/  EXIT ;  /* 0x000000000000794d */ /* 0x000fea0003800000 */
.L_x_833:
        /* <DEDUP_REMOVED lines=12> */
.L_x_839:
[----:B------:R-:W-:Y:S01]  /*d1b0*/  IMAD.MOV.U32 R0, RZ, RZ, 0x7f ;  /* 0x0000007fff007424 */ /* 0x000fe200078e00ff */
[----:B------:R-:W-:-:S04]  /*d1c0*/  ISETP.GT.U32.AND P0, PT, R4, 0x7f800000, PT ;  /* 0x7f8000000400780c */ /* 0x000fc80003f04070 */
[----:B------:R-:W-:-:S09]  /*d1d0*/  SEL R0, R0, 0x7c, P0 ;  /* 0x0000007c00007807 */ /* 0x000fd20000000000 */
.L_x_840:
[----:B------:R-:W-:Y:S05]  /*d1e0*/  BSYNC.RECONVERGENT B0 ;  /* 0x0000000000007941 */ /* 0x000fea0003800200 */
.L_x_838:
[----:B------:R-:W-:-:S04]  /*d1f0*/  SHF.R.U32.HI R5, RZ, 0x18, R5 ;  /* 0x00000018ff057819 */ /* 0x000fc80000011605 */
[----:B------:R-:W-:-:S05]  /*d200*/  LOP3.LUT R5, R0, 0x80, R5, 0xf8, !PT ;  /* 0x0000008000057812 */ /* 0x000fca00078ef805 */
[----:B------:R-:W-:Y:S01]  /*d210*/  STG.E.U8 desc[UR36][R2.64], R5 ;  /* 0x0000000502007986 */ /* 0x000fe2000c101124 */
[----:B------:R-:W-:Y:S05]  /*d220*/  EXIT ;  /* 0x000000000000794d */ /* 0x000fea0003800000 */
.L_x_832:
[----:B------:R-:W-:Y:S01]  /*d230*/  STG.E.U16 desc[UR36][R2.64], R19 ;  /* 0x0000001302007986 */ /* 0x000fe2000c101524 */
[----:B------:R-:W-:Y:S05]  /*d240*/  EXIT ;  /* 0x000000000000794d */ /* 0x000fea0003800000 */
.L_x_841:
        /* <DEDUP_REMOVED lines=11> */
.L_x_7834:


//--------------------- .text._ZN2at6native18elementwise_kernelILi128ELi4EZNS0_22gpu_kernel_impl_nocastIZZZNS0_61_GLOBAL__N__b29612f4_23_ActivationMishKernel_cu_9e10b42f_310420mish_backward_kernelERNS_14TensorIteratorEENKUlvE_clEvENKUlvE2_clEvEUlN3c108BFloat16ES9_E_EEvRNS_18TensorIteratorBaseERKT_EUliE_EEviT1_ --------------------------
	.section	.text._ZN2at6native18elementwise_kernelILi128ELi4EZNS0_22gpu_kernel_impl_nocastIZZZNS0_61_GLOBAL__N__b29612f4_23_ActivationMishKernel_cu_9e10b42f_310420mish_backward_kernelERNS_14TensorIteratorEENKUlvE_clEvENKUlvE2_clEvEUlN3c108BFloat16ES9_E_EEvRNS_18TensorIteratorBaseERKT_EUliE_EEviT1_,"ax",@progbits
	.align	128
        .global         _ZN2at6native18elementwise_kernelILi128ELi4EZNS0_22gpu_kernel_impl_nocastIZZZNS0_61_GLOBAL__N__b29612f4_23_ActivationMishKernel_cu_9e10b42f_310420mish_backward_kernelERNS_14TensorIteratorEENKUlvE_clEvENKUlvE2_clEvEUlN3c108BFloat16ES9_E_EEvRNS_18TensorIteratorBaseERKT_EUliE_EEviT1_
        .type           _ZN2at6native18elementwise_kernelILi128ELi4EZNS0_22gpu_kernel_impl_nocastIZZZNS0_61_GLOBAL__N__b29612f4_23_ActivationMishKernel_cu_9e10b42f_310420mish_backward_kernelERNS_14TensorIteratorEENKUlvE_clEvENKUlvE2_clEvEUlN3c108BFloat16ES9_E_EEvRNS_18TensorIteratorBaseERKT_EUliE_EEviT1_,@function
        .size           _ZN2at6native18elementwise_kernelILi128ELi4EZNS0_22gpu_kernel_impl_nocastIZZZNS0_61_GLOBAL__N__b29612f4_23_ActivationMishKernel_cu_9e10b42f_310420mish_backward_kernelERNS_14TensorIteratorEENKUlvE_clEvENKUlvE2_clEvEUlN3c108BFloat16ES9_E_EEvRNS_18TensorIteratorBaseERKT_EUliE_EEviT1_,(.L_x_7835 - _ZN2at6native18elementwise_kernelILi128ELi4EZNS0_22gpu_kernel_impl_nocastIZZZNS0_61_GLOBAL__N__b29612f4_23_ActivationMishKernel_cu_9e10b42f_310420mish_backward_kernelERNS_14TensorIteratorEENKUlvE_clEvENKUlvE2_clEvEUlN3c108BFloat16ES9_E_EEvRNS_18TensorIteratorBaseERKT_EUliE_EEviT1_)
        .other          _ZN2at6native18elementwise_kernelILi128ELi4EZNS0_22gpu_kernel_impl_nocastIZZZNS0_61_GLOBAL__N__b29612f4_23_ActivationMishKernel_cu_9e10b42f_310420mish_backward_kernelERNS_14TensorIteratorEENKUlvE_clEvENKUlvE2_clEvEUlN3c108BFloat16ES9_E_EEvRNS_18TensorIteratorBaseERKT_EUliE_EEviT1_,@"STO_CUDA_ENTRY STV_DEFAULT"
_ZN2at6native18elementwise_kernelILi128ELi4EZNS0_22gpu_kernel_impl_nocastIZZZNS0_61_GLOBAL__N__b29612f4_23_ActivationMishKernel_cu_9e10b42f_310420mish_backward_kernelERNS_14TensorIteratorEENKUlvE_clEvENKUlvE2_clEvEUlN3c108BFloat16ES9_E_EEvRNS_18TensorIteratorBaseERKT_EUliE_EEviT1_:
.text._ZN2at6native18elementwise_kernelILi128ELi4EZNS0_22gpu_kernel_impl_nocastIZZZNS0_61_GLOBAL__N__b29612f4_23_ActivationMishKernel_cu_9e10b42f_310420mish_backward_kernelERNS_14TensorIteratorEENKUlvE_clEvENKUlvE2_clEvEUlN3c108BFloat16ES9_E_EEvRNS_18TensorIteratorBaseERKT_EUliE_EEviT1_:
[----:B------:R-:W-:Y:S08]  /*0000*/  LDC R1, c[0x0][0x37c] ;  /* 0x0000df00ff017b82 */ /* 0x000ff00000000800 */
[----:B------:R-:W0:Y:S01]  /*0010*/  LDC R2, c[0x0][0x388] ;  /* 0x0000e200ff027b82 */ /* 0x000e220000000800 */
[----:B------:R-:W1:Y:S01]  /*0020*/  S2R R3, SR_TID.X ;  /* 0x0000000000037919 */ /* 0x000e620000002100 */
[----:B------:R-:W2:Y:S06]  /*0030*/  LDCU.64 UR6, c[0x0][0x358] ;  /* 0x00006b00ff0677ac */ /* 0x000eac0008000a00 */
[----:B------:R-:W3:Y:S01]  /*0040*/  S2UR UR4, SR_CTAID.X ;  /* 0x00000000000479c3 */ /* 0x000ee20000002500 */
[----:B0-----:R-:W-:Y:S01]  /*0050*/  ISETP.NE.AND P0, PT, R2, RZ, PT ;  /* 0x000000ff0200720c */ /* 0x001fe20003f05270 */
[----:B---3--:R-:W-:-:S06]  /*0060*/  USHF.L.U32 UR4, UR4, 0x9, URZ ;  /* 0x0000000904047899 */ /* 0x008fcc00080006ff */
[----:B-1----:R-:W-:-:S06]  /*0070*/  LOP3.LUT R3, R3, UR4, RZ, 0xfc, !PT ;  /* 0x0000000403037c12 */ /* 0x002fcc000f8efcff */
[----:B--2---:R-:W-:Y:S05]  /*0080*/  @P0 BRA `(.L_x_842) ;  /* 0x0000000c00500947 */ /* 0x004fea0003800000 */
[----:B------:R-:W0:Y:S01]  /*0090*/  LDCU UR4, c[0x0][0x380] ;  /* 0x00007000ff0477ac */ /* 0x000e220008000800 */
[----:B------:R-:W-:Y:S04]  /*00a0*/  BSSY.RECONVERGENT B0, `(.L_x_843) ;  /* 0x000009e000007945 */ /* 0x000fe80003800200 */
[----:B------:R-:W-:Y:S01]  /*00b0*/  BSSY.RELIABLE B1, `(.L_x_844) ;  /* 0x000006b000017945 */ /* 0x000fe20003800100 */
[----:B0-----:R-:W-:-:S13]  /*00c0*/  ISETP.GE.AND P0, PT, R3, UR4, PT ;  /* 0x0000000403007c0c */ /* 0x001fda000bf06270 */
[----:B------:R-:W-:Y:S05]  /*00d0*/  @P0 BRA `(.L_x_845) ;  /* 0x0000000400940947 */ /* 0x000fea0003800000 */
[----:B------:R-:W0:Y:S02]  /*00e0*/  LDC.64 R8, c[0x0][0x5f8] ;  /* 0x00017e00ff087b82 */ /* 0x000e240000000a00 */
[----:B0-----:R-:W2:Y:S06]  /*00f0*/  LDG.E.U16 R2, desc[UR6][R8.64] ;  /* 0x0000000608027981 */ /* 0x001eac000c1e1500 */
[----:B------:R-:W0:Y:S02]  /*0100*/  LDC.64 R6, c[0x0][0x5f0] ;  /* 0x00017c00ff067b82 */ /* 0x000e240000000a00 */
[----:B0-----:R0:W3:Y:S01]  /*0110*/  LDG.E.U16 R0, desc[UR6][R6.64] ;  /* 0x0000000606007981 */ /* 0x0010e2000c1e1500 */
[----:B------:R-:W-:Y:S01]  /*0120*/  HFMA2 R11, -RZ, RZ, 1.625, 0 ;  /* 0x3e800000ff0b7431 */ /* 0x000fe200000001ff */
[----:B------:R-:W-:-:S02]  /*0130*/  IADD3 R3, PT, PT, R3, 0x80, RZ ;  /* 0x0000008003037810 */ /* 0x000fc40007ffe0ff */
[----:B0-----:R-:W-:Y:S02]  /*0140*/  MOV R7, 0x3d39bf78 ;  /* 0x3d39bf7800077802 */ /* 0x001fe40000000f00 */
[----:B--2---:R-:W-:-:S05]  /*0150*/  SHF.L.U32 R2, R2, 0x10, RZ ;  /* 0x0000001002027819 */ /* 0x004fca00000006ff */
[C---:B------:R-:W-:Y:S01]  /*0160*/  FMUL.FTZ R4, R2.reuse, 1.4426950216293334961 ;  /* 0x3fb8aa3b02047820 */ /* 0x040fe20000410000 */
[----:B------:R-:W-:-:S05]  /*0170*/  FMUL.FTZ R6, R2, -1.4426950216293334961 ;  /* 0xbfb8aa3b02067820 */ /* 0x000fca0000410000 */
[----:B------:R-:W0:Y:S08]  /*0180*/  MUFU.EX2 R4, R4 ;  /* 0x0000000400047308 */ /* 0x000e300000000800 */
[----:B------:R-:W1:Y:S01]  /*0190*/  MUFU.EX2 R6, R6 ;  /* 0x0000000600067308 */ /* 0x000e620000000800 */
[----:B---3--:R-:W-:Y:S01]  /*01a0*/  SHF.L.U32 R0, R0, 0x10, RZ ;  /* 0x0000001000007819 */ /* 0x008fe200000006ff */
[C---:B0-----:R-:W-:Y:S01]  /*01b0*/  FADD.FTZ.RZ R5, R4.reuse, 1 ;  /* 0x3f80000004057421 */ /* 0x041fe2000001c000 */
[----:B------:R-:W-:-:S04]  /*01c0*/  ISETP.GE.U32.AND P0, PT, R4, 0x7f800000, PT ;  /* 0x7f8000000400780c */ /* 0x000fc80003f06070 */
[----:B------:R-:W-:Y:S02]  /*01d0*/  IADD3 R5, PT, PT, R5, -0x3f400000, RZ ;  /* 0xc0c0000005057810 */ /* 0x000fe40007ffe0ff */
[----:B------:R-:W-:Y:S02]  /*01e0*/  ISETP.GT.AND P1, PT, R4, -0x40800000, P0 ;  /* 0xbf8000000400780c */ /* 0x000fe40000724270 */
[----:B------:R-:W-:-:S04]  /*01f0*/  LOP3.LUT R5, R5, 0xff800000, RZ, 0xc0, !PT ;  /* 0xff80000005057812 */ /* 0x000fc800078ec0ff */
[----:B------:R-:W-:Y:S02]  /*0200*/  IADD3 R10, PT, PT, -R5, 0x40800000, RZ ;  /* 0x40800000050a7810 */ /* 0x000fe40007ffe1ff */
[-C--:B------:R-:W-:Y:S02]  /*0210*/  IADD3 R8, PT, PT, R4, -R5.reuse, RZ ;  /* 0x8000000504087210 */ /* 0x080fe40007ffe0ff */
[----:B------:R-:W-:Y:S01]  /*0220*/  I2FP.F32.S32 R5, R5 ;  /* 0x0000000500057245 */ /* 0x000fe20000201400 */
[----:B------:R-:W-:-:S04]  /*0230*/  FFMA.FTZ R9, R10, R11, -1 ;  /* 0xbf8000000a097423 */ /* 0x000fc8000001000b */
[----:B------:R-:W-:Y:S01]  /*0240*/  FADD.FTZ R8, R8, R9 ;  /* 0x0000000908087221 */ /* 0x000fe20000010000 */
[----:B------:R-:W-:Y:S01]  /*0250*/  FMUL.FTZ R5, R5, 1.1920928955078125e-07 ;  /* 0x3400000005057820 */ /* 0x000fe20000410000 */
[----:B------:R-:W-:Y:S02]  /*0260*/  @P0 MOV R9, 0x7f800000 ;  /* 0x7f80000000090802 */ /* 0x000fe40000000f00 */
        /* <DEDUP_REMOVED lines=10> */
[----:B-1----:R-:W-:-:S03]  /*0310*/  FADD.FTZ R7, R6, 1 ;  /* 0x3f80000006077421 */ /* 0x002fc60000010000 */
[----:B------:R-:W-:Y:S01]  /*0320*/  FFMA.FTZ R8, R5, 0.69314718246459960938, R8 ;  /* 0x3f31721805087823 */ /* 0x000fe20000010008 */
[C---:B------:R-:W-:Y:S01]  /*0330*/  @P1 FFMA.FTZ R8, R4.reuse, R9, +INF ;  /* 0x7f80000004081423 */ /* 0x040fe20000010009 */
[----:B------:R-:W-:Y:S01]  /*0340*/  @P0 FSETP.NEU.FTZ.AND P1, PT, R4, RZ, PT ;  /* 0x000000ff0400020b */ /* 0x000fe20003f3d000 */
[----:B------:R-:W0:Y:S01]  /*0350*/  MUFU.RCP R7, R7 ;  /* 0x0000000700077308 */ /* 0x000e220000001000 */
[----:B------:R-:W1:Y:S02]  /*0360*/  LDC.64 R4, c[0x0][0x5e8] ;  /* 0x00017a00ff047b82 */ /* 0x000e640000000a00 */
[----:B------:R-:W-:Y:S02]  /*0370*/  @P0 FSEL R8, R8, -RZ, P1 ;  /* 0x800000ff08080208 */ /* 0x000fe40000800000 */
[----:B------:R-:W-:-:S04]  /*0380*/  ISETP.GE.AND P0, PT, R3, UR4, PT ;  /* 0x0000000403007c0c */ /* 0x000fc8000bf06270 */
[----:B------:R-:W2:Y:S01]  /*0390*/  MUFU.TANH R8, R8 ;  /* 0x0000000800087308 */ /* 0x000ea20000002400 */
[----:B0-----:R-:W-:-:S08]  /*03a0*/  FMUL.FTZ R9, R2, R7 ;  /* 0x0000000702097220 */ /* 0x001fd00000410000 */
[----:B------:R-:W-:Y:S05]  /*03b0*/  @P0 BREAK.RELIABLE B1 ;  /* 0x0000000000010942 */ /* 0x000fea0003800100 */
[----:B--2---:R-:W-:-:S04]  /*03c0*/  FFMA.FTZ R2, -R8, R8, 1 ;  /* 0x3f80000008027423 */ /* 0x004fc80000010108 */
[----:B------:R-:W-:-:S04]  /*03d0*/  FFMA.FTZ R9, R9, R2, R8 ;  /* 0x0000000209097223 */ /* 0x000fc80000010008 */
[----:B------:R-:W-:-:S05]  /*03e0*/  FMUL.FTZ R0, R0, R9 ;  /* 0x0000000900007220 */ /* 0x000fca0000410000 */
[----:B------:R-:W-:-:S05]  /*03f0*/  F2FP.BF16.F32.PACK_AB R0, RZ, R0 ;  /* 0x00000000ff00723e */ /* 0x000fca00000010ff */
[----:B-1----:R0:W-:Y:S01]  /*0400*/  STG.E.U16 desc[UR6][R4.64], R0 ;  /* 0x0000000004007986 */ /* 0x0021e2000c101506 */
[----:B------:R-:W-:Y:S05]  /*0410*/  @P0 BRA `(.L_x_846) ;  /* 0x0000000400980947 */ /* 0x000fea0003800000 */
[----:B------:R-:W1:Y:S02]  /*0420*/  LDC.64 R8, c[0x0][0x5f8] ;  /* 0x00017e00ff087b82 */ /* 0x000e640000000a00 */
[----:B-1----:R-:W2:Y:S06]  /*0430*/  LDG.E.U16 R2, desc[UR6][R8.64] ;  /* 0x0000000608027981 */ /* 0x002eac000c1e1500 */
[----:B------:R-:W0:Y:S02]  /*0440*/  LDC.64 R6, c[0x0][0x5f0] ;  /* 0x00017c00ff067b82 */ /* 0x000e240000000a00 */
[----:B0-----:R0:W3:Y:S01]  /*0450*/  LDG.E.U16 R0, desc[UR6][R6.64] ;  /* 0x0000000606007981 */ /* 0x0010e2000c1e1500 */
[----:B------:R-:W-:-:S02]  /*0460*/  MOV R11, 0x3e800000 ;  /* 0x3e800000000b7802 */ /* 0x000fc40000000f00 */
[----:B------:R-:W-:Y:S02]  /*0470*/  IADD3 R3, PT, PT, R3, 0x80, RZ ;  /* 0x0000008003037810 */ /* 0x000fe40007ffe0ff */
        /* <DEDUP_REMOVED lines=35> */
[----:B------:R-:W-:-:S06]  /*06b0*/  @P0 FSEL R8, R8, -RZ, P1 ;  /* 0x800000ff08080208 */ /* 0x000fcc0000800000 */
[----:B------:R-:W2:Y:S01]  /*06c0*/  MUFU.TANH R8, R8 ;  /* 0x0000000800087308 */ /* 0x000ea20000002400 */
[----:B0-----:R-:W-:Y:S01]  /*06d0*/  FMUL.FTZ R9, R2, R7 ;  /* 0x0000000702097220 */ /* 0x001fe20000410000 */
[----:B--2---:R-:W-:-:S04]  /*06e0*/  FFMA.FTZ R2, -R8, R8, 1 ;  /* 0x3f80000008027423 */ /* 0x004fc80000010108 */
[----:B------:R-:W-:-:S04]  /*06f0*/  FFMA.FTZ R9, R9, R2, R8 ;  /* 0x0000000209097223 */ /* 0x000fc80000010008 */
[----:B------:R-:W-:-:S05]  /*0700*/  FMUL.FTZ R0, R0, R9 ;  /* 0x0000000900007220 */ /* 0x000fca0000410000 */
[----:B------:R-:W-:-:S05]  /*0710*/  F2FP.BF16.F32.PACK_AB R0, RZ, R0 ;  /* 0x00000000ff00723e */ /* 0x000fca00000010ff */
[----:B-1----:R0:W-:Y:S02]  /*0720*/  STG.E.U16 desc[UR6][R4.64], R0 ;  /* 0x0000000004007986 */ /* 0x0021e4000c101506 */
.L_x_845:
[----:B------:R-:W-:-:S13]  /*0730*/  ISETP.GE.AND P0, PT, R3, UR4, PT ;  /* 0x0000000403007c0c */ /* 0x000fda000bf06270 */
[----:B------:R-:W-:Y:S05]  /*0740*/  @P0 BREAK.RELIABLE B1 ;  /* 0x0000000000010942 */ /* 0x000fea0003800100 */
[----:B------:R-:W-:Y:S05]  /*0750*/  @P0 BRA `(.L_x_846) ;  /* 0x0000000000c80947 */ /* 0x000fea0003800000 */
[----:B------:R-:W-:Y:S05]  /*0760*/  BSYNC.RELIABLE B1 ;  /* 0x0000000000017941 */ /* 0x000fea0003800100 */
.L_x_844:
[----:B------:R-:W1:Y:S02]  /*0770*/  LDC.64 R8, c[0x0][0x5f8] ;  /* 0x00017e00ff087b82 */ /* 0x000e640000000a00 */
[----:B-1----:R-:W2:Y:S06]  /*0780*/  LDG.E.U16 R2, desc[UR6][R8.64] ;  /* 0x0000000608027981 */ /* 0x002eac000c1e1500 */
        /* <DEDUP_REMOVED lines=47> */
.L_x_846:
[----:B------:R-:W-:Y:S05]  /*0a80*/  BSYNC.RECONVERGENT B0 ;  /* 0x0000000000007941 */ /* 0x000fea0003800200 */
.L_x_843:
[----:B------:R-:W-:Y:S05]  /*0a90*/  WARPSYNC.ALL ;  /* 0x0000000000007948 */ /* 0x000fea0003800000 */
[----:B------:R-:W-:-:S13]  /*0aa0*/  ISETP.GE.AND P0, PT, R3, UR4, PT ;  /* 0x0000000403007c0c */ /* 0x000fda000bf06270 */
[----:B------:R-:W-:Y:S05]  /*0ab0*/  @P0 EXIT ;  /* 0x000000000000094d */ /* 0x000fea0003800000 */
[----:B------:R-:W2:Y:S02]  /*0ac0*/  LDC.64 R6, c[0x0][0x5f8] ;  /* 0x00017e00ff067b82 */ /* 0x000ea40000000a00 */
[----:B--2---:R-:W2:Y:S06]  /*0ad0*/  LDG.E.U16 R2, desc[UR6][R6.64] ;  /* 0x0000000606027981 */ /* 0x004eac000c1e1500 */
[----:B01----:R-:W0:Y:S02]  /*0ae0*/  LDC.64 R4, c[0x0][0x5f0] ;  /* 0x00017c00ff047b82 */ /* 0x003e240000000a00 */
[----:B0-----:R0:W3:Y:S01]  /*0af0*/  LDG.E.U16 R0, desc[UR6][R4.64] ;  /* 0x0000000604007981 */ /* 0x0010e2000c1e1500 */
[----:B------:R-:W-:Y:S01]  /*0b00*/  HFMA2 R10, -RZ, RZ, 1.625, 0 ;  /* 0x3e800000ff0a7431 */ /* 0x000fe200000001ff */
[----:B0-----:R-:W-:-:S02]  /*0b10*/  MOV R5, 0x3d39bf78 ;  /* 0x3d39bf7800057802 */ /* 0x001fc40000000f00 */
        /* <DEDUP_REMOVED lines=14> */
[----:B------:R-:W-:Y:S01]  /*0c00*/  FFMA.FTZ R9, R9, R10, -1 ;  /* 0xbf80000009097423 */ /* 0x000fe2000001000a */
[----:B------:R-:W-:-:S03]  /*0c10*/  @P0 MOV R10, 0x7f800000 ;  /* 0x7f800000000a0802 */ /* 0x000fc60000000f00 */
[----:B------:R-:W-:Y:S01]  /*0c20*/  FADD.FTZ R6, R6, R9 ;  /* 0x0000000906067221 */ /* 0x000fe20000010000 */
[----:B------:R-:W-:-:S03]  /*0c30*/  FMUL.FTZ R8, R8, 1.1920928955078125e-07 ;  /* 0x3400000008087820 */ /* 0x000fc60000410000 */
        /* <DEDUP_REMOVED lines=14> */
[----:B------:R-:W0:Y:S01]  /*0d20*/  LDC.64 R4, c[0x0][0x5e8] ;  /* 0x00017a00ff047b82 */ /* 0x000e220000000a00 */
[----:B------:R-:W1:Y:S02]  /*0d30*/  MUFU.RCP R3, R6 ;  /* 0x0000000600037308 */ /* 0x000e640000001000 */
[----:B------:R-:W-:-:S06]  /*0d40*/  @P0 FSEL R8, R8, -RZ, P1 ;  /* 0x800000ff08080208 */ /* 0x000fcc0000800000 */
[----:B------:R-:W2:Y:S01]  /*0d50*/  MUFU.TANH R8, R8 ;  /* 0x0000000800087308 */ /* 0x000ea20000002400 */
[----:B-1----:R-:W-:Y:S01]  /*0d60*/  FMUL.FTZ R3, R2, R3 ;  /* 0x0000000302037220 */ /* 0x002fe20000410000 */
[----:B--2---:R-:W-:-:S04]  /*0d70*/  FFMA.FTZ R2, -R8, R8, 1 ;  /* 0x3f80000008027423 */ /* 0x004fc80000010108 */
[----:B------:R-:W-:-:S04]  /*0d80*/  FFMA.FTZ R3, R3, R2, R8 ;  /* 0x0000000203037223 */ /* 0x000fc80000010008 */
[----:B------:R-:W-:-:S05]  /*0d90*/  FMUL.FTZ R0, R0, R3 ;  /* 0x0000000300007220 */ /* 0x000fca0000410000 */
[----:B------:R-:W-:-:S05]  /*0da0*/  F2FP.BF16.F32.PACK_AB R0, RZ, R0 ;  /* 0x00000000ff00723e */ /* 0x000fca00000010ff */
[----:B0-----:R-:W-:Y:S01]  /*0db0*/  STG.E.U16 desc[UR6][R4.64], R0 ;  /* 0x0000000004007986 */ /* 0x001fe2000c101506 */
[----:B------:R-:W-:Y:S05]  /*0dc0*/  EXIT ;  /* 0x000000000000794d */ /* 0x000fea0003800000 */
.L_x_842:
[----:B------:R-:W0:Y:S01]  /*0dd0*/  LDCU UR4, c[0x0][0x380] ;  /* 0x00007000ff0477ac */ /* 0x000e220008000800 */
[----:B------:R-:W-:Y:S01]  /*0de0*/  IADD3 R2, PT, PT, R2, -0x1, RZ ;  /* 0xffffffff02027810 */ /* 0x000fe20007ffe0ff */
[----:B------:R-:W-:Y:S04]  /*0df0*/  BSSY.RECONVERGENT B0, `(.L_x_847) ;  /* 0x00004c3000007945 */ /* 0x000fe80003800200 */
[----:B------:R-:W-:Y:S01]  /*0e00*/  BSSY.RELIABLE B1, `(.L_x_848) ;  /* 0x000032f000017945 */ /* 0x000fe20003800100 */
[----:B------:R-:W-:-:S04]  /*0e10*/  VIMNMX.U32 R0, PT, PT, R2, 0x18, PT ;  /* 0x0000001802007848 */ /* 0x000fc80003fe0000 */
[----:B------:R-:W-:Y:S02]  /*0e20*/  IADD3 R0, PT, PT, R0, 0x1, RZ ;  /* 0x0000000100007810 */ /* 0x000fe40007ffe0ff */
[----:B0-----:R-:W-:-:S13]  /*0e30*/  ISETP.GE.AND P0, PT, R3, UR4, PT ;  /* 0x0000000403007c0c */ /* 0x001fda000bf06270 */
[----:B------:R-:W-:Y:S05]  /*0e40*/  @P0 BRA `(.L_x_849) ;  /* 0x00000030009c0947 */ /* 0x000fea0003800000 */
[----:B------:R-:W0:Y:S01]  /*0e50*/  LDCU.64 UR8, c[0x0][0x390] ;  /* 0x00007200ff0877ac */ /* 0x000e220008000a00 */
[----:B------:R-:W-:Y:S01]  /*0e60*/  HFMA2 R4, -RZ, RZ, 0, 0 ;  /* 0x00000000ff047431 */ /* 0x000fe200000001ff */
[----:B------:R-:W-:Y:S01]  /*0e70*/  MOV R5, R3 ;  /* 0x0000000300057202 */ /* 0x000fe20000000f00 */
[----:B------:R-:W1:Y:S01]  /*0e80*/  LDCU UR5, c[0x0][0x38c] ;  /* 0x00007180ff0577ac */ /* 0x000e620008000800 */
[----:B------:R-:W-:Y:S01]  /*0e90*/  ISETP.NE.AND P0, PT, R2, RZ, PT ;  /* 0x000000ff0200720c */ /* 0x000fe20003f05270 */
[----:B------:R-:W2:Y:S01]  /*0ea0*/  LDCU.64 UR10, c[0x0][0x4b8] ;  /* 0x00009700ff0a77ac */ /* 0x000ea20008000a00 */
        /* <DEDUP_REMOVED lines=8> */
[----:B------:R-:W-:Y:S06]  /*0f30*/  @!P0 BRA `(.L_x_850) ;  /* 0x0000001400348947 */ /* 0x000fec0003800000 */
[----:B------:R-:W0:Y:S01]  /*0f40*/  LDCU.64 UR8, c[0x0][0x398] ;  /* 0x00007300ff0877ac */ /* 0x000e220008000a00 */
[----:B------:R-:W-:Y:S02]  /*0f50*/  MOV R8, RZ ;  /* 0x000000ff00087202 */ /* 0x000fe40000000f00 */
[----:B------:R-:W-:Y:S01]  /*0f60*/  ISETP.NE.AND P0, PT, R0, 0x2, PT ;  /* 0x000000020000780c */ /* 0x000fe20003f05270 */
[----:B------:R-:W1:Y:S01]  /*0f70*/  LDCU UR5, c[0x0][0x3a0] ;  /* 0x00007400ff0577ac */ /* 0x000e620008000800 */
[----:B------:R-:W2:Y:S01]  /*0f80*/  LDCU UR10, c[0x0][0x4c4] ;  /* 0x00009880ff0a77ac */ /* 0x000ea20008000800 */
[----:B------:R-:W3:Y:S01]  /*0f90*/  LDCU.64 UR12, c[0x0][0x4c8] ;  /* 0x00009900ff0c77ac */ /* 0x000ee20008000a00 */
[----:B0-----:R-:W-:-:S05]  /*0fa0*/  IMAD.HI.U32 R10, R9, UR9, R8 ;  /* 0x00000009090a7c27 */ /* 0x001fca000f8e0008 */
[----:B-1----:R-:W-:-:S04]  /*0fb0*/  SHF.R.U32.HI R11, RZ, UR5, R10 ;  /* 0x00000005ff0b7c19 */ /* 0x002fc8000801160a */
[----:B------:R-:W-:-:S05]  /*0fc0*/  IADD3 R7, PT, PT, -R11, RZ, RZ ;  /* 0x000000ff0b077210 */ /* 0x000fca0007ffe1ff */
[----:B------:R-:W-:-:S04]  /*0fd0*/  IMAD R9, R7, UR8, R9 ;  /* 0x0000000807097c24 */ /* 0x000fc8000f8e0209 */
[C---:B--2---:R-:W-:Y:S02]  /*0fe0*/  IMAD R5, R9.reuse, UR10, R5 ;  /* 0x0000000a09057c24 */ /* 0x044fe4000f8e0205 */
[C---:B---3--:R-:W-:Y:S02]  /*0ff0*/  IMAD R4, R9.reuse, UR12, R4 ;  /* 0x0000000c09047c24 */ /* 0x048fe4000f8e0204 */
[----:B------:R-:W-:Y:S01]  /*1000*/  IMAD R6, R9, UR13, R6 ;  /* 0x0000000d09067c24 */ /* 0x000fe2000f8e0206 */
[----:B------:R-:W-:Y:S06]  /*1010*/  @!P0 BRA `(.L_x_850) ;  /* 0x0000001000fc8947 */ /* 0x000fec0003800000 */
[----:B------:R-:W0:Y:S01]  /*1020*/  LDCU.64 UR8, c[0x0][0x3a8] ;  /* 0x00007500ff0877ac */ /* 0x000e220008000a00 */
[----:B------:R-:W-:Y:S01]  /*1030*/  HFMA2 R10, -RZ, RZ, 0, 0 ;  /* 0x00000000ff0a7431 */ /* 0x000fe200000001ff */
[----:B------:R-:W-:Y:S01]  /*1040*/  ISETP.NE.AND P0, PT, R0, 0x3, PT ;  /* 0x000000030000780c */ /* 0x000fe20003f05270 */
        /* <DEDUP_REMOVED lines=26> */
[----:B------:R-:W-:Y:S02]  /*11f0*/  MOV R10, RZ ;  /* 0x000000ff000a7202 */ /* 0x000fe40000000f00 */
[----:B------:R-:W-:Y:S01]  /*1200*/  ISETP.NE.AND P0, PT, R0, 0x5, PT ;  /* 0x000000050000780c */ /* 0x000fe20003f05270 */
[----:B------:R-:W1:Y:S01]  /*1210*/  LDCU UR5, c[0x0][0x3bc] ;  /* 0x00007780ff0577ac */ /* 0x000e620008000800 */
[----:B------:R-:W2:Y:S01]  /*1220*/  LDCU.64 UR10, c[0x0][0x4e8] ;  /* 0x00009d00ff0a77ac */ /* 0x000ea20008000a00 */
        /* <DEDUP_REMOVED lines=10> */
[----:B------:R-:W-:Y:S01]  /*12d0*/  HFMA2 R8, -RZ, RZ, 0, 0 ;  /* 0x00000000ff087431 */ /* 0x000fe200000001ff */
        /* <DEDUP_REMOVED lines=250> */
[----:B------:R-:W-:Y:S01]  /*2280*/  ISETP.NE.AND P0, PT, R0, 0x18, PT ;  /* 0x000000180000780c */ /* 0x000fe20003f05270 */
[----:B------:R-:W0:Y:S01]  /*2290*/  LDCU.64 UR8, c[0x0][0x4a0] ;  /* 0x00009400ff0877ac */ /* 0x000e220008000a00 */
[----:B------:R-:W-:Y:S01]  /*22a0*/  HFMA2 R8, -RZ, RZ, 0, 0 ;  /* 0x00000000ff087431 */ /* 0x000fe200000001ff */
[----:B------:R-:W1:Y:S01]  /*22b0*/  LDCU UR5, c[0x0][0x4a8] ;  /* 0x00009500ff0577ac */ /* 0x000e620008000800 */
[----:B------:R-:W2:Y:S09]  /*22c0*/  LDCU.64 UR10, c[0x0][0x5d0] ;  /* 0x0000ba00ff0a77ac */ /* 0x000eb20008000a00 */
[----:B------:R-:W3:Y:S01]  /*22d0*/  @P0 LDC.64 R14, c[0x0][0x4b0] ;  /* 0x00012c00ff0e0b82 */ /* 0x000ee20000000a00 */
[----:B0-----:R-:W-:Y:S01]  /*22e0*/  IMAD.HI.U32 R12, R9, UR9, R8 ;  /* 0x00000009090c7c27 */ /* 0x001fe2000f8e0008 */
[----:B------:R-:W0:Y:S06]  /*22f0*/  LDCU UR9, c[0x0][0x5cc] ;  /* 0x0000b980ff0977ac */ /* 0x000e2c0008000800 */
[----:B------:R-:W4:Y:S01]  /*2300*/  @P0 LDC R17, c[0x0][0x4ac] ;  /* 0x00012b00ff110b82 */ /* 0x000f220000000800 */
[----:B-1----:R-:W-:-:S02]  /*2310*/  SHF.R.U32.HI R13, RZ, UR5, R12 ;  /* 0x00000005ff0d7c19 */ /* 0x002fc4000801160c */
[----:B------:R-:W-:Y:S02]  /*2320*/  @P0 MOV R12, RZ ;  /* 0x000000ff000c0202 */ /* 0x000fe40000000f00 */
[----:B------:R-:W-:-:S03]  /*2330*/  IADD3 R7, PT, PT, -R13, RZ, RZ ;  /* 0x000000ff0d077210 */ /* 0x000fc60007ffe1ff */
[----:B------:R-:W1:Y:S02]  /*2340*/  @P0 LDC.64 R10, c[0x0][0x5d8] ;  /* 0x00017600ff0a0b82 */ /* 0x000e640000000a00 */
[----:B------:R-:W-:-:S06]  /*2350*/  IMAD R9, R7, UR8, R9 ;  /* 0x0000000807097c24 */ /* 0x000fcc000f8e0209 */
[----:B------:R-:W5:Y:S01]  /*2360*/  @P0 LDC R16, c[0x0][0x5e0] ;  /* 0x00017800ff100b82 */ /* 0x000f620000000800 */
[----:B---3--:R-:W-:-:S04]  /*2370*/  @P0 IMAD.HI.U32 R8, R13, R14, R12 ;  /* 0x0000000e0d080227 */ /* 0x008fc800078e000c */
[C---:B0-----:R-:W-:Y:S01]  /*2380*/  IMAD R5, R9.reuse, UR9, R5 ;  /* 0x0000000909057c24 */ /* 0x041fe2000f8e0205 */
[----:B------:R-:W-:Y:S01]  /*2390*/  @P0 SHF.R.U32.HI R8, RZ, R15, R8 ;  /* 0x0000000fff080219 */ /* 0x000fe20000011608 */
[C---:B--2---:R-:W-:Y:S02]  /*23a0*/  IMAD R4, R9.reuse, UR10, R4 ;  /* 0x0000000a09047c24 */ /* 0x044fe4000f8e0204 */
[----:B------:R-:W-:Y:S01]  /*23b0*/  IMAD R6, R9, UR11, R6 ;  /* 0x0000000b09067c24 */ /* 0x000fe2000f8e0206 */
[----:B------:R-:W-:-:S05]  /*23c0*/  @P0 IADD3 R12, PT, PT, -R8, RZ, RZ ;  /* 0x000000ff080c0210 */ /* 0x000fca0007ffe1ff */
[----:B----4-:R-:W-:-:S04]  /*23d0*/  @P0 IMAD R13, R12, R17, R13 ;  /* 0x000000110c0d0224 */ /* 0x010fc800078e020d */
[C---:B-1----:R-:W-:Y:S02]  /*23e0*/  @P0 IMAD R5, R13.reuse, R10, R5 ;  /* 0x0000000a0d050224 */ /* 0x042fe400078e0205 */
[C---:B------:R-:W-:Y:S02]  /*23f0*/  @P0 IMAD R4, R13.reuse, R11, R4 ;  /* 0x0000000b0d040224 */ /* 0x040fe400078e0204 */
[----:B-----5:R-:W-:-:S07]  /*2400*/  @P0 IMAD R6, R13, R16, R6 ;  /* 0x000000100d060224 */ /* 0x020fce00078e0206 */
.L_x_850:
[----:B------:R-:W0:Y:S02]  /*2410*/  LDCU.128 UR8, c[0x0][0x5f0] ;  /* 0x0000be00ff0877ac */ /* 0x000e240008000c00 */
[----:B0-----:R-:W-:-:S04]  /*2420*/  IADD3 R10, P0, PT, R6, UR10, RZ ;  /* 0x0000000a060a7c10 */ /* 0x001fc8000ff1e0ff */
[----:B------:R-:W-:-:S05]  /*2430*/  IADD3.X R11, PT, PT, RZ, UR11, RZ, P0, !PT ;  /* 0x0000000bff0b7c10 */ /* 0x000fca00087fe4ff */
[----:B------:R-:W2:Y:S01]  /*2440*/  LDG.E.U16 R6, desc[UR6][R10.64] ;  /* 0x000000060a067981 */ /* 0x000ea2000c1e1500 */
[----:B------:R-:W-:-:S04]  /*2450*/  IADD3 R8, P0, PT, R4, UR8, RZ ;  /* 0x0000000804087c10 */ /* 0x000fc8000ff1e0ff */
[----:B------:R-:W-:Y:S01]  /*2460*/  IADD3.X R9, PT, PT, RZ, UR9, RZ, P0, !PT ;  /* 0x00000009ff097c10 */ /* 0x000fe200087fe4ff */
[----:B------:R-:W0:Y:S04]  /*2470*/  LDCU.64 UR8, c[0x0][0x5e8] ;  /* 0x0000bd00ff0877ac */ /* 0x000e280008000a00 */
[----:B------:R1:W3:Y:S01]  /*2480*/  LDG.E.U16 R4, desc[UR6][R8.64] ;  /* 0x0000000608047981 */ /* 0x0002e2000c1e1500 */
[----:B------:R-:W-:Y:S02]  /*2490*/  MOV R14, 0x3e800000 ;  /* 0x3e800000000e7802 */ /* 0x000fe40000000f00 */
[----:B------:R-:W-:Y:S02]  /*24a0*/  IADD3 R3, PT, PT, R3, 0x80, RZ ;  /* 0x0000008003037810 */ /* 0x000fe40007ffe0ff */
[----:B-1----:R-:W-:-:S02]  /*24b0*/  MOV R9, 0x3d39bf78 ;  /* 0x3d39bf7800097802 */ /* 0x002fc40000000f00 */
[----:B--2---:R-:W-:-:S05]  /*24c0*/  SHF.L.U32 R6, R6, 0x10, RZ ;  /* 0x0000001006067819 */ /* 0x004fca00000006ff */
[C---:B------:R-:W-:Y:S01]  /*24d0*/  FMUL.FTZ R7, R6.reuse, 1.4426950216293334961 ;  /* 0x3fb8aa3b06077820 */ /* 0x040fe20000410000 */
[----:B------:R-:W-:-:S05]  /*24e0*/  FMUL.FTZ R8, R6, -1.4426950216293334961 ;  /* 0xbfb8aa3b06087820 */ /* 0x000fca0000410000 */
[----:B------:R-:W1:Y:S08]  /*24f0*/  MUFU.EX2 R7, R7 ;  /* 0x0000000700077308 */ /* 0x000e700000000800 */
[----:B------:R-:W2:Y:S01]  /*2500*/  MUFU.EX2 R8, R8 ;  /* 0x0000000800087308 */ /* 0x000ea20000000800 */
[C---:B-1----:R-:W-:Y:S01]  /*2510*/  FADD.FTZ.RZ R12, R7.reuse, 1 ;  /* 0x3f800000070c7421 */ /* 0x042fe2000001c000 */
        /* <DEDUP_REMOVED lines=10> */
[----:B------:R-:W-:Y:S01]  /*25c0*/  FMUL.FTZ R12, R12, 1.1920928955078125e-07 ;  /* 0x340000000c0c7820 */ /* 0x000fe20000410000 */
[----:B---3--:R-:W-:Y:S02]  /*25d0*/  SHF.L.U32 R11, R4, 0x10, RZ ;  /* 0x00000010040b7819 */ /* 0x008fe400000006ff */
        /* <DEDUP_REMOVED lines=10> */
[----:B--2---:R-:W-:-:S03]  /*2680*/  FADD.FTZ R10, R8, 1 ;  /* 0x3f800000080a7421 */ /* 0x004fc60000010000 */
[----:B------:R-:W-:Y:S01]  /*2690*/  FFMA.FTZ R9, R12, 0.69314718246459960938, R9 ;  /* 0x3f3172180c097823 */ /* 0x000fe20000010009 */
[C---:B------:R-:W-:Y:S01]  /*26a0*/  @P1 FFMA.FTZ R9, R7.reuse, R14, +INF ;  /* 0x7f80000007091423 */ /* 0x040fe2000001000e */
[----:B------:R-:W-:Y:S02]  /*26b0*/  @P0 FSETP.NEU.FTZ.AND P1, PT, R7, RZ, PT ;  /* 0x000000ff0700020b */ /* 0x000fe40003f3d000 */
[----:B------:R-:W1:Y:S02]  /*26c0*/  MUFU.RCP R7, R10 ;  /* 0x0000000a00077308 */ /* 0x000e640000001000 */
[----:B------:R-:W-:Y:S02]  /*26d0*/  @P0 FSEL R9, R9, -RZ, P1 ;  /* 0x800000ff09090208 */ /* 0x000fe40000800000 */
[----:B0-----:R-:W-:-:S04]  /*26e0*/  IADD3 R4, P0, PT, R5, UR8, RZ ;  /* 0x0000000805047c10 */ /* 0x001fc8000ff1e0ff */
[----:B------:R-:W0:Y:S01]  /*26f0*/  MUFU.TANH R9, R9 ;  /* 0x0000000900097308 */ /* 0x000e220000002400 */
[----:B------:R-:W-:Y:S02]  /*2700*/  IADD3.X R5, PT, PT, RZ, UR9, RZ, P0, !PT ;  /* 0x00000009ff057c10 */ /* 0x000fe400087fe4ff */
[----:B------:R-:W-:Y:S01]  /*2710*/  ISETP.GE.AND P0, PT, R3, UR4, PT ;  /* 0x0000000403007c0c */ /* 0x000fe2000bf06270 */
[----:B-1----:R-:W-:-:S12]  /*2720*/  FMUL.FTZ R6, R6, R7 ;  /* 0x0000000706067220 */ /* 0x002fd80000410000 */
[----:B------:R-:W-:Y:S05]  /*2730*/  @P0 BREAK.RELIABLE B1 ;  /* 0x0000000000010942 */ /* 0x000fea0003800100 */
[----:B0-----:R-:W-:-:S04]  /*2740*/  FFMA.FTZ R7, -R9, R9, 1 ;  /* 0x3f80000009077423 */ /* 0x001fc80000010109 */
[----:B------:R-:W-:-:S04]  /*2750*/  FFMA.FTZ R6, R6, R7, R9 ;  /* 0x0000000706067223 */ /* 0x000fc80000010009 */
[----:B------:R-:W-:-:S05]  /*2760*/  FMUL.FTZ R6, R11, R6 ;  /* 0x000000060b067220 */ /* 0x000fca0000410000 */
[----:B------:R-:W-:-:S05]  /*2770*/  F2FP.BF16.F32.PACK_AB R6, RZ, R6 ;  /* 0x00000006ff06723e */ /* 0x000fca00000010ff */
[----:B------:R0:W-:Y:S01]  /*2780*/  STG.E.U16 desc[UR6][R4.64], R6 ;  /* 0x0000000604007986 */ /* 0x0001e2000c101506 */
[----:B------:R-:W-:Y:S05]  /*2790*/  @P0 BRA `(.L_x_851) ;  /* 0x0000003000a00947 */ /* 0x000fea0003800000 */
[----:B------:R-:W1:Y:S01]  /*27a0*/  LDCU.64 UR8, c[0x0][0x390] ;  /* 0x00007200ff0877ac */ /* 0x000e620008000a00 */
[----:B0-----:R-:W-:Y:S01]  /*27b0*/  HFMA2 R4, -RZ, RZ, 0, 0 ;  /* 0x00000000ff047431 */ /* 0x001fe200000001ff */
[----:B------:R-:W-:Y:S01]  /*27c0*/  MOV R5, R3 ;  /* 0x0000000300057202 */ /* 0x000fe20000000f00 */
[----:B------:R-:W0:Y:S01]  /*27d0*/  LDCU UR5, c[0x0][0x38c] ;  /* 0x00007180ff0577ac */ /* 0x000e220008000800 */
[----:B------:R-:W-:Y:S01]  /*27e0*/  ISETP.NE.AND P0, PT, R2, RZ, PT ;  /* 0x000000ff0200720c */ /* 0x000fe20003f05270 */
[----:B------:R-:W2:Y:S01]  /*27f0*/  LDCU.64 UR10, c[0x0][0x4b8] ;  /* 0x00009700ff0a77ac */ /* 0x000ea20008000a00 */
[----:B-1----:R-:W-:Y:S01]  /*2800*/  IMAD.HI.U32 R8, R3, UR8, R4 ;  /* 0x0000000803087c27 */ /* 0x002fe2000f8e0004 */
[----:B------:R-:W1:Y:S04]  /*2810*/  LDCU UR8, c[0x0][0x4c0] ;  /* 0x00009800ff0877ac */ /* 0x000e680008000800 */
[----:B------:R-:W-:-:S04]  /*2820*/  SHF.R.U32.HI R9, RZ, UR9, R8 ;  /* 0x00000009ff097c19 */ /* 0x000fc80008011608 */
[----:B------:R-:W-:-:S05]  /*2830*/  IADD3 R6, PT, PT, -R9, RZ, RZ ;  /* 0x000000ff09067210 */ /* 0x000fca0007ffe1ff */
[----:B0-----:R-:W-:-:S04]  /*2840*/  IMAD R6, R6, UR5, R3 ;  /* 0x0000000506067c24 */ /* 0x001fc8000f8e0203 */
[C---:B--2---:R-:W-:Y:S02]  /*2850*/  IMAD R5, R6.reuse, UR10, RZ ;  /* 0x0000000a06057c24 */ /* 0x044fe4000f8e02ff */
[C---:B------:R-:W-:Y:S02]  /*2860*/  IMAD R4, R6.reuse, UR11, RZ ;  /* 0x0000000b06047c24 */ /* 0x040fe4000f8e02ff */
[----:B-1----:R-:W-:Y:S01]  /*2870*/  IMAD R6, R6, UR8, RZ ;  /* 0x0000000806067c24 */ /* 0x002fe2000f8e02ff */
        /* <DEDUP_REMOVED lines=334> */
.L_x_852:
        /* <DEDUP_REMOVED lines=47> */
[----:B------:R-:W-:Y:S01]  /*4050*/  IADD3.X R5, PT, PT, RZ, UR9, RZ, P0, !PT ;  /* 0x00000009ff057c10 */ /* 0x000fe200087fe4ff */
[----:B-1----:R-:W-:Y:S01]  /*4060*/  FMUL.FTZ R6, R6, R7 ;  /* 0x0000000706067220 */ /* 0x002fe20000410000 */
[----:B0-----:R-:W-:-:S04]  /*4070*/  FFMA.FTZ R7, -R9, R9, 1 ;  /* 0x3f80000009077423 */ /* 0x001fc80000010109 */
[----:B------:R-:W-:-:S04]  /*4080*/  FFMA.FTZ R6, R6, R7, R9 ;  /* 0x0000000706067223 */ /* 0x000fc80000010009 */
[----:B------:R-:W-:-:S05]  /*4090*/  FMUL.FTZ R6, R11, R6 ;  /* 0x000000060b067220 */ /* 0x000fca0000410000 */
[----:B------:R-:W-:-:S05]  /*40a0*/  F2FP.BF16.F32.PACK_AB R6, RZ, R6 ;  /* 0x00000006ff06723e */ /* 0x000fca00000010ff */
[----:B------:R0:W-:Y:S02]  /*40b0*/  STG.E.U16 desc[UR6][R4.64], R6 ;  /* 0x0000000604007986 */ /* 0x0001e4000c101506 */
.L_x_849:
[----:B------:R-:W-:-:S13]  /*40c0*/  ISETP.GE.AND P0, PT, R3, UR4, PT ;  /* 0x0000000403007c0c */ /* 0x000fda000bf06270 */
[----:B------:R-:W-:Y:S05]  /*40d0*/  @P0 BREAK.RELIABLE B1 ;  /* 0x0000000000010942 */ /* 0x000fea0003800100 */
[----:B------:R-:W-:Y:S05]  /*40e0*/  @P0 BRA `(.L_x_851) ;  /* 0x00000018004c0947 */ /* 0x000fea0003800000 */
[----:B------:R-:W-:Y:S05]  /*40f0*/  BSYNC.RELIABLE B1 ;  /* 0x0000000000017941 */ /* 0x000fea0003800100 */
.L_x_848:
        /* <DEDUP_REMOVED lines=348> */
.L_x_853:
        /* <DEDUP_REMOVED lines=54> */
.L_x_851:
[----:B------:R-:W-:Y:S05]  /*5a20*/  BSYNC.RECONVERGENT B0 ;  /* 0x0000000000007941 */ /* 0x000fea0003800200 */
.L_x_847:
[----:B------:R-:W-:Y:S05]  /*5a30*/  WARPSYNC.ALL ;  /* 0x0000000000007948 */ /* 0x000fea0003800000 */
[----:B------:R-:W-:-:S13]  /*5a40*/  ISETP.GE.AND P0, PT, R3, UR4, PT ;  /* 0x0000000403007c0c */ /* 0x000fda000bf06270 */
[----:B------:R-:W-:Y:S05]  /*5a50*/  @P0 EXIT ;  /* 0x000000000000094d */ /* 0x000fea0003800000 */
[----:B------:R-:W2:Y:S01]  /*5a60*/  LDCU.64 UR4, c[0x0][0x390] ;  /* 0x00007200ff0477ac */ /* 0x000ea20008000a00 */
[----:B01----:R-:W-:Y:S01]  /*5a70*/  HFMA2 R4, -RZ, RZ, 0, 0 ;  /* 0x00000000ff047431 */ /* 0x003fe200000001ff */
[----:B------:R-:W-:Y:S01]  /*5a80*/  MOV R5, R3 ;  /* 0x0000000300057202 */ /* 0x000fe20000000f00 */
[----:B------:R-:W0:Y:S01]  /*5a90*/  LDCU UR8, c[0x0][0x38c] ;  /* 0x00007180ff0877ac */ /* 0x000e220008000800 */
[----:B------:R-:W-:Y:S01]  /*5aa0*/  ISETP.NE.AND P0, PT, R2, RZ, PT ;  /* 0x000000ff0200720c */ /* 0x000fe20003f05270 */
[----:B------:R-:W1:Y:S01]  /*5ab0*/  LDCU.64 UR10, c[0x0][0x4b8] ;  /* 0x00009700ff0a77ac */ /* 0x000e620008000a00 */
[----:B--2---:R-:W-:Y:S01]  /*5ac0*/  IMAD.HI.U32 R6, R3, UR4, R4 ;  /* 0x0000000403067c27 */ /* 0x004fe2000f8e0004 */
[----:B------:R-:W2:Y:S04]  /*5ad0*/  LDCU UR4, c[0x0][0x4c0] ;  /* 0x00009800ff0477ac */ /* 0x000ea80008000800 */
[----:B------:R-:W-:-:S04]  /*5ae0*/  SHF.R.U32.HI R7, RZ, UR5, R6 ;  /* 0x00000005ff077c19 */ /* 0x000fc80008011606 */
[----:B------:R-:W-:-:S05]  /*5af0*/  IADD3 R4, PT, PT, -R7, RZ, RZ ;  /* 0x000000ff07047210 */ /* 0x000fca0007ffe1ff */
[----:B0-----:R-:W-:-:S04]  /*5b00*/  IMAD R4, R4, UR8, R3 ;  /* 0x0000000804047c24 */ /* 0x001fc8000f8e0203 */
[C---:B-1----:R-:W-:Y:S02]  /*5b10*/  IMAD R3, R4.reuse, UR10, RZ ;  /* 0x0000000a04037c24 */ /* 0x042fe4000f8e02ff */
[C---:B------:R-:W-:Y:S02]  /*5b20*/  IMAD R2, R4.reuse, UR11, RZ ;  /* 0x0000000b04027c24 */ /* 0x040fe4000f8e02ff */
[----:B--2---:R-:W-:Y:S01]  /*5b30*/  IMAD R4, R4, UR4, RZ ;  /* 0x0000000404047c24 */ /* 0x004fe2000f8e02ff */
        /* <DEDUP_REMOVED lines=313> */
[----:B------:R-:W2:Y:S09]  /*6ed0*/  LDCU UR5, c[0x0][0x5cc] ;  /* 0x0000b980ff0577ac */ /* 0x000eb20008000800 */
[----:B------:R-:W3:Y:S01]  /*6ee0*/  @P0 LDC.64 R12, c[0x0][0x4b0] ;  /* 0x00012c00ff0c0b82 */ /* 0x000ee20000000a00 */
[----:B------:R-:W4:Y:S01]  /*6ef0*/  LDCU.64 UR10, c[0x0][0x5d0] ;  /* 0x0000ba00ff0a77ac */ /* 0x000f220008000a00 */
[----:B0-----:R-:W-:-:S06]  /*6f00*/  IMAD.HI.U32 R10, R7, UR9, R6 ;  /* 0x00000009070a7c27 */ /* 0x001fcc000f8e0006 */
[----:B------:R-:W0:Y:S01]  /*6f10*/  @P0 LDC R15, c[0x0][0x4ac] ;  /* 0x00012b00ff0f0b82 */ /* 0x000e220000000800 */
[----:B-1----:R-:W-:Y:S02]  /*6f20*/  SHF.R.U32.HI R11, RZ, UR4, R10 ;  /* 0x00000004ff0b7c19 */ /* 0x002fe4000801160a */
[----:B------:R-:W-:Y:S02]  /*6f30*/  @P0 MOV R10, RZ ;  /* 0x000000ff000a0202 */ /* 0x000fe40000000f00 */
[----:B------:R-:W-:-:S03]  /*6f40*/  IADD3 R5, PT, PT, -R11, RZ, RZ ;  /* 0x000000ff0b057210 */ /* 0x000fc60007ffe1ff */
[----:B------:R-:W1:Y:S02]  /*6f50*/  @P0 LDC.64 R8, c[0x0][0x5d8] ;  /* 0x00017600ff080b82 */ /* 0x000e640000000a00 */
[----:B------:R-:W-:-:S06]  /*6f60*/  IMAD R7, R5, UR8, R7 ;  /* 0x0000000805077c24 */ /* 0x000fcc000f8e0207 */
[----:B------:R-:W5:Y:S01]  /*6f70*/  @P0 LDC R6, c[0x0][0x5e0] ;  /* 0x00017800ff060b82 */ /* 0x000f620000000800 */
[----:B---3--:R-:W-:-:S04]  /*6f80*/  @P0 IMAD.HI.U32 R0, R11, R12, R10 ;  /* 0x0000000c0b000227 */ /* 0x008fc800078e000a */
[C---:B--2---:R-:W-:Y:S01]  /*6f90*/  IMAD R3, R7.reuse, UR5, R3 ;  /* 0x0000000507037c24 */ /* 0x044fe2000f8e0203 */
[----:B------:R-:W-:Y:S01]  /*6fa0*/  @P0 SHF.R.U32.HI R0, RZ, R13, R0 ;  /* 0x0000000dff000219 */ /* 0x000fe20000011600 */
[C---:B----4-:R-:W-:Y:S02]  /*6fb0*/  IMAD R2, R7.reuse, UR10, R2 ;  /* 0x0000000a07027c24 */ /* 0x050fe4000f8e0202 */
[----:B------:R-:W-:Y:S01]  /*6fc0*/  IMAD R4, R7, UR11, R4 ;  /* 0x0000000b07047c24 */ /* 0x000fe2000f8e0204 */
[----:B------:R-:W-:-:S05]  /*6fd0*/  @P0 IADD3 R10, PT, PT, -R0, RZ, RZ ;  /* 0x000000ff000a0210 */ /* 0x000fca0007ffe1ff */
[----:B0-----:R-:W-:-:S04]  /*6fe0*/  @P0 IMAD R11, R15, R10, R11 ;  /* 0x0000000a0f0b0224 */ /* 0x001fc800078e020b */
[C---:B-1----:R-:W-:Y:S02]  /*6ff0*/  @P0 IMAD R3, R11.reuse, R8, R3 ;  /* 0x000000080b030224 */ /* 0x042fe400078e0203 */
[C---:B------:R-:W-:Y:S02]  /*7000*/  @P0 IMAD R2, R11.reuse, R9, R2 ;  /* 0x000000090b020224 */ /* 0x040fe400078e0202 */
[----:B-----5:R-:W-:-:S07]  /*7010*/  @P0 IMAD R4, R11, R6, R4 ;  /* 0x000000060b040224 */ /* 0x020fce00078e0204 */
.L_x_854:
[----:B------:R-:W0:Y:S01]  /*7020*/  LDCU.128 UR8, c[0x0][0x5f0] ;  /* 0x0000be00ff0877ac */ /* 0x000e220008000c00 */
[----:B------:R-:W-:Y:S01]  /*7030*/  MOV R10, 0x3e800000 ;  /* 0x3e800000000a7802 */ /* 0x000fe20000000f00 */
[----:B------:R-:W1:Y:S01]  /*7040*/  LDCU.64 UR4, c[0x0][0x5e8] ;  /* 0x0000bd00ff0477ac */ /* 0x000e620008000a00 */
[----:B0-----:R-:W-:-:S04]  /*7050*/  IADD3 R8, P0, PT, R4, UR10, RZ ;  /* 0x0000000a04087c10 */ /* 0x001fc8000ff1e0ff */
[----:B------:R-:W-:-:S05]  /*7060*/  IADD3.X R9, PT, PT, RZ, UR11, RZ, P0, !PT ;  /* 0x0000000bff097c10 */ /* 0x000fca00087fe4ff */
[----:B------:R-:W2:Y:S01]  /*7070*/  LDG.E.U16 R8, desc[UR6][R8.64] ;  /* 0x0000000608087981 */ /* 0x000ea2000c1e1500 */
[----:B------:R-:W-:-:S04]  /*7080*/  IADD3 R6, P0, PT, R2, UR8, RZ ;  /* 0x0000000802067c10 */ /* 0x000fc8000ff1e0ff */
[----:B------:R-:W-:-:S05]  /*7090*/  IADD3.X R7, PT, PT, RZ, UR9, RZ, P0, !PT ;  /* 0x00000009ff077c10 */ /* 0x000fca00087fe4ff */
[----:B------:R0:W3:Y:S02]  /*70a0*/  LDG.E.U16 R0, desc[UR6][R6.64] ;  /* 0x0000000606007981 */ /* 0x0000e4000c1e1500 */
[----:B0-----:R-:W-:Y:S02]  /*70b0*/  MOV R7, 0x3d39bf78 ;  /* 0x3d39bf7800077802 */ /* 0x001fe40000000f00 */
[----:B--2---:R-:W-:-:S05]  /*70c0*/  SHF.L.U32 R2, R8, 0x10, RZ ;  /* 0x0000001008027819 */ /* 0x004fca00000006ff */
[C---:B------:R-:W-:Y:S01]  /*70d0*/  FMUL.FTZ R4, R2.reuse, 1.4426950216293334961 ;  /* 0x3fb8aa3b02047820 */ /* 0x040fe20000410000 */
[----:B------:R-:W-:-:S05]  /*70e0*/  FMUL.FTZ R6, R2, -1.4426950216293334961 ;  /* 0xbfb8aa3b02067820 */ /* 0x000fca0000410000 */
[----:B------:R-:W0:Y:S08]  /*70f0*/  MUFU.EX2 R4, R4 ;  /* 0x0000000400047308 */ /* 0x000e300000000800 */
[----:B------:R-:W2:Y:S01]  /*7100*/  MUFU.EX2 R6, R6 ;  /* 0x0000000600067308 */ /* 0x000ea20000000800 */
        /* <DEDUP_REMOVED lines=25> */
[----:B------:R-:W-:Y:S01]  /*72a0*/  @P0 FSETP.NEU.FTZ.AND P1, PT, R4, RZ, PT ;  /* 0x000000ff0400020b */ /* 0x000fe20003f3d000 */
[----:B------:R-:W0:Y:S01]  /*72b0*/  MUFU.RCP R7, R7 ;  /* 0x0000000700077308 */ /* 0x000e220000001000 */
[----:B---3--:R-:W-:Y:S02]  /*72c0*/  SHF.L.U32 R9, R0, 0x10, RZ ;  /* 0x0000001000097819 */ /* 0x008fe400000006ff */
[----:B------:R-:W-:-:S06]  /*72d0*/  @P0 FSEL R5, R5, -RZ, P1 ;  /* 0x800000ff05050208 */ /* 0x000fcc0000800000 */
[----:B------:R-:W2:Y:S01]  /*72e0*/  MUFU.TANH R5, R5 ;  /* 0x0000000500057308 */ /* 0x000ea20000002400 */
[----:B0-----:R-:W-:Y:S01]  /*72f0*/  FMUL.FTZ R2, R2, R7 ;  /* 0x0000000702027220 */ /* 0x001fe20000410000 */
[----:B--2---:R-:W-:-:S04]  /*7300*/  FFMA.FTZ R4, -R5, R5, 1 ;  /* 0x3f80000005047423 */ /* 0x004fc80000010105 */
[----:B------:R-:W-:-:S04]  /*7310*/  FFMA.FTZ R2, R2, R4, R5 ;  /* 0x0000000402027223 */ /* 0x000fc80000010005 */
[----:B------:R-:W-:Y:S01]  /*7320*/  FMUL.FTZ R0, R9, R2 ;  /* 0x0000000209007220 */ /* 0x000fe20000410000 */
[----:B-1----:R-:W-:-:S04]  /*7330*/  IADD3 R2, P0, PT, R3, UR4, RZ ;  /* 0x0000000403027c10 */ /* 0x002fc8000ff1e0ff */
[----:B------:R-:W-:Y:S02]  /*7340*/  F2FP.BF16.F32.PACK_AB R0, RZ, R0 ;  /* 0x00000000ff00723e */ /* 0x000fe400000010ff */
[----:B------:R-:W-:-:S05]  /*7350*/  IADD3.X R3, PT, PT, RZ, UR5, RZ, P0, !PT ;  /* 0x00000005ff037c10 */ /* 0x000fca00087fe4ff */
[----:B------:R-:W-:Y:S01]  /*7360*/  STG.E.U16 desc[UR6][R2.64], R0 ;  /* 0x0000000002007986 */ /* 0x000fe2000c101506 */
[----:B------:R-:W-:Y:S05]  /*7370*/  EXIT ;  /* 0x000000000000794d */ /* 0x000fea0003800000 */
.L_x_855:
        /* <DEDUP_REMOVED lines=16> */
.L_x_7835:


//--------------------- .text._ZN2at6native27unrolled_elementwise_kernelIZZZNS0_61_GLOBAL__N__b29612f4_23_ActivationMishKernel_cu_9e10b42f_310420mish_backward_kernelERNS_14TensorIteratorEENKUlvE_clEvENKUlvE2_clEvEUlN3c108BFloat16ES8_E_St5arrayIPcLm3EELi4E23TrivialOffsetCalculatorILi2EjESD_ILi1EjENS0_6memory15LoadWithoutCastENSG_16StoreWithoutCastEEEviT_T0_T2_T3_T4_T5_ --------------------------
	.section	.text._ZN2at6native27unrolled_elementwise_kernelIZZZNS0_61_GLOBAL__N__b29612f4_23_ActivationMishKernel_cu_9e10b42f_310420mish_backward_kernelERNS_14TensorIteratorEENKUlvE_clEvENKUlvE2_clEvEUlN3c108BFloat16ES8_E_St5arrayIPcLm3EELi4E23TrivialOffsetCalculatorILi2EjESD_ILi1EjENS0_6memory15LoadWithoutCastENSG_16StoreWithoutCastEEEviT_T0_T2_T3_T4_T5_,"ax",@progbits
	.align	128
        .global         _ZN2at6native27unrolled_elementwise_kernelIZZZNS0_61_GLOBAL__N__b29612f4_23_ActivationMishKernel_cu_9e10b42f_310420mish_backward_kernelERNS_14TensorIteratorEENKUlvE_clEvENKUlvE2_clEvEUlN3c108BFloat16ES8_E_St5arrayIPcLm3EELi4E23TrivialOffsetCalculatorILi2EjESD_ILi1EjENS0_6memory15LoadWithoutCastENSG_16StoreWithoutCastEEEviT_T0_T2_T3_T4_T5_
        .type           _ZN2at6native27unrolled_elementwise_kernelIZZZNS0_61_GLOBAL__N__b29612f4_23_ActivationMishKernel_cu_9e10b42f_310420mish_backward_kernelERNS_14TensorIteratorEENKUlvE_clEvENKUlvE2_clEvEUlN3c108BFloat16ES8_E_St5arrayIPcLm3EELi4E23TrivialOffsetCalculatorILi2EjESD_ILi1EjENS0_6memory15LoadWithoutCastENSG_16StoreWithoutCastEEEviT_T0_T2_T3_T4_T5_,@function
        .size           _ZN2at6native27unrolled_elementwise_kernelIZZZNS0_61_GLOBAL__N__b29612f4_23_ActivationMishKernel_cu_9e10b42f_310420mish_backward_kernelERNS_14TensorIteratorEENKUlvE_clEvENKUlvE2_clEvEUlN3c108BFloat16ES8_E_St5arrayIPcLm3EELi4E23TrivialOffsetCalculatorILi2EjESD_ILi1EjENS0_6memory15LoadWithoutCastENSG_16StoreWithoutCastEEEviT_T0_T2_T3_T4_T5_,(.L_x_7836 - _ZN2at6native27unrolled_elementwise_kernelIZZZNS0_61_GLOBAL__N__b29612f4_23_ActivationMishKernel_cu_9e10b42f_310420mish_backward_kernelERNS_14TensorIteratorEENKUlvE_clEvENKUlvE2_clEvEUlN3c108BFloat16ES8_E_St5arrayIPcLm3EELi4E23TrivialOffsetCalculatorILi2EjESD_ILi1EjENS0_6memory15LoadWithoutCastENSG_16StoreWithoutCastEEEviT_T0_T2_T3_T4_T5_)
        .other          _ZN2at6native27unrolled_elementwise_kernelIZZZNS0_61_GLOBAL__N__b29612f4_23_ActivationMishKernel_cu_9e10b42f_310420mish_backward_kernelERNS_14TensorIteratorEENKUlvE_clEvENKUlvE2_clEvEUlN3c108BFloat16ES8_E_St5arrayIPcLm3EELi4E23TrivialOffsetCalculatorILi2EjESD_ILi1EjENS0_6memory15LoadWithoutCastENSG_16StoreWithoutCastEEEviT_T0_T2_T3_T4_T5_,@"STO_CUDA_ENTRY STV_DEFAULT"
_ZN2at6native27unrolled_elementwise_kernelIZZZNS0_61_GLOBAL__N__b29612f4_23_ActivationMishKernel_cu_9e10b42f_310420mish_backward_kernelERNS_14TensorIteratorEENKUlvE_clEvENKUlvE2_clEvEUlN3c108BFloat16ES8_E_St5arrayIPcLm3EELi4E23TrivialOffsetCalculatorILi2EjESD_ILi1EjENS0_6memory15LoadWithoutCastENSG_16StoreWithoutCastEEEviT_T0_T2_T3_T4_T5_:
.text._ZN2at6native27unrolled_elementwise_kernelIZZZNS0_61_GLOBAL__N__b29612f4_23_ActivationMishKernel_cu_9e10b42f_310420mish_backward_kernelERNS_14TensorIteratorEENKUlvE_clEvENKUlvE2_clEvEUlN3c108BFloat16ES8_E_St5arrayIPcLm3EELi4E23TrivialOffsetCalculatorILi2EjESD_ILi1EjENS0_6memory15LoadWithoutCastENSG_16StoreWithoutCastEEEviT_T0_T2_T3_T4_T5_:
[----:B------:R-:W-:Y:S01]  /*0000*/  LDC R1, c[0x0][0x37c] ;  /* 0x0000df00ff017b82 */ /* 0x000fe20000000800 */
[----:B------:R-:W0:Y:S07]  /*0010*/  S2R R11, SR_CTAID.X ;  /* 0x00000000000b7919 */ /* 0x000e2e0000002500 */
[----:B------:R-:W0:Y:S01]  /*0020*/  LDC R0, c[0x0][0x380] ;  /* 0x0000e000ff007b82 */ /* 0x000e220000000800 */
[----:B------:R-:W1:Y:S01]  /*0030*/  LDCU.64 UR4, c[0x0][0x358] ;  /* 0x00006b00ff0477ac */ /* 0x000e620008000a00 */
[----:B------:R-:W2:Y:S06]  /*0040*/  S2R R10, SR_TID.X ;  /* 0x00000000000a7919 */ /* 0x000eac0000002100 */
[----:B------:R-:W3:Y:S08]  /*0050*/  LDC.64 R18, c[0x0][0x390] ;  /* 0x0000e400ff127b82 */ /* 0x000ef00000000a00 */
[----:B------:R-:W4:Y:S08]  /*0060*/  LDC.64 R4, c[0x0][0x390] ;  /* 0x0000e400ff047b82 */ /* 0x000f300000000a00 */
[----:B------:R-:W4:Y:S01]  /*0070*/  LDC.64 R6, c[0x0][0x398] ;  /* 0x0000e600ff067b82 */ /* 0x000f220000000a00 */
[--C-:B0-----:R-:W-:Y:S01]  /*0080*/  IMAD R9, R11, -0x200, R0.reuse ;  /* 0xfffffe000b097824 */ /* 0x101fe200078e0200 */
[----:B------:R-:W-:-:S06]  /*0090*/  PRMT R0, RZ, 0x7610, R0 ;  /* 0x00007610ff007816 */ /* 0x000fcc0000000000 */
[----:B------:R-:W0:Y:S01]  /*00a0*/  LDC.64 R22, c[0x0][0x398] ;  /* 0x0000e600ff167b82 */ /* 0x000e220000000a00 */
[----:B--2---:R-:W-:Y:S02]  /*00b0*/  MOV R8, R10 ;  /* 0x0000000a00087202 */ /* 0x004fe40000000f00 */
[----:B------:R-:W-:-:S05]  /*00c0*/  ISETP.GE.AND P0, PT, R10, R9, PT ;  /* 0x000000090a00720c */ /* 0x000fca0003f06270 */
[----:B------:R-:W2:Y:S08]  /*00d0*/  LDC.64 R2, c[0x0][0x398] ;  /* 0x0000e600ff027b82 */ /* 0x000eb00000000a00 */
[----:B------:R-:W2:Y:S01]  /*00e0*/  LDC.64 R16, c[0x0][0x390] ;  /* 0x0000e400ff107b82 */ /* 0x000ea20000000a00 */
[----:B------:R-:W-:-:S04]  /*00f0*/  @!P0 IADD3 R10, PT, PT, R8, 0x80, RZ ;  /* 0x00000080080a8810 */ /* 0x000fc80007ffe0ff */
[----:B------:R-:W-:-:S03]  /*0100*/  ISETP.GE.AND P1, PT, R10, R9, PT ;  /* 0x000000090a00720c */ /* 0x000fc60003f26270 */
[----:B------:R-:W2:Y:S10]  /*0110*/  LDC.64 R12, c[0x0][0x398] ;  /* 0x0000e600ff0c7b82 */ /* 0x000eb40000000a00 */
[----:B------:R-:W-:-:S02]  /*0120*/  @!P1 LEA R15, R11, R10, 0x9 ;  /* 0x0000000a0b0f9211 */ /* 0x000fc400078e48ff */
[----:B------:R-:W-:-:S03]  /*0130*/  @!P1 IADD3 R10, PT, PT, R10, 0x80, RZ ;  /* 0x000000800a0a9810 */ /* 0x000fc60007ffe0ff */
[----:B---3--:R-:W-:Y:S01]  /*0140*/  @!P1 IMAD.WIDE.U32 R18, R15, 0x2, R18 ;  /* 0x000000020f129825 */ /* 0x008fe200078e0012 */
[----:B------:R-:W-:-:S04]  /*0150*/  ISETP.GE.AND P3, PT, R10, R9, PT ;  /* 0x000000090a00720c */ /* 0x000fc80003f66270 */
[----:B-1----:R1:W5:Y:S09]  /*0160*/  @!P1 LDG.E.U16 R0, desc[UR4][R18.64] ;  /* 0x0000000412009981 */ /* 0x002372000c1e1500 */
[----:B------:R-:W-:Y:S01]  /*0170*/  @!P3 LEA R21, R11, R10, 0x9 ;  /* 0x0000000a0b15b211 */ /* 0x000fe200078e48ff */
[----:B-1----:R-:W1:Y:S01]  /*0180*/  LDC.64 R18, c[0x0][0x390] ;  /* 0x0000e400ff127b82 */ /* 0x002e620000000a00 */
[----:B------:R-:W-:-:S02]  /*0190*/  PRMT R20, RZ, 0x7610, R20 ;  /* 0x00007610ff147816 */ /* 0x000fc40000000014 */
[----:B------:R-:W-:Y:S01]  /*01a0*/  @!P3 IADD3 R10, PT, PT, R10, 0x80, RZ ;  /* 0x000000800a0ab810 */ /* 0x000fe20007ffe0ff */
[----:B----4-:R-:W-:-:S03]  /*01b0*/  @!P3 IMAD.WIDE.U32 R4, R21, 0x2, R4 ;  /* 0x000000021504b825 */ /* 0x010fc600078e0004 */
[----:B------:R-:W-:Y:S01]  /*01c0*/  ISETP.GE.AND P2, PT, R10, R9, PT ;  /* 0x000000090a00720c */ /* 0x000fe20003f46270 */
[----:B------:R-:W-:Y:S01]  /*01d0*/  @!P3 IMAD.WIDE.U32 R6, R21, 0x2, R6 ;  /* 0x000000021506b825 */ /* 0x000fe200078e0006 */
[----:B------:R-:W-:-:S05]  /*01e0*/  @!P0 LEA R21, R11, R8, 0x9 ;  /* 0x000000080b158211 */ /* 0x000fca00078e48ff */
[----:B0-----:R-:W-:-:S04]  /*01f0*/  @!P0 IMAD.WIDE.U32 R22, R21, 0x2, R22 ;  /* 0x0000000215168825 */ /* 0x001fc800078e0016 */
[----:B--2---:R-:W-:Y:S02]  /*0200*/  @!P1 IMAD.WIDE.U32 R2, R15, 0x2, R2 ;  /* 0x000000020f029825 */ /* 0x004fe400078e0002 */
[----:B------:R-:W-:Y:S02]  /*0210*/  @!P2 LEA R25, R11, R10, 0x9 ;  /* 0x0000000a0b19a211 */ /* 0x000fe400078e48ff */
[----:B-1----:R-:W-:Y:S01]  /*0220*/  @!P0 IMAD.WIDE.U32 R18, R21, 0x2, R18 ;  /* 0x0000000215128825 */ /* 0x002fe200078e0012 */
[----:B------:R-:W-:-:S04]  /*0230*/  PRMT R21, RZ, 0x7610, R21 ;  /* 0x00007610ff157816 */ /* 0x000fc80000000015 */
[----:B------:R-:W5:Y:S04]  /*0240*/  @!P0 LDG.E.U16 R20, desc[UR4][R18.64] ;  /* 0x0000000412148981 */ /* 0x000f68000c1e1500 */
[----:B------:R-:W5:Y:S01]  /*0250*/  @!P0 LDG.E.U16 R21, desc[UR4][R22.64] ;  /* 0x0000000416158981 */ /* 0x000f62000c1e1500 */
[----:B------:R-:W-:Y:S02]  /*0260*/  ISETP.GE.AND P0, PT, R8, R9, PT ;  /* 0x000000090800720c */ /* 0x000fe40003f06270 */
[----:B------:R-:W-:-:S06]  /*0270*/  PRMT R15, RZ, 0x7610, R15 ;  /* 0x00007610ff0f7816 */ /* 0x000fcc000000000f */
[----:B------:R0:W5:Y:S01]  /*0280*/  @!P1 LDG.E.U16 R15, desc[UR4][R2.64] ;  /* 0x00000004020f9981 */ /* 0x000162000c1e1500 */
[----:B------:R-:W-:-:S04]  /*0290*/  PRMT R10, RZ, 0x7610, R10 ;  /* 0x00007610ff0a7816 */ /* 0x000fc8000000000a */
[----:B0-----:R-:W0:Y:S01]  /*02a0*/  @!P0 LDC.64 R2, c[0x0][0x388] ;  /* 0x0000e200ff028b82 */ /* 0x001e220000000a00 */
[----:B------:R-:W-:Y:S01]  /*02b0*/  @!P2 IMAD.WIDE.U32 R16, R25, 0x2, R16 ;  /* 0x000000021910a825 */ /* 0x000fe200078e0010 */
[----:B------:R-:W-:-:S03]  /*02c0*/  PRMT R14, RZ, 0x7610, R14 ;  /* 0x00007610ff0e7816 */ /* 0x000fc6000000000e */
[--C-:B------:R-:W-:Y:S01]  /*02d0*/  @!P2 IMAD.WIDE.U32 R24, R25, 0x2, R12.reuse ;  /* 0x000000021918a825 */ /* 0x100fe200078e000c */
[----:B------:R-:W-:Y:S01]  /*02e0*/  PRMT R13, RZ, 0x7610, R13 ;  /* 0x00007610ff0d7816 */ /* 0x000fe2000000000d */
[----:B------:R1:W5:Y:S01]  /*02f0*/  @!P2 LDG.E.U16 R10, desc[UR4][R16.64] ;  /* 0x00000004100aa981 */ /* 0x000362000c1e1500 */
[----:B------:R-:W-:-:S03]  /*0300*/  PRMT R12, RZ, 0x7610, R12 ;  /* 0x00007610ff0c7816 */ /* 0x000fc6000000000c */
[----:B------:R2:W5:Y:S01]  /*0310*/  @!P3 LDG.E.U16 R14, desc[UR4][R6.64] ;  /* 0x00000004060eb981 */ /* 0x000562000c1e1500 */
[----:B------:R-:W-:Y:S03]  /*0320*/  BSSY.RECONVERGENT B0, `(.L_x_856) ;  /* 0x0000038000007945 */ /* 0x000fe60003800200 */
[----:B------:R3:W5:Y:S01]  /*0330*/  @!P3 LDG.E.U16 R13, desc[UR4][R4.64] ;  /* 0x00000004040db981 */ /* 0x000762000c1e1500 */
[----:B-1----:R-:W-:-:S03]  /*0340*/  IADD3 R16, PT, PT, R8, 0x80, RZ ;  /* 0x0000008008107810 */ /* 0x002fc60007ffe0ff */
[----:B------:R1:W5:Y:S01]  /*0350*/  @!P2 LDG.E.U16 R12, desc[UR4][R24.64] ;  /* 0x00000004180ca981 */ /* 0x000362000c1e1500 */
[C---:B--2---:R-:W-:Y:S02]  /*0360*/  IADD3 R6, PT, PT, R8.reuse, 0x180, RZ ;  /* 0x0000018008067810 */ /* 0x044fe40007ffe0ff */
[----:B---3--:R-:W-:Y:S02]  /*0370*/  IADD3 R4, PT, PT, R8, 0x100, RZ ;  /* 0x0000010008047810 */ /* 0x008fe40007ffe0ff */
[----:B------:R-:W-:Y:S02]  /*0380*/  @!P0 LEA R5, R11, R8, 0x9 ;  /* 0x000000080b058211 */ /* 0x000fe400078e48ff */
[----:B------:R-:W-:Y:S02]  /*0390*/  @!P0 MOV R8, R16 ;  /* 0x0000001000088202 */ /* 0x000fe40000000f00 */
[-C--:B------:R-:W-:Y:S01]  /*03a0*/  ISETP.GE.AND P4, PT, R16, R9.reuse, PT ;  /* 0x000000091000720c */ /* 0x080fe20003f86270 */
[----:B0-----:R-:W-:Y:S01]  /*03b0*/  @!P0 IMAD.WIDE.U32 R2, R5, 0x2, R2 ;  /* 0x0000000205028825 */ /* 0x001fe200078e0002 */
[----:B------:R-:W-:-:S02]  /*03c0*/  ISETP.GE.AND P1, PT, R4, R9, PT ;  /* 0x000000090400720c */ /* 0x000fc40003f26270 */
[-C--:B------:R-:W-:Y:S02]  /*03d0*/  ISETP.GE.AND P2, PT, R6, R9.reuse, PT ;  /* 0x000000090600720c */ /* 0x080fe40003f46270 */
[----:B------:R-:W-:Y:S01]  /*03e0*/  ISETP.GE.AND P3, PT, R8, R9, PT ;  /* 0x000000090800720c */ /* 0x000fe20003f66270 */
[----:B-1----:R-:W-:-:S12]  /*03f0*/  @P0 BRA `(.L_x_857) ;  /* 0x0000000000a80947 */ /* 0x002fd80003800000 */
[----:B-----5:R-:W-:Y:S01]  /*0400*/  SHF.L.U32 R4, R21, 0x10, RZ ;  /* 0x0000001015047819 */ /* 0x020fe200000006ff */
[----:B------:R-:W-:Y:S01]  /*0410*/  HFMA2 R17, -RZ, RZ, 1.625, 0 ;  /* 0x3e800000ff117431 */ /* 0x000fe200000001ff */
[----:B------:R-:W-:-:S03]  /*0420*/  MOV R18, 0x3d39bf78 ;  /* 0x3d39bf7800127802 */ /* 0x000fc60000000f00 */
[----:B------:R-:W-:-:S06]  /*0430*/  FMUL.FTZ R5, R4, 1.4426950216293334961 ;  /* 0x3fb8aa3b04057820 */ /* 0x000fcc0000410000 */
[----:B------:R-:W0:Y:S02]  /*0440*/  MUFU.EX2 R5, R5 ;  /* 0x0000000500057308 */ /* 0x000e240000000800 */
        /* <DEDUP_REMOVED lines=27> */
[----:B------:R-:W-:Y:S02]  /*0600*/  @P5 FSETP.NEU.FTZ.AND P6, PT, R5, RZ, PT ;  /* 0x000000ff0500520b */ /* 0x000fe40003fdd000 */
[----:B------:R-:W-:Y:S02]  /*0610*/  SHF.L.U32 R17, R20, 0x10, RZ ;  /* 0x0000001014117819 */ /* 0x000fe400000006ff */
[----:B------:R-:W-:Y:S01]  /*0620*/  @P5 FSEL R6, R6, -RZ, P6 ;  /* 0x800000ff06065208 */ /* 0x000fe20003000000 */
[----:B------:R-:W0:Y:S08]  /*0630*/  MUFU.RCP R7, R7 ;  /* 0x0000000700077308 */ /* 0x000e300000001000 */
[----:B------:R-:W1:Y:S01]  /*0640*/  MUFU.TANH R6, R6 ;  /* 0x0000000600067308 */ /* 0x000e620000002400 */
[----:B0-----:R-:W-:Y:S01]  /*0650*/  FMUL.FTZ R5, R4, R7 ;  /* 0x0000000704057220 */ /* 0x001fe20000410000 */
[----:B-1----:R-:W-:-:S04]  /*0660*/  FFMA.FTZ R4, -R6, R6, 1 ;  /* 0x3f80000006047423 */ /* 0x002fc80000010106 */
[----:B------:R-:W-:-:S04]  /*0670*/  FFMA.FTZ R4, R5, R4, R6 ;  /* 0x0000000405047223 */ /* 0x000fc80000010006 */
[----:B------:R-:W-:-:S05]  /*0680*/  FMUL.FTZ R4, R17, R4 ;  /* 0x0000000411047220 */ /* 0x000fca0000410000 */
[----:B------:R-:W-:-:S07]  /*0690*/  F2FP.BF16.F32.PACK_AB R4, RZ, R4 ;  /* 0x00000004ff04723e */ /* 0x000fce00000010ff */
.L_x_857:
[----:B------:R-:W-:Y:S05]  /*06a0*/  BSYNC.RECONVERGENT B0 ;  /* 0x0000000000007941 */ /* 0x000fea0003800200 */
.L_x_856:
[----:B------:R-:W-:Y:S04]  /*06b0*/  BSSY.RECONVERGENT B0, `(.L_x_858) ;  /* 0x000002c000007945 */ /* 0x000fe80003800200 */
[----:B------:R-:W-:Y:S05]  /*06c0*/  @P4 BRA `(.L_x_859) ;  /* 0x0000000000a84947 */ /* 0x000fea0003800000 */
[----:B-----5:R-:W-:Y:S01]  /*06d0*/  SHF.L.U32 R15, R15, 0x10, RZ ;  /* 0x000000100f0f7819 */ /* 0x020fe200000006ff */
[----:B------:R-:W-:Y:S01]  /*06e0*/  HFMA2 R17, -RZ, RZ, 1.625, 0 ;  /* 0x3e800000ff117431 */ /* 0x000fe200000001ff */
[----:B------:R-:W-:Y:S02]  /*06f0*/  MOV R18, 0x3d39bf78 ;  /* 0x3d39bf7800127802 */ /* 0x000fe40000000f00 */
[----:B------:R-:W-:Y:S01]  /*0700*/  SHF.L.U32 R0, R0, 0x10, RZ ;  /* 0x0000001000007819 */ /* 0x000fe200000006ff */
        /* <DEDUP_REMOVED lines=30> */
[----:B------:R-:W0:Y:S02]  /*08f0*/  MUFU.RCP R16, R7 ;  /* 0x0000000700107308 */ /* 0x000e240000001000 */
[----:B------:R-:W-:-:S06]  /*0900*/  @P4 FSEL R6, R6, -RZ, P5 ;  /* 0x800000ff06064208 */ /* 0x000fcc0002800000 */
[----:B------:R-:W1:Y:S01]  /*0910*/  MUFU.TANH R6, R6 ;  /* 0x0000000600067308 */ /* 0x000e620000002400 */
[----:B0-----:R-:W-:Y:S01]  /*0920*/  FMUL.FTZ R15, R15, R16 ;  /* 0x000000100f0f7220 */ /* 0x001fe20000410000 */
[----:B-1----:R-:W-:-:S04]  /*0930*/  FFMA.FTZ R5, -R6, R6, 1 ;  /* 0x3f80000006057423 */ /* 0x002fc80000010106 */
[----:B------:R-:W-:-:S04]  /*0940*/  FFMA.FTZ R5, R15, R5, R6 ;  /* 0x000000050f057223 */ /* 0x000fc80000010006 */
[----:B------:R-:W-:-:S05]  /*0950*/  FMUL.FTZ R0, R0, R5 ;  /* 0x0000000500007220 */ /* 0x000fca0000410000 */
[----:B------:R-:W-:-:S07]  /*0960*/  F2FP.BF16.F32.PACK_AB R0, RZ, R0 ;  /* 0x00000000ff00723e */ /* 0x000fce00000010ff */
.L_x_859:
[----:B------:R-:W-:Y:S05]  /*0970*/  BSYNC.RECONVERGENT B0 ;  /* 0x0000000000007941 */ /* 0x000fea0003800200 */
.L_x_858:
[----:B------:R-:W-:Y:S04]  /*0980*/  BSSY.RECONVERGENT B0, `(.L_x_860) ;  /* 0x000002c000007945 */ /* 0x000fe80003800200 */
[----:B------:R-:W-:Y:S05]  /*0990*/  @P1 BRA `(.L_x_861) ;  /* 0x0000000000a81947 */ /* 0x000fea0003800000 */
        /* <DEDUP_REMOVED lines=42> */
.L_x_861:
[----:B------:R-:W-:Y:S05]  /*0c40*/  BSYNC.RECONVERGENT B0 ;  /* 0x0000000000007941 */ /* 0x000fea0003800200 */
.L_x_860:
        /* <DEDUP_REMOVED lines=16> */
[----:B------:R-:W-:Y:S01]  /*0d50*/  FMUL.FTZ R15, R12, -1.4426950216293334961 ;  /* 0xbfb8aa3b0c0f7820 */ /* 0x000fe20000410000 */
[----:B------:R-:W-:Y:S02]  /*0d60*/  @P1 MOV R17, 0x7f800000 ;  /* 0x7f80000000111802 */ /* 0x000fe40000000f00 */
[----:B------:R-:W-:Y:S01]  /*0d70*/  FADD.FTZ R13, R13, R14 ;  /* 0x0000000e0d0d7221 */ /* 0x000fe20000010000 */
[----:B------:R-:W-:-:S02]  /*0d80*/  FMUL.FTZ R7, R7, 1.1920928955078125e-07 ;  /* 0x3400000007077820 */ /* 0x000fc40000410000 */
        /* <DEDUP_REMOVED lines=11> */
[----:B0-----:R-:W-:Y:S01]  /*0e40*/  FADD.FTZ R13, R15, 1 ;  /* 0x3f8000000f0d7421 */ /* 0x001fe20000010000 */
[----:B------:R-:W-:Y:S02]  /*0e50*/  SHF.L.U32 R15, R10, 0x10, RZ ;  /* 0x000000100a0f7819 */ /* 0x000fe400000006ff */
[----:B------:R-:W-:Y:S01]  /*0e60*/  FFMA.FTZ R7, R7, 0.69314718246459960938, R14 ;  /* 0x3f31721807077823 */ /* 0x000fe2000001000e */
[C---:B------:R-:W-:Y:S01]  /*0e70*/  @P2 FFMA.FTZ R7, R6.reuse, R17, +INF ;  /* 0x7f80000006072423 */ /* 0x040fe20000010011 */
[----:B------:R-:W-:Y:S01]  /*0e80*/  @P1 FSETP.NEU.FTZ.AND P2, PT, R6, RZ, PT ;  /* 0x000000ff0600120b */ /* 0x000fe20003f5d000 */
[----:B------:R-:W0:Y:S03]  /*0e90*/  MUFU.RCP R13, R13 ;  /* 0x0000000d000d7308 */ /* 0x000e260000001000 */
[----:B------:R-:W-:-:S06]  /*0ea0*/  @P1 FSEL R7, R7, -RZ, P2 ;  /* 0x800000ff07071208 */ /* 0x000fcc0001000000 */
[----:B------:R-:W1:Y:S01]  /*0eb0*/  MUFU.TANH R7, R7 ;  /* 0x0000000700077308 */ /* 0x000e620000002400 */
[----:B0-----:R-:W-:Y:S01]  /*0ec0*/  FMUL.FTZ R12, R12, R13 ;  /* 0x0000000d0c0c7220 */ /* 0x001fe20000410000 */
[----:B-1----:R-:W-:-:S04]  /*0ed0*/  FFMA.FTZ R6, -R7, R7, 1 ;  /* 0x3f80000007067423 */ /* 0x002fc80000010107 */
[----:B------:R-:W-:-:S04]  /*0ee0*/  FFMA.FTZ R6, R12, R6, R7 ;  /* 0x000000060c067223 */ /* 0x000fc80000010007 */
[----:B------:R-:W-:-:S05]  /*0ef0*/  FMUL.FTZ R6, R15, R6 ;  /* 0x000000060f067220 */ /* 0x000fca0000410000 */
[----:B------:R-:W-:-:S07]  /*0f00*/  F2FP.BF16.F32.PACK_AB R10, RZ, R6 ;  /* 0x00000006ff0a723e */ /* 0x000fce00000010ff */
.L_x_863:
[----:B------:R-:W-:Y:S05]  /*0f10*/  BSYNC.RECONVERGENT B0 ;  /* 0x0000000000007941 */ /* 0x000fea0003800200 */
.L_x_862:
[----:B------:R0:W-:Y:S01]  /*0f20*/  @!P0 STG.E.U16 desc[UR4][R2.64], R4 ;  /* 0x0000000402008986 */ /* 0x0001e2000c101504 */
[----:B------:R-:W-:Y:S04]  /*0f30*/  BSSY.RECONVERGENT B0, `(.L_x_864) ;  /* 0x000000c000007945 */ /* 0x000fe80003800200 */
[----:B------:R-:W-:Y:S05]  /*0f40*/  @P3 BRA `(.L_x_865) ;  /* 0x0000000000283947 */ /* 0x000fea0003800000 */
[----:B0-----:R-:W0:Y:S01]  /*0f50*/  LDC.64 R2, c[0x0][0x388] ;  /* 0x0000e200ff027b82 */ /* 0x001e220000000a00 */
[----:B------:R-:W-:Y:S02]  /*0f60*/  LEA R7, R11, R8, 0x9 ;  /* 0x000000080b077211 */ /* 0x000fe400078e48ff */
[----:B------:R-:W-:-:S04]  /*0f70*/  IADD3 R8, PT, PT, R8, 0x80, RZ ;  /* 0x0000008008087810 */ /* 0x000fc80007ffe0ff */
[----:B------:R-:W-:-:S13]  /*0f80*/  ISETP.GE.AND P0, PT, R8, R9, PT ;  /* 0x000000090800720c */ /* 0x000fda0003f06270 */
[----:B-----5:R-:W-:Y:S02]  /*0f90*/  @!P0 LEA R13, R11, R8, 0x9 ;  /* 0x000000080b0d8211 */ /* 0x020fe400078e48ff */
[----:B------:R-:W-:Y:S01]  /*0fa0*/  @!P0 IADD3 R8, PT, PT, R8, 0x80, RZ ;  /* 0x0000008008088810 */ /* 0x000fe20007ffe0ff */
[----:B0-----:R-:W-:-:S04]  /*0fb0*/  IMAD.WIDE.U32 R6, R7, 0x2, R2 ;  /* 0x0000000207067825 */ /* 0x001fc800078e0002 */
[----:B------:R-:W-:Y:S01]  /*0fc0*/  @!P0 IMAD.WIDE.U32 R2, R13, 0x2, R2 ;  /* 0x000000020d028825 */ /* 0x000fe200078e0002 */
[----:B------:R1:W-:Y:S04]  /*0fd0*/  STG.E.U16 desc[UR4][R6.64], R0 ;  /* 0x0000000006007986 */ /* 0x0003e8000c101504 */
[----:B------:R1:W-:Y:S02]  /*0fe0*/  @!P0 STG.E.U16 desc[UR4][R2.64], R5 ;  /* 0x0000000502008986 */ /* 0x0003e4000c101504 */
.L_x_865:
[----:B------:R-:W-:Y:S05]  /*0ff0*/  BSYNC.RECONVERGENT B0 ;  /* 0x0000000000007941 */ /* 0x000fea0003800200 */
.L_x_864:
[----:B------:R-:W-:-:S13]  /*1000*/  ISETP.GE.AND P0, PT, R8, R9, PT ;  /* 0x000000090800720c */ /* 0x000fda0003f06270 */
[----:B------:R-:W-:Y:S05]  /*1010*/  @P0 EXIT ;  /* 0x000000000000094d */ /* 0x000fea0003800000 */
[----:B01----:R-:W0:Y:S01]  /*1020*/  LDC.64 R2, c[0x0][0x388] ;  /* 0x0000e200ff027b82 */ /* 0x003e220000000a00 */
[----:B------:R-:W-:-:S05]  /*1030*/  LEA R11, R11, R8, 0x9 ;  /* 0x000000080b0b7211 */ /* 0x000fca00078e48ff */
[----:B0-----:R-:W-:-:S05]  /*1040*/  IMAD.WIDE.U32 R2, R11, 0x2, R2 ;  /* 0x000000020b027825 */ /* 0x001fca00078e0002 */
[----:B-----5:R-:W-:Y:S01]  /*1050*/  STG.E.U16 desc[UR4][R2.64], R10 ;  /* 0x0000000a02007986 */ /* 0x020fe2000c101504 */
[----:B------:R-:W-:Y:S05]  /*1060*/  EXIT ;  /* 0x000000000000794d */ /* 0x000fea0003800000 */
.L_x_866:
        /* <DEDUP_REMOVED lines=9> */
.L_x_7836:


//--------------------- .text._ZN2at6native29vectorized_elementwise_kernelILi2EZZZNS0_61_GLOBAL__N__b29612f4_23_ActivationMishKernel_cu_9e10b42f_310420mish_backward_kernelERNS_14TensorIteratorEENKUlvE_clEvENKUlvE2_clEvEUlN3c108BFloat16ES8_E_St5arrayIPcLm3EEEEviT0_T1_ --------------------------
	.section	.text._ZN2at6native29vectorized_elementwise_kernelILi2EZZZNS0_61_GLOBAL__N__b29612f4_23_ActivationMishKernel_cu_9e10b42f_310420mish_backward_kernelERNS_14TensorIteratorEENKUlvE_clEvENKUlvE2_clEvEUlN3c108BFloat16ES8_E_St5arrayIPcLm3EEEEviT0_T1_,"ax",@progbits
	.align	128
        .global         _ZN2at6native29vectorized_elementwise_kernelILi2EZZZNS0_61_GLOBAL__N__b29612f4_23_ActivationMishKernel_cu_9e10b42f_310420mish_backward_kernelERNS_14TensorIteratorEENKUlvE_clEvENKUlvE2_clEvEUlN3c108BFloat16ES8_E_St5arrayIPcLm3EEEEviT0_T1_
        .type           _ZN2at6native29vectorized_elementwise_kernelILi2EZZZNS0_61_GLOBAL__N__b29612f4_23_ActivationMishKernel_cu_9e10b42f_310420mish_backward_kernelERNS_14TensorIteratorEENKUlvE_clEvENKUlvE2_clEvEUlN3c108BFloat16ES8_E_St5arrayIPcLm3EEEEviT0_T1_,@function
        .size           _ZN2at6native29vectorized_elementwise_kernelILi2EZZZNS0_61_GLOBAL__N__b29612f4_23_ActivationMishKernel_cu_9e10b42f_310420mish_backward_kernelERNS_14TensorIteratorEENKUlvE_clEvENKUlvE2_clEvEUlN3c108BFloat16ES8_E_St5arrayIPcLm3EEEEviT0_T1_,(.L_x_7837 - _ZN2at6native29vectorized_elementwise_kernelILi2EZZZNS0_61_GLOBAL__N__b29612f4_23_ActivationMishKernel_cu_9e10b42f_310420mish_backward_kernelERNS_14TensorIteratorEENKUlvE_clEvENKUlvE2_clEvEUlN3c108BFloat16ES8_E_St5arrayIPcLm3EEEEviT0_T1_)
        .other          _ZN2at6native29vectorized_elementwise_kernelILi2EZZZNS0_61_GLOBAL__N__b29612f4_23_ActivationMishKernel_cu_9e10b42f_310420mish_backward_kernelERNS_14TensorIteratorEENKUlvE_clEvENKUlvE2_clEvEUlN3c108BFloat16ES8_E_St5arrayIPcLm3EEEEviT0_T1_,@"STO_CUDA_ENTRY STV_DEFAULT"
_ZN2at6native29vectorized_elementwise_kernelILi2EZZZNS0_61_GLOBAL__N__b29612f4_23_ActivationMishKernel_cu_9e10b42f_310420mish_backward_kernelERNS_14TensorIteratorEENKUlvE_clEvENKUlvE2_clEvEUlN3c108BFloat16ES8_E_St5arrayIPcLm3EEEEviT0_T1_:
.text._ZN2at6native29vectorized_elementwise_kernelILi2EZZZNS0_61_GLOBAL__N__b29612f4_23_ActivationMishKernel_cu_9e10b42f_310420mish_backward_kernelERNS_14TensorIteratorEENKUlvE_clEvENKUlvE2_clEvEUlN3c108BFloat16ES8_E_St5arrayIPcLm3EEEEviT0_T1_:
[----:B------:R-:W-:Y:S01]  /*0000*/  LDC R1, c[0x0][0x37c] ;  /* 0x0000df00ff017b82 */ /* 0x000fe20000000800 */
[----:B------:R-:W0:Y:S01]  /*0010*/  S2R R0, SR_CTAID.X ;  /* 0x0000000000007919 */ /* 0x000e220000002500 */
[----:B------:R-:W1:Y:S01]  /*0020*/  LDCU UR6, c[0x0][0x380] ;  /* 0x00007000ff0677ac */ /* 0x000e620008000800 */
[----:B------:R-:W2:Y:S01]  /*0030*/  LDCU.64 UR4, c[0x0][0x358] ;  /* 0x00006b00ff0477ac */ /* 0x000ea20008000a00 */
[----:B0-----:R-:W-:-:S04]  /*0040*/  SHF.L.U32 R0, R0, 0xa, RZ ;  /* 0x0000000a00007819 */ /* 0x001fc800000006ff */
[----:B-1----:R-:W-:-:S04]  /*0050*/  IADD3 R2, PT, PT, -R0, UR6, RZ ;  /* 0x0000000600027c10 */ /* 0x002fc8000fffe1ff */
[----:B------:R-:W-:-:S13]  /*0060*/  ISETP.GT.U32.AND P0, PT, R2, 0x3ff, PT ;  /* 0x000003ff0200780c */ /* 0x000fda0003f04070 */
[----:B--2---:R-:W-:Y:S05]  /*0070*/  @P0 BRA `(.L_x_867) ;  /* 0x00000020002c0947 */ /* 0x004fea0003800000 */
[----:B------:R-:W0:Y:S01]  /*0080*/  S2R R23, SR_TID.X ;  /* 0x0000000000177919 */ /* 0x000e220000002100 */
[----:B------:R-:W1:Y:S01]  /*0090*/  LDC.64 R18, c[0x0][0x390] ;  /* 0x0000e400ff127b82 */ /* 0x000e620000000a00 */
[----:B------:R-:W-:-:S07]  /*00a0*/  PRMT R4, RZ, 0x7610, R4 ;  /* 0x00007610ff047816 */ /* 0x000fce0000000004 */
[----:B------:R-:W2:Y:S08]  /*00b0*/  LDC.64 R14, c[0x0][0x398] ;  /* 0x0000e600ff0e7b82 */ /* 0x000eb00000000a00 */
[----:B------:R-:W3:Y:S08]  /*00c0*/  LDC.64 R6, c[0x0][0x390] ;  /* 0x0000e400ff067b82 */ /* 0x000ef00000000a00 */
[----:B------:R-:W4:Y:S01]  /*00d0*/  LDC.64 R16, c[0x0][0x398] ;  /* 0x0000e600ff107b82 */ /* 0x000f220000000a00 */
[----:B0-----:R-:W-:-:S07]  /*00e0*/  ISETP.GE.U32.AND P0, PT, R23, R2, PT ;  /* 0x000000021700720c */ /* 0x001fce0003f06070 */
[----:B------:R-:W0:Y:S01]  /*00f0*/  LDC.64 R12, c[0x0][0x390] ;  /* 0x0000e400ff0c7b82 */ /* 0x000e220000000a00 */
[----:B------:R-:W-:-:S07]  /*0100*/  MOV R3, R23 ;  /* 0x0000001700037202 */ /* 0x000fce0000000f00 */
[----:B------:R-:W0:Y:S01]  /*0110*/  LDC.64 R24, c[0x0][0x390] ;  /* 0x0000e400ff187b82 */ /* 0x000e220000000a00 */
[----:B------:R-:W-:-:S04]  /*0120*/  @!P0 IADD3 R23, PT, PT, R3, 0x80, RZ ;  /* 0x0000008003178810 */ /* 0x000fc80007ffe0ff */
[----:B------:R-:W-:-:S03]  /*0130*/  ISETP.GE.U32.AND P1, PT, R23, R2, PT ;  /* 0x000000021700720c */ /* 0x000fc60003f26070 */
[----:B------:R-:W0:Y:S10]  /*0140*/  LDC.64 R20, c[0x0][0x398] ;  /* 0x0000e600ff147b82 */ /* 0x000e340000000a00 */
[----:B------:R-:W-:-:S02]  /*0150*/  @!P1 IADD3 R5, PT, PT, R0, R23, RZ ;  /* 0x0000001700059210 */ /* 0x000fc40007ffe0ff */
[----:B------:R-:W-:-:S03]  /*0160*/  @!P1 IADD3 R23, PT, PT, R23, 0x80, RZ ;  /* 0x0000008017179810 */ /* 0x000fc60007ffe0ff */
[----:B-1----:R-:W-:Y:S01]  /*0170*/  @!P1 IMAD.WIDE.U32 R18, R5, 0x2, R18 ;  /* 0x0000000205129825 */ /* 0x002fe200078e0012 */
[----:B------:R-:W-:-:S03]  /*0180*/  ISETP.GE.U32.AND P2, PT, R23, R2, PT ;  /* 0x000000021700720c */ /* 0x000fc60003f46070 */
[----:B--2---:R-:W-:Y:S01]  /*0190*/  @!P1 IMAD.WIDE.U32 R14, R5, 0x2, R14 ;  /* 0x00000002050e9825 */ /* 0x004fe200078e000e */
[----:B------:R1:W5:Y:S09]  /*01a0*/  @!P1 LDG.E.U16 R4, desc[UR4][R18.64] ;  /* 0x0000000412049981 */ /* 0x000372000c1e1500 */
[----:B------:R-:W-:Y:S01]  /*01b0*/  @!P2 IADD3 R11, PT, PT, R0, R23, RZ ;  /* 0x00000017000ba210 */ /* 0x000fe20007ffe0ff */
[----:B-1----:R-:W1:Y:S01]  /*01c0*/  LDC.64 R18, c[0x0][0x398] ;  /* 0x0000e600ff127b82 */ /* 0x002e620000000a00 */
[----:B------:R-:W-:-:S04]  /*01d0*/  @!P2 IADD3 R23, PT, PT, R23, 0x80, RZ ;  /* 0x000000801717a810 */ /* 0x000fc80007ffe0ff */
[----:B------:R-:W-:-:S13]  /*01e0*/  ISETP.GE.U32.AND P3, PT, R23, R2, PT ;  /* 0x000000021700720c */ /* 0x000fda0003f66070 */
[----:B------:R-:W-:Y:S02]  /*01f0*/  @!P3 IADD3 R9, PT, PT, R0, R23, RZ ;  /* 0x000000170009b210 */ /* 0x000fe40007ffe0ff */
[----:B------:R-:W-:-:S04]  /*0200*/  @!P3 IADD3 R23, PT, PT, R23, 0x80, RZ ;  /* 0x000000801717b810 */ /* 0x000fc80007ffe0ff */
[----:B------:R-:W-:Y:S01]  /*0210*/  ISETP.GE.U32.AND P4, PT, R23, R2, PT ;  /* 0x000000021700720c */ /* 0x000fe20003f86070 */
[----:B---3--:R-:W-:Y:S01]  /*0220*/  @!P2 IMAD.WIDE.U32 R26, R11, 0x2, R6 ;  /* 0x000000020b1aa825 */ /* 0x008fe200078e0006 */
[----:B------:R-:W-:-:S03]  /*0230*/  PRMT R5, RZ, 0x7610, R5 ;  /* 0x00007610ff057816 */ /* 0x000fc60000000005 */
[----:B----4-:R-:W-:Y:S01]  /*0240*/  @!P2 IMAD.WIDE.U32 R16, R11, 0x2, R16 ;  /* 0x000000020b10a825 */ /* 0x010fe200078e0010 */
[----:B------:R-:W-:Y:S02]  /*0250*/  PRMT R6, RZ, 0x7610, R6 ;  /* 0x00007610ff067816 */ /* 0x000fe40000000006 */
[----:B------:R2:W5:Y:S04]  /*0260*/  @!P1 LDG.E.U16 R5, desc[UR4][R14.64] ;  /* 0x000000040e059981 */ /* 0x000568000c1e1500 */
[----:B------:R3:W5:Y:S01]  /*0270*/  @!P2 LDG.E.U16 R6, desc[UR4][R26.64] ;  /* 0x000000041a06a981 */ /* 0x000762000c1e1500 */
[----:B------:R-:W-:Y:S02]  /*0280*/  @!P4 IADD3 R11, PT, PT, R0, R23, RZ ;  /* 0x00000017000bc210 */ /* 0x000fe40007ffe0ff */
[----:B------:R-:W-:Y:S01]  /*0290*/  @!P4 IADD3 R23, PT, PT, R23, 0x80, RZ ;  /* 0x000000801717c810 */ /* 0x000fe20007ffe0ff */
[----:B--2---:R-:W2:Y:S03]  /*02a0*/  LDC.64 R14, c[0x0][0x398] ;  /* 0x0000e600ff0e7b82 */ /* 0x004ea60000000a00 */
[----:B------:R-:W-:-:S02]  /*02b0*/  ISETP.GE.U32.AND P1, PT, R23, R2, PT ;  /* 0x000000021700720c */ /* 0x000fc40003f26070 */
[----:B------:R-:W-:-:S03]  /*02c0*/  PRMT R7, RZ, 0x7610, R7 ;  /* 0x00007610ff077816 */ /* 0x000fc60000000007 */
[----:B---3--:R-:W3:Y:S03]  /*02d0*/  LDC.64 R26, c[0x0][0x390] ;  /* 0x0000e400ff1a7b82 */ /* 0x008ee60000000a00 */
[----:B------:R4:W5:Y:S01]  /*02e0*/  @!P2 LDG.E.U16 R7, desc[UR4][R16.64] ;  /* 0x000000041007a981 */ /* 0x000962000c1e1500 */
[----:B------:R-:W-:-:S04]  /*02f0*/  PRMT R10, RZ, 0x7610, R10 ;  /* 0x00007610ff0a7816 */ /* 0x000fc8000000000a */
[----:B------:R-:W-:Y:S02]  /*0300*/  @!P1 IADD3 R29, PT, PT, R0, R23, RZ ;  /* 0x00000017001d9210 */ /* 0x000fe40007ffe0ff */
[----:B------:R-:W-:Y:S01]  /*0310*/  @!P1 IADD3 R23, PT, PT, R23, 0x80, RZ ;  /* 0x0000008017179810 */ /* 0x000fe20007ffe0ff */
[----:B0-----:R-:W-:Y:S01]  /*0320*/  @!P4 IMAD.WIDE.U32 R12, R11, 0x2, R12 ;  /* 0x000000020b0cc825 */ /* 0x001fe200078e000c */
[----:B------:R-:W-:Y:S01]  /*0330*/  PRMT R8, RZ, 0x7610, R8 ;  /* 0x00007610ff087816 */ /* 0x000fe20000000008 */
[----:B----4-:R-:W0:Y:S01]  /*0340*/  LDC.64 R16, c[0x0][0x390] ;  /* 0x0000e400ff107b82 */ /* 0x010e220000000a00 */
[----:B------:R-:W-:Y:S01]  /*0350*/  ISETP.GE.U32.AND P2, PT, R23, R2, PT ;  /* 0x000000021700720c */ /* 0x000fe20003f46070 */
[C---:B------:R-:W-:Y:S01]  /*0360*/  @!P3 IMAD.WIDE.U32 R24, R9.reuse, 0x2, R24 ;  /* 0x000000020918b825 */ /* 0x040fe200078e0018 */
[----:B------:R4:W5:Y:S03]  /*0370*/  @!P4 LDG.E.U16 R10, desc[UR4][R12.64] ;  /* 0x000000040c0ac981 */ /* 0x000966000c1e1500 */
[----:B------:R-:W-:Y:S01]  /*0380*/  @!P3 IMAD.WIDE.U32 R20, R9, 0x2, R20 ;  /* 0x000000020914b825 */ /* 0x000fe200078e0014 */
[----:B------:R-:W-:Y:S01]  /*0390*/  PRMT R9, RZ, 0x7610, R9 ;  /* 0x00007610ff097816 */ /* 0x000fe20000000009 */
[----:B------:R3:W5:Y:S02]  /*03a0*/  @!P3 LDG.E.U16 R8, desc[UR4][R24.64] ;  /* 0x000000041808b981 */ /* 0x000764000c1e1500 */
[----:B-1----:R-:W-:Y:S01]  /*03b0*/  @!P4 IMAD.WIDE.U32 R18, R11, 0x2, R18 ;  /* 0x000000020b12c825 */ /* 0x002fe200078e0012 */
[----:B------:R-:W-:Y:S01]  /*03c0*/  PRMT R11, RZ, 0x7610, R11 ;  /* 0x00007610ff0b7816 */ /* 0x000fe2000000000b */
[----:B----4-:R-:W1:Y:S01]  /*03d0*/  LDC.64 R12, c[0x0][0x398] ;  /* 0x0000e600ff0c7b82 */ /* 0x010e620000000a00 */
[----:B------:R4:W5:Y:S01]  /*03e0*/  @!P3 LDG.E.U16 R9, desc[UR4][R20.64] ;  /* 0x000000041409b981 */ /* 0x000962000c1e1500 */
[----:B------:R-:W-:Y:S01]  /*03f0*/  PRMT R22, RZ, 0x7610, R22 ;  /* 0x00007610ff167816 */ /* 0x000fe20000000016 */
[----:B---3--:R-:W-:-:S02]  /*0400*/  @!P1 IMAD.WIDE.U32 R26, R29, 0x2, R26 ;  /* 0x000000021d1a9825 */ /* 0x008fc400078e001a */
[----:B------:R3:W5:Y:S01]  /*0410*/  @!P4 LDG.E.U16 R11, desc[UR4][R18.64] ;  /* 0x00000004120bc981 */ /* 0x000762000c1e1500 */
[----:B------:R-:W-:Y:S01]  /*0420*/  PRMT R24, RZ, 0x7610, R24 ;  /* 0x00007610ff187816 */ /* 0x000fe20000000018 */
[----:B--2---:R-:W-:Y:S01]  /*0430*/  @!P1 IMAD.WIDE.U32 R14, R29, 0x2, R14 ;  /* 0x000000021d0e9825 */ /* 0x004fe200078e000e */
[----:B------:R-:W-:Y:S01]  /*0440*/  @!P2 IADD3 R25, PT, PT, R0, R23, RZ ;  /* 0x000000170019a210 */ /* 0x000fe20007ffe0ff */
[----:B------:R-:W5:Y:S01]  /*0450*/  @!P1 LDG.E.U16 R22, desc[UR4][R26.64] ;  /* 0x000000041a169981 */ /* 0x000f62000c1e1500 */
[----:B----4-:R-:W2:Y:S01]  /*0460*/  LDC.64 R20, c[0x0][0x398] ;  /* 0x0000e600ff147b82 */ /* 0x010ea20000000a00 */
[----:B------:R-:W-:Y:S02]  /*0470*/  @!P2 IADD3 R23, PT, PT, R23, 0x80, RZ ;  /* 0x000000801717a810 */ /* 0x000fe40007ffe0ff */
[----:B------:R4:W5:Y:S05]  /*0480*/  @!P1 LDG.E.U16 R24, desc[UR4][R14.64] ;  /* 0x000000040e189981 */ /* 0x00096a000c1e1500 */
[----:B---3--:R-:W3:Y:S01]  /*0490*/  LDC.64 R18, c[0x0][0x390] ;  /* 0x0000e400ff127b82 */ /* 0x008ee20000000a00 */
[----:B------:R-:W-:Y:S01]  /*04a0*/  ISETP.GE.U32.AND P1, PT, R23, R2, PT ;  /* 0x000000021700720c */ /* 0x000fe20003f26070 */
[----:B0-----:R-:W-:Y:S01]  /*04b0*/  @!P2 IMAD.WIDE.U32 R16, R25, 0x2, R16 ;  /* 0x000000021910a825 */ /* 0x001fe200078e0010 */
[----:B------:R-:W-:-:S03]  /*04c0*/  PRMT R28, RZ, 0x7610, R28 ;  /* 0x00007610ff1c7816 */ /* 0x000fc6000000001c */
[----:B-1----:R-:W-:Y:S02]  /*04d0*/  @!P2 IMAD.WIDE.U32 R12, R25, 0x2, R12 ;  /* 0x00000002190ca825 */ /* 0x002fe400078e000c */
[----:B----4-:R-:W0:Y:S01]  /*04e0*/  LDC.64 R14, c[0x0][0x390] ;  /* 0x0000e400ff0e7b82 */ /* 0x010e220000000a00 */
[----:B------:R1:W5:Y:S05]  /*04f0*/  @!P2 LDG.E.U16 R28, desc[UR4][R16.64] ;  /* 0x00000004101ca981 */ /* 0x00036a000c1e1500 */
[----:B------:R-:W-:Y:S02]  /*0500*/  @!P1 IADD3 R25, PT, PT, R0, R23, RZ ;  /* 0x0000001700199210 */ /* 0x000fe40007ffe0ff */
[----:B-1----:R-:W-:-:S03]  /*0510*/  PRMT R17, RZ, 0x7610, R17 ;  /* 0x00007610ff117816 */ /* 0x002fc60000000011 */
[----:B--2---:R-:W-:Y:S01]  /*0520*/  @!P1 IMAD.WIDE.U32 R20, R25, 0x2, R20 ;  /* 0x0000000219149825 */ /* 0x004fe200078e0014 */
[----:B------:R-:W-:-:S03]  /*0530*/  PRMT R16, RZ, 0x7610, R16 ;  /* 0x00007610ff107816 */ /* 0x000fc60000000010 */
[----:B---3--:R-:W-:-:S03]  /*0540*/  @!P1 IMAD.WIDE.U32 R18, R25, 0x2, R18 ;  /* 0x0000000219129825 */ /* 0x008fc600078e0012 */
[----:B------:R-:W5:Y:S04]  /*0550*/  @!P1 LDG.E.U16 R16, desc[UR4][R20.64] ;  /* 0x0000000414109981 */ /* 0x000f68000c1e1500 */
[----:B------:R-:W5:Y:S01]  /*0560*/  @!P1 LDG.E.U16 R17, desc[UR4][R18.64] ;  /* 0x0000000412119981 */ /* 0x000f62000c1e1500 */
[----:B------:R-:W-:-:S06]  /*0570*/  PRMT R23, RZ, 0x7610, R23 ;  /* 0x00007610ff177816 */ /* 0x000fcc0000000017 */
[----:B------:R1:W5:Y:S02]  /*0580*/  @!P2 LDG.E.U16 R23, desc[UR4][R12.64] ;  /* 0x000000040c17a981 */ /* 0x000364000c1e1500 */
[----:B-1----:R-:W1:Y:S01]  /*0590*/  LDC.64 R12, c[0x0][0x398] ;  /* 0x0000e600ff0c7b82 */ /* 0x002e620000000a00 */
[----:B------:R-:W-:Y:S02]  /*05a0*/  @!P0 IADD3 R27, PT, PT, R0, R3, RZ ;  /* 0x00000003001b8210 */ /* 0x000fe40007ffe0ff */
[----:B------:R-:W-:Y:S02]  /*05b0*/  PRMT R25, RZ, 0x7610, R25 ;  /* 0x00007610ff197816 */ /* 0x000fe40000000019 */
[----:B------:R-:W-:Y:S01]  /*05c0*/  PRMT R26, RZ, 0x7610, R26 ;  /* 0x00007610ff1a7816 */ /* 0x000fe2000000001a */
[----:B0-----:R-:W-:-:S05]  /*05d0*/  @!P0 IMAD.WIDE.U32 R14, R27, 0x2, R14 ;  /* 0x000000021b0e8825 */ /* 0x001fca00078e000e */
[----:B------:R0:W5:Y:S01]  /*05e0*/  @!P0 LDG.E.U16 R25, desc[UR4][R14.64] ;  /* 0x000000040e198981 */ /* 0x000162000c1e1500 */
[----:B-1----:R-:W-:-:S05]  /*05f0*/  @!P0 IMAD.WIDE.U32 R12, R27, 0x2, R12 ;  /* 0x000000021b0c8825 */ /* 0x002fca00078e000c */
[----:B------:R0:W5:Y:S01]  /*0600*/  @!P0 LDG.E.U16 R26, desc[UR4][R12.64] ;  /* 0x000000040c1a8981 */ /* 0x000162000c1e1500 */
[----:B------:R-:W-:Y:S01]  /*0610*/  ISETP.GE.U32.AND P0, PT, R3, R2, PT ;  /* 0x000000020300720c */ /* 0x000fe20003f06070 */
[----:B------:R-:W-:-:S12]  /*0620*/  BSSY.RECONVERGENT B0, `(.L_x_868) ;  /* 0x000002c000007945 */ /* 0x000fd80003800200 */
[----:B0-----:R-:W-:Y:S05]  /*0630*/  @P0 BRA `(.L_x_869) ;  /* 0x0000000000a80947 */ /* 0x001fea0003800000 */
        /* <DEDUP_REMOVED lines=24> */
[C---:B------:R-:W-:Y:S02]  /*07c0*/  FFMA.FTZ R20, R15.reuse, R18, 0.33333510160446166992 ;  /* 0x3eaaaae60f147423 */ /* 0x040fe40000010012 */
[----:B------:R-:W0:Y:S02]  /*07d0*/  MUFU.EX2 R18, R19 ;  /* 0x0000001300127308 */ /* 0x000e240000000800 */
[----:B------:R-:W-:-:S04]  /*07e0*/  FFMA.FTZ R20, R15, R20, -0.5 ;  /* 0xbf0000000f147423 */ /* 0x000fc80000010014 */
[----:B------:R-:W-:-:S04]  /*07f0*/  FMUL.FTZ R20, R15, R20 ;  /* 0x000000140f147220 */ /* 0x000fc80000410000 */
[----:B------:R-:W-:Y:S01]  /*0800*/  FFMA.FTZ R15, R15, R20, R15 ;  /* 0x000000140f0f7223 */ /* 0x000fe2000001000f */
[----:B------:R-:W-:-:S03]  /*0810*/  @P1 MOV R20, 0x7f800000 ;  /* 0x7f80000000141802 */ /* 0x000fc60000000f00 */
[----:B------:R-:W-:Y:S02]  /*0820*/  FFMA.FTZ R14, R14, 0.69314718246459960938, R15 ;  /* 0x3f3172180e0e7823 */ /* 0x000fe4000001000f */
        /* <DEDUP_REMOVED lines=11> */
.L_x_869:
[----:B------:R-:W-:Y:S05]  /*08e0*/  BSYNC.RECONVERGENT B0 ;  /* 0x0000000000007941 */ /* 0x000fea0003800200 */
.L_x_868:
[----:B------:R-:W-:Y:S01]  /*08f0*/  IADD3 R13, PT, PT, R3, 0x80, RZ ;  /* 0x00000080030d7810 */ /* 0x000fe20007ffe0ff */
[----:B------:R-:W-:Y:S03]  /*0900*/  BSSY.RECONVERGENT B0, `(.L_x_870) ;  /* 0x000002d000007945 */ /* 0x000fe60003800200 */
[----:B------:R-:W-:-:S13]  /*0910*/  ISETP.GE.U32.AND P1, PT, R13, R2, PT ;  /* 0x000000020d00720c */ /* 0x000fda0003f26070 */
        /* <DEDUP_REMOVED lines=43> */
.L_x_871:
[----:B------:R-:W-:Y:S05]  /*0bd0*/  BSYNC.RECONVERGENT B0 ;  /* 0x0000000000007941 */ /* 0x000fea0003800200 */
.L_x_870:
[----:B-----5:R-:W0:Y:S01]  /*0be0*/  @!P0 LDC.64 R4, c[0x0][0x388] ;  /* 0x0000e200ff048b82 */ /* 0x020e220000000a00 */
[C---:B------:R-:W-:Y:S01]  /*0bf0*/  IADD3 R15, PT, PT, R3.reuse, 0x100, RZ ;  /* 0x00000100030f7810 */ /* 0x040fe20007ffe0ff */
[----:B------:R-:W-:Y:S01]  /*0c00*/  BSSY.RECONVERGENT B0, `(.L_x_872) ;  /* 0x000002f000007945 */ /* 0x000fe20003800200 */
[----:B------:R-:W-:Y:S02]  /*0c10*/  IADD3 R19, PT, PT, R3, 0x180, RZ ;  /* 0x0000018003137810 */ /* 0x000fe40007ffe0ff */
[-C--:B------:R-:W-:Y:S02]  /*0c20*/  ISETP.GE.U32.AND P2, PT, R15, R2.reuse, PT ;  /* 0x000000020f00720c */ /* 0x080fe40003f46070 */
[----:B------:R-:W-:-:S11]  /*0c30*/  ISETP.GE.U32.AND P1, PT, R19, R2, PT ;  /* 0x000000021300720c */ /* 0x000fd60003f26070 */
[----:B------:R-:W-:Y:S05]  /*0c40*/  @P2 BRA `(.L_x_873) ;  /* 0x0000000000a82947 */ /* 0x000fea0003800000 */
[----:B------:R-:W-:Y:S01]  /*0c50*/  SHF.L.U32 R7, R7, 0x10, RZ ;  /* 0x0000001007077819 */ /* 0x000fe200000006ff */
[----:B------:R-:W-:Y:S01]  /*0c60*/  HFMA2 R21, -RZ, RZ, 1.625, 0 ;  /* 0x3e800000ff157431 */ /* 0x000fe200000001ff */
[----:B------:R-:W-:Y:S02]  /*0c70*/  MOV R26, 0x3d39bf78 ;  /* 0x3d39bf78001a7802 */ /* 0x000fe40000000f00 */
[----:B------:R-:W-:Y:S01]  /*0c80*/  SHF.L.U32 R6, R6, 0x10, RZ ;  /* 0x0000001006067819 */ /* 0x000fe200000006ff */
[----:B------:R-:W-:-:S06]  /*0c90*/  FMUL.FTZ R15, R7, 1.4426950216293334961 ;  /* 0x3fb8aa3b070f7820 */ /* 0x000fcc0000410000 */
[----:B------:R-:W1:Y:S02]  /*0ca0*/  MUFU.EX2 R15, R15 ;  /* 0x0000000f000f7308 */ /* 0x000e640000000800 */
        /* <DEDUP_REMOVED lines=19> */
[----:B------:R-:W1:Y:S02]  /*0de0*/  MUFU.EX2 R20, R21 ;  /* 0x0000001500147308 */ /* 0x000e640000000800 */
[----:B------:R-:W-:-:S04]  /*0df0*/  FFMA.FTZ R26, R19, R26, -0.5 ;  /* 0xbf000000131a7423 */ /* 0x000fc8000001001a */
[----:B------:R-:W-:-:S04]  /*0e00*/  FMUL.FTZ R26, R19, R26 ;  /* 0x0000001a131a7220 */ /* 0x000fc80000410000 */
[----:B------:R-:W-:Y:S01]  /*0e10*/  FFMA.FTZ R19, R19, R26, R19 ;  /* 0x0000001a13137223 */ /* 0x000fe20000010013 */
[----:B------:R-:W-:-:S03]  /*0e20*/  @P2 MOV R26, 0x7f800000 ;  /* 0x7f800000001a2802 */ /* 0x000fc60000000f00 */
[----:B------:R-:W-:Y:S02]  /*0e30*/  FFMA.FTZ R18, R18, 0.69314718246459960938, R19 ;  /* 0x3f31721812127823 */ /* 0x000fe40000010013 */
[C---:B------:R-:W-:Y:S01]  /*0e40*/  @P3 FFMA.FTZ R18, R15.reuse, R26, +INF ;  /* 0x7f8000000f123423 */ /* 0x040fe2000001001a */
[----:B------:R-:W-:Y:S01]  /*0e50*/  @P2 FSETP.NEU.FTZ.AND P3, PT, R15, RZ, PT ;  /* 0x000000ff0f00220b */ /* 0x000fe20003f7d000 */
[----:B-1----:R-:W-:-:S03]  /*0e60*/  FADD.FTZ R20, R20, 1 ;  /* 0x3f80000014147421 */ /* 0x002fc60000010000 */
[----:B------:R-:W-:-:S03]  /*0e70*/  @P2 FSEL R18, R18, -RZ, P3 ;  /* 0x800000ff12122208 */ /* 0x000fc60001800000 */
[----:B------:R-:W1:Y:S08]  /*0e80*/  MUFU.RCP R20, R20 ;  /* 0x0000001400147308 */ /* 0x000e700000001000 */
[----:B------:R-:W2:Y:S01]  /*0e90*/  MUFU.TANH R18, R18 ;  /* 0x0000001200127308 */ /* 0x000ea20000002400 */
[----:B-1----:R-:W-:Y:S01]  /*0ea0*/  FMUL.FTZ R7, R7, R20 ;  /* 0x0000001407077220 */ /* 0x002fe20000410000 */
[----:B--2---:R-:W-:-:S04]  /*0eb0*/  FFMA.FTZ R15, -R18, R18, 1 ;  /* 0x3f800000120f7423 */ /* 0x004fc80000010112 */
[----:B------:R-:W-:-:S04]  /*0ec0*/  FFMA.FTZ R7, R7, R15, R18 ;  /* 0x0000000f07077223 */ /* 0x000fc80000010012 */
[----:B------:R-:W-:-:S05]  /*0ed0*/  FMUL.FTZ R6, R6, R7 ;  /* 0x0000000706067220 */ /* 0x000fca0000410000 */
[----:B------:R-:W-:-:S07]  /*0ee0*/  F2FP.BF16.F32.PACK_AB R6, RZ, R6 ;  /* 0x00000006ff06723e */ /* 0x000fce00000010ff */
.L_x_873:
[----:B------:R-:W-:Y:S05]  /*0ef0*/  BSYNC.RECONVERGENT B0 ;  /* 0x0000000000007941 */ /* 0x000fea0003800200 */
.L_x_872:
[C---:B------:R-:W-:Y:S01]  /*0f00*/  IADD3 R7, PT, PT, R3.reuse, 0x200, RZ ;  /* 0x0000020003077810 */ /* 0x040fe20007ffe0ff */
[----:B------:R-:W-:Y:S01]  /*0f10*/  BSSY.RECONVERGENT B0, `(.L_x_874) ;  /* 0x0000035000007945 */ /* 0x000fe20003800200 */
[----:B------:R-:W-:Y:S02]  /*0f20*/  IADD3 R15, PT, PT, R3, 0x280, RZ ;  /* 0x00000280030f7810 */ /* 0x000fe40007ffe0ff */
[-C--:B------:R-:W-:Y:S02]  /*0f30*/  ISETP.GE.U32.AND P2, PT, R7, R2.reuse, PT ;  /* 0x000000020700720c */ /* 0x080fe40003f46070 */
[----:B------:R-:W-:Y:S02]  /*0f40*/  @!P0 IADD3 R7, PT, PT, R0, R3, RZ ;  /* 0x0000000300078210 */ /* 0x000fe40007ffe0ff */
[C---:B------:R-:W-:Y:S02]  /*0f50*/  IADD3 R19, PT, PT, R3.reuse, 0x300, RZ ;  /* 0x0000030003137810 */ /* 0x040fe40007ffe0ff */
[----:B------:R-:W-:Y:S01]  /*0f60*/  IADD3 R21, PT, PT, R3, 0x380, RZ ;  /* 0x0000038003157810 */ /* 0x000fe20007ffe0ff */
[----:B0-----:R-:W-:Y:S01]  /*0f70*/  @!P0 IMAD.WIDE.U32 R4, R7, 0x2, R4 ;  /* 0x0000000207048825 */ /* 0x001fe200078e0004 */
[----:B------:R-:W-:-:S02]  /*0f80*/  ISETP.GE.U32.AND P3, PT, R15, R2, PT ;  /* 0x000000020f00720c */ /* 0x000fc40003f66070 */
[-C--:B------:R-:W-:Y:S02]  /*0f90*/  ISETP.GE.U32.AND P4, PT, R19, R2.reuse, PT ;  /* 0x000000021300720c */ /* 0x080fe40003f86070 */
[----:B------:R-:W-:Y:S01]  /*0fa0*/  ISETP.GE.U32.AND P5, PT, R21, R2, PT ;  /* 0x000000021500720c */ /* 0x000fe20003fa6070 */
[----:B------:R-:W-:-:S12]  /*0fb0*/  @P1 BRA `(.L_x_875) ;  /* 0x0000000000a81947 */ /* 0x000fd80003800000 */
[----:B------:R-:W-:Y:S01]  /*0fc0*/  SHF.L.U32 R9, R9, 0x10, RZ ;  /* 0x0000001009097819 */ /* 0x000fe200000006ff */
        /* <DEDUP_REMOVED lines=41> */
.L_x_875:
[----:B------:R-:W-:Y:S05]  /*1260*/  BSYNC.RECONVERGENT B0 ;  /* 0x0000000000007941 */ /* 0x000fea0003800200 */
.L_x_874:
[----:B------:R-:W-:Y:S04]  /*1270*/  BSSY.RECONVERGENT B0, `(.L_x_876) ;  /* 0x000002c000007945 */ /* 0x000fe80003800200 */
[----:B------:R-:W-:Y:S05]  /*1280*/  @P2 BRA `(.L_x_877) ;  /* 0x0000000000a82947 */ /* 0x000fea0003800000 */
[----:B------:R-:W-:Y:S01]  /*1290*/  SHF.L.U32 R11, R11, 0x10, RZ ;  /* 0x000000100b0b7819 */ /* 0x000fe200000006ff */
        /* <DEDUP_REMOVED lines=31> */
[----:B0-----:R-:W-:Y:S01]  /*1490*/  FADD.FTZ R18, R18, 1 ;  /* 0x3f80000012127421 */ /* 0x001fe20000010000 */
[----:B------:R-:W-:Y:S02]  /*14a0*/  SHF.L.U32 R15, R10, 0x10, RZ ;  /* 0x000000100a0f7819 */ /* 0x000fe400000006ff */
[----:B------:R-:W-:-:S03]  /*14b0*/  @P1 FSEL R9, R9, -RZ, P2 ;  /* 0x800000ff09091208 */ /* 0x000fc60001000000 */
[----:B------:R-:W0:Y:S08]  /*14c0*/  MUFU.RCP R18, R18 ;  /* 0x0000001200127308 */ /* 0x000e300000001000 */
[----:B------:R-:W1:Y:S01]  /*14d0*/  MUFU.TANH R9, R9 ;  /* 0x0000000900097308 */ /* 0x000e620000002400 */
[----:B0-----:R-:W-:Y:S01]  /*14e0*/  FMUL.FTZ R8, R11, R18 ;  /* 0x000000120b087220 */ /* 0x001fe20000410000 */
[----:B-1----:R-:W-:-:S04]  /*14f0*/  FFMA.FTZ R11, -R9, R9, 1 ;  /* 0x3f800000090b7423 */ /* 0x002fc80000010109 */
[----:B------:R-:W-:-:S04]  /*1500*/  FFMA.FTZ R8, R8, R11, R9 ;  /* 0x0000000b08087223 */ /* 0x000fc80000010009 */
[----:B------:R-:W-:-:S05]  /*1510*/  FMUL.FTZ R8, R15, R8 ;  /* 0x000000080f087220 */ /* 0x000fca0000410000 */
[----:B------:R-:W-:-:S07]  /*1520*/  F2FP.BF16.F32.PACK_AB R8, RZ, R8 ;  /* 0x00000008ff08723e */ /* 0x000fce00000010ff */
.L_x_877:
[----:B------:R-:W-:Y:S05]  /*1530*/  BSYNC.RECONVERGENT B0 ;  /* 0x0000000000007941 */ /* 0x000fea0003800200 */
.L_x_876:
[----:B------:R-:W-:Y:S04]  /*1540*/  BSSY.RECONVERGENT B0, `(.L_x_878) ;  /* 0x000002c000007945 */ /* 0x000fe80003800200 */
[----:B------:R-:W-:Y:S05]  /*1550*/  @P3 BRA `(.L_x_879) ;  /* 0x0000000000a83947 */ /* 0x000fea0003800000 */
        /* <DEDUP_REMOVED lines=42> */
.L_x_879:
[----:B------:R-:W-:Y:S05]  /*1800*/  BSYNC.RECONVERGENT B0 ;  /* 0x0000000000007941 */ /* 0x000fea0003800200 */
.L_x_878:
        /* <DEDUP_REMOVED lines=44> */
.L_x_881:
[----:B------:R-:W-:Y:S05]  /*1ad0*/  BSYNC.RECONVERGENT B0 ;  /* 0x0000000000007941 */ /* 0x000fea0003800200 */
.L_x_880:
        /* <DEDUP_REMOVED lines=35> */
[----:B------:R-:W0:Y:S01]  /*1d10*/  MUFU.RCP R11, R18 ;  /* 0x00000012000b7308 */ /* 0x000e220000001000 */
[----:B------:R-:W-:Y:S02]  /*1d20*/  SHF.L.U32 R20, R17, 0x10, RZ ;  /* 0x0000001011147819 */ /* 0x000fe400000006ff */
[----:B------:R-:W-:-:S06]  /*1d30*/  @P1 FSEL R15, R15, -RZ, P2 ;  /* 0x800000ff0f0f1208 */ /* 0x000fcc0001000000 */
[----:B------:R-:W1:Y:S01]  /*1d40*/  MUFU.TANH R15, R15 ;  /* 0x0000000f000f7308 */ /* 0x000e620000002400 */
[----:B0-----:R-:W-:Y:S01]  /*1d50*/  FMUL.FTZ R16, R16, R11 ;  /* 0x0000000b10107220 */ /* 0x001fe20000410000 */
[----:B-1----:R-:W-:-:S04]  /*1d60*/  FFMA.FTZ R11, -R15, R15, 1 ;  /* 0x3f8000000f0b7423 */ /* 0x002fc8000001010f */
[----:B------:R-:W-:-:S04]  /*1d70*/  FFMA.FTZ R11, R16, R11, R15 ;  /* 0x0000000b100b7223 */ /* 0x000fc8000001000f */
[----:B------:R-:W-:-:S05]  /*1d80*/  FMUL.FTZ R11, R20, R11 ;  /* 0x0000000b140b7220 */ /* 0x000fca0000410000 */
[----:B------:R-:W-:-:S07]  /*1d90*/  F2FP.BF16.F32.PACK_AB R11, RZ, R11 ;  /* 0x0000000bff0b723e */ /* 0x000fce00000010ff */
.L_x_883:
[----:B------:R-:W-:Y:S05]  /*1da0*/  BSYNC.RECONVERGENT B0 ;  /* 0x0000000000007941 */ /* 0x000fea0003800200 */
.L_x_882:
[----:B------:R-:W-:Y:S01]  /*1db0*/  @!P0 MOV R3, R13 ;  /* 0x0000000d00038202 */ /* 0x000fe20000000f00 */
[----:B------:R0:W-:Y:S01]  /*1dc0*/  @!P0 STG.E.U16 desc[UR4][R4.64], R12 ;  /* 0x0000000c04008986 */ /* 0x0001e2000c101504 */
[----:B------:R-:W-:Y:S04]  /*1dd0*/  BSSY.RECONVERGENT B0, `(.L_x_884) ;  /* 0x000002d000007945 */ /* 0x000fe80003800200 */
[----:B------:R-:W-:Y:S01]  /*1de0*/  BSSY.RELIABLE B1, `(.L_x_885) ;  /* 0x0000025000017945 */ /* 0x000fe20003800100 */
[----:B------:R-:W-:-:S13]  /*1df0*/  ISETP.GE.U32.AND P0, PT, R3, R2, PT ;  /* 0x000000020300720c */ /* 0x000fda0003f06070 */
[----:B0-----:R-:W-:Y:S05]  /*1e00*/  @P0 BRA `(.L_x_886) ;  /* 0x0000000000300947 */ /* 0x001fea0003800000 */
[----:B------:R-:W0:Y:S01]  /*1e10*/  LDC.64 R4, c[0x0][0x388] ;  /* 0x0000e200ff047b82 */ /* 0x000e220000000a00 */
[----:B------:R-:W-:Y:S02]  /*1e20*/  IADD3 R13, PT, PT, R0, R3, RZ ;  /* 0x00000003000d7210 */ /* 0x000fe40007ffe0ff */
[----:B------:R-:W-:-:S04]  /*1e30*/  IADD3 R3, PT, PT, R3, 0x80, RZ ;  /* 0x0000008003037810 */ /* 0x000fc80007ffe0ff */
[----:B------:R-:W-:Y:S01]  /*1e40*/  ISETP.GE.U32.AND P0, PT, R3, R2, PT ;  /* 0x000000020300720c */ /* 0x000fe20003f06070 */
[----:B0-----:R-:W-:-:S05]  /*1e50*/  IMAD.WIDE.U32 R4, R13, 0x2, R4 ;  /* 0x000000020d047825 */ /* 0x001fca00078e0004 */
[----:B------:R0:W-:Y:S07]  /*1e60*/  STG.E.U16 desc[UR4][R4.64], R14 ;  /* 0x0000000e04007986 */ /* 0x0001ee000c101504 */
[----:B------:R-:W-:Y:S05]  /*1e70*/  @P0 BRA `(.L_x_887) ;  /* 0x0000000000300947 */ /* 0x000fea0003800000 */
[----:B0-----:R-:W0:Y:S01]  /*1e80*/  LDC.64 R4, c[0x0][0x388] ;  /* 0x0000e200ff047b82 */ /* 0x001e220000000a00 */
[----:B------:R-:W-:Y:S02]  /*1e90*/  IADD3 R13, PT, PT, R0, R3, RZ ;  /* 0x00000003000d7210 */ /* 0x000fe40007ffe0ff */
[----:B------:R-:W-:-:S03]  /*1ea0*/  IADD3 R3, PT, PT, R3, 0x80, RZ ;  /* 0x0000008003037810 */ /* 0x000fc60007ffe0ff */
[----:B0-----:R-:W-:-:S05]  /*1eb0*/  IMAD.WIDE.U32 R4, R13, 0x2, R4 ;  /* 0x000000020d047825 */ /* 0x001fca00078e0004 */
[----:B------:R0:W-:Y:S02]  /*1ec0*/  STG.E.U16 desc[UR4][R4.64], R6 ;  /* 0x0000000604007986 */ /* 0x0001e4000c101504 */
.L_x_886:
[----:B------:R-:W-:-:S13]  /*1ed0*/  ISETP.GE.U32.AND P0, PT, R3, R2, PT ;  /* 0x000000020300720c */ /* 0x000fda0003f06070 */
[----:B------:R-:W-:Y:S05]  /*1ee0*/  @P0 BRA `(.L_x_888) ;  /* 0x0000000000300947 */ /* 0x000fea0003800000 */
[----:B0-----:R-:W0:Y:S01]  /*1ef0*/  LDC.64 R4, c[0x0][0x388] ;  /* 0x0000e200ff047b82 */ /* 0x001e220000000a00 */
[----:B------:R-:W-:Y:S02]  /*1f00*/  IADD3 R13, PT, PT, R0, R3, RZ ;  /* 0x00000003000d7210 */ /* 0x000fe40007ffe0ff */
[----:B------:R-:W-:-:S03]  /*1f10*/  IADD3 R3, PT, PT, R3, 0x80, RZ ;  /* 0x0000008003037810 */ /* 0x000fc60007ffe0ff */
[----:B0-----:R-:W-:-:S05]  /*1f20*/  IMAD.WIDE.U32 R4, R13, 0x2, R4 ;  /* 0x000000020d047825 */ /* 0x001fca00078e0004 */
[----:B------:R1:W-:Y:S02]  /*1f30*/  STG.E.U16 desc[UR4][R4.64], R7 ;  /* 0x0000000704007986 */ /* 0x0003e4000c101504 */
.L_x_887:
[----:B------:R-:W-:-:S13]  /*1f40*/  ISETP.GE.U32.AND P0, PT, R3, R2, PT ;  /* 0x000000020300720c */ /* 0x000fda0003f06070 */
[----:B------:R-:W-:Y:S05]  /*1f50*/  @P0 BRA `(.L_x_889) ;  /* 0x0000000000340947 */ /* 0x000fea0003800000 */
[----:B01----:R-:W0:Y:S01]  /*1f60*/  LDC.64 R4, c[0x0][0x388] ;  /* 0x0000e200ff047b82 */ /* 0x003e220000000a00 */
[----:B------:R-:W-:Y:S02]  /*1f70*/  IADD3 R7, PT, PT, R0, R3, RZ ;  /* 0x0000000300077210 */ /* 0x000fe40007ffe0ff */
[----:B------:R-:W-:-:S03]  /*1f80*/  IADD3 R3, PT, PT, R3, 0x80, RZ ;  /* 0x0000008003037810 */ /* 0x000fc60007ffe0ff */
[----:B0-----:R-:W-:-:S05]  /*1f90*/  IMAD.WIDE.U32 R4, R7, 0x2, R4 ;  /* 0x0000000207047825 */ /* 0x001fca00078e0004 */
[----:B------:R1:W-:Y:S02]  /*1fa0*/  STG.E.U16 desc[UR4][R4.64], R8 ;  /* 0x0000000804007986 */ /* 0x0003e4000c101504 */
.L_x_888:
[----:B------:R-:W-:-:S13]  /*1fb0*/  ISETP.GE.U32.AND P0, PT, R3, R2, PT ;  /* 0x000000020300720c */ /* 0x000fda0003f06070 */
[----:B------:R-:W-:Y:S05]  /*1fc0*/  @P0 BREAK.RELIABLE B1 ;  /* 0x0000000000010942 */ /* 0x000fea0003800100 */
[----:B------:R-:W-:Y:S05]  /*1fd0*/  @P0 BRA `(.L_x_890) ;  /* 0x0000000000300947 */ /* 0x000fea0003800000 */
[----:B01----:R-:W0:Y:S01]  /*1fe0*/  LDC.64 R4, c[0x0][0x388] ;  /* 0x0000e200ff047b82 */ /* 0x003e220000000a00 */
[----:B------:R-:W-:Y:S02]  /*1ff0*/  IADD3 R7, PT, PT, R0, R3, RZ ;  /* 0x0000000300077210 */ /* 0x000fe40007ffe0ff */
[----:B------:R-:W-:-:S03]  /*2000*/  IADD3 R3, PT, PT, R3, 0x80, RZ ;  /* 0x0000008003037810 */ /* 0x000fc60007ffe0ff */
[----:B0-----:R-:W-:-:S05]  /*2010*/  IMAD.WIDE.U32 R4, R7, 0x2, R4 ;  /* 0x0000000207047825 */ /* 0x001fca00078e0004 */
[----:B------:R2:W-:Y:S02]  /*2020*/  STG.E.U16 desc[UR4][R4.64], R9 ;  /* 0x0000000904007986 */ /* 0x0005e4000c101504 */
.L_x_889:
[----:B------:R-:W-:Y:S05]  /*2030*/  BSYNC.RELIABLE B1 ;  /* 0x0000000000017941 */ /* 0x000fea0003800100 */
.L_x_885:
[----:B------:R-:W-:-:S13]  /*2040*/  ISETP.GE.U32.AND P0, PT, R3, R2, PT ;  /* 0x000000020300720c */ /* 0x000fda0003f06070 */
[----:B012---:R-:W0:Y:S01]  /*2050*/  @!P0 LDC.64 R4, c[0x0][0x388] ;  /* 0x0000e200ff048b82 */ /* 0x007e220000000a00 */
[----:B------:R-:W-:Y:S02]  /*2060*/  @!P0 IADD3 R7, PT, PT, R0, R3, RZ ;  /* 0x0000000300078210 */ /* 0x000fe40007ffe0ff */
[----:B------:R-:W-:-:S03]  /*2070*/  @!P0 IADD3 R3, PT, PT, R3, 0x80, RZ ;  /* 0x0000008003038810 */ /* 0x000fc60007ffe0ff */
[----:B0-----:R-:W-:-:S05]  /*2080*/  @!P0 IMAD.WIDE.U32 R4, R7, 0x2, R4 ;  /* 0x0000000207048825 */ /* 0x001fca00078e0004 */
[----:B------:R2:W-:Y:S02]  /*2090*/  @!P0 STG.E.U16 desc[UR4][R4.64], R10 ;  /* 0x0000000a04008986 */ /* 0x0005e4000c101504 */
.L_x_890:
[----:B------:R-:W-:Y:S05]  /*20a0*/  BSYNC.RECONVERGENT B0 ;  /* 0x0000000000007941 */ /* 0x000fea0003800200 */
.L_x_884:
[----:B------:R-:W-:Y:S05]  /*20b0*/  WARPSYNC.ALL ;  /* 0x0000000000007948 */ /* 0x000fea0003800000 */
[----:B------:R-:W-:-:S13]  /*20c0*/  ISETP.GE.U32.AND P0, PT, R3, R2, PT ;  /* 0x000000020300720c */ /* 0x000fda0003f06070 */
[----:B------:R-:W-:Y:S05]  /*20d0*/  @P0 EXIT ;  /* 0x000000000000094d */ /* 0x000fea0003800000 */
[----:B012---:R-:W0:Y:S01]  /*20e0*/  LDC.64 R4, c[0x0][0x388] ;  /* 0x0000e200ff047b82 */ /* 0x007e220000000a00 */
[----:B------:R-:W-:-:S05]  /*20f0*/  IADD3 R3, PT, PT, R0, R3, RZ ;  /* 0x0000000300037210 */ /* 0x000fca0007ffe0ff */
[----:B0-----:R-:W-:-:S05]  /*2100*/  IMAD.WIDE.U32 R2, R3, 0x2, R4 ;  /* 0x0000000203027825 */ /* 0x001fca00078e0004 */
[----:B------:R-:W-:Y:S01]  /*2110*/  STG.E.U16 desc[UR4][R2.64], R11 ;  /* 0x0000000b02007986 */ /* 0x000fe2000c101504 */
[----:B------:R-:W-:Y:S05]  /*2120*/  EXIT ;  /* 0x000000000000794d */ /* 0x000fea0003800000 */
.L_x_867:
[----:B------:R-:W0:Y:S01]  /*2130*/  S2R R4, SR_TID.X ;  /* 0x0000000000047919 */ /* 0x000e220000002100 */
[----:B------:R-:W1:Y:S02]  /*2140*/  LDC.64 R2, c[0x0][0x398] ;  /* 0x0000e600ff027b82 */ /* 0x000e640000000a00 */
[----:B-1----:R-:W-:-:S04]  /*2150*/  IMAD.WIDE.U32 R2, R0, 0x2, R2 ;  /* 0x0000000200027825 */ /* 0x002fc800078e0002 */
[----:B0-----:R-:W-:-:S05]  /*2160*/  IMAD.WIDE.U32 R2, R4, 0x4, R2 ;  /* 0x0000000404027825 */ /* 0x001fca00078e0002 */
[----:B------:R-:W2:Y:S04]  /*2170*/  LDG.E R6, desc[UR4][R2.64] ;  /* 0x0000000402067981 */ /* 0x000ea8000c1e1900 */
[----:B------:R-:W3:Y:S04]  /*2180*/  LDG.E R5, desc[UR4][R2.64+0x200] ;  /* 0x0002000402057981 */ /* 0x000ee8000c1e1900 */
[----:B------:R-:W4:Y:S04]  /*2190*/  LDG.E R16, desc[UR4][R2.64+0x400] ;  /* 0x0004000402107981 */ /* 0x000f28000c1e1900 */
[----:B------:R0:W5:Y:S02]  /*21a0*/  LDG.E R10, desc[UR4][R2.64+0x600] ;  /* 0x00060004020a7981 */ /* 0x000164000c1e1900 */
[----:B0-----:R-:W-:Y:S01]  /*21b0*/  HFMA2 R3, -RZ, RZ, 1.625, 0 ;  /* 0x3e800000ff037431 */ /* 0x001fe200000001ff */
[----:B--2---:R-:W-:-:S02]  /*21c0*/  SHF.L.U32 R12, R6, 0x10, RZ ;  /* 0x00000010060c7819 */ /* 0x004fc400000006ff */
[----:B------:R-:W-:Y:S02]  /*21d0*/  PRMT R19, R6, 0x7632, R19 ;  /* 0x0000763206137816 */ /* 0x000fe40000000013 */
[----:B---3--:R-:W-:Y:S01]  /*21e0*/  SHF.L.U32 R13, R5, 0x10, RZ ;  /* 0x00000010050d7819 */ /* 0x008fe200000006ff */
[C---:B------:R-:W-:Y:S01]  /*21f0*/  FMUL.FTZ R8, R12.reuse, 1.4426950216293334961 ;  /* 0x3fb8aa3b0c087820 */ /* 0x040fe20000410000 */
[----:B------:R-:W-:Y:S01]  /*2200*/  SHF.L.U32 R19, R19, 0x10, RZ ;  /* 0x0000001013137819 */ /* 0x000fe200000006ff */
[----:B------:R-:W-:Y:S02]  /*2210*/  FMUL.FTZ R7, R12, -1.4426950216293334961 ;  /* 0xbfb8aa3b0c077820 */ /* 0x000fe40000410000 */
[----:B------:R-:W-:Y:S02]  /*2220*/  FMUL.FTZ R15, R13, 1.4426950216293334961 ;  /* 0x3fb8aa3b0d0f7820 */ /* 0x000fe40000410000 */
[----:B------:R-:W0:Y:S01]  /*2230*/  MUFU.EX2 R8, R8 ;  /* 0x0000000800087308 */ /* 0x000e220000000800 */
[C---:B------:R-:W-:Y:S01]  /*2240*/  FMUL.FTZ R9, R19.reuse, 1.4426950216293334961 ;  /* 0x3fb8aa3b13097820 */ /* 0x040fe20000410000 */
[----:B------:R-:W-:-:S06]  /*2250*/  FMUL.FTZ R25, R19, -1.4426950216293334961 ;  /* 0xbfb8aa3b13197820 */ /* 0x000fcc0000410000 */
[----:B------:R-:W1:Y:S08]  /*2260*/  MUFU.EX2 R9, R9 ;  /* 0x0000000900097308 */ /* 0x000e700000000800 */
[----:B------:R-:W-:Y:S01]  /*2270*/  MUFU.EX2 R15, R15 ;  /* 0x0000000f000f7308 */ /* 0x000fe20000000800 */
[C---:B0-----:R-:W-:Y:S01]  /*2280*/  FADD.FTZ.RZ R6, R8.reuse, 1 ;  /* 0x3f80000008067421 */ /* 0x041fe2000001c000 */
[----:B------:R-:W-:-:S04]  /*2290*/  ISETP.GE.U32.AND P1, PT, R8, 0x7f800000, PT ;  /* 0x7f8000000800780c */ /* 0x000fc80003f26070 */
[----:B------:R-:W-:Y:S02]  /*22a0*/  IADD3 R6, PT, PT, R6, -0x3f400000, RZ ;  /* 0xc0c0000006067810 */ /* 0x000fe40007ffe0ff */
[----:B------:R-:W0:Y:S01]  /*22b0*/  MUFU.EX2 R7, R7 ;  /* 0x0000000700077308 */ /* 0x000e220000000800 */
[----:B-1----:R-:W-:Y:S01]  /*22c0*/  FADD.FTZ.RZ R11, R9, 1 ;  /* 0x3f800000090b7421 */ /* 0x002fe2000001c000 */
[----:B------:R-:W-:Y:S02]  /*22d0*/  LOP3.LUT R17, R6, 0xff800000, RZ, 0xc0, !PT ;  /* 0xff80000006117812 */ /* 0x000fe400078ec0ff */
[C---:B------:R-:W-:Y:S02]  /*22e0*/  ISETP.GT.AND P0, PT, R8.reuse, -0x40800000, P1 ;  /* 0xbf8000000800780c */ /* 0x040fe40000f04270 */
[----:B------:R-:W-:Y:S02]  /*22f0*/  IADD3 R2, PT, PT, -R17, 0x40800000, RZ ;  /* 0x4080000011027810 */ /* 0x000fe40007ffe1ff */
[----:B------:R-:W-:-:S02]  /*2300*/  IADD3 R21, PT, PT, R8, -R17, RZ ;  /* 0x8000001108157210 */ /* 0x000fc40007ffe0ff */
[----:B------:R-:W-:Y:S01]  /*2310*/  IADD3 R11, PT, PT, R11, -0x3f400000, RZ ;  /* 0xc0c000000b0b7810 */ /* 0x000fe20007ffe0ff */
[----:B------:R-:W-:Y:S01]  /*2320*/  FFMA.FTZ R6, R2, R3, -1 ;  /* 0xbf80000002067423 */ /* 0x000fe20000010003 */
[----:B------:R-:W-:Y:S02]  /*2330*/  MOV R2, 0x3d39bf78 ;  /* 0x3d39bf7800027802 */ /* 0x000fe40000000f00 */
[----:B------:R-:W-:Y:S01]  /*2340*/  LOP3.LUT R18, R11, 0xff800000, RZ, 0xc0, !PT ;  /* 0xff8000000b127812 */ /* 0x000fe200078ec0ff */
[----:B------:R-:W-:Y:S01]  /*2350*/  FADD.FTZ R21, R21, R6 ;  /* 0x0000000615157221 */ /* 0x000fe20000010000 */
[----:B------:R-:W-:Y:S01]  /*2360*/  I2FP.F32.S32 R17, R17 ;  /* 0x0000001100117245 */ /* 0x000fe20000201400 */
[----:B0-----:R-:W-:Y:S01]  /*2370*/  FADD.FTZ R23, R7, 1 ;  /* 0x3f80000007177421 */ /* 0x001fe20000010000 */
[----:B------:R-:W-:Y:S01]  /*2380*/  IADD3 R14, PT, PT, -R18, 0x40800000, RZ ;  /* 0x40800000120e7810 */ /* 0x000fe20007ffe1ff */
[----:B------:R-:W-:Y:S01]  /*2390*/  FFMA.FTZ R6, R21, -R2, 0.10546888411045074463 ;  /* 0x3dd8001215067423 */ /* 0x000fe20000010802 */
[----:B------:R-:W-:Y:S01]  /*23a0*/  IADD3 R11, PT, PT, R9, -R18, RZ ;  /* 0x80000012090b7210 */ /* 0x000fe20007ffe0ff */
[----:B------:R-:W-:Y:S01]  /*23b0*/  FMUL.FTZ R17, R17, 1.1920928955078125e-07 ;  /* 0x3400000011117820 */ /* 0x000fe20000410000 */
[----:B------:R-:W-:Y:S01]  /*23c0*/  @P1 MOV R27, 0x7f800000 ;  /* 0x7f800000001b1802 */ /* 0x000fe20000000f00 */
[C---:B------:R-:W-:Y:S01]  /*23d0*/  FFMA.FTZ R6, R21.reuse, R6, -0.13229703903198242188 ;  /* 0xbe0778e015067423 */ /* 0x040fe20000010006 */
[----:B------:R-:W-:Y:S01]  /*23e0*/  FFMA.FTZ R14, R14, R3, -1 ;  /* 0xbf8000000e0e7423 */ /* 0x000fe20000010003 */
[----:B------:R-:W0:Y:S02]  /*23f0*/  MUFU.RCP R23, R23 ;  /* 0x0000001700177308 */ /* 0x000e240000001000 */
[----:B------:R-:W-:Y:S01]  /*2400*/  FFMA.FTZ R6, R21, R6, 0.14491446316242218018 ;  /* 0x3e14647515067423 */ /* 0x000fe20000010006 */
[----:B------:R-:W-:-:S03]  /*2410*/  FADD.FTZ R11, R11, R14 ;  /* 0x0000000e0b0b7221 */ /* 0x000fc60000010000 */
[----:B------:R-:W-:Y:S01]  /*2420*/  FFMA.FTZ R6, R21, R6, -0.16641564667224884033 ;  /* 0xbe2a68dd15067423 */ /* 0x000fe20000010006 */
[----:B------:R-:W-:-:S03]  /*2430*/  FFMA.FTZ R20, R11, -R2, 0.10546888411045074463 ;  /* 0x3dd800120b147423 */ /* 0x000fc60000010802 */
[----:B------:R-:W-:Y:S01]  /*2440*/  FFMA.FTZ R14, R21, R6, 0.19988867640495300293 ;  /* 0x3e4caf9e150e7423 */ /* 0x000fe20000010006 */
[----:B------:R-:W-:Y:S01]  /*2450*/  FFMA.FTZ R20, R11, R20, -0.13229703903198242188 ;  /* 0xbe0778e00b147423 */ /* 0x000fe20000010014 */
[----:B------:R-:W1:Y:S02]  /*2460*/  LDC.64 R6, c[0x0][0x390] ;  /* 0x0000e400ff067b82 */ /* 0x000e640000000a00 */
[----:B------:R-:W-:Y:S01]  /*2470*/  FFMA.FTZ R14, R21, R14, -0.25000196695327758789 ;  /* 0xbe800042150e7423 */ /* 0x000fe2000001000e */
[----:B------:R-:W-:Y:S01]  /*2480*/  FFMA.FTZ R20, R11, R20, 0.14491446316242218018 ;  /* 0x3e1464750b147423 */ /* 0x000fe20000010014 */
[----:B------:R-:W-:Y:S01]  /*2490*/  I2FP.F32.S32 R18, R18 ;  /* 0x0000001200127245 */ /* 0x000fe20000201400 */
[----:B0-----:R-:W-:Y:S01]  /*24a0*/  FMUL.FTZ R12, R12, R23 ;  /* 0x000000170c0c7220 */ /* 0x001fe20000410000 */
[----:B------:R-:W-:Y:S01]  /*24b0*/  FFMA.FTZ R14, R21, R14, 0.33333510160446166992 ;  /* 0x3eaaaae6150e7423 */ /* 0x000fe2000001000e */
[----:B------:R-:W-:-:S03]  /*24c0*/  FFMA.FTZ R20, R11, R20, -0.16641564667224884033 ;  /* 0xbe2a68dd0b147423 */ /* 0x000fc60000010014 */
[----:B------:R-:W-:Y:S01]  /*24d0*/  FFMA.FTZ R14, R21, R14, -0.5 ;  /* 0xbf000000150e7423 */ /* 0x000fe2000001000e */
[----:B------:R-:W-:-:S03]  /*24e0*/  FFMA.FTZ R20, R11, R20, 0.19988867640495300293 ;  /* 0x3e4caf9e0b147423 */ /* 0x000fc60000010014 */
[----:B------:R-:W-:Y:S01]  /*24f0*/  FMUL.FTZ R14, R21, R14 ;  /* 0x0000000e150e7220 */ /* 0x000fe20000410000 */
[----:B------:R-:W-:-:S03]  /*2500*/  FFMA.FTZ R20, R11, R20, -0.25000196695327758789 ;  /* 0xbe8000420b147423 */ /* 0x000fc60000010014 */
[----:B------:R-:W-:Y:S01]  /*2510*/  FFMA.FTZ R14, R21, R14, R21 ;  /* 0x0000000e150e7223 */ /* 0x000fe20000010015 */
[----:B------:R-:W-:-:S03]  /*2520*/  FFMA.FTZ R20, R11, R20, 0.33333510160446166992 ;  /* 0x3eaaaae60b147423 */ /* 0x000fc60000010014 */
[----:B------:R-:W-:Y:S01]  /*2530*/  FFMA.FTZ R21, R17, 0.69314718246459960938, R14 ;  /* 0x3f31721811157823 */ /* 0x000fe2000001000e */
[----:B------:R-:W-:Y:S01]  /*2540*/  FADD.FTZ.RZ R14, R15, 1 ;  /* 0x3f8000000f0e7421 */ /* 0x000fe2000001c000 */
[----:B------:R-:W-:Y:S01]  /*2550*/  PRMT R17, R5, 0x7632, R17 ;  /* 0x0000763205117816 */ /* 0x000fe20000000011 */
[C---:B------:R-:W-:Y:S01]  /*2560*/  FFMA.FTZ R22, R11.reuse, R20, -0.5 ;  /* 0xbf0000000b167423 */ /* 0x040fe20000010014 */
[----:B-1----:R-:W-:Y:S02]  /*2570*/  IMAD.WIDE.U32 R6, R0, 0x2, R6 ;  /* 0x0000000200067825 */ /* 0x002fe400078e0006 */
[----:B------:R-:W-:Y:S02]  /*2580*/  IADD3 R5, PT, PT, R14, -0x3f400000, RZ ;  /* 0xc0c000000e057810 */ /* 0x000fe40007ffe0ff */
[----:B------:R-:W-:Y:S01]  /*2590*/  FMUL.FTZ R24, R11, R22 ;  /* 0x000000160b187220 */ /* 0x000fe20000410000 */
[----:B------:R-:W-:Y:S01]  /*25a0*/  SHF.L.U32 R14, R17, 0x10, RZ ;  /* 0x00000010110e7819 */ /* 0x000fe200000006ff */
[----:B------:R-:W0:Y:S01]  /*25b0*/  MUFU.EX2 R22, R25 ;  /* 0x0000001900167308 */ /* 0x000e220000000800 */
[----:B------:R-:W-:Y:S01]  /*25c0*/  LOP3.LUT R20, R5, 0xff800000, RZ, 0xc0, !PT ;  /* 0xff80000005147812 */ /* 0x000fe200078ec0ff */
[----:B------:R-:W-:Y:S01]  /*25d0*/  @P0 FFMA.FTZ R21, R8, R27, +INF ;  /* 0x7f80000008150423 */ /* 0x000fe2000001001b */
[----:B------:R-:W-:Y:S01]  /*25e0*/  FFMA.FTZ R11, R11, R24, R11 ;  /* 0x000000180b0b7223 */ /* 0x000fe2000001000b */
[----:B------:R-:W-:Y:S01]  /*25f0*/  FMUL.FTZ R17, R14, 1.4426950216293334961 ;  /* 0x3fb8aa3b0e117820 */ /* 0x000fe20000410000 */
[----:B------:R-:W-:Y:S01]  /*2600*/  IADD3 R26, PT, PT, -R20, 0x40800000, RZ ;  /* 0x40800000141a7810 */ /* 0x000fe20007ffe1ff */
[----:B------:R-:W-:Y:S01]  /*2610*/  FMUL.FTZ R18, R18, 1.1920928955078125e-07 ;  /* 0x3400000012127820 */ /* 0x000fe20000410000 */
[----:B------:R-:W-:Y:S01]  /*2620*/  IADD3 R23, PT, PT, R15, -R20, RZ ;  /* 0x800000140f177210 */ /* 0x000fe20007ffe0ff */
[----:B------:R-:W-:-:S02]  /*2630*/  IMAD.WIDE.U32 R6, R4, 0x4, R6 ;  /* 0x0000000404067825 */ /* 0x000fc400078e0006 */
[----:B------:R-:W1:Y:S01]  /*2640*/  MUFU.EX2 R17, R17 ;  /* 0x0000001100117308 */ /* 0x000e620000000800 */
[C---:B------:R-:W-:Y:S01]  /*2650*/  ISETP.GE.U32.AND P0, PT, R9.reuse, 0x7f800000, PT ;  /* 0x7f8000000900780c */ /* 0x040fe20003f06070 */
[----:B------:R-:W-:Y:S01]  /*2660*/  FFMA.FTZ R26, R26, R3, -1 ;  /* 0xbf8000001a1a7423 */ /* 0x000fe20000010003 */
[----:B------:R-:W-:Y:S01]  /*2670*/  FFMA.FTZ R18, R18, 0.69314718246459960938, R11 ;  /* 0x3f31721812127823 */ /* 0x000fe2000001000b */
[----:B------:R-:W-:Y:S01]  /*2680*/  @P1 FSETP.NEU.FTZ.AND P2, PT, R8, RZ, PT ;  /* 0x000000ff0800120b */ /* 0x000fe20003f5d000 */
[----:B------:R-:W2:Y:S01]  /*2690*/  LDG.E R5, desc[UR4][R6.64] ;  /* 0x0000000406057981 */ /* 0x000ea2000c1e1900 */
[----:B------:R-:W-:Y:S01]  /*26a0*/  ISETP.GT.AND P3, PT, R9, -0x40800000, P0 ;  /* 0xbf8000000900780c */ /* 0x000fe20000764270 */
[----:B------:R-:W-:Y:S01]  /*26b0*/  FADD.FTZ R23, R23, R26 ;  /* 0x0000001a17177221 */ /* 0x000fe20000010000 */
[----:B0-----:R-:W-:Y:S01]  /*26c0*/  FADD.FTZ R22, R22, 1 ;  /* 0x3f80000016167421 */ /* 0x001fe20000010000 */
[----:B------:R-:W3:Y:S02]  /*26d0*/  LDG.E R8, desc[UR4][R6.64+0x200] ;  /* 0x0002000406087981 */ /* 0x000ee4000c1e1900 */
[----:B------:R-:W-:Y:S01]  /*26e0*/  FFMA.FTZ R24, R23, -R2, 0.10546888411045074463 ;  /* 0x3dd8001217187423 */ /* 0x000fe20000010802 */
[----:B-1----:R-:W-:-:S02]  /*26f0*/  FADD.FTZ.RZ R11, R17, 1 ;  /* 0x3f800000110b7421 */ /* 0x002fc4000001c000 */
[----:B------:R-:W-:Y:S01]  /*2700*/  @P0 MOV R28, 0x7f800000 ;  /* 0x7f800000001c0802 */ /* 0x000fe20000000f00 */
[----:B------:R-:W-:Y:S02]  /*2710*/  FFMA.FTZ R26, R23, R24, -0.13229703903198242188 ;  /* 0xbe0778e0171a7423 */ /* 0x000fe40000010018 */
[----:B------:R-:W-:Y:S01]  /*2720*/  IADD3 R11, PT, PT, R11, -0x3f400000, RZ ;  /* 0xc0c000000b0b7810 */ /* 0x000fe20007ffe0ff */
[----:B------:R0:W1:Y:S01]  /*2730*/  MUFU.RCP R24, R22 ;  /* 0x0000001600187308 */ /* 0x0000620000001000 */
[----:B------:R-:W-:Y:S01]  /*2740*/  @P1 FSEL R21, R21, -RZ, P2 ;  /* 0x800000ff15151208 */ /* 0x000fe20001000000 */
[C---:B------:R-:W-:Y:S01]  /*2750*/  @P3 FFMA.FTZ R18, R9.reuse, R28, +INF ;  /* 0x7f80000009123423 */ /* 0x040fe2000001001c */
[----:B------:R-:W-:Y:S02]  /*2760*/  @P0 FSETP.NEU.FTZ.AND P1, PT, R9, RZ, PT ;  /* 0x000000ff0900020b */ /* 0x000fe40003f3d000 */
[----:B------:R-:W3:Y:S01]  /*2770*/  LDG.E R9, desc[UR4][R6.64+0x400] ;  /* 0x0004000406097981 */ /* 0x000ee2000c1e1900 */
[----:B0-----:R-:W-:-:S03]  /*2780*/  LOP3.LUT R22, R11, 0xff800000, RZ, 0xc0, !PT ;  /* 0xff8000000b167812 */ /* 0x001fc600078ec0ff */
[----:B------:R4:W3:Y:S01]  /*2790*/  LDG.E R11, desc[UR4][R6.64+0x600] ;  /* 0x00060004060b7981 */ /* 0x0008e2000c1e1900 */
[----:B------:R-:W-:-:S04]  /*27a0*/  FFMA.FTZ R26, R23, R26, 0.14491446316242218018 ;  /* 0x3e146475171a7423 */ /* 0x000fc8000001001a */
[----:B------:R-:W-:Y:S01]  /*27b0*/  FFMA.FTZ R26, R23, R26, -0.16641564667224884033 ;  /* 0xbe2a68dd171a7423 */ /* 0x000fe2000001001a */
[----:B------:R-:W-:-:S03]  /*27c0*/  IADD3 R28, PT, PT, -R22, 0x40800000, RZ ;  /* 0x40800000161c7810 */ /* 0x000fc60007ffe1ff */
[----:B------:R-:W-:Y:S01]  /*27d0*/  FFMA.FTZ R26, R23, R26, 0.19988867640495300293 ;  /* 0x3e4caf9e171a7423 */ /* 0x000fe2000001001a */
[----:B------:R-:W-:-:S03]  /*27e0*/  IADD3 R25, PT, PT, R17, -R22, RZ ;  /* 0x8000001611197210 */ /* 0x000fc60007ffe0ff */
[----:B------:R-:W-:Y:S01]  /*27f0*/  FFMA.FTZ R26, R23, R26, -0.25000196695327758789 ;  /* 0xbe800042171a7423 */ /* 0x000fe2000001001a */
[----:B------:R-:W-:-:S03]  /*2800*/  FFMA.FTZ R28, R28, R3, -1 ;  /* 0xbf8000001c1c7423 */ /* 0x000fc60000010003 */
[----:B------:R-:W-:Y:S01]  /*2810*/  FFMA.FTZ R26, R23, R26, 0.33333510160446166992 ;  /* 0x3eaaaae6171a7423 */ /* 0x000fe2000001001a */
[----:B------:R-:W-:Y:S01]  /*2820*/  FADD.FTZ R25, R25, R28 ;  /* 0x0000001c19197221 */ /* 0x000fe20000010000 */
[----:B------:R1:W-:Y:S02]  /*2830*/  MUFU.TANH R27, R21 ;  /* 0x00000015001b7308 */ /* 0x0003e40000002400 */
[----:B------:R-:W-:Y:S01]  /*2840*/  FFMA.FTZ R26, R23, R26, -0.5 ;  /* 0xbf000000171a7423 */ /* 0x000fe2000001001a */
[----:B------:R-:W-:-:S03]  /*2850*/  I2FP.F32.S32 R20, R20 ;  /* 0x0000001400147245 */ /* 0x000fc60000201400 */
[----:B------:R-:W-:Y:S01]  /*2860*/  FMUL.FTZ R26, R23, R26 ;  /* 0x0000001a171a7220 */ /* 0x000fe20000410000 */
[----:B-1----:R-:W-:Y:S01]  /*2870*/  FMUL.FTZ R21, R19, R24 ;  /* 0x0000001813157220 */ /* 0x002fe20000410000 */
[----:B------:R-:W-:Y:S02]  /*2880*/  FFMA.FTZ R24, R25, -R2, 0.10546888411045074463 ;  /* 0x3dd8001219187423 */ /* 0x000fe40000010802 */
[----:B------:R-:W-:Y:S01]  /*2890*/  FFMA.FTZ R23, R23, R26, R23 ;  /* 0x0000001a17177223 */ /* 0x000fe20000010017 */
[----:B----4-:R-:W-:Y:S01]  /*28a0*/  SHF.L.U32 R6, R16, 0x10, RZ ;  /* 0x0000001010067819 */ /* 0x010fe200000006ff */
[----:B------:R-:W-:Y:S01]  /*28b0*/  FMUL.FTZ R20, R20, 1.1920928955078125e-07 ;  /* 0x3400000014147820 */ /* 0x000fe20000410000 */
[----:B------:R-:W-:-:S04]  /*28c0*/  FFMA.FTZ R24, R25, R24, -0.13229703903198242188 ;  /* 0xbe0778e019187423 */ /* 0x000fc80000010018 */
[----:B------:R-:W-:Y:S01]  /*28d0*/  FFMA.FTZ R28, R25, R24, 0.14491446316242218018 ;  /* 0x3e146475191c7423 */ /* 0x000fe20000010018 */
[----:B------:R-:W-:Y:S01]  /*28e0*/  FFMA.FTZ R24, R20, 0.69314718246459960938, R23 ;  /* 0x3f31721814187823 */ /* 0x000fe20000010017 */
[----:B------:R-:W-:Y:S01]  /*28f0*/  FMUL.FTZ R20, R6, 1.4426950216293334961 ;  /* 0x3fb8aa3b06147820 */ /* 0x000fe20000410000 */
[----:B------:R-:W-:Y:S01]  /*2900*/  ISETP.GE.U32.AND P2, PT, R15, 0x7f800000, PT ;  /* 0x7f8000000f00780c */ /* 0x000fe20003f46070 */
[----:B------:R-:W-:Y:S01]  /*2910*/  FMUL.FTZ R26, R13, -1.4426950216293334961 ;  /* 0xbfb8aa3b0d1a7820 */ /* 0x000fe20000410000 */
[----:B------:R-:W-:Y:S01]  /*2920*/  FFMA.FTZ R28, R25, R28, -0.16641564667224884033 ;  /* 0xbe2a68dd191c7423 */ /* 0x000fe2000001001c */
[----:B------:R-:W-:Y:S01]  /*2930*/  FMUL.FTZ R23, R14, -1.4426950216293334961 ;  /* 0xbfb8aa3b0e177820 */ /* 0x000fe20000410000 */
[----:B------:R-:W-:Y:S01]  /*2940*/  ISETP.GT.AND P3, PT, R15, -0x40800000, P2 ;  /* 0xbf8000000f00780c */ /* 0x000fe20001764270 */
[----:B------:R-:W0:Y:S01]  /*2950*/  MUFU.EX2 R20, R20 ;  /* 0x0000001400147308 */ /* 0x000e220000000800 */
[----:B------:R-:W-:-:S04]  /*2960*/  FFMA.FTZ R28, R25, R28, 0.19988867640495300293 ;  /* 0x3e4caf9e191c7423 */ /* 0x000fc8000001001c */
[----:B------:R-:W-:-:S03]  /*2970*/  FFMA.FTZ R28, R25, R28, -0.25000196695327758789 ;  /* 0xbe800042191c7423 */ /* 0x000fc6000001001c */
[----:B------:R-:W1:Y:S01]  /*2980*/  MUFU.EX2 R26, R26 ;  /* 0x0000001a001a7308 */ /* 0x000e620000000800 */
[----:B------:R-:W-:Y:S01]  /*2990*/  FFMA.FTZ R28, R25, R28, 0.33333510160446166992 ;  /* 0x3eaaaae6191c7423 */ /* 0x000fe2000001001c */
[----:B------:R-:W-:Y:S02]  /*29a0*/  @P2 MOV R7, 0x7f800000 ;  /* 0x7f80000000072802 */ /* 0x000fe40000000f00 */
[----:B------:R-:W-:-:S04]  /*29b0*/  ISETP.GE.U32.AND P4, PT, R17, 0x7f800000, PT ;  /* 0x7f8000001100780c */ /* 0x000fc80003f86070 */
[----:B------:R-:W4:Y:S01]  /*29c0*/  MUFU.EX2 R23, R23 ;  /* 0x0000001700177308 */ /* 0x000f220000000800 */
[----:B------:R-:W-:Y:S01]  /*29d0*/  FFMA.FTZ R28, R25, R28, -0.5 ;  /* 0xbf000000191c7423 */ /* 0x000fe2000001001c */
[----:B------:R-:W-:Y:S01]  /*29e0*/  @P3 FFMA.FTZ R24, R15, R7, +INF ;  /* 0x7f8000000f183423 */ /* 0x000fe20000010007 */
[----:B------:R-:W-:Y:S02]  /*29f0*/  PRMT R7, R16, 0x7632, R7 ;  /* 0x0000763210077816 */ /* 0x000fe40000000007 */
[----:B------:R-:W-:Y:S01]  /*2a00*/  I2FP.F32.S32 R22, R22 ;  /* 0x0000001600167245 */ /* 0x000fe20000201400 */
[----:B------:R-:W-:Y:S01]  /*2a10*/  FMUL.FTZ R28, R25, R28 ;  /* 0x0000001c191c7220 */ /* 0x000fe20000410000 */
[----:B------:R-:W-:Y:S02]  /*2a20*/  @P0 FSEL R18, R18, -RZ, P1 ;  /* 0x800000ff12120208 */ /* 0x000fe40000800000 */
[----:B------:R-:W-:Y:S01]  /*2a30*/  @P2 FSETP.NEU.FTZ.AND P3, PT, R15, RZ, PT ;  /* 0x000000ff0f00220b */ /* 0x000fe20003f7d000 */
[----:B0-----:R-:W-:Y:S01]  /*2a40*/  FADD.FTZ.RZ R15, R20, 1 ;  /* 0x3f800000140f7421 */ /* 0x001fe2000001c000 */
[----:B------:R-:W-:Y:S01]  /*2a50*/  ISETP.GT.AND P0, PT, R17, -0x40800000, P4 ;  /* 0xbf8000001100780c */ /* 0x000fe20002704270 */
[----:B------:R-:W-:Y:S01]  /*2a60*/  FFMA.FTZ R19, -R27, R27, 1 ;  /* 0x3f8000001b137423 */ /* 0x000fe2000001011b */
[----:B------:R-:W-:Y:S01]  /*2a70*/  SHF.L.U32 R7, R7, 0x10, RZ ;  /* 0x0000001007077819 */ /* 0x000fe200000006ff */
[----:B-1----:R-:W-:Y:S01]  /*2a80*/  FADD.FTZ R16, R26, 1 ;  /* 0x3f8000001a107421 */ /* 0x002fe20000010000 */
[----:B------:R-:W-:Y:S01]  /*2a90*/  FFMA.FTZ R25, R25, R28, R25 ;  /* 0x0000001c19197223 */ /* 0x000fe20000010019 */
[----:B------:R-:W-:Y:S01]  /*2aa0*/  FMUL.FTZ R26, R22, 1.1920928955078125e-07 ;  /* 0x34000000161a7820 */ /* 0x000fe20000410000 */
[----:B------:R-:W-:Y:S01]  /*2ab0*/  IADD3 R15, PT, PT, R15, -0x3f400000, RZ ;  /* 0xc0c000000f0f7810 */ /* 0x000fe20007ffe0ff */
[----:B------:R-:W0:Y:S01]  /*2ac0*/  MUFU.TANH R22, R18 ;  /* 0x0000001200167308 */ /* 0x000e220000002400 */
[----:B------:R-:W-:Y:S01]  /*2ad0*/  FFMA.FTZ R12, R12, R19, R27 ;  /* 0x000000130c0c7223 */ /* 0x000fe2000001001b */
[----:B------:R-:W-:Y:S01]  /*2ae0*/  FMUL.FTZ R19, R7, 1.4426950216293334961 ;  /* 0x3fb8aa3b07137820 */ /* 0x000fe20000410000 */
[----:B------:R-:W-:Y:S01]  /*2af0*/  FFMA.FTZ R26, R26, 0.69314718246459960938, R25 ;  /* 0x3f3172181a1a7823 */ /* 0x000fe20000010019 */
[----:B------:R-:W-:Y:S01]  /*2b00*/  @P4 MOV R28, 0x7f800000 ;  /* 0x7f800000001c4802 */ /* 0x000fe20000000f00 */
[----:B----4-:R-:W-:Y:S01]  /*2b10*/  FADD.FTZ R25, R23, 1 ;  /* 0x3f80000017197421 */ /* 0x010fe20000010000 */
[----:B------:R-:W-:-:S02]  /*2b20*/  LOP3.LUT R23, R15, 0xff800000, RZ, 0xc0, !PT ;  /* 0xff8000000f177812 */ /* 0x000fc400078ec0ff */
[----:B------:R-:W-:Y:S01]  /*2b30*/  @P2 FSEL R24, R24, -RZ, P3 ;  /* 0x800000ff18182208 */ /* 0x000fe20001800000 */
[----:B------:R-:W1:Y:S01]  /*2b40*/  MUFU.RCP R16, R16 ;  /* 0x0000001000107308 */ /* 0x000e620000001000 */
[----:B------:R-:W-:Y:S01]  /*2b50*/  @P0 FFMA.FTZ R26, R17, R28, +INF ;  /* 0x7f800000111a0423 */ /* 0x000fe2000001001c */
[----:B------:R-:W-:Y:S02]  /*2b60*/  IADD3 R28, PT, PT, -R23, 0x40800000, RZ ;  /* 0x40800000171c7810 */ /* 0x000fe40007ffe1ff */
[----:B------:R-:W-:-:S04]  /*2b70*/  @P4 FSETP.NEU.FTZ.AND P0, PT, R17, RZ, PT ;  /* 0x000000ff1100420b */ /* 0x000fc80003f1d000 */
[----:B------:R-:W4:Y:S01]  /*2b80*/  MUFU.EX2 R19, R19 ;  /* 0x0000001300137308 */ /* 0x000f220000000800 */
[----:B------:R-:W-:Y:S01]  /*2b90*/  IADD3 R17, PT, PT, R20, -R23, RZ ;  /* 0x8000001714117210 */ /* 0x000fe20007ffe0ff */
[----:B------:R-:W-:Y:S01]  /*2ba0*/  FFMA.FTZ R28, R28, R3, -1 ;  /* 0xbf8000001c1c7423 */ /* 0x000fe20000010003 */
[----:B------:R-:W-:-:S05]  /*2bb0*/  @P4 FSEL R26, R26, -RZ, P0 ;  /* 0x800000ff1a1a4208 */ /* 0x000fca0000000000 */
[----:B------:R-:W5:Y:S01]  /*2bc0*/  MUFU.RCP R25, R25 ;  /* 0x0000001900197308 */ /* 0x000f620000001000 */
[----:B0-----:R-:W-:Y:S01]  /*2bd0*/  FFMA.FTZ R15, -R22, R22, 1 ;  /* 0x3f800000160f7423 */ /* 0x001fe20000010116 */
[----:B------:R-:W-:-:S06]  /*2be0*/  FADD.FTZ R17, R17, R28 ;  /* 0x0000001c11117221 */ /* 0x000fcc0000010000 */
[----:B------:R-:W0:Y:S01]  /*2bf0*/  MUFU.TANH R24, R24 ;  /* 0x0000001800187308 */ /* 0x000e220000002400 */
[----:B------:R-:W-:Y:S01]  /*2c00*/  FFMA.FTZ R15, R21, R15, R22 ;  /* 0x0000000f150f7223 */ /* 0x000fe20000010016 */
[----:B------:R-:W-:-:S06]  /*2c10*/  FFMA.FTZ R22, R17, -R2, 0.10546888411045074463 ;  /* 0x3dd8001211167423 */ /* 0x000fcc0000010802 */
[----:B------:R-:W0:Y:S01]  /*2c20*/  MUFU.TANH R18, R26 ;  /* 0x0000001a00127308 */ /* 0x000e220000002400 */
[----:B-1----:R-:W-:Y:S01]  /*2c30*/  FMUL.FTZ R13, R13, R16 ;  /* 0x000000100d0d7220 */ /* 0x002fe20000410000 */
[----:B----4-:R-:W-:Y:S01]  /*2c40*/  FADD.FTZ.RZ R16, R19, 1 ;  /* 0x3f80000013107421 */ /* 0x010fe2000001c000 */
[----:B------:R-:W-:Y:S01]  /*2c50*/  FFMA.FTZ R22, R17, R22, -0.13229703903198242188 ;  /* 0xbe0778e011167423 */ /* 0x000fe20000010016 */
[----:B-----5:R-:W-:-:S03]  /*2c60*/  FMUL.FTZ R25, R14, R25 ;  /* 0x000000190e197220 */ /* 0x020fc60000410000 */
[----:B------:R-:W-:Y:S01]  /*2c70*/  FFMA.FTZ R22, R17, R22, 0.14491446316242218018 ;  /* 0x3e14647511167423 */ /* 0x000fe20000010016 */
[----:B0-----:R-:W-:Y:S01]  /*2c80*/  FFMA.FTZ R14, -R24, R24, 1 ;  /* 0x3f800000180e7423 */ /* 0x001fe20000010118 */
[----:B------:R-:W-:-:S03]  /*2c90*/  IADD3 R21, PT, PT, R16, -0x3f400000, RZ ;  /* 0xc0c0000010157810 */ /* 0x000fc60007ffe0ff */
[----:B------:R-:W-:Y:S01]  /*2ca0*/  FFMA.FTZ R14, R13, R14, R24 ;  /* 0x0000000e0d0e7223 */ /* 0x000fe20000010018 */
[----:B------:R-:W-:Y:S01]  /*2cb0*/  FFMA.FTZ R24, R17, R22, -0.16641564667224884033 ;  /* 0xbe2a68dd11187423 */ /* 0x000fe20000010016 */
[----:B------:R-:W-:Y:S01]  /*2cc0*/  LOP3.LUT R22, R21, 0xff800000, RZ, 0xc0, !PT ;  /* 0xff80000015167812 */ /* 0x000fe200078ec0ff */
[----:B------:R-:W-:Y:S01]  /*2cd0*/  FFMA.FTZ R16, -R18, R18, 1 ;  /* 0x3f80000012107423 */ /* 0x000fe20000010112 */
[----:B------:R-:W-:-:S03]  /*2ce0*/  SHF.L.U32 R13, R10, 0x10, RZ ;  /* 0x000000100a0d7819 */ /* 0x000fc600000006ff */
[----:B------:R-:W-:Y:S01]  /*2cf0*/  FFMA.FTZ R16, R25, R16, R18 ;  /* 0x0000001019107223 */ /* 0x000fe20000010012 */
[----:B------:R-:W-:Y:S01]  /*2d00*/  IADD3 R18, PT, PT, -R22, 0x40800000, RZ ;  /* 0x4080000016127810 */ /* 0x000fe20007ffe1ff */
[----:B------:R-:W-:Y:S01]  /*2d10*/  FMUL.FTZ R21, R13, 1.4426950216293334961 ;  /* 0x3fb8aa3b0d157820 */ /* 0x000fe20000410000 */
[----:B------:R-:W-:Y:S01]  /*2d20*/  IADD3 R25, PT, PT, R19, -R22, RZ ;  /* 0x8000001613197210 */ /* 0x000fe20007ffe0ff */
[C---:B------:R-:W-:Y:S02]  /*2d30*/  FFMA.FTZ R24, R17.reuse, R24, 0.19988867640495300293 ;  /* 0x3e4caf9e11187423 */ /* 0x040fe40000010018 */
[----:B------:R-:W-:Y:S02]  /*2d40*/  FFMA.FTZ R18, R18, R3, -1 ;  /* 0xbf80000012127423 */ /* 0x000fe40000010003 */
[----:B------:R-:W-:Y:S02]  /*2d50*/  FFMA.FTZ R24, R17, R24, -0.25000196695327758789 ;  /* 0xbe80004211187423 */ /* 0x000fe40000010018 */
[----:B------:R-:W-:Y:S01]  /*2d60*/  FADD.FTZ R25, R25, R18 ;  /* 0x0000001219197221 */ /* 0x000fe20000010000 */
[----:B------:R-:W0:Y:S01]  /*2d70*/  MUFU.EX2 R21, R21 ;  /* 0x0000001500157308 */ /* 0x000e220000000800 */
[----:B------:R-:W-:-:S02]  /*2d80*/  FFMA.FTZ R24, R17, R24, 0.33333510160446166992 ;  /* 0x3eaaaae611187423 */ /* 0x000fc40000010018 */
[----:B------:R-:W-:Y:S02]  /*2d90*/  FFMA.FTZ R18, R25, -R2, 0.10546888411045074463 ;  /* 0x3dd8001219127423 */ /* 0x000fe40000010802 */
[----:B------:R-:W-:Y:S02]  /*2da0*/  FFMA.FTZ R24, R17, R24, -0.5 ;  /* 0xbf00000011187423 */ /* 0x000fe40000010018 */
[----:B------:R-:W-:Y:S01]  /*2db0*/  FFMA.FTZ R18, R25, R18, -0.13229703903198242188 ;  /* 0xbe0778e019127423 */ /* 0x000fe20000010012 */
[----:B------:R-:W-:Y:S01]  /*2dc0*/  ISETP.GE.U32.AND P5, PT, R20, 0x7f800000, PT ;  /* 0x7f8000001400780c */ /* 0x000fe20003fa6070 */
[----:B------:R-:W-:Y:S02]  /*2dd0*/  FMUL.FTZ R24, R17, R24 ;  /* 0x0000001811187220 */ /* 0x000fe40000410000 */
[----:B------:R-:W-:Y:S01]  /*2de0*/  FFMA.FTZ R18, R25, R18, 0.14491446316242218018 ;  /* 0x3e14647519127423 */ /* 0x000fe20000010012 */
[----:B------:R-:W-:Y:S01]  /*2df0*/  I2FP.F32.S32 R23, R23 ;  /* 0x0000001700177245 */ /* 0x000fe20000201400 */
[----:B------:R-:W-:-:S02]  /*2e00*/  FFMA.FTZ R24, R17, R24, R17 ;  /* 0x0000001811187223 */ /* 0x000fc40000010011 */
[----:B------:R-:W-:Y:S01]  /*2e10*/  FFMA.FTZ R18, R25, R18, -0.16641564667224884033 ;  /* 0xbe2a68dd19127423 */ /* 0x000fe20000010012 */
[----:B------:R-:W-:Y:S01]  /*2e20*/  ISETP.GT.AND P0, PT, R20, -0x40800000, P5 ;  /* 0xbf8000001400780c */ /* 0x000fe20002f04270 */
[----:B0-----:R-:W-:Y:S01]  /*2e30*/  FADD.FTZ.RZ R17, R21, 1 ;  /* 0x3f80000015117421 */ /* 0x001fe2000001c000 */
[----:B------:R-:W-:Y:S01]  /*2e40*/  FMUL.FTZ R23, R23, 1.1920928955078125e-07 ;  /* 0x3400000017177820 */ /* 0x000fe20000410000 */
[----:B------:R-:W-:Y:S01]  /*2e50*/  FFMA.FTZ R18, R25, R18, 0.19988867640495300293 ;  /* 0x3e4caf9e19127423 */ /* 0x000fe20000010012 */
[----:B------:R-:W-:Y:S02]  /*2e60*/  PRMT R10, R10, 0x7632, R10 ;  /* 0x000076320a0a7816 */ /* 0x000fe4000000000a */
[----:B------:R-:W-:Y:S01]  /*2e70*/  IADD3 R17, PT, PT, R17, -0x3f400000, RZ ;  /* 0xc0c0000011117810 */ /* 0x000fe20007ffe0ff */
[----:B------:R-:W-:Y:S01]  /*2e80*/  FFMA.FTZ R18, R25, R18, -0.25000196695327758789 ;  /* 0xbe80004219127423 */ /* 0x000fe20000010012 */
[----:B------:R-:W-:Y:S01]  /*2e90*/  FFMA.FTZ R24, R23, 0.69314718246459960938, R24 ;  /* 0x3f31721817187823 */ /* 0x000fe20000010018 */
[----:B------:R-:W-:-:S02]  /*2ea0*/  SHF.L.U32 R10, R10, 0x10, RZ ;  /* 0x000000100a0a7819 */ /* 0x000fc400000006ff */
[----:B------:R-:W-:Y:S01]  /*2eb0*/  @P5 MOV R23, 0x7f800000 ;  /* 0x7f80000000175802 */ /* 0x000fe20000000f00 */
[----:B------:R-:W-:Y:S01]  /*2ec0*/  FFMA.FTZ R18, R25, R18, 0.33333510160446166992 ;  /* 0x3eaaaae619127423 */ /* 0x000fe20000010012 */
[----:B------:R-:W-:Y:S01]  /*2ed0*/  LOP3.LUT R26, R17, 0xff800000, RZ, 0xc0, !PT ;  /* 0xff800000111a7812 */ /* 0x000fe200078ec0ff */
[----:B------:R-:W-:Y:S01]  /*2ee0*/  FMUL.FTZ R27, R10, 1.4426950216293334961 ;  /* 0x3fb8aa3b0a1b7820 */ /* 0x000fe20000410000 */
[C---:B------:R-:W-:Y:S01]  /*2ef0*/  @P5 FSETP.NEU.FTZ.AND P6, PT, R20.reuse, RZ, PT ;  /* 0x000000ff1400520b */ /* 0x040fe20003fdd000 */
[----:B------:R-:W-:Y:S01]  /*2f00*/  @P0 FFMA.FTZ R24, R20, R23, +INF ;  /* 0x7f80000014180423 */ /* 0x000fe20000010017 */
[----:B------:R-:W-:Y:S01]  /*2f10*/  IADD3 R28, PT, PT, -R26, 0x40800000, RZ ;  /* 0x408000001a1c7810 */ /* 0x000fe20007ffe1ff */
[----:B------:R-:W-:Y:S02]  /*2f20*/  FFMA.FTZ R20, R25, R18, -0.5 ;  /* 0xbf00000019147423 */ /* 0x000fe40000010012 */
[----:B------:R-:W0:Y:S01]  /*2f30*/  MUFU.EX2 R18, R27 ;  /* 0x0000001b00127308 */ /* 0x000e220000000800 */
[----:B------:R-:W-:Y:S01]  /*2f40*/  IADD3 R23, PT, PT, R21, -R26, RZ ;  /* 0x8000001a15177210 */ /* 0x000fe20007ffe0ff */
[----:B------:R-:W-:Y:S01]  /*2f50*/  FMUL.FTZ R20, R25, R20 ;  /* 0x0000001419147220 */ /* 0x000fe20000410000 */
[----:B------:R-:W-:Y:S01]  /*2f60*/  FFMA.FTZ R28, R28, R3, -1 ;  /* 0xbf8000001c1c7423 */ /* 0x000fe20000010003 */
[----:B------:R-:W-:-:S02]  /*2f70*/  I2FP.F32.S32 R22, R22 ;  /* 0x0000001600167245 */ /* 0x000fc40000201400 */
[----:B------:R-:W-:Y:S01]  /*2f80*/  FFMA.FTZ R17, R25, R20, R25 ;  /* 0x0000001419117223 */ /* 0x000fe20000010019 */
[----:B------:R-:W-:Y:S02]  /*2f90*/  FADD.FTZ R25, R23, R28 ;  /* 0x0000001c17197221 */ /* 0x000fe40000010000 */
[----:B------:R-:W-:Y:S02]  /*2fa0*/  FMUL.FTZ R22, R22, 1.1920928955078125e-07 ;  /* 0x3400000016167820 */ /* 0x000fe40000410000 */
[C---:B------:R-:W-:Y:S02]  /*2fb0*/  FFMA.FTZ R20, R25.reuse, -R2, 0.10546888411045074463 ;  /* 0x3dd8001219147423 */ /* 0x040fe40000010802 */
[----:B------:R-:W-:Y:S02]  /*2fc0*/  FFMA.FTZ R17, R22, 0.69314718246459960938, R17 ;  /* 0x3f31721816117823 */ /* 0x000fe40000010011 */
[----:B------:R-:W-:Y:S01]  /*2fd0*/  FFMA.FTZ R20, R25, R20, -0.13229703903198242188 ;  /* 0xbe0778e019147423 */ /* 0x000fe20000010014 */
[----:B0-----:R-:W-:-:S03]  /*2fe0*/  FADD.FTZ.RZ R22, R18, 1 ;  /* 0x3f80000012167421 */ /* 0x001fc6000001c000 */
[C---:B------:R-:W-:Y:S02]  /*2ff0*/  FFMA.FTZ R20, R25.reuse, R20, 0.14491446316242218018 ;  /* 0x3e14647519147423 */ /* 0x040fe40000010014 */
[----:B------:R-:W-:Y:S02]  /*3000*/  IADD3 R22, PT, PT, R22, -0x3f400000, RZ ;  /* 0xc0c0000016167810 */ /* 0x000fe40007ffe0ff */
[C---:B------:R-:W-:Y:S02]  /*3010*/  FFMA.FTZ R20, R25.reuse, R20, -0.16641564667224884033 ;  /* 0xbe2a68dd19147423 */ /* 0x040fe40000010014 */
[----:B------:R-:W-:Y:S02]  /*3020*/  LOP3.LUT R23, R22, 0xff800000, RZ, 0xc0, !PT ;  /* 0xff80000016177812 */ /* 0x000fe400078ec0ff */
[----:B------:R-:W-:Y:S02]  /*3030*/  FFMA.FTZ R20, R25, R20, 0.19988867640495300293 ;  /* 0x3e4caf9e19147423 */ /* 0x000fe40000010014 */
[----:B------:R-:W-:-:S02]  /*3040*/  IADD3 R22, PT, PT, -R23, 0x40800000, RZ ;  /* 0x4080000017167810 */ /* 0x000fc40007ffe1ff */
[----:B------:R-:W-:-:S04]  /*3050*/  FFMA.FTZ R20, R25, R20, -0.25000196695327758789 ;  /* 0xbe80004219147423 */ /* 0x000fc80000010014 */
[C---:B------:R-:W-:Y:S01]  /*3060*/  FFMA.FTZ R20, R25.reuse, R20, 0.33333510160446166992 ;  /* 0x3eaaaae619147423 */ /* 0x040fe20000010014 */
[----:B------:R-:W-:Y:S01]  /*3070*/  FFMA.FTZ R22, R22, R3, -1 ;  /* 0xbf80000016167423 */ /* 0x000fe20000010003 */
[----:B------:R-:W-:Y:S02]  /*3080*/  IADD3 R3, PT, PT, R18, -R23, RZ ;  /* 0x8000001712037210 */ /* 0x000fe40007ffe0ff */
[----:B------:R-:W-:Y:S01]  /*3090*/  FFMA.FTZ R20, R25, R20, -0.5 ;  /* 0xbf00000019147423 */ /* 0x000fe20000010014 */
[----:B------:R-:W-:Y:S02]  /*30a0*/  I2FP.F32.S32 R26, R26 ;  /* 0x0000001a001a7245 */ /* 0x000fe40000201400 */
[----:B------:R-:W-:Y:S01]  /*30b0*/  FADD.FTZ R3, R3, R22 ;  /* 0x0000001603037221 */ /* 0x000fe20000010000 */
[----:B------:R-:W-:Y:S01]  /*30c0*/  FMUL.FTZ R20, R25, R20 ;  /* 0x0000001419147220 */ /* 0x000fe20000410000 */
[----:B------:R-:W-:Y:S02]  /*30d0*/  ISETP.GE.U32.AND P3, PT, R19, 0x7f800000, PT ;  /* 0x7f8000001300780c */ /* 0x000fe40003f66070 */
[----:B------:R-:W-:Y:S01]  /*30e0*/  FFMA.FTZ R2, R3, -R2, 0.10546888411045074463 ;  /* 0x3dd8001203027423 */ /* 0x000fe20000010802 */
[----:B------:R-:W-:Y:S01]  /*30f0*/  FFMA.FTZ R25, R25, R20, R25 ;  /* 0x0000001419197223 */ /* 0x000fe20000010019 */
[----:B------:R-:W-:Y:S01]  /*3100*/  FMUL.FTZ R26, R26, 1.1920928955078125e-07 ;  /* 0x340000001a1a7820 */ /* 0x000fe20000410000 */
[----:B------:R-:W-:Y:S01]  /*3110*/  ISETP.GT.AND P0, PT, R19, -0x40800000, P3 ;  /* 0xbf8000001300780c */ /* 0x000fe20001f04270 */
[----:B------:R-:W-:Y:S01]  /*3120*/  FFMA.FTZ R2, R3, R2, -0.13229703903198242188 ;  /* 0xbe0778e003027423 */ /* 0x000fe20000010002 */
[----:B------:R-:W-:Y:S01]  /*3130*/  FMUL.FTZ R20, R13, -1.4426950216293334961 ;  /* 0xbfb8aa3b0d147820 */ /* 0x000fe20000410000 */
[----:B------:R-:W-:Y:S01]  /*3140*/  FFMA.FTZ R25, R26, 0.69314718246459960938, R25 ;  /* 0x3f3172181a197823 */ /* 0x000fe20000010019 */
[----:B------:R-:W-:Y:S01]  /*3150*/  FMUL.FTZ R26, R7, -1.4426950216293334961 ;  /* 0xbfb8aa3b071a7820 */ /* 0x000fe20000410000 */
[----:B------:R-:W-:-:S03]  /*3160*/  FFMA.FTZ R2, R3, R2, 0.14491446316242218018 ;  /* 0x3e14647503027423 */ /* 0x000fc60000010002 */
[----:B------:R-:W-:Y:S01]  /*3170*/  @P3 MOV R28, 0x7f800000 ;  /* 0x7f800000001c3802 */ /* 0x000fe20000000f00 */
[----:B------:R-:W0:Y:S01]  /*3180*/  MUFU.EX2 R20, R20 ;  /* 0x0000001400147308 */ /* 0x000e220000000800 */
[----:B------:R-:W-:-:S03]  /*3190*/  FFMA.FTZ R2, R3, R2, -0.16641564667224884033 ;  /* 0xbe2a68dd03027423 */ /* 0x000fc60000010002 */
[----:B------:R-:W-:Y:S01]  /*31a0*/  @P0 FFMA.FTZ R17, R19, R28, +INF ;  /* 0x7f80000013110423 */ /* 0x000fe2000001001c */
[----:B------:R-:W-:-:S03]  /*31b0*/  FFMA.FTZ R22, R3, R2, 0.19988867640495300293 ;  /* 0x3e4caf9e03167423 */ /* 0x000fc60000010002 */
[----:B------:R-:W1:Y:S01]  /*31c0*/  MUFU.EX2 R26, R26 ;  /* 0x0000001a001a7308 */ /* 0x000e620000000800 */
[----:B------:R-:W-:Y:S01]  /*31d0*/  ISETP.GE.U32.AND P0, PT, R21, 0x7f800000, PT ;  /* 0x7f8000001500780c */ /* 0x000fe20003f06070 */
[----:B------:R-:W-:-:S03]  /*31e0*/  FFMA.FTZ R22, R3, R22, -0.25000196695327758789 ;  /* 0xbe80004203167423 */ /* 0x000fc60000010016 */
[----:B------:R-:W-:Y:S01]  /*31f0*/  ISETP.GT.AND P4, PT, R21, -0x40800000, P0 ;  /* 0xbf8000001500780c */ /* 0x000fe20000784270 */
[----:B------:R-:W-:Y:S01]  /*3200*/  FFMA.FTZ R22, R3, R22, 0.33333510160446166992 ;  /* 0x3eaaaae603167423 */ /* 0x000fe20000010016 */
[----:B------:R-:W-:Y:S01]  /*3210*/  FMUL.FTZ R2, R10, -1.4426950216293334961 ;  /* 0xbfb8aa3b0a027820 */ /* 0x000fe20000410000 */
[----:B------:R-:W-:Y:S02]  /*3220*/  @P3 FSETP.NEU.FTZ.AND P2, PT, R19, RZ, PT ;  /* 0x000000ff1300320b */ /* 0x000fe40003f5d000 */
[C---:B------:R-:W-:Y:S01]  /*3230*/  FFMA.FTZ R28, R3.reuse, R22, -0.5 ;  /* 0xbf000000031c7423 */ /* 0x040fe20000010016 */
[----:B0-----:R-:W-:Y:S01]  /*3240*/  FADD.FTZ R22, R20, 1 ;  /* 0x3f80000014167421 */ /* 0x001fe20000010000 */
[----:B------:R-:W-:Y:S01]  /*3250*/  FMUL.FTZ R19, R6, -1.4426950216293334961 ;  /* 0xbfb8aa3b06137820 */ /* 0x000fe20000410000 */
[----:B------:R-:W-:Y:S01]  /*3260*/  ISETP.GE.U32.AND P1, PT, R18, 0x7f800000, PT ;  /* 0x7f8000001200780c */ /* 0x000fe20003f26070 */
[----:B------:R-:W0:Y:S01]  /*3270*/  MUFU.EX2 R2, R2 ;  /* 0x0000000200027308 */ /* 0x000e220000000800 */
[----:B-1----:R-:W-:Y:S01]  /*3280*/  FADD.FTZ R20, R26, 1 ;  /* 0x3f8000001a147421 */ /* 0x002fe20000010000 */
[----:B------:R-:W-:Y:S01]  /*3290*/  @P0 MOV R26, 0x7f800000 ;  /* 0x7f800000001a0802 */ /* 0x000fe20000000f00 */
[----:B------:R-:W-:Y:S01]  /*32a0*/  FMUL.FTZ R28, R3, R28 ;  /* 0x0000001c031c7220 */ /* 0x000fe20000410000 */
[----:B------:R-:W-:-:S04]  /*32b0*/  I2FP.F32.S32 R23, R23 ;  /* 0x0000001700177245 */ /* 0x000fc80000201400 */
[----:B------:R-:W1:Y:S01]  /*32c0*/  MUFU.EX2 R19, R19 ;  /* 0x0000001300137308 */ /* 0x000e620000000800 */
[----:B------:R-:W-:Y:S01]  /*32d0*/  @P4 FFMA.FTZ R25, R21, R26, +INF ;  /* 0x7f80000015194423 */ /* 0x000fe2000001001a */
[----:B------:R-:W-:Y:S01]  /*32e0*/  ISETP.GT.AND P4, PT, R18, -0x40800000, P1 ;  /* 0xbf8000001200780c */ /* 0x000fe20000f84270 */
[----:B------:R-:W-:Y:S01]  /*32f0*/  FFMA.FTZ R3, R3, R28, R3 ;  /* 0x0000001c03037223 */ /* 0x000fe20000010003 */
[----:B------:R-:W-:-:S04]  /*3300*/  FMUL.FTZ R26, R23, 1.1920928955078125e-07 ;  /* 0x34000000171a7820 */ /* 0x000fc80000410000 */
[----:B------:R-:W-:Y:S01]  /*3310*/  FFMA.FTZ R26, R26, 0.69314718246459960938, R3 ;  /* 0x3f3172181a1a7823 */ /* 0x000fe20000010003 */
[----:B------:R-:W-:Y:S01]  /*3320*/  @P1 MOV R3, 0x7f800000 ;  /* 0x7f80000000031802 */ /* 0x000fe20000000f00 */
[----:B0-----:R-:W-:Y:S01]  /*3330*/  FADD.FTZ R27, R2, 1 ;  /* 0x3f800000021b7421 */ /* 0x001fe20000010000 */
[----:B------:R-:W-:Y:S02]  /*3340*/  @P5 FSEL R24, R24, -RZ, P6 ;  /* 0x800000ff18185208 */ /* 0x000fe40003000000 */
[----:B------:R-:W-:Y:S02]  /*3350*/  @P0 FSETP.NEU.FTZ.AND P5, PT, R21, RZ, PT ;  /* 0x000000ff1500020b */ /* 0x000fe40003fbd000 */
[----:B------:R-:W-:Y:S02]  /*3360*/  @P4 FFMA.FTZ R26, R18, R3, +INF ;  /* 0x7f800000121a4423 */ /* 0x000fe40000010003 */
[----:B------:R-:W0:Y:S01]  /*3370*/  LDC.64 R2, c[0x0][0x388] ;  /* 0x0000e200ff027b82 */ /* 0x000e220000000a00 */
[----:B-1----:R-:W-:Y:S01]  /*3380*/  FADD.FTZ R19, R19, 1 ;  /* 0x3f80000013137421 */ /* 0x002fe20000010000 */
[----:B------:R-:W-:-:S02]  /*3390*/  @P3 FSEL R17, R17, -RZ, P2 ;  /* 0x800000ff11113208 */ /* 0x000fc40001000000 */
[----:B------:R-:W-:Y:S02]  /*33a0*/  @P0 FSEL R25, R25, -RZ, P5 ;  /* 0x800000ff19190208 */ /* 0x000fe40002800000 */
[----:B------:R-:W-:Y:S01]  /*33b0*/  @P1 FSETP.NEU.FTZ.AND P2, PT, R18, RZ, PT ;  /* 0x000000ff1200120b */ /* 0x000fe20003f5d000 */
[----:B------:R-:W1:Y:S03]  /*33c0*/  MUFU.RCP R19, R19 ;  /* 0x0000001300137308 */ /* 0x000e660000001000 */
[----:B------:R-:W-:-:S05]  /*33d0*/  @P1 FSEL R26, R26, -RZ, P2 ;  /* 0x800000ff1a1a1208 */ /* 0x000fca0001000000 */
[----:B------:R-:W4:Y:S08]  /*33e0*/  MUFU.TANH R24, R24 ;  /* 0x0000001800187308 */ /* 0x000f300000002400 */
[----:B------:R-:W5:Y:S08]  /*33f0*/  MUFU.RCP R20, R20 ;  /* 0x0000001400147308 */ /* 0x000f700000001000 */
[----:B------:R-:W3:Y:S08]  /*3400*/  MUFU.TANH R17, R17 ;  /* 0x0000001100117308 */ /* 0x000ef00000002400 */
[----:B------:R-:W3:Y:S08]  /*3410*/  MUFU.RCP R22, R22 ;  /* 0x0000001600167308 */ /* 0x000ef00000001000 */
[----:B------:R-:W3:Y:S08]  /*3420*/  MUFU.TANH R25, R25 ;  /* 0x0000001900197308 */ /* 0x000ef00000002400 */
[----:B------:R-:W3:Y:S08]  /*3430*/  MUFU.RCP R23, R27 ;  /* 0x0000001b00177308 */ /* 0x000ef00000001000 */
[----:B------:R-:W3:Y:S01]  /*3440*/  MUFU.TANH R26, R26 ;  /* 0x0000001a001a7308 */ /* 0x000ee20000002400 */
[----:B0-----:R-:W-:Y:S01]  /*3450*/  IMAD.WIDE.U32 R2, R0, 0x2, R2 ;  /* 0x0000000200027825 */ /* 0x001fe200078e0002 */
[----:B--2---:R-:W-:-:S03]  /*3460*/  SHF.L.U32 R21, R5, 0x10, RZ ;  /* 0x0000001005157819 */ /* 0x004fc600000006ff */
[----:B-1----:R-:W-:Y:S01]  /*3470*/  FMUL.FTZ R19, R6, R19 ;  /* 0x0000001306137220 */ /* 0x002fe20000410000 */
[----:B----4-:R-:W-:Y:S01]  /*3480*/  FFMA.FTZ R0, -R24, R24, 1 ;  /* 0x3f80000018007423 */ /* 0x010fe20000010118 */
[----:B-----5:R-:W-:Y:S01]  /*3490*/  FMUL.FTZ R20, R7, R20 ;  /* 0x0000001407147220 */ /* 0x020fe20000410000 */
[----:B---3--:R-:W-:Y:S01]  /*34a0*/  FFMA.FTZ R6, -R17, R17, 1 ;  /* 0x3f80000011067423 */ /* 0x008fe20000010111 */
[----:B------:R-:W-:Y:S01]  /*34b0*/  FMUL.FTZ R22, R13, R22 ;  /* 0x000000160d167220 */ /* 0x000fe20000410000 */
[----:B------:R-:W-:Y:S01]  /*34c0*/  FFMA.FTZ R7, -R25, R25, 1 ;  /* 0x3f80000019077423 */ /* 0x000fe20000010119 */
[----:B------:R-:W-:Y:S01]  /*34d0*/  PRMT R5, R5, 0x7632, R5 ;  /* 0x0000763205057816 */ /* 0x000fe20000000005 */
[----:B------:R-:W-:Y:S01]  /*34e0*/  FFMA.FTZ R24, R19, R0, R24 ;  /* 0x0000000013187223 */ /* 0x000fe20000010018 */
[----:B------:R-:W-:Y:S01]  /*34f0*/  FMUL.FTZ R12, R21, R12 ;  /* 0x0000000c150c7220 */ /* 0x000fe20000410000 */
[----:B------:R-:W-:Y:S01]  /*3500*/  FFMA.FTZ R17, R20, R6, R17 ;  /* 0x0000000614117223 */ /* 0x000fe20000010011 */
[----:B------:R-:W-:Y:S01]  /*3510*/  PRMT R0, R9, 0x7632, R0 ;  /* 0x0000763209007816 */ /* 0x000fe20000000000 */
[----:B------:R-:W-:Y:S01]  /*3520*/  FFMA.FTZ R22, R22, R7, R25 ;  /* 0x0000000716167223 */ /* 0x000fe20000010019 */
[----:B------:R-:W-:Y:S01]  /*3530*/  PRMT R21, R8, 0x7632, R21 ;  /* 0x0000763208157816 */ /* 0x000fe20000000015 */
[----:B------:R-:W-:Y:S01]  /*3540*/  FMUL.FTZ R23, R10, R23 ;  /* 0x000000170a177220 */ /* 0x000fe20000410000 */
[----:B------:R-:W-:Y:S01]  /*3550*/  PRMT R6, R11, 0x7632, R6 ;  /* 0x000076320b067816 */ /* 0x000fe20000000006 */
[----:B------:R-:W-:Y:S01]  /*3560*/  FFMA.FTZ R7, -R26, R26, 1 ;  /* 0x3f8000001a077423 */ /* 0x000fe2000001011a */
[----:B------:R-:W-:-:S02]  /*3570*/  SHF.L.U32 R18, R5, 0x10, RZ ;  /* 0x0000001005127819 */ /* 0x000fc400000006ff */
[----:B------:R-:W-:Y:S02]  /*3580*/  SHF.L.U32 R5, R8, 0x10, RZ ;  /* 0x0000001008057819 */ /* 0x000fe400000006ff */
[----:B------:R-:W-:Y:S02]  /*3590*/  SHF.L.U32 R9, R9, 0x10, RZ ;  /* 0x0000001009097819 */ /* 0x000fe400000006ff */
[----:B------:R-:W-:Y:S01]  /*35a0*/  SHF.L.U32 R0, R0, 0x10, RZ ;  /* 0x0000001000007819 */ /* 0x000fe200000006ff */
[----:B------:R-:W-:Y:S01]  /*35b0*/  FFMA.FTZ R7, R23, R7, R26 ;  /* 0x0000000717077223 */ /* 0x000fe2000001001a */
[----:B------:R-:W-:Y:S02]  /*35c0*/  SHF.L.U32 R21, R21, 0x10, RZ ;  /* 0x0000001015157819 */ /* 0x000fe400000006ff */
[----:B------:R-:W-:Y:S02]  /*35d0*/  SHF.L.U32 R11, R11, 0x10, RZ ;  /* 0x000000100b0b7819 */ /* 0x000fe400000006ff */
[----:B------:R-:W-:Y:S01]  /*35e0*/  SHF.L.U32 R6, R6, 0x10, RZ ;  /* 0x0000001006067819 */ /* 0x000fe200000006ff */
[----:B------:R-:W-:Y:S01]  /*35f0*/  FMUL.FTZ R14, R5, R14 ;  /* 0x0000000e050e7220 */ /* 0x000fe20000410000 */
[----:B------:R-:W-:Y:S01]  /*3600*/  FMUL.FTZ R9, R9, R24 ;  /* 0x0000001809097220 */ /* 0x000fe20000410000 */
[----:B------:R-:W-:Y:S01]  /*3610*/  FMUL.FTZ R0, R0, R17 ;  /* 0x0000001100007220 */ /* 0x000fe20000410000 */
[----:B------:R-:W-:Y:S01]  /*3620*/  FMUL.FTZ R15, R18, R15 ;  /* 0x0000000f120f7220 */ /* 0x000fe20000410000 */
[----:B------:R-:W-:Y:S01]  /*3630*/  FMUL.FTZ R5, R21, R16 ;  /* 0x0000001015057220 */ /* 0x000fe20000410000 */
[----:B------:R-:W-:Y:S01]  /*3640*/  FMUL.FTZ R11, R11, R22 ;  /* 0x000000160b0b7220 */ /* 0x000fe20000410000 */
[----:B------:R-:W-:Y:S01]  /*3650*/  FMUL.FTZ R6, R6, R7 ;  /* 0x0000000706067220 */ /* 0x000fe20000410000 */
[----:B------:R-:W-:Y:S01]  /*3660*/  F2FP.BF16.F32.PACK_AB R7, R0, R9 ;  /* 0x000000090007723e */ /* 0x000fe200000010ff */
[----:B------:R-:W-:Y:S01]  /*3670*/  IMAD.WIDE.U32 R2, R4, 0x4, R2 ;  /* 0x0000000404027825 */ /* 0x000fe200078e0002 */
[----:B------:R-:W-:-:S02]  /*3680*/  F2FP.BF16.F32.PACK_AB R15, R15, R12 ;  /* 0x0000000c0f0f723e */ /* 0x000fc400000010ff */
[----:B------:R-:W-:Y:S02]  /*3690*/  F2FP.BF16.F32.PACK_AB R5, R5, R14 ;  /* 0x0000000e0505723e */ /* 0x000fe400000010ff */
[----:B------:R-:W-:Y:S01]  /*36a0*/  F2FP.BF16.F32.PACK_AB R9, R6, R11 ;  /* 0x0000000b0609723e */ /* 0x000fe200000010ff */
[----:B------:R-:W-:Y:S04]  /*36b0*/  STG.E desc[UR4][R2.64], R15 ;  /* 0x0000000f02007986 */ /* 0x000fe8000c101904 */
[----:B------:R-:W-:Y:S04]  /*36c0*/  STG.E desc[UR4][R2.64+0x200], R5 ;  /* 0x0002000502007986 */ /* 0x000fe8000c101904 */
[----:B------:R-:W-:Y:S04]  /*36d0*/  STG.E desc[UR4][R2.64+0x400], R7 ;  /* 0x0004000702007986 */ /* 0x000fe8000c101904 */
[----:B------:R-:W-:Y:S01]  /*36e0*/  STG.E desc[UR4][R2.64+0x600], R9 ;  /* 0x0006000902007986 */ /* 0x000fe2000c101904 */
[----:B------:R-:W-:Y:S05]  /*36f0*/  EXIT ;  /* 0x000000000000794d */ /* 0x000fea0003800000 */
.L_x_891:
        /* <DEDUP_REMOVED lines=16> */
.L_x_7837:


//--------------------- .text._ZN2at6native29vectorized_elementwise_kernelILi4EZZZNS0_61_GLOBAL__N__b29612f4_23_ActivationMishKernel_cu_9e10b42f_310420mish_backward_kernelERNS_14TensorIteratorEENKUlvE_clEvENKUlvE2_clEvEUlN3c108BFloat16ES8_E_St5arrayIPcLm3EEEEviT0_T1_ --------------------------
	.section	.text._ZN2at6native29vectorized_elementwise_kernelILi4EZZZNS0_61_GLOBAL__N__b29612f4_23_ActivationMishKernel_cu_9e10b42f_310420mish_backward_kernelERNS_14TensorIteratorEENKUlvE_clEvENKUlvE2_clEvEUlN3c108BFloat16ES8_E_St5arrayIPcLm3EEEEviT0_T1_,"ax",@progbits
	.align	128
        .global         _ZN2at6native29vectorized_elementwise_kernelILi4EZZZNS0_61_GLOBAL__N__b29612f4_23_ActivationMishKernel_cu_9e10b42f_310420mish_backward_kernelERNS_14TensorIteratorEENKUlvE_clEvENKUlvE2_clEvEUlN3c108BFloat16ES8_E_St5arrayIPcLm3EEEEviT0_T1_
        .type           _ZN2at6native29vectorized_elementwise_kernelILi4EZZZNS0_61_GLOBAL__N__b29612f4_23_ActivationMishKernel_cu_9e10b42f_310420mish_backward_kernelERNS_14TensorIteratorEENKUlvE_clEvENKUlvE2_clEvEUlN3c108BFloat16ES8_E_St5arrayIPcLm3EEEEviT0_T1_,@function
        .size           _ZN2at6native29vectorized_elementwise_kernelILi4EZZZNS0_61_GLOBAL__N__b29612f4_23_ActivationMishKernel_cu_9e10b42f_310420mish_backward_kernelERNS_14TensorIteratorEENKUlvE_clEvENKUlvE2_clEvEUlN3c108BFloat16ES8_E_St5arrayIPcLm3EEEEviT0_T1_,(.L_x_7838 - _ZN2at6native29vectorized_elementwise_kernelILi4EZZZNS0_61_GLOBAL__N__b29612f4_23_ActivationMishKernel_cu_9e10b42f_310420mish_backward_kernelERNS_14TensorIteratorEENKUlvE_clEvENKUlvE2_clEvEUlN3c108BFloat16ES8_E_St5arrayIPcLm3EEEEviT0_T1_)
        .other          _ZN2at6native29vectorized_elementwise_kernelILi4EZZZNS0_61_GLOBAL__N__b29612f4_23_ActivationMishKernel_cu_9e10b42f_310420mish_backward_kernelERNS_14TensorIteratorEENKUlvE_clEvENKUlvE2_clEvEUlN3c108BFloat16ES8_E_St5arrayIPcLm3EEEEviT0_T1_,@"STO_CUDA_ENTRY STV_DEFAULT"
_ZN2at6native29vectorized_elementwise_kernelILi4EZZZNS0_61_GLOBAL__N__b29612f4_23_ActivationMishKernel_cu_9e10b42f_310420mish_backward_kernelERNS_14TensorIteratorEENKUlvE_clEvENKUlvE2_clEvEUlN3c108BFloat16ES8_E_St5arrayIPcLm3EEEEviT0_T1_:
.text._ZN2at6native29vectorized_elementwise_kernelILi4EZZZNS0_61_GLOBAL__N__b29612f4_23_ActivationMishKernel_cu_9e10b42f_310420mish_backward_kernelERNS_14TensorIteratorEENKUlvE_clEvENKUlvE2_clEvEUlN3c108BFloat16ES8_E_St5arrayIPcLm3EEEEviT0_T1_:
        /* <DEDUP_REMOVED lines=142> */
.L_x_894:
[----:B------:R-:W-:Y:S05]  /*08e0*/  BSYNC.RECONVERGENT B0 ;  /* 0x0000000000007941 */ /* 0x000fea0003800200 */
.L_x_893:
        /* <DEDUP_REMOVED lines=46> */
.L_x_896:
[----:B------:R-:W-:Y:S05]  /*0bd0*/  BSYNC.RECONVERGENT B0 ;  /* 0x0000000000007941 */ /* 0x000fea0003800200 */
.L_x_895:
        /* <DEDUP_REMOVED lines=49> */
.L_x_898:
[----:B------:R-:W-:Y:S05]  /*0ef0*/  BSYNC.RECONVERGENT B0 ;  /* 0x0000000000007941 */ /* 0x000fea0003800200 */
.L_x_897:
        /* <DEDUP_REMOVED lines=54> */
.L_x_900:
[----:B------:R-:W-:Y:S05]  /*1260*/  BSYNC.RECONVERGENT B0 ;  /* 0x0000000000007941 */ /* 0x000fea0003800200 */
.L_x_899:
        /* <DEDUP_REMOVED lines=44> */
.L_x_902:
[----:B------:R-:W-:Y:S05]  /*1530*/  BSYNC.RECONVERGENT B0 ;  /* 0x0000000000007941 */ /* 0x000fea0003800200 */
.L_x_901:
        /* <DEDUP_REMOVED lines=44> */
.L_x_904:
[----:B------:R-:W-:Y:S05]  /*1800*/  BSYNC.RECONVERGENT B0 ;  /* 0x0000000000007941 */ /* 0x000fea0003800200 */
.L_x_903:
        /* <DEDUP_REMOVED lines=44> */
.L_x_906:
[----:B------:R-:W-:Y:S05]  /*1ad0*/  BSYNC.RECONVERGENT B0 ;  /* 0x0000000000007941 */ /* 0x000fea0003800200 */
.L_x_905:
        /* <DEDUP_REMOVED lines=44> */
.L_x_908:
[----:B------:R-:W-:Y:S05]  /*1da0*/  BSYNC.RECONVERGENT B0 ;  /* 0x0000000000007941 */ /* 0x000fea0003800200 */
.L_x_907:
        /* <DEDUP_REMOVED lines=18> */
.L_x_911:
[----:B------:R-:W-:-:S13]  /*1ed0*/  ISETP.GE.U32.AND P0, PT, R3, R2, PT ;  /* 0x000000020300720c */ /* 0x000fda0003f06070 */
[----:B------:R-:W-:Y:S05]  /*1ee0*/  @P0 BRA `(.L_x_913) ;  /* 0x0000000000300947 */ /* 0x000fea0003800000 */
[----:B0-----:R-:W0:Y:S01]  /*1ef0*/  LDC.64 R4, c[0x0][0x388] ;  /* 0x0000e200ff047b82 */ /* 0x001e220000000a00 */
[----:B------:R-:W-:Y:S02]  /*1f00*/  IADD3 R13, PT, PT, R0, R3, RZ ;  /* 0x00000003000d7210 */ /* 0x000fe40007ffe0ff */
[----:B------:R-:W-:-:S03]  /*1f10*/  IADD3 R3, PT, PT, R3, 0x80, RZ ;  /* 0x0000008003037810 */ /* 0x000fc60007ffe0ff */
[----:B0-----:R-:W-:-:S05]  /*1f20*/  IMAD.WIDE.U32 R4, R13, 0x2, R4 ;  /* 0x000000020d047825 */ /* 0x001fca00078e0004 */
[----:B------:R1:W-:Y:S02]  /*1f30*/  STG.E.U16 desc[UR4][R4.64], R7 ;  /* 0x0000000704007986 */ /* 0x0003e4000c101504 */
.L_x_912:
[----:B------:R-:W-:-:S13]  /*1f40*/  ISETP.GE.U32.AND P0, PT, R3, R2, PT ;  /* 0x000000020300720c */ /* 0x000fda0003f06070 */
[----:B------:R-:W-:Y:S05]  /*1f50*/  @P0 BRA `(.L_x_914) ;  /* 0x0000000000340947 */ /* 0x000fea0003800000 */
[----:B01----:R-:W0:Y:S01]  /*1f60*/  LDC.64 R4, c[0x0][0x388] ;  /* 0x0000e200ff047b82 */ /* 0x003e220000000a00 */
[----:B------:R-:W-:Y:S02]  /*1f70*/  IADD3 R7, PT, PT, R0, R3, RZ ;  /* 0x0000000300077210 */ /* 0x000fe40007ffe0ff */
[----:B------:R-:W-:-:S03]  /*1f80*/  IADD3 R3, PT, PT, R3, 0x80, RZ ;  /* 0x0000008003037810 */ /* 0x000fc60007ffe0ff */
[----:B0-----:R-:W-:-:S05]  /*1f90*/  IMAD.WIDE.U32 R4, R7, 0x2, R4 ;  /* 0x0000000207047825 */ /* 0x001fca00078e0004 */
[----:B------:R1:W-:Y:S02]  /*1fa0*/  STG.E.U16 desc[UR4][R4.64], R8 ;  /* 0x0000000804007986 */ /* 0x0003e4000c101504 */
.L_x_913:
        /* <DEDUP_REMOVED lines=8> */
.L_x_914:
[----:B------:R-:W-:Y:S05]  /*2030*/  BSYNC.RELIABLE B1 ;  /* 0x0000000000017941 */ /* 0x000fea0003800100 */
.L_x_910:
[----:B------:R-:W-:-:S13]  /*2040*/  ISETP.GE.U32.AND P0, PT, R3, R2, PT ;  /* 0x000000020300720c */ /* 0x000fda0003f06070 */
[----:B012---:R-:W0:Y:S01]  /*2050*/  @!P0 LDC.64 R4, c[0x0][0x388] ;  /* 0x0000e200ff048b82 */ /* 0x007e220000000a00 */
[----:B------:R-:W-:Y:S02]  /*2060*/  @!P0 IADD3 R7, PT, PT, R0, R3, RZ ;  /* 0x0000000300078210 */ /* 0x000fe40007ffe0ff */
[----:B------:R-:W-:-:S03]  /*2070*/  @!P0 IADD3 R3, PT, PT, R3, 0x80, RZ ;  /* 0x0000008003038810 */ /* 0x000fc60007ffe0ff */
[----:B0-----:R-:W-:-:S05]  /*2080*/  @!P0 IMAD.WIDE.U32 R4, R7, 0x2, R4 ;  /* 0x0000000207048825 */ /* 0x001fca00078e0004 */
[----:B------:R2:W-:Y:S02]  /*2090*/  @!P0 STG.E.U16 desc[UR4][R4.64], R10 ;  /* 0x0000000a04008986 */ /* 0x0005e4000c101504 */
.L_x_915:
[----:B------:R-:W-:Y:S05]  /*20a0*/  BSYNC.RECONVERGENT B0 ;  /* 0x0000000000007941 */ /* 0x000fea0003800200 */
.L_x_909:
        /* <DEDUP_REMOVED lines=8> */
.L_x_892:
[----:B------:R-:W0:Y:S01]  /*2130*/  S2R R8, SR_TID.X ;  /* 0x0000000000087919 */ /* 0x000e220000002100 */
[----:B------:R-:W1:Y:S02]  /*2140*/  LDC.64 R2, c[0x0][0x398] ;  /* 0x0000e600ff027b82 */ /* 0x000e640000000a00 */
[----:B-1----:R-:W-:-:S04]  /*2150*/  IMAD.WIDE.U32 R2, R0, 0x2, R2 ;  /* 0x0000000200027825 */ /* 0x002fc800078e0002 */
[----:B0-----:R-:W-:-:S05]  /*2160*/  IMAD.WIDE.U32 R4, R8, 0x8, R2 ;  /* 0x0000000808047825 */ /* 0x001fca00078e0002 */
[----:B------:R-:W2:Y:S04]  /*2170*/  LDG.E.64 R6, desc[UR4][R4.64] ;  /* 0x0000000404067981 */ /* 0x000ea8000c1e1b00 */
[----:B------:R0:W3:Y:S01]  /*2180*/  LDG.E.64 R2, desc[UR4][R4.64+0x400] ;  /* 0x0004000404027981 */ /* 0x0000e2000c1e1b00 */
[----:B------:R-:W-:Y:S01]  /*2190*/  HFMA2 R10, -RZ, RZ, 1.625, 0 ;  /* 0x3e800000ff0a7431 */ /* 0x000fe200000001ff */
[C---:B--2---:R-:W-:Y:S02]  /*21a0*/  SHF.L.U32 R9, R6.reuse, 0x10, RZ ;  /* 0x0000001006097819 */ /* 0x044fe400000006ff */
[----:B------:R-:W-:Y:S02]  /*21b0*/  SHF.L.U32 R14, R7, 0x10, RZ ;  /* 0x00000010070e7819 */ /* 0x000fe400000006ff */
[----:B------:R-:W-:Y:S01]  /*21c0*/  PRMT R18, R6, 0x7632, R18 ;  /* 0x0000763206127816 */ /* 0x000fe20000000012 */
[----:B------:R-:W-:-:S02]  /*21d0*/  FMUL.FTZ R16, R9, 1.4426950216293334961 ;  /* 0x3fb8aa3b09107820 */ /* 0x000fc40000410000 */
[----:B------:R-:W-:Y:S01]  /*21e0*/  FMUL.FTZ R13, R14, 1.4426950216293334961 ;  /* 0x3fb8aa3b0e0d7820 */ /* 0x000fe20000410000 */
[----:B------:R-:W-:-:S03]  /*21f0*/  SHF.L.U32 R18, R18, 0x10, RZ ;  /* 0x0000001012127819 */ /* 0x000fc600000006ff */
[----:B------:R-:W1:Y:S02]  /*2200*/  MUFU.EX2 R16, R16 ;  /* 0x0000001000107308 */ /* 0x000e640000000800 */
[C---:B0-----:R-:W-:Y:S01]  /*2210*/  FMUL.FTZ R5, R18.reuse, 1.4426950216293334961 ;  /* 0x3fb8aa3b12057820 */ /* 0x041fe20000410000 */
[----:B------:R-:W-:-:S05]  /*2220*/  FMUL.FTZ R24, R18, -1.4426950216293334961 ;  /* 0xbfb8aa3b12187820 */ /* 0x000fca0000410000 */
[----:B------:R-:W0:Y:S08]  /*2230*/  MUFU.EX2 R13, R13 ;  /* 0x0000000d000d7308 */ /* 0x000e300000000800 */
[----:B------:R-:W2:Y:S01]  /*2240*/  MUFU.EX2 R5, R5 ;  /* 0x0000000500057308 */ /* 0x000ea20000000800 */
[C---:B-1----:R-:W-:Y:S01]  /*2250*/  FADD.FTZ.RZ R6, R16.reuse, 1 ;  /* 0x3f80000010067421 */ /* 0x042fe2000001c000 */
[----:B------:R-:W-:-:S04]  /*2260*/  ISETP.GE.U32.AND P0, PT, R16, 0x7f800000, PT ;  /* 0x7f8000001000780c */ /* 0x000fc80003f06070 */
[----:B------:R-:W-:Y:S02]  /*2270*/  IADD3 R6, PT, PT, R6, -0x3f400000, RZ ;  /* 0xc0c0000006067810 */ /* 0x000fe40007ffe0ff */
[----:B------:R-:W-:Y:S01]  /*2280*/  ISETP.GT.AND P3, PT, R16, -0x40800000, P0 ;  /* 0xbf8000001000780c */ /* 0x000fe20000764270 */
[C---:B0-----:R-:W-:Y:S01]  /*2290*/  FADD.FTZ.RZ R4, R13.reuse, 1 ;  /* 0x3f8000000d047421 */ /* 0x041fe2000001c000 */
[----:B------:R-:W-:Y:S02]  /*22a0*/  LOP3.LUT R15, R6, 0xff800000, RZ, 0xc0, !PT ;  /* 0xff800000060f7812 */ /* 0x000fe400078ec0ff */
[----:B------:R-:W-:Y:S02]  /*22b0*/  ISETP.GE.U32.AND P2, PT, R13, 0x7f800000, PT ;  /* 0x7f8000000d00780c */ /* 0x000fe40003f46070 */
[----:B------:R-:W-:Y:S02]  /*22c0*/  IADD3 R4, PT, PT, R4, -0x3f400000, RZ ;  /* 0xc0c0000004047810 */ /* 0x000fe40007ffe0ff */
[----:B------:R-:W-:-:S02]  /*22d0*/  IADD3 R11, PT, PT, -R15, 0x40800000, RZ ;  /* 0x408000000f0b7810 */ /* 0x000fc40007ffe1ff */
[----:B------:R-:W-:Y:S01]  /*22e0*/  LOP3.LUT R6, R4, 0xff800000, RZ, 0xc0, !PT ;  /* 0xff80000004067812 */ /* 0x000fe200078ec0ff */
[----:B--2---:R-:W-:Y:S01]  /*22f0*/  FADD.FTZ.RZ R4, R5, 1 ;  /* 0x3f80000005047421 */ /* 0x004fe2000001c000 */
[----:B------:R-:W-:Y:S01]  /*2300*/  IADD3 R12, PT, PT, R16, -R15, RZ ;  /* 0x8000000f100c7210 */ /* 0x000fe20007ffe0ff */
[----:B------:R-:W-:Y:S01]  /*2310*/  FFMA.FTZ R17, R11, R10, -1 ;  /* 0xbf8000000b117423 */ /* 0x000fe2000001000a */
[----:B------:R-:W-:Y:S02]  /*2320*/  IADD3 R21, PT, PT, -R6, 0x40800000, RZ ;  /* 0x4080000006157810 */ /* 0x000fe40007ffe1ff */
[----:B------:R-:W-:Y:S01]  /*2330*/  MOV R11, 0x3d39bf78 ;  /* 0x3d39bf78000b7802 */ /* 0x000fe20000000f00 */
[----:B------:R-:W-:Y:S01]  /*2340*/  FADD.FTZ R12, R12, R17 ;  /* 0x000000110c0c7221 */ /* 0x000fe20000010000 */
[----:B------:R-:W-:Y:S01]  /*2350*/  IADD3 R19, PT, PT, R13, -R6, RZ ;  /* 0x800000060d137210 */ /* 0x000fe20007ffe0ff */
[----:B------:R-:W-:Y:S01]  /*2360*/  FFMA.FTZ R22, R21, R10, -1 ;  /* 0xbf80000015167423 */ /* 0x000fe2000001000a */
[----:B------:R-:W-:Y:S01]  /*2370*/  IADD3 R20, PT, PT, R4, -0x3f400000, RZ ;  /* 0xc0c0000004147810 */ /* 0x000fe20007ffe0ff */
[----:B------:R-:W-:Y:S01]  /*2380*/  FFMA.FTZ R17, R12, -R11, 0.10546888411045074463 ;  /* 0x3dd800120c117423 */ /* 0x000fe2000001080b */
[----:B------:R-:W-:Y:S01]  /*2390*/  I2FP.F32.S32 R26, R6 ;  /* 0x00000006001a7245 */ /* 0x000fe20000201400 */
[----:B------:R-:W-:Y:S01]  /*23a0*/  FADD.FTZ R4, R19, R22 ;  /* 0x0000001613047221 */ /* 0x000fe20000010000 */
[----:B------:R-:W-:Y:S01]  /*23b0*/  LOP3.LUT R20, R20, 0xff800000, RZ, 0xc0, !PT ;  /* 0xff80000014147812 */ /* 0x000fe200078ec0ff */
[----:B------:R-:W-:Y:S01]  /*23c0*/  FFMA.FTZ R17, R12, R17, -0.13229703903198242188 ;  /* 0xbe0778e00c117423 */ /* 0x000fe20000010011 */
[----:B------:R-:W-:Y:S01]  /*23d0*/  ISETP.GT.AND P4, PT, R13, -0x40800000, P2 ;  /* 0xbf8000000d00780c */ /* 0x000fe20001784270 */
[----:B------:R-:W-:Y:S01]  /*23e0*/  FFMA.FTZ R21, R4, -R11, 0.10546888411045074463 ;  /* 0x3dd8001204157423 */ /* 0x000fe2000001080b */
[----:B------:R-:W-:Y:S01]  /*23f0*/  IADD3 R19, PT, PT, -R20, 0x40800000, RZ ;  /* 0x4080000014137810 */ /* 0x000fe20007ffe1ff */
[----:B------:R-:W-:Y:S01]  /*2400*/  FFMA.FTZ R17, R12, R17, 0.14491446316242218018 ;  /* 0x3e1464750c117423 */ /* 0x000fe20000010011 */
[----:B------:R-:W-:Y:S01]  /*2410*/  IADD3 R22, PT, PT, R5, -R20, RZ ;  /* 0x8000001405167210 */ /* 0x000fe20007ffe0ff */
[----:B------:R-:W-:Y:S01]  /*2420*/  FFMA.FTZ R21, R4, R21, -0.13229703903198242188 ;  /* 0xbe0778e004157423 */ /* 0x000fe20000010015 */
[----:B------:R-:W-:Y:S01]  /*2430*/  FMUL.FTZ R26, R26, 1.1920928955078125e-07 ;  /* 0x340000001a1a7820 */ /* 0x000fe20000410000 */
[----:B------:R-:W-:Y:S01]  /*2440*/  FFMA.FTZ R17, R12, R17, -0.16641564667224884033 ;  /* 0xbe2a68dd0c117423 */ /* 0x000fe20000010011 */
[----:B------:R-:W-:Y:S01]  /*2450*/  FFMA.FTZ R19, R19, R10, -1 ;  /* 0xbf80000013137423 */ /* 0x000fe2000001000a */
[----:B------:R-:W-:Y:S01]  /*2460*/  FFMA.FTZ R21, R4, R21, 0.14491446316242218018 ;  /* 0x3e14647504157423 */ /* 0x000fe20000010015 */
[----:B------:R-:W-:Y:S01]  /*2470*/  @P0 FSETP.NEU.FTZ.AND P1, PT, R16, RZ, PT ;  /* 0x000000ff1000020b */ /* 0x000fe20003f3d000 */
[----:B------:R-:W-:Y:S01]  /*2480*/  FFMA.FTZ R17, R12, R17, 0.19988867640495300293 ;  /* 0x3e4caf9e0c117423 */ /* 0x000fe20000010011 */
[----:B------:R-:W-:Y:S01]  /*2490*/  FADD.FTZ R22, R22, R19 ;  /* 0x0000001316167221 */ /* 0x000fe20000010000 */
[----:B------:R-:W-:Y:S01]  /*24a0*/  FFMA.FTZ R21, R4, R21, -0.16641564667224884033 ;  /* 0xbe2a68dd04157423 */ /* 0x000fe20000010015 */
[----:B------:R-:W-:Y:S01]  /*24b0*/  FMUL.FTZ R19, R9, -1.4426950216293334961 ;  /* 0xbfb8aa3b09137820 */ /* 0x000fe20000410000 */
[----:B------:R-:W-:Y:S01]  /*24c0*/  FFMA.FTZ R17, R12, R17, -0.25000196695327758789 ;  /* 0xbe8000420c117423 */ /* 0x000fe20000010011 */
[----:B------:R-:W-:Y:S01]  /*24d0*/  I2FP.F32.S32 R20, R20 ;  /* 0x0000001400147245 */ /* 0x000fe20000201400 */
[----:B------:R-:W-:Y:S01]  /*24e0*/  FFMA.FTZ R23, R4, R21, 0.19988867640495300293 ;  /* 0x3e4caf9e04177423 */ /* 0x000fe20000010015 */
[----:B------:R-:W-:Y:S01]  /*24f0*/  FFMA.FTZ R21, R22, -R11, 0.10546888411045074463 ;  /* 0x3dd8001216157423 */ /* 0x000fe2000001080b */
[----:B------:R-:W-:Y:S01]  /*2500*/  FFMA.FTZ R17, R12, R17, 0.33333510160446166992 ;  /* 0x3eaaaae60c117423 */ /* 0x000fe20000010011 */
[----:B------:R-:W0:Y:S01]  /*2510*/  MUFU.EX2 R19, R19 ;  /* 0x0000001300137308 */ /* 0x000e220000000800 */
[----:B------:R-:W-:Y:S01]  /*2520*/  FFMA.FTZ R25, R4, R23, -0.25000196695327758789 ;  /* 0xbe80004204197423 */ /* 0x000fe20000010017 */
[----:B------:R-:W-:Y:S01]  /*2530*/  FFMA.FTZ R21, R22, R21, -0.13229703903198242188 ;  /* 0xbe0778e016157423 */ /* 0x000fe20000010015 */
[----:B------:R-:W-:Y:S01]  /*2540*/  FFMA.FTZ R17, R12, R17, -0.5 ;  /* 0xbf0000000c117423 */ /* 0x000fe20000010011 */
[----:B------:R-:W-:Y:S01]  /*2550*/  FMUL.FTZ R20, R20, 1.1920928955078125e-07 ;  /* 0x3400000014147820 */ /* 0x000fe20000410000 */
[----:B------:R-:W-:Y:S01]  /*2560*/  FFMA.FTZ R25, R4, R25, 0.33333510160446166992 ;  /* 0x3eaaaae604197423 */ /* 0x000fe20000010019 */
[----:B------:R-:W-:Y:S01]  /*2570*/  FFMA.FTZ R21, R22, R21, 0.14491446316242218018 ;  /* 0x3e14647516157423 */ /* 0x000fe20000010015 */
[----:B------:R-:W-:-:S02]  /*2580*/  FMUL.FTZ R17, R12, R17 ;  /* 0x000000110c117220 */ /* 0x000fc40000410000 */
[----:B------:R-:W-:Y:S01]  /*2590*/  FFMA.FTZ R25, R4, R25, -0.5 ;  /* 0xbf00000004197423 */ /* 0x000fe20000010019 */
[----:B------:R-:W-:Y:S01]  /*25a0*/  FFMA.FTZ R21, R22, R21, -0.16641564667224884033 ;  /* 0xbe2a68dd16157423 */ /* 0x000fe20000010015 */
[--C-:B------:R-:W-:Y:S01]  /*25b0*/  FFMA.FTZ R23, R12, R17, R12.reuse ;  /* 0x000000110c177223 */ /* 0x100fe2000001000c */
[----:B------:R-:W-:Y:S01]  /*25c0*/  PRMT R12, R7, 0x7632, R12 ;  /* 0x00007632070c7816 */ /* 0x000fe2000000000c */
[----:B------:R-:W-:Y:S01]  /*25d0*/  FMUL.FTZ R7, R4, R25 ;  /* 0x0000001904077220 */ /* 0x000fe20000410000 */
[----:B------:R-:W-:Y:S01]  /*25e0*/  FFMA.FTZ R21, R22, R21, 0.19988867640495300293 ;  /* 0x3e4caf9e16157423 */ /* 0x000fe20000010015 */
[----:B------:R-:W-:Y:S01]  /*25f0*/  FMUL.FTZ R17, R14, -1.4426950216293334961 ;  /* 0xbfb8aa3b0e117820 */ /* 0x000fe20000410000 */
[----:B------:R-:W-:Y:S01]  /*2600*/  SHF.L.U32 R12, R12, 0x10, RZ ;  /* 0x000000100c0c7819 */ /* 0x000fe200000006ff */
[----:B------:R-:W-:Y:S01]  /*2610*/  FFMA.FTZ R7, R4, R7, R4 ;  /* 0x0000000704077223 */ /* 0x000fe20000010004 */
[----:B------:R-:W-:Y:S01]  /*2620*/  FFMA.FTZ R21, R22, R21, -0.25000196695327758789 ;  /* 0xbe80004216157423 */ /* 0x000fe20000010015 */
[----:B------:R0:W-:Y:S02]  /*2630*/  MUFU.EX2 R4, R24 ;  /* 0x0000001800047308 */ /* 0x0001e40000000800 */
[----:B------:R-:W-:Y:S01]  /*2640*/  FMUL.FTZ R27, R12, 1.4426950216293334961 ;  /* 0x3fb8aa3b0c1b7820 */ /* 0x000fe20000410000 */
[----:B------:R-:W-:Y:S01]  /*2650*/  FFMA.FTZ R25, R22, R21, 0.33333510160446166992 ;  /* 0x3eaaaae616197423 */ /* 0x000fe20000010015 */
[----:B------:R-:W-:-:S03]  /*2660*/  I2FP.F32.S32 R21, R15 ;  /* 0x0000000f00157245 */ /* 0x000fc60000201400 */
[C---:B------:R-:W-:Y:S01]  /*2670*/  FFMA.FTZ R25, R22.reuse, R25, -0.5 ;  /* 0xbf00000016197423 */ /* 0x040fe20000010019 */
[----:B------:R-:W1:Y:S01]  /*2680*/  MUFU.EX2 R15, R27 ;  /* 0x0000001b000f7308 */ /* 0x000e620000000800 */
[----:B------:R-:W-:Y:S01]  /*2690*/  FMUL.FTZ R6, R21, 1.1920928955078125e-07 ;  /* 0x3400000015067820 */ /* 0x000fe20000410000 */
[----:B0-----:R-:W-:Y:S01]  /*26a0*/  FADD.FTZ R24, R19, 1 ;  /* 0x3f80000013187421 */ /* 0x001fe20000010000 */
[----:B------:R-:W-:Y:S01]  /*26b0*/  FMUL.FTZ R21, R22, R25 ;  /* 0x0000001916157220 */ /* 0x000fe20000410000 */
[----:B------:R-:W-:Y:S01]  /*26c0*/  @P0 MOV R19, 0x7f800000 ;  /* 0x7f80000000130802 */ /* 0x000fe20000000f00 */
[----:B------:R-:W-:Y:S02]  /*26d0*/  FFMA.FTZ R23, R6, 0.69314718246459960938, R23 ;  /* 0x3f31721806177823 */ /* 0x000fe40000010017 */
[----:B------:R-:W-:Y:S01]  /*26e0*/  FFMA.FTZ R21, R22, R21, R22 ;  /* 0x0000001516157223 */ /* 0x000fe20000010016 */
[----:B------:R-:W0:Y:S01]  /*26f0*/  MUFU.EX2 R17, R17 ;  /* 0x0000001100117308 */ /* 0x000e220000000800 */
[----:B------:R-:W-:Y:S01]  /*2700*/  FFMA.FTZ R22, R26, 0.69314718246459960938, R7 ;  /* 0x3f3172181a167823 */ /* 0x000fe20000010007 */
[----:B------:R-:W-:Y:S01]  /*2710*/  @P3 FFMA.FTZ R23, R16, R19, +INF ;  /* 0x7f80000010173423 */ /* 0x000fe20000010013 */
[----:B------:R-:W2:Y:S01]  /*2720*/  LDC.64 R6, c[0x0][0x390] ;  /* 0x0000e400ff067b82 */ /* 0x000ea20000000a00 */
[----:B------:R-:W-:Y:S01]  /*2730*/  @P2 MOV R26, 0x7f800000 ;  /* 0x7f800000001a2802 */ /* 0x000fe20000000f00 */
[----:B------:R-:W-:Y:S01]  /*2740*/  FFMA.FTZ R21, R20, 0.69314718246459960938, R21 ;  /* 0x3f31721814157823 */ /* 0x000fe20000010015 */
[----:B------:R-:W-:-:S02]  /*2750*/  @P2 FSETP.NEU.FTZ.AND P3, PT, R13, RZ, PT ;  /* 0x000000ff0d00220b */ /* 0x000fc40003f7d000 */
[----:B------:R-:W-:Y:S01]  /*2760*/  @P0 FSEL R23, R23, -RZ, P1 ;  /* 0x800000ff17170208 */ /* 0x000fe20000800000 */
[----:B-1----:R-:W-:Y:S01]  /*2770*/  FADD.FTZ.RZ R16, R15, 1 ;  /* 0x3f8000000f107421 */ /* 0x002fe2000001c000 */
[----:B------:R-:W-:Y:S01]  /*2780*/  @P4 FFMA.FTZ R22, R13, R26, +INF ;  /* 0x7f8000000d164423 */ /* 0x000fe2000001001a */
[----:B------:R-:W-:Y:S01]  /*2790*/  ISETP.GE.U32.AND P0, PT, R5, 0x7f800000, PT ;  /* 0x7f8000000500780c */ /* 0x000fe20003f06070 */
[----:B------:R1:W4:Y:S02]  /*27a0*/  MUFU.TANH R13, R23 ;  /* 0x00000017000d7308 */ /* 0x0003240000002400 */
[----:B------:R-:W-:Y:S02]  /*27b0*/  IADD3 R16, PT, PT, R16, -0x3f400000, RZ ;  /* 0xc0c0000010107810 */ /* 0x000fe40007ffe0ff */
[----:B------:R-:W-:Y:S01]  /*27c0*/  @P2 FSEL R22, R22, -RZ, P3 ;  /* 0x800000ff16162208 */ /* 0x000fe20001800000 */
[----:B0-----:R-:W-:Y:S01]  /*27d0*/  FADD.FTZ R17, R17, 1 ;  /* 0x3f80000011117421 */ /* 0x001fe20000010000 */
[----:B------:R-:W-:-:S02]  /*27e0*/  LOP3.LUT R16, R16, 0xff800000, RZ, 0xc0, !PT ;  /* 0xff80000010107812 */ /* 0x000fc400078ec0ff */
[----:B------:R-:W0:Y:S01]  /*27f0*/  MUFU.RCP R24, R24 ;  /* 0x0000001800187308 */ /* 0x000e220000001000 */
[----:B------:R-:W-:Y:S01]  /*2800*/  ISETP.GT.AND P2, PT, R5, -0x40800000, P0 ;  /* 0xbf8000000500780c */ /* 0x000fe20000744270 */
[----:B-1----:R-:W-:Y:S01]  /*2810*/  FADD.FTZ R23, R4, 1 ;  /* 0x3f80000004177421 */ /* 0x002fe20000010000 */
[----:B------:R-:W-:Y:S02]  /*2820*/  IADD3 R20, PT, PT, R15, -R16, RZ ;  /* 0x800000100f147210 */ /* 0x000fe40007ffe0ff */
[----:B------:R-:W-:Y:S01]  /*2830*/  @P0 MOV R28, 0x7f800000 ;  /* 0x7f800000001c0802 */ /* 0x000fe20000000f00 */
[----:B--2---:R-:W-:Y:S02]  /*2840*/  IMAD.WIDE.U32 R6, R0, 0x2, R6 ;  /* 0x0000000200067825 */ /* 0x004fe400078e0006 */
[----:B------:R1:W2:Y:S01]  /*2850*/  MUFU.RCP R19, R17 ;  /* 0x0000001100137308 */ /* 0x0002a20000001000 */
[----:B------:R-:W-:Y:S01]  /*2860*/  @P0 FSETP.NEU.FTZ.AND P1, PT, R5, RZ, PT ;  /* 0x000000ff0500020b */ /* 0x000fe20003f3d000 */
[----:B----4-:R-:W-:Y:S01]  /*2870*/  FFMA.FTZ R4, -R13, R13, 1 ;  /* 0x3f8000000d047423 */ /* 0x010fe2000001010d */
[----:B------:R-:W-:-:S04]  /*2880*/  IMAD.WIDE.U32 R6, R8, 0x8, R6 ;  /* 0x0000000808067825 */ /* 0x000fc800078e0006 */
[----:B------:R-:W-:Y:S01]  /*2890*/  @P2 FFMA.FTZ R21, R5, R28, +INF ;  /* 0x7f80000005152423 */ /* 0x000fe2000001001c */
[----:B------:R-:W4:Y:S01]  /*28a0*/  MUFU.TANH R22, R22 ;  /* 0x0000001600167308 */ /* 0x000f220000002400 */
[----:B-1----:R-:W-:Y:S01]  /*28b0*/  IADD3 R17, PT, PT, -R16, 0x40800000, RZ ;  /* 0x4080000010117810 */ /* 0x002fe20007ffe1ff */
[----:B0-----:R-:W-:Y:S01]  /*28c0*/  FMUL.FTZ R24, R9, R24 ;  /* 0x0000001809187220 */ /* 0x001fe20000410000 */
[----:B---3--:R-:W-:-:S03]  /*28d0*/  SHF.L.U32 R9, R2, 0x10, RZ ;  /* 0x0000001002097819 */ /* 0x008fc600000006ff */
[----:B------:R-:W-:Y:S01]  /*28e0*/  FFMA.FTZ R17, R17, R10, -1 ;  /* 0xbf80000011117423 */ /* 0x000fe2000001000a */
[----:B------:R-:W-:Y:S01]  /*28f0*/  FFMA.FTZ R13, R24, R4, R13 ;  /* 0x00000004180d7223 */ /* 0x000fe2000001000d */
[----:B------:R-:W-:Y:S01]  /*2900*/  FMUL.FTZ R26, R9, 1.4426950216293334961 ;  /* 0x3fb8aa3b091a7820 */ /* 0x000fe20000410000 */
[----:B------:R-:W-:Y:S01]  /*2910*/  MUFU.RCP R23, R23 ;  /* 0x0000001700177308 */ /* 0x000fe20000001000 */
[----:B------:R-:W-:-:S04]  /*2920*/  FADD.FTZ R20, R20, R17 ;  /* 0x0000001114147221 */ /* 0x000fc80000010000 */
[----:B------:R-:W-:-:S03]  /*2930*/  FFMA.FTZ R5, R20, -R11, 0.10546888411045074463 ;  /* 0x3dd8001214057423 */ /* 0x000fc6000001080b */
[----:B------:R-:W0:Y:S01]  /*2940*/  MUFU.EX2 R17, R26 ;  /* 0x0000001a00117308 */ /* 0x000e220000000800 */
[C---:B------:R-:W-:Y:S02]  /*2950*/  FFMA.FTZ R25, R20.reuse, R5, -0.13229703903198242188 ;  /* 0xbe0778e014197423 */ /* 0x040fe40000010005 */
[----:B------:R-:W3:Y:S01]  /*2960*/  LDG.E.64 R4, desc[UR4][R6.64] ;  /* 0x0000000406047981 */ /* 0x000ee2000c1e1b00 */
[----:B------:R-:W-:Y:S01]  /*2970*/  @P0 FSEL R21, R21, -RZ, P1 ;  /* 0x800000ff15150208 */ /* 0x000fe20000800000 */
[----:B------:R-:W-:Y:S01]  /*2980*/  FFMA.FTZ R25, R20, R25, 0.14491446316242218018 ;  /* 0x3e14647514197423 */ /* 0x000fe20000010019 */
[----:B--2---:R-:W-:Y:S01]  /*2990*/  FMUL.FTZ R19, R14, R19 ;  /* 0x000000130e137220 */ /* 0x004fe20000410000 */
[----:B----4-:R-:W-:Y:S02]  /*29a0*/  FFMA.FTZ R14, -R22, R22, 1 ;  /* 0x3f800000160e7423 */ /* 0x010fe40000010116 */
[C---:B------:R-:W-:Y:S01]  /*29b0*/  FFMA.FTZ R25, R20.reuse, R25, -0.16641564667224884033 ;  /* 0xbe2a68dd14197423 */ /* 0x040fe20000010019 */
[----:B------:R-:W1:Y:S01]  /*29c0*/  MUFU.TANH R21, R21 ;  /* 0x0000001500157308 */ /* 0x000e620000002400 */
[----:B------:R-:W-:Y:S01]  /*29d0*/  FFMA.FTZ R14, R19, R14, R22 ;  /* 0x0000000e130e7223 */ /* 0x000fe20000010016 */
[----:B------:R-:W2:Y:S01]  /*29e0*/  LDG.E.64 R6, desc[UR4][R6.64+0x400] ;  /* 0x0004000406067981 */ /* 0x000ea2000c1e1b00 */
[----:B------:R-:W-:Y:S01]  /*29f0*/  FFMA.FTZ R25, R20, R25, 0.19988867640495300293 ;  /* 0x3e4caf9e14197423 */ /* 0x000fe20000010019 */
[----:B0-----:R-:W-:-:S05]  /*2a00*/  FADD.FTZ.RZ R24, R17, 1 ;  /* 0x3f80000011187421 */ /* 0x001fca000001c000 */
[----:B------:R-:W-:-:S04]  /*2a10*/  IADD3 R24, PT, PT, R24, -0x3f400000, RZ ;  /* 0xc0c0000018187810 */ /* 0x000fc80007ffe0ff */
[----:B------:R-:W-:-:S04]  /*2a20*/  LOP3.LUT R24, R24, 0xff800000, RZ, 0xc0, !PT ;  /* 0xff80000018187812 */ /* 0x000fc800078ec0ff */
[----:B------:R-:W-:Y:S02]  /*2a30*/  IADD3 R27, PT, PT, -R24, 0x40800000, RZ ;  /* 0x40800000181b7810 */ /* 0x000fe40007ffe1ff */
[----:B------:R-:W-:-:S03]  /*2a40*/  IADD3 R26, PT, PT, R17, -R24, RZ ;  /* 0x80000018111a7210 */ /* 0x000fc60007ffe0ff */
[----:B------:R-:W-:Y:S01]  /*2a50*/  FFMA.FTZ R27, R27, R10, -1 ;  /* 0xbf8000001b1b7423 */ /* 0x000fe2000001000a */
[----:B------:R-:W-:Y:S01]  /*2a60*/  FMUL.FTZ R18, R18, R23 ;  /* 0x0000001712127220 */ /* 0x000fe20000410000 */
[----:B-1----:R-:W-:Y:S02]  /*2a70*/  FFMA.FTZ R19, -R21, R21, 1 ;  /* 0x3f80000015137423 */ /* 0x002fe40000010115 */
[----:B------:R-:W-:Y:S01]  /*2a80*/  FADD.FTZ R26, R26, R27 ;  /* 0x0000001b1a1a7221 */ /* 0x000fe20000010000 */
[----:B------:R-:W-:Y:S01]  /*2a90*/  FFMA.FTZ R25, R20, R25, -0.25000196695327758789 ;  /* 0xbe80004214197423 */ /* 0x000fe20000010019 */
[----:B------:R-:W-:Y:S02]  /*2aa0*/  FFMA.FTZ R18, R18, R19, R21 ;  /* 0x0000001312127223 */ /* 0x000fe40000010015 */
[----:B------:R-:W-:Y:S01]  /*2ab0*/  FFMA.FTZ R21, R26, -R11, 0.10546888411045074463 ;  /* 0x3dd800121a157423 */ /* 0x000fe2000001080b */
[----:B------:R-:W-:Y:S01]  /*2ac0*/  FFMA.FTZ R25, R20, R25, 0.33333510160446166992 ;  /* 0x3eaaaae614197423 */ /* 0x000fe20000010019 */
[----:B------:R-:W-:-:S02]  /*2ad0*/  PRMT R2, R2, 0x7632, R2 ;  /* 0x0000763202027816 */ /* 0x000fc40000000002 */
[----:B------:R-:W-:Y:S01]  /*2ae0*/  SHF.L.U32 R19, R3, 0x10, RZ ;  /* 0x0000001003137819 */ /* 0x000fe200000006ff */
[----:B------:R-:W-:Y:S01]  /*2af0*/  FFMA.FTZ R21, R26, R21, -0.13229703903198242188 ;  /* 0xbe0778e01a157423 */ /* 0x000fe20000010015 */
[----:B------:R-:W-:Y:S01]  /*2b00*/  FFMA.FTZ R25, R20, R25, -0.5 ;  /* 0xbf00000014197423 */ /* 0x000fe20000010019 */
[----:B------:R-:W-:Y:S02]  /*2b10*/  SHF.L.U32 R2, R2, 0x10, RZ ;  /* 0x0000001002027819 */ /* 0x000fe400000006ff */
[----:B------:R-:W-:Y:S01]  /*2b20*/  FFMA.FTZ R21, R26, R21, 0.14491446316242218018 ;  /* 0x3e1464751a157423 */ /* 0x000fe20000010015 */
[----:B------:R-:W-:Y:S01]  /*2b30*/  FMUL.FTZ R22, R19, 1.4426950216293334961 ;  /* 0x3fb8aa3b13167820 */ /* 0x000fe20000410000 */
[----:B------:R-:W-:Y:S01]  /*2b40*/  FMUL.FTZ R25, R20, R25 ;  /* 0x0000001914197220 */ /* 0x000fe20000410000 */
[----:B------:R-:W-:Y:S01]  /*2b50*/  FMUL.FTZ R23, R2, 1.4426950216293334961 ;  /* 0x3fb8aa3b02177820 */ /* 0x000fe20000410000 */
[----:B------:R-:W-:Y:S01]  /*2b60*/  FFMA.FTZ R21, R26, R21, -0.16641564667224884033 ;  /* 0xbe2a68dd1a157423 */ /* 0x000fe20000010015 */
[C---:B------:R-:W-:Y:S01]  /*2b70*/  ISETP.GE.U32.AND P0, PT, R15.reuse, 0x7f800000, PT ;  /* 0x7f8000000f00780c */ /* 0x040fe20003f06070 */
[----:B------:R-:W-:Y:S01]  /*2b80*/  FFMA.FTZ R20, R20, R25, R20 ;  /* 0x0000001914147223 */ /* 0x000fe20000010014 */
[----:B------:R-:W0:Y:S01]  /*2b90*/  MUFU.EX2 R22, R22 ;  /* 0x0000001600167308 */ /* 0x000e220000000800 */
[----:B------:R-:W-:Y:S01]  /*2ba0*/  I2FP.F32.S32 R16, R16 ;  /* 0x0000001000107245 */ /* 0x000fe20000201400 */
[----:B------:R-:W-:Y:S01]  /*2bb0*/  FFMA.FTZ R25, R26, R21, 0.19988867640495300293 ;  /* 0x3e4caf9e1a197423 */ /* 0x000fe20000010015 */
[----:B------:R-:W-:-:S03]  /*2bc0*/  ISETP.GT.AND P1, PT, R15, -0x40800000, P0 ;  /* 0xbf8000000f00780c */ /* 0x000fc60000724270 */
[----:B------:R-:W-:Y:S02]  /*2bd0*/  FFMA.FTZ R25, R26, R25, -0.25000196695327758789 ;  /* 0xbe8000421a197423 */ /* 0x000fe40000010019 */
[----:B------:R-:W1:Y:S01]  /*2be0*/  MUFU.EX2 R23, R23 ;  /* 0x0000001700177308 */ /* 0x000e620000000800 */
[----:B------:R-:W-:Y:S01]  /*2bf0*/  FMUL.FTZ R21, R16, 1.1920928955078125e-07 ;  /* 0x3400000010157820 */ /* 0x000fe20000410000 */
[----:B------:R-:W-:-:S03]  /*2c00*/  FFMA.FTZ R25, R26, R25, 0.33333510160446166992 ;  /* 0x3eaaaae61a197423 */ /* 0x000fc60000010019 */
[----:B------:R-:W-:Y:S01]  /*2c10*/  FFMA.FTZ R16, R21, 0.69314718246459960938, R20 ;  /* 0x3f31721815107823 */ /* 0x000fe20000010014 */
[----:B------:R-:W-:Y:S01]  /*2c20*/  @P0 MOV R20, 0x7f800000 ;  /* 0x7f80000000140802 */ /* 0x000fe20000000f00 */
[----:B------:R-:W-:-:S04]  /*2c30*/  FFMA.FTZ R25, R26, R25, -0.5 ;  /* 0xbf0000001a197423 */ /* 0x000fc80000010019 */
[C---:B------:R-:W-:Y:S01]  /*2c40*/  @P1 FFMA.FTZ R16, R15.reuse, R20, +INF ;  /* 0x7f8000000f101423 */ /* 0x040fe20000010014 */
[----:B0-----:R-:W-:Y:S01]  /*2c50*/  FADD.FTZ.RZ R20, R22, 1 ;  /* 0x3f80000016147421 */ /* 0x001fe2000001c000 */
[C---:B------:R-:W-:Y:S01]  /*2c60*/  FMUL.FTZ R25, R26.reuse, R25 ;  /* 0x000000191a197220 */ /* 0x040fe20000410000 */
[----:B------:R-:W-:Y:S01]  /*2c70*/  @P0 FSETP.NEU.FTZ.AND P1, PT, R15, RZ, PT ;  /* 0x000000ff0f00020b */ /* 0x000fe20003f3d000 */
[----:B-1----:R-:W-:Y:S02]  /*2c80*/  FADD.FTZ.RZ R15, R23, 1 ;  /* 0x3f800000170f7421 */ /* 0x002fe4000001c000 */
[----:B------:R-:W-:Y:S01]  /*2c90*/  FFMA.FTZ R26, R26, R25, R26 ;  /* 0x000000191a1a7223 */ /* 0x000fe2000001001a */
[----:B------:R-:W-:Y:S02]  /*2ca0*/  IADD3 R25, PT, PT, R20, -0x3f400000, RZ ;  /* 0xc0c0000014197810 */ /* 0x000fe40007ffe0ff */
[----:B------:R-:W-:Y:S02]  /*2cb0*/  I2FP.F32.S32 R24, R24 ;  /* 0x0000001800187245 */ /* 0x000fe40000201400 */
[----:B------:R-:W-:-:S02]  /*2cc0*/  IADD3 R20, PT, PT, R15, -0x3f400000, RZ ;  /* 0xc0c000000f147810 */ /* 0x000fc40007ffe0ff */
[----:B------:R-:W-:Y:S01]  /*2cd0*/  LOP3.LUT R25, R25, 0xff800000, RZ, 0xc0, !PT ;  /* 0xff80000019197812 */ /* 0x000fe200078ec0ff */
[----:B------:R-:W-:Y:S01]  /*2ce0*/  FMUL.FTZ R15, R24, 1.1920928955078125e-07 ;  /* 0x34000000180f7820 */ /* 0x000fe20000410000 */
[----:B------:R-:W-:Y:S02]  /*2cf0*/  LOP3.LUT R24, R20, 0xff800000, RZ, 0xc0, !PT ;  /* 0xff80000014187812 */ /* 0x000fe400078ec0ff */
[----:B------:R-:W-:Y:S01]  /*2d00*/  IADD3 R27, PT, PT, -R25, 0x40800000, RZ ;  /* 0x40800000191b7810 */ /* 0x000fe20007ffe1ff */
[----:B------:R-:W-:Y:S01]  /*2d10*/  FFMA.FTZ R15, R15, 0.69314718246459960938, R26 ;  /* 0x3f3172180f0f7823 */ /* 0x000fe2000001001a */
[----:B------:R-:W-:Y:S02]  /*2d20*/  IADD3 R21, PT, PT, -R24, 0x40800000, RZ ;  /* 0x4080000018157810 */ /* 0x000fe40007ffe1ff */
[----:B------:R-:W-:Y:S01]  /*2d30*/  IADD3 R26, PT, PT, R22, -R25, RZ ;  /* 0x80000019161a7210 */ /* 0x000fe20007ffe0ff */
[----:B------:R-:W-:Y:S01]  /*2d40*/  FFMA.FTZ R27, R27, R10, -1 ;  /* 0xbf8000001b1b7423 */ /* 0x000fe2000001000a */
[----:B------:R-:W-:Y:S01]  /*2d50*/  IADD3 R28, PT, PT, R23, -R24, RZ ;  /* 0x80000018171c7210 */ /* 0x000fe20007ffe0ff */
[----:B------:R-:W-:Y:S01]  /*2d60*/  FFMA.FTZ R21, R21, R10, -1 ;  /* 0xbf80000015157423 */ /* 0x000fe2000001000a */
[----:B------:R-:W-:Y:S01]  /*2d70*/  ISETP.GE.U32.AND P5, PT, R17, 0x7f800000, PT ;  /* 0x7f8000001100780c */ /* 0x000fe20003fa6070 */
[----:B------:R-:W-:-:S02]  /*2d80*/  FADD.FTZ R26, R26, R27 ;  /* 0x0000001b1a1a7221 */ /* 0x000fc40000010000 */
[----:B------:R-:W-:Y:S01]  /*2d90*/  FADD.FTZ R28, R28, R21 ;  /* 0x000000151c1c7221 */ /* 0x000fe20000010000 */
[----:B------:R-:W-:Y:S01]  /*2da0*/  ISETP.GT.AND P2, PT, R17, -0x40800000, P5 ;  /* 0xbf8000001100780c */ /* 0x000fe20002f44270 */
[----:B------:R-:W-:Y:S01]  /*2db0*/  FFMA.FTZ R21, R26, -R11, 0.10546888411045074463 ;  /* 0x3dd800121a157423 */ /* 0x000fe2000001080b */
[----:B------:R-:W-:-:S03]  /*2dc0*/  PRMT R3, R3, 0x7632, R3 ;  /* 0x0000763203037816 */ /* 0x000fc60000000003 */
[----:B------:R-:W-:Y:S01]  /*2dd0*/  FFMA.FTZ R21, R26, R21, -0.13229703903198242188 ;  /* 0xbe0778e01a157423 */ /* 0x000fe20000010015 */
[----:B------:R-:W-:-:S03]  /*2de0*/  SHF.L.U32 R3, R3, 0x10, RZ ;  /* 0x0000001003037819 */ /* 0x000fc600000006ff */
[----:B------:R-:W-:Y:S01]  /*2df0*/  @P5 MOV R20, 0x7f800000 ;  /* 0x7f80000000145802 */ /* 0x000fe20000000f00 */
[----:B------:R-:W-:Y:S01]  /*2e00*/  FFMA.FTZ R21, R26, R21, 0.14491446316242218018 ;  /* 0x3e1464751a157423 */ /* 0x000fe20000010015 */
[----:B------:R-:W-:-:S03]  /*2e10*/  @P5 FSETP.NEU.FTZ.AND P6, PT, R17, RZ, PT ;  /* 0x000000ff1100520b */ /* 0x000fc60003fdd000 */
[----:B------:R-:W-:Y:S01]  /*2e20*/  FFMA.FTZ R21, R26, R21, -0.16641564667224884033 ;  /* 0xbe2a68dd1a157423 */ /* 0x000fe20000010015 */
[----:B------:R-:W-:Y:S01]  /*2e30*/  @P2 FFMA.FTZ R15, R17, R20, +INF ;  /* 0x7f800000110f2423 */ /* 0x000fe20000010014 */
[----:B------:R-:W-:Y:S01]  /*2e40*/  FMUL.FTZ R20, R3, 1.4426950216293334961 ;  /* 0x3fb8aa3b03147820 */ /* 0x000fe20000410000 */
[----:B------:R-:W-:Y:S01]  /*2e50*/  FFMA.FTZ R17, R28, -R11, 0.10546888411045074463 ;  /* 0x3dd800121c117423 */ /* 0x000fe2000001080b */
[----:B------:R-:W-:-:S03]  /*2e60*/  FFMA.FTZ R21, R26, R21, 0.19988867640495300293 ;  /* 0x3e4caf9e1a157423 */ /* 0x000fc60000010015 */
[----:B------:R-:W-:Y:S01]  /*2e70*/  FFMA.FTZ R17, R28, R17, -0.13229703903198242188 ;  /* 0xbe0778e01c117423 */ /* 0x000fe20000010011 */
[----:B------:R-:W-:Y:S01]  /*2e80*/  FFMA.FTZ R21, R26, R21, -0.25000196695327758789 ;  /* 0xbe8000421a157423 */ /* 0x000fe20000010015 */
[----:B------:R-:W0:Y:S02]  /*2e90*/  MUFU.EX2 R20, R20 ;  /* 0x0000001400147308 */ /* 0x000e240000000800 */
[----:B------:R-:W-:Y:S01]  /*2ea0*/  FFMA.FTZ R17, R28, R17, 0.14491446316242218018 ;  /* 0x3e1464751c117423 */ /* 0x000fe20000010011 */
[----:B------:R-:W-:-:S03]  /*2eb0*/  FFMA.FTZ R21, R26, R21, 0.33333510160446166992 ;  /* 0x3eaaaae61a157423 */ /* 0x000fc60000010015 */
[----:B------:R-:W-:Y:S01]  /*2ec0*/  FFMA.FTZ R17, R28, R17, -0.16641564667224884033 ;  /* 0xbe2a68dd1c117423 */ /* 0x000fe20000010011 */
[----:B------:R-:W-:-:S03]  /*2ed0*/  FFMA.FTZ R21, R26, R21, -0.5 ;  /* 0xbf0000001a157423 */ /* 0x000fc60000010015 */
[----:B------:R-:W-:Y:S01]  /*2ee0*/  FFMA.FTZ R17, R28, R17, 0.19988867640495300293 ;  /* 0x3e4caf9e1c117423 */ /* 0x000fe20000010011 */
[----:B------:R-:W-:-:S03]  /*2ef0*/  FMUL.FTZ R21, R26, R21 ;  /* 0x000000151a157220 */ /* 0x000fc60000410000 */
[----:B------:R-:W-:Y:S01]  /*2f00*/  FFMA.FTZ R17, R28, R17, -0.25000196695327758789 ;  /* 0xbe8000421c117423 */ /* 0x000fe20000010011 */
[----:B------:R-:W-:Y:S01]  /*2f10*/  FFMA.FTZ R26, R26, R21, R26 ;  /* 0x000000151a1a7223 */ /* 0x000fe2000001001a */
[----:B0-----:R-:W-:Y:S02]  /*2f20*/  FADD.FTZ.RZ R21, R20, 1 ;  /* 0x3f80000014157421 */ /* 0x001fe4000001c000 */
[C---:B------:R-:W-:Y:S01]  /*2f30*/  FFMA.FTZ R17, R28.reuse, R17, 0.33333510160446166992 ;  /* 0x3eaaaae61c117423 */ /* 0x040fe20000010011 */
[----:B------:R-:W-:Y:S02]  /*2f40*/  ISETP.GE.U32.AND P2, PT, R23, 0x7f800000, PT ;  /* 0x7f8000001700780c */ /* 0x000fe40003f46070 */
[----:B------:R-:W-:Y:S01]  /*2f50*/  IADD3 R21, PT, PT, R21, -0x3f400000, RZ ;  /* 0xc0c0000015157810 */ /* 0x000fe20007ffe0ff */
[C---:B------:R-:W-:Y:S01]  /*2f60*/  FFMA.FTZ R17, R28.reuse, R17, -0.5 ;  /* 0xbf0000001c117423 */ /* 0x040fe20000010011 */
[----:B------:R-:W-:Y:S02]  /*2f70*/  I2FP.F32.S32 R24, R24 ;  /* 0x0000001800187245 */ /* 0x000fe40000201400 */
[----:B------:R-:W-:Y:S01]  /*2f80*/  LOP3.LUT R21, R21, 0xff800000, RZ, 0xc0, !PT ;  /* 0xff80000015157812 */ /* 0x000fe200078ec0ff */
[----:B------:R-:W-:Y:S01]  /*2f90*/  FMUL.FTZ R17, R28, R17 ;  /* 0x000000111c117220 */ /* 0x000fe20000410000 */
[----:B------:R-:W-:Y:S01]  /*2fa0*/  ISETP.GT.AND P3, PT, R23, -0x40800000, P2 ;  /* 0xbf8000001700780c */ /* 0x000fe20001764270 */
[----:B------:R-:W-:Y:S01]  /*2fb0*/  FMUL.FTZ R24, R24, 1.1920928955078125e-07 ;  /* 0x3400000018187820 */ /* 0x000fe20000410000 */
[----:B------:R-:W-:Y:S01]  /*2fc0*/  IADD3 R27, PT, PT, -R21, 0x40800000, RZ ;  /* 0x40800000151b7810 */ /* 0x000fe20007ffe1ff */
[----:B------:R-:W-:-:S04]  /*2fd0*/  FFMA.FTZ R17, R28, R17, R28 ;  /* 0x000000111c117223 */ /* 0x000fc8000001001c */
[----:B------:R-:W-:Y:S01]  /*2fe0*/  FFMA.FTZ R17, R24, 0.69314718246459960938, R17 ;  /* 0x3f31721818117823 */ /* 0x000fe20000010011 */
[----:B------:R-:W-:Y:S01]  /*2ff0*/  FFMA.FTZ R27, R27, R10, -1 ;  /* 0xbf8000001b1b7423 */ /* 0x000fe2000001000a */
[----:B------:R-:W-:Y:S02]  /*3000*/  IADD3 R10, PT, PT, R20, -R21, RZ ;  /* 0x80000015140a7210 */ /* 0x000fe40007ffe0ff */
[----:B------:R-:W-:-:S03]  /*3010*/  @P2 MOV R24, 0x7f800000 ;  /* 0x7f80000000182802 */ /* 0x000fc60000000f00 */
[----:B------:R-:W-:Y:S02]  /*3020*/  FADD.FTZ R10, R10, R27 ;  /* 0x0000001b0a0a7221 */ /* 0x000fe40000010000 */
[----:B------:R-:W-:Y:S01]  /*3030*/  @P3 FFMA.FTZ R17, R23, R24, +INF ;  /* 0x7f80000017113423 */ /* 0x000fe20000010018 */
[----:B------:R-:W-:Y:S01]  /*3040*/  ISETP.GE.U32.AND P3, PT, R22, 0x7f800000, PT ;  /* 0x7f8000001600780c */ /* 0x000fe20003f66070 */
[----:B------:R-:W-:-:S03]  /*3050*/  FFMA.FTZ R11, R10, -R11, 0.10546888411045074463 ;  /* 0x3dd800120a0b7423 */ /* 0x000fc6000001080b */
[----:B------:R-:W-:Y:S01]  /*3060*/  ISETP.GT.AND P4, PT, R22, -0x40800000, P3 ;  /* 0xbf8000001600780c */ /* 0x000fe20001f84270 */
[----:B------:R-:W-:Y:S01]  /*3070*/  FFMA.FTZ R11, R10, R11, -0.13229703903198242188 ;  /* 0xbe0778e00a0b7423 */ /* 0x000fe2000001000b */
[----:B------:R-:W-:-:S03]  /*3080*/  I2FP.F32.S32 R25, R25 ;  /* 0x0000001900197245 */ /* 0x000fc60000201400 */
[C---:B------:R-:W-:Y:S02]  /*3090*/  FFMA.FTZ R11, R10.reuse, R11, 0.14491446316242218018 ;  /* 0x3e1464750a0b7423 */ /* 0x040fe4000001000b */
[----:B------:R-:W-:Y:S02]  /*30a0*/  FMUL.FTZ R25, R25, 1.1920928955078125e-07 ;  /* 0x3400000019197820 */ /* 0x000fe40000410000 */
[----:B------:R-:W-:Y:S01]  /*30b0*/  @P3 MOV R27, 0x7f800000 ;  /* 0x7f800000001b3802 */ /* 0x000fe20000000f00 */
[----:B------:R-:W-:Y:S01]  /*30c0*/  FFMA.FTZ R11, R10, R11, -0.16641564667224884033 ;  /* 0xbe2a68dd0a0b7423 */ /* 0x000fe2000001000b */
[----:B------:R-:W-:-:S03]  /*30d0*/  FFMA.FTZ R25, R25, 0.69314718246459960938, R26 ;  /* 0x3f31721819197823 */ /* 0x000fc6000001001a */
[----:B------:R-:W-:Y:S01]  /*30e0*/  @P4 FFMA.FTZ R25, R22, R27, +INF ;  /* 0x7f80000016194423 */ /* 0x000fe2000001001b */
[----:B------:R-:W-:Y:S01]  /*30f0*/  FFMA.FTZ R27, R10, R11, 0.19988867640495300293 ;  /* 0x3e4caf9e0a1b7423 */ /* 0x000fe2000001000b */
[----:B------:R-:W-:-:S03]  /*3100*/  FMUL.FTZ R26, R9, -1.4426950216293334961 ;  /* 0xbfb8aa3b091a7820 */ /* 0x000fc60000410000 */
[----:B------:R-:W-:Y:S01]  /*3110*/  FFMA.FTZ R27, R10, R27, -0.25000196695327758789 ;  /* 0xbe8000420a1b7423 */ /* 0x000fe2000001001b */
[----:B------:R-:W-:-:S03]  /*3120*/  FMUL.FTZ R11, R19, -1.4426950216293334961 ;  /* 0xbfb8aa3b130b7820 */ /* 0x000fc60000410000 */
[----:B------:R-:W-:Y:S01]  /*3130*/  FFMA.FTZ R29, R10, R27, 0.33333510160446166992 ;  /* 0x3eaaaae60a1d7423 */ /* 0x000fe2000001001b */
[----:B------:R-:W-:Y:S01]  /*3140*/  FMUL.FTZ R27, R12, -1.4426950216293334961 ;  /* 0xbfb8aa3b0c1b7820 */ /* 0x000fe20000410000 */
[----:B------:R-:W0:Y:S08]  /*3150*/  MUFU.EX2 R26, R26 ;  /* 0x0000001a001a7308 */ /* 0x000e300000000800 */
[----:B------:R-:W1:Y:S08]  /*3160*/  MUFU.EX2 R11, R11 ;  /* 0x0000000b000b7308 */ /* 0x000e700000000800 */
[----:B------:R-:W4:Y:S01]  /*3170*/  MUFU.EX2 R27, R27 ;  /* 0x0000001b001b7308 */ /* 0x000f220000000800 */
[----:B------:R-:W-:Y:S01]  /*3180*/  @P5 FSEL R15, R15, -RZ, P6 ;  /* 0x800000ff0f0f5208 */ /* 0x000fe20003000000 */
[----:B------:R-:W-:Y:S01]  /*3190*/  FFMA.FTZ R29, R10, R29, -0.5 ;  /* 0xbf0000000a1d7423 */ /* 0x000fe2000001001d */
[----:B------:R-:W-:Y:S01]  /*31a0*/  @P2 FSETP.NEU.FTZ.AND P6, PT, R23, RZ, PT ;  /* 0x000000ff1700220b */ /* 0x000fe20003fdd000 */
[----:B------:R-:W-:Y:S01]  /*31b0*/  FMUL.FTZ R23, R2, -1.4426950216293334961 ;  /* 0xbfb8aa3b02177820 */ /* 0x000fe20000410000 */
[----:B------:R-:W-:Y:S01]  /*31c0*/  @P3 FSETP.NEU.FTZ.AND P4, PT, R22, RZ, PT ;  /* 0x000000ff1600320b */ /* 0x000fe20003f9d000 */
[----:B------:R-:W-:Y:S01]  /*31d0*/  FMUL.FTZ R29, R10, R29 ;  /* 0x0000001d0a1d7220 */ /* 0x000fe20000410000 */
[----:B------:R-:W-:Y:S01]  /*31e0*/  I2FP.F32.S32 R21, R21 ;  /* 0x0000001500157245 */ /* 0x000fe20000201400 */
[----:B0-----:R-:W-:Y:S01]  /*31f0*/  FADD.FTZ R22, R26, 1 ;  /* 0x3f8000001a167421 */ /* 0x001fe20000010000 */
[----:B-1----:R-:W-:Y:S01]  /*3200*/  FADD.FTZ R26, R11, 1 ;  /* 0x3f8000000b1a7421 */ /* 0x002fe20000010000 */
[----:B------:R-:W0:Y:S01]  /*3210*/  MUFU.EX2 R23, R23 ;  /* 0x0000001700177308 */ /* 0x000e220000000800 */
[----:B------:R-:W-:Y:S01]  /*3220*/  FFMA.FTZ R10, R10, R29, R10 ;  /* 0x0000001d0a0a7223 */ /* 0x000fe2000001000a */
[----:B------:R-:W-:Y:S01]  /*3230*/  FMUL.FTZ R21, R21, 1.1920928955078125e-07 ;  /* 0x3400000015157820 */ /* 0x000fe20000410000 */
[----:B------:R-:W-:Y:S01]  /*3240*/  @P0 FSEL R16, R16, -RZ, P1 ;  /* 0x800000ff10100208 */ /* 0x000fe20000800000 */
[----:B----4-:R-:W-:-:S02]  /*3250*/  FADD.FTZ R11, R27, 1 ;  /* 0x3f8000001b0b7421 */ /* 0x010fc40000010000 */
[----:B------:R-:W-:Y:S02]  /*3260*/  FFMA.FTZ R21, R21, 0.69314718246459960938, R10 ;  /* 0x3f31721815157823 */ /* 0x000fe4000001000a */
[----:B------:R-:W-:Y:S01]  /*3270*/  MUFU.TANH R10, R16 ;  /* 0x00000010000a7308 */ /* 0x000fe20000002400 */
[----:B------:R-:W-:Y:S01]  /*3280*/  FMUL.FTZ R28, R3, -1.4426950216293334961 ;  /* 0xbfb8aa3b031c7820 */ /* 0x000fe20000410000 */
[----:B------:R-:W-:-:S06]  /*3290*/  ISETP.GE.U32.AND P5, PT, R20, 0x7f800000, PT ;  /* 0x7f8000001400780c */ /* 0x000fcc0003fa6070 */
[----:B------:R-:W1:Y:S01]  /*32a0*/  MUFU.RCP R11, R11 ;  /* 0x0000000b000b7308 */ /* 0x000e620000001000 */
[----:B------:R-:W-:Y:S01]  /*32b0*/  ISETP.GT.AND P0, PT, R20, -0x40800000, P5 ;  /* 0xbf8000001400780c */ /* 0x000fe20002f04270 */
[----:B0-----:R-:W-:-:S06]  /*32c0*/  FADD.FTZ R27, R23, 1 ;  /* 0x3f800000171b7421 */ /* 0x001fcc0000010000 */
[----:B------:R-:W0:Y:S01]  /*32d0*/  MUFU.EX2 R24, R28 ;  /* 0x0000001c00187308 */ /* 0x000e220000000800 */
[----:B------:R-:W-:-:S07]  /*32e0*/  @P3 FSEL R25, R25, -RZ, P4 ;  /* 0x800000ff19193208 */ /* 0x000fce0002000000 */
[----:B------:R4:W-:Y:S01]  /*32f0*/  MUFU.RCP R23, R27 ;  /* 0x0000001b00177308 */ /* 0x0009e20000001000 */
[----:B-1----:R-:W-:Y:S01]  /*3300*/  FMUL.FTZ R11, R12, R11 ;  /* 0x0000000b0c0b7220 */ /* 0x002fe20000410000 */
[----:B------:R-:W-:-:S06]  /*3310*/  FFMA.FTZ R12, -R10, R10, 1 ;  /* 0x3f8000000a0c7423 */ /* 0x000fcc000001010a */
[----:B------:R-:W1:Y:S01]  /*3320*/  MUFU.RCP R22, R22 ;  /* 0x0000001600167308 */ /* 0x000e620000001000 */
[----:B----4-:R-:W-:Y:S01]  /*3330*/  @P5 MOV R27, 0x7f800000 ;  /* 0x7f800000001b5802 */ /* 0x010fe20000000f00 */
[----:B------:R-:W-:-:S06]  /*3340*/  FFMA.FTZ R12, R11, R12, R10 ;  /* 0x0000000c0b0c7223 */ /* 0x000fcc000001000a */
[----:B------:R-:W4:Y:S01]  /*3350*/  MUFU.TANH R15, R15 ;  /* 0x0000000f000f7308 */ /* 0x000f220000002400 */
[C---:B------:R-:W-:Y:S01]  /*3360*/  @P0 FFMA.FTZ R21, R20.reuse, R27, +INF ;  /* 0x7f80000014150423 */ /* 0x040fe2000001001b */
[----:B------:R-:W-:Y:S01]  /*3370*/  @P5 FSETP.NEU.FTZ.AND P0, PT, R20, RZ, PT ;  /* 0x000000ff1400520b */ /* 0x000fe20003f1d000 */
[----:B------:R-:W5:Y:S01]  /*3380*/  LDC.64 R10, c[0x0][0x388] ;  /* 0x0000e200ff0a7b82 */ /* 0x000f620000000a00 */
[----:B0-----:R-:W-:Y:S01]  /*3390*/  FADD.FTZ R24, R24, 1 ;  /* 0x3f80000018187421 */ /* 0x001fe20000010000 */
[----:B------:R-:W-:-:S03]  /*33a0*/  @P2 FSEL R17, R17, -RZ, P6 ;  /* 0x800000ff11112208 */ /* 0x000fc60003000000 */
[----:B------:R-:W0:Y:S01]  /*33b0*/  MUFU.RCP R26, R26 ;  /* 0x0000001a001a7308 */ /* 0x000e220000001000 */
[----:B------:R-:W-:-:S07]  /*33c0*/  @P5 FSEL R21, R21, -RZ, P0 ;  /* 0x800000ff15155208 */ /* 0x000fce0000000000 */
[----:B------:R-:W2:Y:S01]  /*33d0*/  MUFU.TANH R25, R25 ;  /* 0x0000001900197308 */ /* 0x000ea20000002400 */
[----:B-1----:R-:W-:Y:S01]  /*33e0*/  FMUL.FTZ R22, R9, R22 ;  /* 0x0000001609167220 */ /* 0x002fe20000410000 */
[----:B----4-:R-:W-:-:S06]  /*33f0*/  FFMA.FTZ R9, -R15, R15, 1 ;  /* 0x3f8000000f097423 */ /* 0x010fcc000001010f */
[----:B------:R-:W1:Y:S01]  /*3400*/  MUFU.RCP R24, R24 ;  /* 0x0000001800187308 */ /* 0x000e620000001000 */
[----:B---3--:R-:W-:-:S07]  /*3410*/  SHF.L.U32 R20, R4, 0x10, RZ ;  /* 0x0000001004147819 */ /* 0x008fce00000006ff */
[----:B------:R-:W3:Y:S01]  /*3420*/  MUFU.TANH R17, R17 ;  /* 0x0000001100117308 */ /* 0x000ee20000002400 */
[----:B------:R-:W-:-:S07]  /*3430*/  PRMT R4, R4, 0x7632, R4 ;  /* 0x0000763204047816 */ /* 0x000fce0000000004 */
[----:B------:R3:W4:Y:S01]  /*3440*/  MUFU.TANH R16, R21 ;  /* 0x0000001500107308 */ /* 0x0007220000002400 */
[----:B0-----:R-:W-:Y:S01]  /*3450*/  FMUL.FTZ R26, R19, R26 ;  /* 0x0000001a131a7220 */ /* 0x001fe20000410000 */
[----:B------:R-:W-:Y:S01]  /*3460*/  FFMA.FTZ R15, R22, R9, R15 ;  /* 0x00000009160f7223 */ /* 0x000fe2000001000f */
[----:B--2---:R-:W-:Y:S01]  /*3470*/  FFMA.FTZ R19, -R25, R25, 1 ;  /* 0x3f80000019137423 */ /* 0x004fe20000010119 */
[----:B------:R-:W-:Y:S02]  /*3480*/  SHF.L.U32 R9, R4, 0x10, RZ ;  /* 0x0000001004097819 */ /* 0x000fe400000006ff */
[----:B------:R-:W-:Y:S01]  /*3490*/  PRMT R4, R6, 0x7632, R4 ;  /* 0x0000763206047816 */ /* 0x000fe20000000004 */
[----:B------:R-:W-:Y:S01]  /*34a0*/  FFMA.FTZ R25, R26, R19, R25 ;  /* 0x000000131a197223 */ /* 0x000fe20000010019 */
[----:B------:R-:W-:Y:S01]  /*34b0*/  SHF.L.U32 R19, R5, 0x10, RZ ;  /* 0x0000001005137819 */ /* 0x000fe200000006ff */
[----:B------:R-:W-:Y:S01]  /*34c0*/  FMUL.FTZ R18, R9, R18 ;  /* 0x0000001209127220 */ /* 0x000fe20000410000 */
[----:B------:R-:W-:Y:S01]  /*34d0*/  PRMT R5, R5, 0x7632, R5 ;  /* 0x0000763205057816 */ /* 0x000fe20000000005 */
[----:B------:R-:W-:Y:S01]  /*34e0*/  FMUL.FTZ R2, R2, R23 ;  /* 0x0000001702027220 */ /* 0x000fe20000410000 */
[----:B------:R-:W-:Y:S01]  /*34f0*/  PRMT R9, R7, 0x7632, R9 ;  /* 0x0000763207097816 */ /* 0x000fe20000000009 */
[----:B-1----:R-:W-:Y:S01]  /*3500*/  FMUL.FTZ R3, R3, R24 ;  /* 0x0000001803037220 */ /* 0x002fe20000410000 */
[----:B---3--:R-:W-:Y:S01]  /*3510*/  FFMA.FTZ R21, -R17, R17, 1 ;  /* 0x3f80000011157423 */ /* 0x008fe20000010111 */
[----:B-----5:R-:W-:Y:S01]  /*3520*/  IMAD.WIDE.U32 R10, R0, 0x2, R10 ;  /* 0x00000002000a7825 */ /* 0x020fe200078e000a */
[----:B------:R-:W-:-:S03]  /*3530*/  SHF.L.U32 R0, R7, 0x10, RZ ;  /* 0x0000001007007819 */ /* 0x000fc600000006ff */
[----:B----4-:R-:W-:Y:S01]  /*3540*/  FFMA.FTZ R22, -R16, R16, 1 ;  /* 0x3f80000010167423 */ /* 0x010fe20000010110 */
[----:B------:R-:W-:Y:S01]  /*3550*/  SHF.L.U32 R7, R4, 0x10, RZ ;  /* 0x0000001004077819 */ /* 0x000fe200000006ff */
[----:B------:R-:W-:Y:S01]  /*3560*/  FFMA.FTZ R2, R2, R21, R17 ;  /* 0x0000001502027223 */ /* 0x000fe20000010011 */
[----:B------:R-:W-:Y:S01]  /*3570*/  SHF.L.U32 R5, R5, 0x10, RZ ;  /* 0x0000001005057819 */ /* 0x000fe200000006ff */
[----:B------:R-:W-:Y:S01]  /*3580*/  FFMA.FTZ R3, R3, R22, R16 ;  /* 0x0000001603037223 */ /* 0x000fe20000010010 */
        /* <DEDUP_REMOVED lines=9> */
[----:B------:R-:W-:Y:S01]  /*3620*/  IMAD.WIDE.U32 R10, R8, 0x8, R10 ;  /* 0x00000008080a7825 */ /* 0x000fe200078e000a */
[----:B------:R-:W-:-:S02]  /*3630*/  F2FP.BF16.F32.PACK_AB R18, R18, R13 ;  /* 0x0000000d1212723e */ /* 0x000fc400000010ff */
[----:B------:R-:W-:Y:S02]  /*3640*/  F2FP.BF16.F32.PACK_AB R19, R5, R14 ;  /* 0x0000000e0513723e */ /* 0x000fe400000010ff */
[----:B------:R-:W-:Y:S02]  /*3650*/  F2FP.BF16.F32.PACK_AB R2, R7, R6 ;  /* 0x000000060702723e */ /* 0x000fe400000010ff */
[----:B------:R-:W-:Y:S01]  /*3660*/  F2FP.BF16.F32.PACK_AB R3, R3, R0 ;  /* 0x000000000303723e */ /* 0x000fe200000010ff */
[----:B------:R-:W-:Y:S04]  /*3670*/  STG.E.64 desc[UR4][R10.64], R18 ;  /* 0x000000120a007986 */ /* 0x000fe8000c101b04 */
[----:B------:R-:W-:Y:S01]  /*3680*/  STG.E.64 desc[UR4][R10.64+0x400], R2 ;  /* 0x000400020a007986 */ /* 0x000fe2000c101b04 */
[----:B------:R-:W-:Y:S05]  /*3690*/  EXIT ;  /* 0x000000000000794d */ /* 0x000fea0003800000 */
.L_x_916:
        /* <DEDUP_REMOVED lines=14> */
.L_x_7838:


//--------------------- .text._ZN2at6native29vectorized_elementwise_kernelILi8EZZZNS0_61_GLOBAL__N__b29612f4_23_ActivationMishKernel_cu_9e10b42f_310420mish_backward_kernelERNS_14TensorIteratorEENKUlvE_clEvENKUlvE2_clEvEUlN3c108BFloat16ES8_E_St5arrayIPcLm3EEEEviT0_T1_ --------------------------
	.section	.text._ZN2at6native29vectorized_elementwise_kernelILi8EZZZNS0_61_GLOBAL__N__b29612f4_23_ActivationMishKernel_cu_9e10b42f_310420mish_backward_kernelERNS_14TensorIteratorEENKUlvE_clEvENKUlvE2_clEvEUlN3c108BFloat16ES8_E_St5arrayIPcLm3EEEEviT0_T1_,"ax",@progbits
	.align	128
        .global         _ZN2at6native29vectorized_elementwise_kernelILi8EZZZNS0_61_GLOBAL__N__b29612f4_23_ActivationMishKernel_cu_9e10b42f_310420mish_backward_kernelERNS_14TensorIteratorEENKUlvE_clEvENKUlvE2_clEvEUlN3c108BFloat16ES8_E_St5arrayIPcLm3EEEEviT0_T1_
        .type           _ZN2at6native29vectorized_elementwise_kernelILi8EZZZNS0_61_GLOBAL__N__b29612f4_23_ActivationMishKernel_cu_9e10b42f_310420mish_backward_kernelERNS_14TensorIteratorEENKUlvE_clEvENKUlvE2_clEvEUlN3c108BFloat16ES8_E_St5arrayIPcLm3EEEEviT0_T1_,@function
        .size           _ZN2at6native29vectorized_elementwise_kernelILi8EZZZNS0_61_GLOBAL__N__b29612f4_23_ActivationMishKernel_cu_9e10b42f_310420mish_backward_kernelERNS_14TensorIteratorEENKUlvE_clEvENKUlvE2_clEvEUlN3c108BFloat16ES8_E_St5arrayIPcLm3EEEEviT0_T1_,(.L_x_7839 - _ZN2at6native29vectorized_elementwise_kernelILi8EZZZNS0_61_GLOBAL__N__b29612f4_23_ActivationMishKernel_cu_9e10b42f_310420mish_backward_kernelERNS_14TensorIteratorEENKUlvE_clEvENKUlvE2_clEvEUlN3c108BFloat16ES8_E_St5arrayIPcLm3EEEEviT0_T1_)
        .other          _ZN2at6native29vectorized_elementwise_kernelILi8EZZZNS0_61_GLOBAL__N__b29612f4_23_ActivationMishKernel_cu_9e10b42f_310420mish_backward_kernelERNS_14TensorIteratorEENKUlvE_clEvENKUlvE2_clEvEUlN3c108BFloat16ES8_E_St5arrayIPcLm3EEEEviT0_T1_,@"STO_CUDA_ENTRY STV_DEFAULT"
_ZN2at6native29vectorized_elementwise_kernelILi8EZZZNS0_61_GLOBAL__N__b29612f4_23_ActivationMishKernel_cu_9e10b42f_310420mish_backward_kernelERNS_14TensorIteratorEENKUlvE_clEvENKUlvE2_clEvEUlN3c108BFloat16ES8_E_St5arrayIPcLm3EEEEviT0_T1_:
.text._ZN2at6native29vectorized_elementwise_kernelILi8EZZZNS0_61_GLOBAL__N__b29612f4_23_ActivationMishKernel_cu_9e10b42f_310420mish_backward_kernelERNS_14TensorIteratorEENKUlvE_clEvENKUlvE2_clEvEUlN3c108BFloat16ES8_E_St5arrayIPcLm3EEEEviT0_T1_:
        /* <DEDUP_REMOVED lines=142> */
.L_x_919:
[----:B------:R-:W-:Y:S05]  /*08e0*/  BSYNC.RECONVERGENT B0 ;  /* 0x0000000000007941 */ /* 0x000fea0003800200 */
.L_x_918:
        /* <DEDUP_REMOVED lines=46> */
.L_x_921:
[----:B------:R-:W-:Y:S05]  /*0bd0*/  BSYNC.RECONVERGENT B0 ;  /* 0x0000000000007941 */ /* 0x000fea0003800200 */
.L_x_920:
        /* <DEDUP_REMOVED lines=49> */
.L_x_923:
[----:B------:R-:W-:Y:S05]  /*0ef0*/  BSYNC.RECONVERGENT B0 ;  /* 0x0000000000007941 */ /* 0x000fea0003800200 */
.L_x_922:
        /* <DEDUP_REMOVED lines=54> */
.L_x_925:
[----:B------:R-:W-:Y:S05]  /*1260*/  BSYNC.RECONVERGENT B0 ;  /* 0x0000000000007941 */ /* 0x000fea0003800200 */
.L_x_924:
        /* <DEDUP_REMOVED lines=44> */
.L_x_927:
[----:B------:R-:W-:Y:S05]  /*1530*/  BSYNC.RECONVERGENT B0 ;  /* 0x0000000000007941 */ /* 0x000fea0003800200 */
.L_x_926:
        /* <DEDUP_REMOVED lines=44> */
.L_x_929:
[----:B------:R-:W-:Y:S05]  /*1800*/  BSYNC.RECONVERGENT B0 ;  /* 0x0000000000007941 */ /* 0x000fea0003800200 */
.L_x_928:
        /* <DEDUP_REMOVED lines=44> */
.L_x_931:
[----:B------:R-:W-:Y:S05]  /*1ad0*/  BSYNC.RECONVERGENT B0 ;  /* 0x0000000000007941 */ /* 0x000fea0003800200 */
.L_x_930:
        /* <DEDUP_REMOVED lines=44> */
.L_x_933:
[----:B------:R-:W-:Y:S05]  /*1da0*/  BSYNC.RECONVERGENT B0 ;  /* 0x0000000000007941 */ /* 0x000fea0003800200 */
.L_x_932:
        /* <DEDUP_REMOVED lines=18> */
.L_x_936:
[----:B------:R-:W-:-:S13]  /*1ed0*/  ISETP.GE.U32.AND P0, PT, R3, R2, PT ;  /* 0x000000020300720c */ /* 0x000fda0003f06070 */
[----:B------:R-:W-:Y:S05]  /*1ee0*/  @P0 BRA `(.L_x_938) ;  /* 0x0000000000300947 */ /* 0x000fea0003800000 */
[----:B0-----:R-:W0:Y:S01]  /*1ef0*/  LDC.64 R4, c[0x0][0x388] ;  /* 0x0000e200ff047b82 */ /* 0x001e220000000a00 */
[----:B------:R-:W-:Y:S02]  /*1f00*/  IADD3 R13, PT, PT, R0, R3, RZ ;  /* 0x00000003000d7210 */ /* 0x000fe40007ffe0ff */
[----:B------:R-:W-:-:S03]  /*1f10*/  IADD3 R3, PT, PT, R3, 0x80, RZ ;  /* 0x0000008003037810 */ /* 0x000fc60007ffe0ff */
[----:B0-----:R-:W-:-:S05]  /*1f20*/  IMAD.WIDE.U32 R4, R13, 0x2, R4 ;  /* 0x000000020d047825 */ /* 0x001fca00078e0004 */
[----:B------:R1:W-:Y:S02]  /*1f30*/  STG.E.U16 desc[UR4][R4.64], R7 ;  /* 0x0000000704007986 */ /* 0x0003e4000c101504 */
.L_x_937:
[----:B------:R-:W-:-:S13]  /*1f40*/  ISETP.GE.U32.AND P0, PT, R3, R2, PT ;  /* 0x000000020300720c */ /* 0x000fda0003f06070 */
[----:B------:R-:W-:Y:S05]  /*1f50*/  @P0 BRA `(.L_x_939) ;  /* 0x0000000000340947 */ /* 0x000fea0003800000 */
[----:B01----:R-:W0:Y:S01]  /*1f60*/  LDC.64 R4, c[0x0][0x388] ;  /* 0x0000e200ff047b82 */ /* 0x003e220000000a00 */
[----:B------:R-:W-:Y:S02]  /*1f70*/  IADD3 R7, PT, PT, R0, R3, RZ ;  /* 0x0000000300077210 */ /* 0x000fe40007ffe0ff */
[----:B------:R-:W-:-:S03]  /*1f80*/  IADD3 R3, PT, PT, R3, 0x80, RZ ;  /* 0x0000008003037810 */ /* 0x000fc60007ffe0ff */
[----:B0-----:R-:W-:-:S05]  /*1f90*/  IMAD.WIDE.U32 R4, R7, 0x2, R4 ;  /* 0x0000000207047825 */ /* 0x001fca00078e0004 */
[----:B------:R1:W-:Y:S02]  /*1fa0*/  STG.E.U16 desc[UR4][R4.64], R8 ;  /* 0x0000000804007986 */ /* 0x0003e4000c101504 */
.L_x_938:
        /* <DEDUP_REMOVED lines=8> */
.L_x_939:
[----:B------:R-:W-:Y:S05]  /*2030*/  BSYNC.RELIABLE B1 ;  /* 0x0000000000017941 */ /* 0x000fea0003800100 */
.L_x_935:
[----:B------:R-:W-:-:S13]  /*2040*/  ISETP.GE.U32.AND P0, PT, R3, R2, PT ;  /* 0x000000020300720c */ /* 0x000fda0003f06070 */
[----:B012---:R-:W0:Y:S01]  /*2050*/  @!P0 LDC.64 R4, c[0x0][0x388] ;  /* 0x0000e200ff048b82 */ /* 0x007e220000000a00 */
[----:B------:R-:W-:Y:S02]  /*2060*/  @!P0 IADD3 R7, PT, PT, R0, R3, RZ ;  /* 0x0000000300078210 */ /* 0x000fe40007ffe0ff */
[----:B------:R-:W-:-:S03]  /*2070*/  @!P0 IADD3 R3, PT, PT, R3, 0x80, RZ ;  /* 0x0000008003038810 */ /* 0x000fc60007ffe0ff */
[----:B0-----:R-:W-:-:S05]  /*2080*/  @!P0 IMAD.WIDE.U32 R4, R7, 0x2, R4 ;  /* 0x0000000207048825 */ /* 0x001fca00078e0004 */
[----:B------:R2:W-:Y:S02]  /*2090*/  @!P0 STG.E.U16 desc[UR4][R4.64], R10 ;  /* 0x0000000a04008986 */ /* 0x0005e4000c101504 */
.L_x_940:
[----:B------:R-:W-:Y:S05]  /*20a0*/  BSYNC.RECONVERGENT B0 ;  /* 0x0000000000007941 */ /* 0x000fea0003800200 */
.L_x_934:
        /* <DEDUP_REMOVED lines=8> */
.L_x_917:
[----:B------:R-:W0:Y:S01]  /*2130*/  S2R R2, SR_TID.X ;  /* 0x0000000000027919 */ /* 0x000e220000002100 */
[----:B------:R-:W1:Y:S02]  /*2140*/  LDC.64 R4, c[0x0][0x398] ;  /* 0x0000e600ff047b82 */ /* 0x000e640000000a00 */
[----:B-1----:R-:W-:-:S04]  /*2150*/  IMAD.WIDE.U32 R4, R0, 0x2, R4 ;  /* 0x0000000200047825 */ /* 0x002fc800078e0004 */
[----:B0-----:R-:W-:-:S05]  /*2160*/  IMAD.WIDE.U32 R4, R2, 0x10, R4 ;  /* 0x0000001002047825 */ /* 0x001fca00078e0004 */
[----:B------:R0:W2:Y:S02]  /*2170*/  LDG.E.128 R8, desc[UR4][R4.64] ;  /* 0x0000000404087981 */ /* 0x0000a4000c1e1d00 */
[----:B0-----:R-:W-:Y:S01]  /*2180*/  HFMA2 R4, -RZ, RZ, 1.625, 0 ;  /* 0x3e800000ff047431 */ /* 0x001fe200000001ff */
[----:B--2---:R-:W-:Y:S02]  /*2190*/  SHF.L.U32 R20, R8, 0x10, RZ ;  /* 0x0000001008147819 */ /* 0x004fe400000006ff */
[----:B------:R-:W-:Y:S02]  /*21a0*/  SHF.L.U32 R3, R9, 0x10, RZ ;  /* 0x0000001009037819 */ /* 0x000fe400000006ff */
[----:B------:R-:W-:Y:S01]  /*21b0*/  SHF.L.U32 R5, R10, 0x10, RZ ;  /* 0x000000100a057819 */ /* 0x000fe200000006ff */
[C---:B------:R-:W-:Y:S01]  /*21c0*/  FMUL.FTZ R18, R20.reuse, 1.4426950216293334961 ;  /* 0x3fb8aa3b14127820 */ /* 0x040fe20000410000 */
[----:B------:R-:W-:Y:S01]  /*21d0*/  FMUL.FTZ R12, R20, -1.4426950216293334961 ;  /* 0xbfb8aa3b140c7820 */ /* 0x000fe20000410000 */
[----:B------:R-:W-:Y:S01]  /*21e0*/  FMUL.FTZ R15, R3, 1.4426950216293334961 ;  /* 0x3fb8aa3b030f7820 */ /* 0x000fe20000410000 */
[----:B------:R-:W-:-:S02]  /*21f0*/  PRMT R8, R8, 0x7632, R8 ;  /* 0x0000763208087816 */ /* 0x000fc40000000008 */
[----:B------:R-:W-:Y:S01]  /*2200*/  PRMT R16, R9, 0x7632, R16 ;  /* 0x0000763209107816 */ /* 0x000fe20000000010 */
[----:B------:R-:W0:Y:S01]  /*2210*/  MUFU.EX2 R18, R18 ;  /* 0x0000001200127308 */ /* 0x000e220000000800 */
[----:B------:R-:W-:Y:S02]  /*2220*/  SHF.L.U32 R8, R8, 0x10, RZ ;  /* 0x0000001008087819 */ /* 0x000fe400000006ff */
[----:B------:R-:W-:-:S03]  /*2230*/  SHF.L.U32 R16, R16, 0x10, RZ ;  /* 0x0000001010107819 */ /* 0x000fc600000006ff */
[----:B------:R-:W-:Y:S02]  /*2240*/  FMUL.FTZ R14, R8, 1.4426950216293334961 ;  /* 0x3fb8aa3b080e7820 */ /* 0x000fe40000410000 */
[----:B------:R-:W1:Y:S01]  /*2250*/  MUFU.EX2 R15, R15 ;  /* 0x0000000f000f7308 */ /* 0x000e620000000800 */
[----:B------:R-:W-:-:S07]  /*2260*/  FMUL.FTZ R23, R16, 1.4426950216293334961 ;  /* 0x3fb8aa3b10177820 */ /* 0x000fce0000410000 */
[----:B------:R-:W2:Y:S01]  /*2270*/  MUFU.EX2 R12, R12 ;  /* 0x0000000c000c7308 */ /* 0x000ea20000000800 */
[C---:B0-----:R-:W-:Y:S01]  /*2280*/  FADD.FTZ.RZ R6, R18.reuse, 1 ;  /* 0x3f80000012067421 */ /* 0x041fe2000001c000 */
[----:B------:R-:W-:-:S04]  /*2290*/  ISETP.GE.U32.AND P0, PT, R18, 0x7f800000, PT ;  /* 0x7f8000001200780c */ /* 0x000fc80003f06070 */
[----:B------:R-:W-:Y:S02]  /*22a0*/  IADD3 R6, PT, PT, R6, -0x3f400000, RZ ;  /* 0xc0c0000006067810 */ /* 0x000fe40007ffe0ff */
[----:B------:R-:W-:Y:S01]  /*22b0*/  MUFU.EX2 R14, R14 ;  /* 0x0000000e000e7308 */ /* 0x000fe20000000800 */
[C---:B-1----:R-:W-:Y:S01]  /*22c0*/  FADD.FTZ.RZ R7, R15.reuse, 1 ;  /* 0x3f8000000f077421 */ /* 0x042fe2000001c000 */
[----:B------:R-:W-:Y:S02]  /*22d0*/  LOP3.LUT R17, R6, 0xff800000, RZ, 0xc0, !PT ;  /* 0xff80000006117812 */ /* 0x000fe400078ec0ff */
[----:B------:R-:W-:Y:S02]  /*22e0*/  ISETP.GE.U32.AND P5, PT, R15, 0x7f800000, PT ;  /* 0x7f8000000f00780c */ /* 0x000fe40003fa6070 */
[----:B------:R-:W-:Y:S02]  /*22f0*/  IADD3 R6, PT, PT, R7, -0x3f400000, RZ ;  /* 0xc0c0000007067810 */ /* 0x000fe40007ffe0ff */
[----:B------:R-:W-:Y:S01]  /*2300*/  IADD3 R7, PT, PT, -R17, 0x40800000, RZ ;  /* 0x4080000011077810 */ /* 0x000fe20007ffe1ff */
[----:B--2---:R-:W-:Y:S01]  /*2310*/  FADD.FTZ R13, R12, 1 ;  /* 0x3f8000000c0d7421 */ /* 0x004fe20000010000 */
[----:B------:R-:W-:Y:S01]  /*2320*/  LOP3.LUT R12, R6, 0xff800000, RZ, 0xc0, !PT ;  /* 0xff800000060c7812 */ /* 0x000fe200078ec0ff */
[----:B------:R-:W-:Y:S01]  /*2330*/  FMUL.FTZ R6, R5, 1.4426950216293334961 ;  /* 0x3fb8aa3b05067820 */ /* 0x000fe20000410000 */
[-C--:B------:R-:W-:Y:S01]  /*2340*/  IADD3 R26, PT, PT, R18, -R17.reuse, RZ ;  /* 0x80000011121a7210 */ /* 0x080fe20007ffe0ff */
[----:B------:R-:W-:Y:S01]  /*2350*/  FFMA.FTZ R19, R7, R4, -1 ;  /* 0xbf80000007137423 */ /* 0x000fe20000010004 */
[----:B------:R-:W-:Y:S01]  /*2360*/  IADD3 R21, PT, PT, -R12, 0x40800000, RZ ;  /* 0x408000000c157810 */ /* 0x000fe20007ffe1ff */
[----:B------:R-:W0:Y:S01]  /*2370*/  MUFU.RCP R13, R13 ;  /* 0x0000000d000d7308 */ /* 0x000e220000001000 */
[----:B------:R-:W-:Y:S01]  /*2380*/  IADD3 R24, PT, PT, R15, -R12, RZ ;  /* 0x8000000c0f187210 */ /* 0x000fe20007ffe0ff */
[----:B------:R-:W-:Y:S01]  /*2390*/  FADD.FTZ R26, R26, R19 ;  /* 0x000000131a1a7221 */ /* 0x000fe20000010000 */
[----:B------:R-:W-:Y:S01]  /*23a0*/  MOV R7, 0x3d39bf78 ;  /* 0x3d39bf7800077802 */ /* 0x000fe20000000f00 */
[----:B------:R-:W-:Y:S01]  /*23b0*/  FFMA.FTZ R21, R21, R4, -1 ;  /* 0xbf80000015157423 */ /* 0x000fe20000010004 */
[----:B------:R-:W-:-:S02]  /*23c0*/  I2FP.F32.S32 R17, R17 ;  /* 0x0000001100117245 */ /* 0x000fc40000201400 */
[----:B------:R-:W-:Y:S01]  /*23d0*/  I2FP.F32.S32 R12, R12 ;  /* 0x0000000c000c7245 */ /* 0x000fe20000201400 */
[----:B------:R-:W1:Y:S01]  /*23e0*/  MUFU.EX2 R6, R6 ;  /* 0x0000000600067308 */ /* 0x000e620000000800 */
[----:B------:R-:W-:Y:S01]  /*23f0*/  FADD.FTZ R24, R24, R21 ;  /* 0x0000001518187221 */ /* 0x000fe20000010000 */
[-C--:B------:R-:W-:Y:S01]  /*2400*/  FFMA.FTZ R19, R26, -R7.reuse, 0.10546888411045074463 ;  /* 0x3dd800121a137423 */ /* 0x080fe20000010807 */
[----:B------:R-:W-:Y:S02]  /*2410*/  ISETP.GT.AND P2, PT, R18, -0x40800000, P0 ;  /* 0xbf8000001200780c */ /* 0x000fe40000744270 */
[----:B------:R-:W-:Y:S01]  /*2420*/  FFMA.FTZ R21, R24, -R7, 0.10546888411045074463 ;  /* 0x3dd8001218157423 */ /* 0x000fe20000010807 */
[----:B------:R-:W-:Y:S01]  /*2430*/  FFMA.FTZ R19, R26, R19, -0.13229703903198242188 ;  /* 0xbe0778e01a137423 */ /* 0x000fe20000010013 */
[----:B------:R-:W-:Y:S02]  /*2440*/  ISETP.GT.AND P3, PT, R15, -0x40800000, P5 ;  /* 0xbf8000000f00780c */ /* 0x000fe40002f64270 */
[----:B------:R-:W-:Y:S01]  /*2450*/  FFMA.FTZ R21, R24, R21, -0.13229703903198242188 ;  /* 0xbe0778e018157423 */ /* 0x000fe20000010015 */
[----:B------:R-:W-:Y:S01]  /*2460*/  FFMA.FTZ R19, R26, R19, 0.14491446316242218018 ;  /* 0x3e1464751a137423 */ /* 0x000fe20000010013 */
[----:B0-----:R-:W-:Y:S01]  /*2470*/  FMUL.FTZ R20, R20, R13 ;  /* 0x0000000d14147220 */ /* 0x001fe20000410000 */
[----:B------:R-:W-:Y:S01]  /*2480*/  @P0 MOV R27, 0x7f800000 ;  /* 0x7f800000001b0802 */ /* 0x000fe20000000f00 */
[----:B------:R-:W-:Y:S01]  /*2490*/  FFMA.FTZ R21, R24, R21, 0.14491446316242218018 ;  /* 0x3e14647518157423 */ /* 0x000fe20000010015 */
[----:B------:R-:W-:Y:S01]  /*24a0*/  FFMA.FTZ R19, R26, R19, -0.16641564667224884033 ;  /* 0xbe2a68dd1a137423 */ /* 0x000fe20000010013 */
[----:B------:R-:W-:-:S02]  /*24b0*/  @P0 FSETP.NEU.FTZ.AND P1, PT, R18, RZ, PT ;  /* 0x000000ff1200020b */ /* 0x000fc40003f3d000 */
[----:B------:R-:W-:Y:S01]  /*24c0*/  FFMA.FTZ R21, R24, R21, -0.16641564667224884033 ;  /* 0xbe2a68dd18157423 */ /* 0x000fe20000010015 */
[----:B-1----:R-:W-:Y:S01]  /*24d0*/  FADD.FTZ.RZ R13, R6, 1 ;  /* 0x3f800000060d7421 */ /* 0x002fe2000001c000 */
[----:B------:R-:W-:Y:S01]  /*24e0*/  FFMA.FTZ R19, R26, R19, 0.19988867640495300293 ;  /* 0x3e4caf9e1a137423 */ /* 0x000fe20000010013 */
[----:B------:R-:W-:Y:S01]  /*24f0*/  @P5 FSETP.NEU.FTZ.AND P6, PT, R15, RZ, PT ;  /* 0x000000ff0f00520b */ /* 0x000fe20003fdd000 */
[----:B------:R-:W-:Y:S01]  /*2500*/  FFMA.FTZ R21, R24, R21, 0.19988867640495300293 ;  /* 0x3e4caf9e18157423 */ /* 0x000fe20000010015 */
[----:B------:R-:W-:Y:S01]  /*2510*/  ISETP.GE.U32.AND P4, PT, R6, 0x7f800000, PT ;  /* 0x7f8000000600780c */ /* 0x000fe20003f86070 */
[----:B------:R-:W-:Y:S01]  /*2520*/  FFMA.FTZ R19, R26, R19, -0.25000196695327758789 ;  /* 0xbe8000421a137423 */ /* 0x000fe20000010013 */
[----:B------:R-:W-:Y:S01]  /*2530*/  IADD3 R13, PT, PT, R13, -0x3f400000, RZ ;  /* 0xc0c000000d0d7810 */ /* 0x000fe20007ffe0ff */
[----:B------:R-:W-:Y:S02]  /*2540*/  FFMA.FTZ R21, R24, R21, -0.25000196695327758789 ;  /* 0xbe80004218157423 */ /* 0x000fe40000010015 */
[----:B------:R-:W-:Y:S01]  /*2550*/  FFMA.FTZ R19, R26, R19, 0.33333510160446166992 ;  /* 0x3eaaaae61a137423 */ /* 0x000fe20000010013 */
[----:B------:R-:W-:Y:S01]  /*2560*/  LOP3.LUT R13, R13, 0xff800000, RZ, 0xc0, !PT ;  /* 0xff8000000d0d7812 */ /* 0x000fe200078ec0ff */
[----:B------:R-:W-:-:S02]  /*2570*/  FFMA.FTZ R21, R24, R21, 0.33333510160446166992 ;  /* 0x3eaaaae618157423 */ /* 0x000fc40000010015 */
[----:B------:R-:W-:Y:S01]  /*2580*/  FFMA.FTZ R19, R26, R19, -0.5 ;  /* 0xbf0000001a137423 */ /* 0x000fe20000010013 */
[----:B------:R-:W-:Y:S01]  /*2590*/  IADD3 R9, PT, PT, -R13, 0x40800000, RZ ;  /* 0x408000000d097810 */ /* 0x000fe20007ffe1ff */
[----:B------:R-:W-:Y:S01]  /*25a0*/  FFMA.FTZ R21, R24, R21, -0.5 ;  /* 0xbf00000018157423 */ /* 0x000fe20000010015 */
[----:B------:R-:W-:Y:S01]  /*25b0*/  IADD3 R22, PT, PT, R6, -R13, RZ ;  /* 0x8000000d06167210 */ /* 0x000fe20007ffe0ff */
[----:B------:R-:W-:Y:S01]  /*25c0*/  FMUL.FTZ R19, R26, R19 ;  /* 0x000000131a137220 */ /* 0x000fe20000410000 */
[----:B------:R-:W-:Y:S01]  /*25d0*/  I2FP.F32.S32 R13, R13 ;  /* 0x0000000d000d7245 */ /* 0x000fe20000201400 */
[----:B------:R-:W-:Y:S01]  /*25e0*/  FFMA.FTZ R9, R9, R4, -1 ;  /* 0xbf80000009097423 */ /* 0x000fe20000010004 */
[----:B------:R-:W-:Y:S01]  /*25f0*/  FMUL.FTZ R21, R24, R21 ;  /* 0x0000001518157220 */ /* 0x000fe20000410000 */
[----:B------:R-:W-:Y:S01]  /*2600*/  FFMA.FTZ R26, R26, R19, R26 ;  /* 0x000000131a1a7223 */ /* 0x000fe2000001001a */
[----:B------:R-:W-:Y:S01]  /*2610*/  FADD.FTZ.RZ R19, R14, 1 ;  /* 0x3f8000000e137421 */ /* 0x000fe2000001c000 */
[----:B------:R-:W-:Y:S01]  /*2620*/  FADD.FTZ R22, R22, R9 ;  /* 0x0000000916167221 */ /* 0x000fe20000010000 */
[----:B------:R-:W-:Y:S01]  /*2630*/  FFMA.FTZ R24, R24, R21, R24 ;  /* 0x0000001518187223 */ /* 0x000fe20000010018 */
[----:B------:R-:W-:Y:S01]  /*2640*/  FMUL.FTZ R9, R17, 1.1920928955078125e-07 ;  /* 0x3400000011097820 */ /* 0x000fe20000410000 */
[----:B------:R-:W-:Y:S01]  /*2650*/  FMUL.FTZ R21, R12, 1.1920928955078125e-07 ;  /* 0x340000000c157820 */ /* 0x000fe20000410000 */
[----:B------:R-:W-:Y:S01]  /*2660*/  IADD3 R19, PT, PT, R19, -0x3f400000, RZ ;  /* 0xc0c0000013137810 */ /* 0x000fe20007ffe0ff */
[----:B------:R-:W0:Y:S01]  /*2670*/  MUFU.EX2 R17, R23 ;  /* 0x0000001700117308 */ /* 0x000e220000000800 */
[----:B------:R-:W-:Y:S01]  /*2680*/  FFMA.FTZ R12, R9, 0.69314718246459960938, R26 ;  /* 0x3f317218090c7823 */ /* 0x000fe2000001001a */
[----:B------:R-:W-:Y:S01]  /*2690*/  FFMA.FTZ R9, R21, 0.69314718246459960938, R24 ;  /* 0x3f31721815097823 */ /* 0x000fe20000010018 */
[----:B------:R-:W-:Y:S01]  /*26a0*/  FFMA.FTZ R21, R22, -R7, 0.10546888411045074463 ;  /* 0x3dd8001216157423 */ /* 0x000fe20000010807 */
[----:B------:R-:W-:Y:S01]  /*26b0*/  LOP3.LUT R19, R19, 0xff800000, RZ, 0xc0, !PT ;  /* 0xff80000013137812 */ /* 0x000fe200078ec0ff */
[----:B------:R-:W-:Y:S01]  /*26c0*/  @P2 FFMA.FTZ R12, R18, R27, +INF ;  /* 0x7f800000120c2423 */ /* 0x000fe2000001001b */
[----:B------:R-:W-:Y:S01]  /*26d0*/  @P5 MOV R24, 0x7f800000 ;  /* 0x7f80000000185802 */ /* 0x000fe20000000f00 */
[----:B------:R-:W-:Y:S01]  /*26e0*/  FFMA.FTZ R25, R22, R21, -0.13229703903198242188 ;  /* 0xbe0778e016197423 */ /* 0x000fe20000010015 */
[----:B------:R-:W-:-:S02]  /*26f0*/  IADD3 R21, PT, PT, -R19, 0x40800000, RZ ;  /* 0x4080000013157810 */ /* 0x000fc40007ffe1ff */
[----:B------:R-:W-:Y:S01]  /*2700*/  IADD3 R26, PT, PT, R14, -R19, RZ ;  /* 0x800000130e1a7210 */ /* 0x000fe20007ffe0ff */
[----:B------:R-:W-:Y:S01]  /*2710*/  FFMA.FTZ R25, R22, R25, 0.14491446316242218018 ;  /* 0x3e14647516197423 */ /* 0x000fe20000010019 */
[----:B------:R-:W-:Y:S01]  /*2720*/  @P3 FFMA.FTZ R9, R15, R24, +INF ;  /* 0x7f8000000f093423 */ /* 0x000fe20000010018 */
[----:B------:R-:W-:Y:S01]  /*2730*/  FFMA.FTZ R21, R21, R4, -1 ;  /* 0xbf80000015157423 */ /* 0x000fe20000010004 */
[----:B------:R-:W-:Y:S01]  /*2740*/  @P0 FSEL R12, R12, -RZ, P1 ;  /* 0x800000ff0c0c0208 */ /* 0x000fe20000800000 */
[----:B------:R-:W-:Y:S01]  /*2750*/  FFMA.FTZ R25, R22, R25, -0.16641564667224884033 ;  /* 0xbe2a68dd16197423 */ /* 0x000fe20000010019 */
[----:B------:R-:W-:Y:S01]  /*2760*/  ISETP.GE.U32.AND P1, PT, R14, 0x7f800000, PT ;  /* 0x7f8000000e00780c */ /* 0x000fe20003f26070 */
[--C-:B------:R-:W-:Y:S01]  /*2770*/  FADD.FTZ R26, R26, R21.reuse ;  /* 0x000000151a1a7221 */ /* 0x100fe20000010000 */
[----:B0-----:R-:W-:Y:S01]  /*2780*/  FADD.FTZ.RZ R18, R17, 1 ;  /* 0x3f80000011127421 */ /* 0x001fe2000001c000 */
[----:B------:R-:W-:Y:S01]  /*2790*/  FFMA.FTZ R25, R22, R25, 0.19988867640495300293 ;  /* 0x3e4caf9e16197423 */ /* 0x000fe20000010019 */
[----:B------:R-:W-:Y:S01]  /*27a0*/  PRMT R21, R10, 0x7632, R21 ;  /* 0x000076320a157816 */ /* 0x000fe20000000015 */
[----:B------:R-:W-:Y:S01]  /*27b0*/  FFMA.FTZ R15, R26, -R7, 0.10546888411045074463 ;  /* 0x3dd800121a0f7423 */ /* 0x000fe20000010807 */
[----:B------:R-:W-:Y:S01]  /*27c0*/  I2FP.F32.S32 R19, R19 ;  /* 0x0000001300137245 */ /* 0x000fe20000201400 */
[----:B------:R-:W-:Y:S01]  /*27d0*/  FFMA.FTZ R25, R22, R25, -0.25000196695327758789 ;  /* 0xbe80004216197423 */ /* 0x000fe20000010019 */
[----:B------:R-:W-:Y:S01]  /*27e0*/  IADD3 R18, PT, PT, R18, -0x3f400000, RZ ;  /* 0xc0c0000012127810 */ /* 0x000fe20007ffe0ff */
[----:B------:R-:W-:Y:S01]  /*27f0*/  FFMA.FTZ R15, R26, R15, -0.13229703903198242188 ;  /* 0xbe0778e01a0f7423 */ /* 0x000fe2000001000f */
[----:B------:R-:W-:Y:S01]  /*2800*/  SHF.L.U32 R21, R21, 0x10, RZ ;  /* 0x0000001015157819 */ /* 0x000fe200000006ff */
[----:B------:R-:W-:Y:S01]  /*2810*/  FFMA.FTZ R25, R22, R25, 0.33333510160446166992 ;  /* 0x3eaaaae616197423 */ /* 0x000fe20000010019 */
[----:B------:R-:W-:Y:S01]  /*2820*/  LOP3.LUT R18, R18, 0xff800000, RZ, 0xc0, !PT ;  /* 0xff80000012127812 */ /* 0x000fe200078ec0ff */
[----:B------:R-:W-:Y:S01]  /*2830*/  FFMA.FTZ R15, R26, R15, 0.14491446316242218018 ;  /* 0x3e1464751a0f7423 */ /* 0x000fe2000001000f */
[----:B------:R-:W-:Y:S01]  /*2840*/  ISETP.GT.AND P0, PT, R14, -0x40800000, P1 ;  /* 0xbf8000000e00780c */ /* 0x000fe20000f04270 */
[----:B------:R-:W-:Y:S01]  /*2850*/  FMUL.FTZ R24, R21, 1.4426950216293334961 ;  /* 0x3fb8aa3b15187820 */ /* 0x000fe20000410000 */
[----:B------:R-:W-:Y:S01]  /*2860*/  IADD3 R23, PT, PT, -R18, 0x40800000, RZ ;  /* 0x4080000012177810 */ /* 0x000fe20007ffe1ff */
[----:B------:R-:W-:Y:S01]  /*2870*/  FFMA.FTZ R15, R26, R15, -0.16641564667224884033 ;  /* 0xbe2a68dd1a0f7423 */ /* 0x000fe2000001000f */
[----:B------:R-:W-:Y:S01]  /*2880*/  FFMA.FTZ R25, R22, R25, -0.5 ;  /* 0xbf00000016197423 */ /* 0x000fe20000010019 */
[----:B------:R-:W-:Y:S01]  /*2890*/  IADD3 R28, PT, PT, R17, -R18, RZ ;  /* 0x80000012111c7210 */ /* 0x000fe20007ffe0ff */
[----:B------:R-:W-:Y:S01]  /*28a0*/  FMUL.FTZ R19, R19, 1.1920928955078125e-07 ;  /* 0x3400000013137820 */ /* 0x000fe20000410000 */
[----:B------:R-:W-:Y:S01]  /*28b0*/  FFMA.FTZ R15, R26, R15, 0.19988867640495300293 ;  /* 0x3e4caf9e1a0f7423 */ /* 0x000fe2000001000f */
[----:B------:R-:W-:Y:S01]  /*28c0*/  FFMA.FTZ R23, R23, R4, -1 ;  /* 0xbf80000017177423 */ /* 0x000fe20000010004 */
[----:B------:R-:W0:Y:S01]  /*28d0*/  MUFU.EX2 R24, R24 ;  /* 0x0000001800187308 */ /* 0x000e220000000800 */
[----:B------:R-:W-:Y:S01]  /*28e0*/  FMUL.FTZ R25, R22, R25 ;  /* 0x0000001916197220 */ /* 0x000fe20000410000 */
[----:B------:R-:W-:Y:S01]  /*28f0*/  FFMA.FTZ R15, R26, R15, -0.25000196695327758789 ;  /* 0xbe8000421a0f7423 */ /* 0x000fe2000001000f */
[----:B------:R-:W-:Y:S01]  /*2900*/  FADD.FTZ R28, R28, R23 ;  /* 0x000000171c1c7221 */ /* 0x000fe20000010000 */
[----:B------:R-:W-:Y:S01]  /*2910*/  I2FP.F32.S32 R18, R18 ;  /* 0x0000001200127245 */ /* 0x000fe20000201400 */
[----:B------:R-:W-:Y:S01]  /*2920*/  FFMA.FTZ R23, R22, R25, R22 ;  /* 0x0000001916177223 */ /* 0x000fe20000010016 */
[----:B------:R-:W-:Y:S01]  /*2930*/  FFMA.FTZ R15, R26, R15, 0.33333510160446166992 ;  /* 0x3eaaaae61a0f7423 */ /* 0x000fe2000001000f */
[----:B------:R-:W-:Y:S01]  /*2940*/  FFMA.FTZ R25, R28, -R7, 0.10546888411045074463 ;  /* 0x3dd800121c197423 */ /* 0x000fe20000010807 */
[----:B------:R-:W-:-:S02]  /*2950*/  ISETP.GT.AND P3, PT, R6, -0x40800000, P4 ;  /* 0xbf8000000600780c */ /* 0x000fc40002764270 */
[----:B------:R-:W-:Y:S01]  /*2960*/  FFMA.FTZ R15, R26, R15, -0.5 ;  /* 0xbf0000001a0f7423 */ /* 0x000fe2000001000f */
[----:B------:R-:W-:-:S03]  /*2970*/  FFMA.FTZ R25, R28, R25, -0.13229703903198242188 ;  /* 0xbe0778e01c197423 */ /* 0x000fc60000010019 */
[----:B------:R-:W-:Y:S01]  /*2980*/  FMUL.FTZ R15, R26, R15 ;  /* 0x0000000f1a0f7220 */ /* 0x000fe20000410000 */
[----:B------:R-:W-:-:S03]  /*2990*/  FFMA.FTZ R25, R28, R25, 0.14491446316242218018 ;  /* 0x3e1464751c197423 */ /* 0x000fc60000010019 */
[----:B------:R-:W-:Y:S01]  /*29a0*/  FFMA.FTZ R10, R26, R15, R26 ;  /* 0x0000000f1a0a7223 */ /* 0x000fe2000001001a */
[----:B0-----:R-:W-:Y:S01]  /*29b0*/  FADD.FTZ.RZ R15, R24, 1 ;  /* 0x3f800000180f7421 */ /* 0x001fe2000001c000 */
[C---:B------:R-:W-:Y:S02]  /*29c0*/  FFMA.FTZ R25, R28.reuse, R25, -0.16641564667224884033 ;  /* 0xbe2a68dd1c197423 */ /* 0x040fe40000010019 */
[----:B------:R-:W-:Y:S02]  /*29d0*/  FFMA.FTZ R19, R19, 0.69314718246459960938, R10 ;  /* 0x3f31721813137823 */ /* 0x000fe4000001000a */
[----:B------:R-:W-:Y:S01]  /*29e0*/  FFMA.FTZ R25, R28, R25, 0.19988867640495300293 ;  /* 0x3e4caf9e1c197423 */ /* 0x000fe20000010019 */
[----:B------:R-:W-:-:S03]  /*29f0*/  IADD3 R15, PT, PT, R15, -0x3f400000, RZ ;  /* 0xc0c000000f0f7810 */ /* 0x000fc60007ffe0ff */
[----:B------:R-:W-:Y:S01]  /*2a00*/  FFMA.FTZ R25, R28, R25, -0.25000196695327758789 ;  /* 0xbe8000421c197423 */ /* 0x000fe20000010019 */
[----:B------:R-:W-:-:S03]  /*2a10*/  LOP3.LUT R15, R15, 0xff800000, RZ, 0xc0, !PT ;  /* 0xff8000000f0f7812 */ /* 0x000fc600078ec0ff */
[----:B------:R-:W-:Y:S01]  /*2a20*/  FFMA.FTZ R25, R28, R25, 0.33333510160446166992 ;  /* 0x3eaaaae61c197423 */ /* 0x000fe20000010019 */
[----:B------:R-:W-:Y:S02]  /*2a30*/  IADD3 R27, PT, PT, -R15, 0x40800000, RZ ;  /* 0x408000000f1b7810 */ /* 0x000fe40007ffe1ff */
[----:B------:R-:W-:Y:S01]  /*2a40*/  IADD3 R26, PT, PT, R24, -R15, RZ ;  /* 0x8000000f181a7210 */ /* 0x000fe20007ffe0ff */
[C---:B------:R-:W-:Y:S01]  /*2a50*/  FFMA.FTZ R25, R28.reuse, R25, -0.5 ;  /* 0xbf0000001c197423 */ /* 0x040fe20000010019 */
[----:B------:R-:W-:Y:S01]  /*2a60*/  I2FP.F32.S32 R15, R15 ;  /* 0x0000000f000f7245 */ /* 0x000fe20000201400 */
[----:B------:R-:W-:Y:S02]  /*2a70*/  FFMA.FTZ R27, R27, R4, -1 ;  /* 0xbf8000001b1b7423 */ /* 0x000fe40000010004 */
[----:B------:R-:W-:Y:S02]  /*2a80*/  FMUL.FTZ R25, R28, R25 ;  /* 0x000000191c197220 */ /* 0x000fe40000410000 */
[----:B------:R-:W-:Y:S01]  /*2a90*/  FADD.FTZ R26, R26, R27 ;  /* 0x0000001b1a1a7221 */ /* 0x000fe20000010000 */
[----:B------:R-:W-:Y:S01]  /*2aa0*/  @P1 MOV R27, 0x7f800000 ;  /* 0x7f800000001b1802 */ /* 0x000fe20000000f00 */
[----:B------:R-:W-:Y:S01]  /*2ab0*/  FFMA.FTZ R22, R28, R25, R28 ;  /* 0x000000191c167223 */ /* 0x000fe2000001001c */
[----:B------:R-:W-:Y:S01]  /*2ac0*/  FMUL.FTZ R28, R13, 1.1920928955078125e-07 ;  /* 0x340000000d1c7820 */ /* 0x000fe20000410000 */
[----:B------:R-:W-:Y:S01]  /*2ad0*/  FFMA.FTZ R25, R26, -R7, 0.10546888411045074463 ;  /* 0x3dd800121a197423 */ /* 0x000fe20000010807 */
[----:B------:R-:W0:Y:S01]  /*2ae0*/  MUFU.TANH R13, R12 ;  /* 0x0000000c000d7308 */ /* 0x000e220000002400 */
[----:B------:R-:W-:Y:S01]  /*2af0*/  @P0 FFMA.FTZ R19, R14, R27, +INF ;  /* 0x7f8000000e130423 */ /* 0x000fe2000001001b */
[C---:B------:R-:W-:Y:S01]  /*2b00*/  ISETP.GE.U32.AND P0, PT, R17.reuse, 0x7f800000, PT ;  /* 0x7f8000001100780c */ /* 0x040fe20003f06070 */
[----:B------:R-:W-:Y:S01]  /*2b10*/  FFMA.FTZ R25, R26, R25, -0.13229703903198242188 ;  /* 0xbe0778e01a197423 */ /* 0x000fe20000010019 */
[----:B------:R-:W-:Y:S01]  /*2b20*/  @P4 MOV R27, 0x7f800000 ;  /* 0x7f800000001b4802 */ /* 0x000fe20000000f00 */
[----:B------:R-:W-:Y:S01]  /*2b30*/  FFMA.FTZ R23, R28, 0.69314718246459960938, R23 ;  /* 0x3f3172181c177823 */ /* 0x000fe20000010017 */
[----:B------:R-:W-:Y:S01]  /*2b40*/  ISETP.GT.AND P2, PT, R17, -0x40800000, P0 ;  /* 0xbf8000001100780c */ /* 0x000fe20000744270 */
[----:B------:R-:W-:Y:S01]  /*2b50*/  FFMA.FTZ R25, R26, R25, 0.14491446316242218018 ;  /* 0x3e1464751a197423 */ /* 0x000fe20000010019 */
[----:B------:R-:W-:Y:S01]  /*2b60*/  FMUL.FTZ R15, R15, 1.1920928955078125e-07 ;  /* 0x340000000f0f7820 */ /* 0x000fe20000410000 */
[----:B------:R-:W-:-:S02]  /*2b70*/  @P3 FFMA.FTZ R23, R6, R27, +INF ;  /* 0x7f80000006173423 */ /* 0x000fc4000001001b */
[----:B------:R-:W-:-:S04]  /*2b80*/  FFMA.FTZ R25, R26, R25, -0.16641564667224884033 ;  /* 0xbe2a68dd1a197423 */ /* 0x000fc80000010019 */
[----:B------:R-:W-:Y:S01]  /*2b90*/  FFMA.FTZ R25, R26, R25, 0.19988867640495300293 ;  /* 0x3e4caf9e1a197423 */ /* 0x000fe20000010019 */
[----:B0-----:R-:W-:-:S03]  /*2ba0*/  FFMA.FTZ R10, -R13, R13, 1 ;  /* 0x3f8000000d0a7423 */ /* 0x001fc6000001010d */
[----:B------:R-:W-:Y:S01]  /*2bb0*/  FFMA.FTZ R25, R26, R25, -0.25000196695327758789 ;  /* 0xbe8000421a197423 */ /* 0x000fe20000010019 */
[----:B------:R-:W-:Y:S01]  /*2bc0*/  FFMA.FTZ R20, R20, R10, R13 ;  /* 0x0000000a14147223 */ /* 0x000fe2000001000d */
[----:B------:R-:W-:Y:S02]  /*2bd0*/  SHF.L.U32 R10, R11, 0x10, RZ ;  /* 0x000000100b0a7819 */ /* 0x000fe400000006ff */
[C---:B------:R-:W-:Y:S01]  /*2be0*/  FFMA.FTZ R25, R26.reuse, R25, 0.33333510160446166992 ;  /* 0x3eaaaae61a197423 */ /* 0x040fe20000010019 */
[----:B------:R-:W0:Y:S03]  /*2bf0*/  LDC.64 R12, c[0x0][0x390] ;  /* 0x0000e400ff0c7b82 */ /* 0x000e260000000a00 */
[----:B------:R-:W-:-:S04]  /*2c00*/  FFMA.FTZ R25, R26, R25, -0.5 ;  /* 0xbf0000001a197423 */ /* 0x000fc80000010019 */
[----:B------:R-:W-:-:S04]  /*2c10*/  FMUL.FTZ R25, R26, R25 ;  /* 0x000000191a197220 */ /* 0x000fc80000410000 */
[----:B------:R-:W-:Y:S01]  /*2c20*/  FFMA.FTZ R26, R26, R25, R26 ;  /* 0x000000191a1a7223 */ /* 0x000fe2000001001a */
[----:B------:R-:W-:Y:S01]  /*2c30*/  FMUL.FTZ R25, R18, 1.1920928955078125e-07 ;  /* 0x3400000012197820 */ /* 0x000fe20000410000 */
[----:B------:R-:W-:-:S03]  /*2c40*/  @P0 MOV R18, 0x7f800000 ;  /* 0x7f80000000120802 */ /* 0x000fc60000000f00 */
[----:B------:R-:W-:Y:S01]  /*2c50*/  FFMA.FTZ R22, R25, 0.69314718246459960938, R22 ;  /* 0x3f31721819167823 */ /* 0x000fe20000010016 */
[----:B------:R-:W-:Y:S01]  /*2c60*/  FMUL.FTZ R25, R10, 1.4426950216293334961 ;  /* 0x3fb8aa3b0a197820 */ /* 0x000fe20000410000 */
[----:B------:R-:W-:Y:S01]  /*2c70*/  @P2 FFMA.FTZ R22, R17, R18, +INF ;  /* 0x7f80000011162423 */ /* 0x000fe20000010012 */
[----:B------:R-:W-:Y:S01]  /*2c80*/  ISETP.GE.U32.AND P2, PT, R24, 0x7f800000, PT ;  /* 0x7f8000001800780c */ /* 0x000fe20003f46070 */
[----:B------:R-:W-:-:S03]  /*2c90*/  FFMA.FTZ R18, R15, 0.69314718246459960938, R26 ;  /* 0x3f3172180f127823 */ /* 0x000fc6000001001a */
[----:B------:R-:W1:Y:S01]  /*2ca0*/  MUFU.EX2 R25, R25 ;  /* 0x0000001900197308 */ /* 0x000e620000000800 */
[----:B------:R-:W-:Y:S01]  /*2cb0*/  ISETP.GT.AND P3, PT, R24, -0x40800000, P2 ;  /* 0xbf8000001800780c */ /* 0x000fe20001764270 */
[----:B0-----:R-:W-:-:S04]  /*2cc0*/  IMAD.WIDE.U32 R12, R0, 0x2, R12 ;  /* 0x00000002000c7825 */ /* 0x001fc800078e000c */
[----:B------:R-:W-:-:S03]  /*2cd0*/  IMAD.WIDE.U32 R12, R2, 0x10, R12 ;  /* 0x00000010020c7825 */ /* 0x000fc600078e000c */
[----:B------:R-:W-:-:S05]  /*2ce0*/  @P2 MOV R27, 0x7f800000 ;  /* 0x7f800000001b2802 */ /* 0x000fca0000000f00 */
[----:B------:R-:W-:Y:S01]  /*2cf0*/  @P3 FFMA.FTZ R18, R24, R27, +INF ;  /* 0x7f80000018123423 */ /* 0x000fe2000001001b */
[----:B------:R-:W-:Y:S01]  /*2d00*/  @P1 FSETP.NEU.FTZ.AND P3, PT, R14, RZ, PT ;  /* 0x000000ff0e00120b */ /* 0x000fe20003f7d000 */
[----:B-1----:R-:W-:-:S05]  /*2d10*/  FADD.FTZ.RZ R15, R25, 1 ;  /* 0x3f800000190f7421 */ /* 0x002fca000001c000 */
[----:B------:R-:W-:-:S04]  /*2d20*/  IADD3 R15, PT, PT, R15, -0x3f400000, RZ ;  /* 0xc0c000000f0f7810 */ /* 0x000fc80007ffe0ff */
[----:B------:R-:W-:Y:S02]  /*2d30*/  LOP3.LUT R26, R15, 0xff800000, RZ, 0xc0, !PT ;  /* 0xff8000000f1a7812 */ /* 0x000fe400078ec0ff */
[----:B------:R-:W2:Y:S01]  /*2d40*/  LDG.E.128 R12, desc[UR4][R12.64] ;  /* 0x000000040c0c7981 */ /* 0x000ea2000c1e1d00 */
[----:B------:R-:W-:Y:S02]  /*2d50*/  @P1 FSEL R19, R19, -RZ, P3 ;  /* 0x800000ff13131208 */ /* 0x000fe40001800000 */
[----:B------:R-:W-:Y:S02]  /*2d60*/  IADD3 R27, PT, PT, -R26, 0x40800000, RZ ;  /* 0x408000001a1b7810 */ /* 0x000fe40007ffe1ff */
[C---:B------:R-:W-:Y:S02]  /*2d70*/  IADD3 R28, PT, PT, R25.reuse, -R26, RZ ;  /* 0x8000001a191c7210 */ /* 0x040fe40007ffe0ff */
[----:B------:R-:W-:Y:S01]  /*2d80*/  ISETP.GE.U32.AND P1, PT, R25, 0x7f800000, PT ;  /* 0x7f8000001900780c */ /* 0x000fe20003f26070 */
[----:B------:R-:W-:Y:S01]  /*2d90*/  FFMA.FTZ R27, R27, R4, -1 ;  /* 0xbf8000001b1b7423 */ /* 0x000fe20000010004 */
[----:B------:R-:W-:Y:S01]  /*2da0*/  I2FP.F32.S32 R26, R26 ;  /* 0x0000001a001a7245 */ /* 0x000fe20000201400 */
[----:B------:R-:W-:Y:S01]  /*2db0*/  MUFU.TANH R19, R19 ;  /* 0x0000001300137308 */ /* 0x000fe20000002400 */
[----:B------:R-:W-:Y:S01]  /*2dc0*/  ISETP.GT.AND P3, PT, R25, -0x40800000, P1 ;  /* 0xbf8000001900780c */ /* 0x000fe20000f64270 */
[----:B------:R-:W-:Y:S01]  /*2dd0*/  FADD.FTZ R28, R28, R27 ;  /* 0x0000001b1c1c7221 */ /* 0x000fe20000010000 */
[----:B------:R-:W-:Y:S01]  /*2de0*/  @P5 FSEL R9, R9, -RZ, P6 ;  /* 0x800000ff09095208 */ /* 0x000fe20003000000 */
[----:B------:R-:W-:Y:S01]  /*2df0*/  FMUL.FTZ R26, R26, 1.1920928955078125e-07 ;  /* 0x340000001a1a7820 */ /* 0x000fe20000410000 */
[----:B------:R-:W-:Y:S01]  /*2e00*/  @P0 FSETP.NEU.FTZ.AND P5, PT, R17, RZ, PT ;  /* 0x000000ff1100020b */ /* 0x000fe20003fbd000 */
[----:B------:R-:W-:-:S03]  /*2e10*/  FFMA.FTZ R27, R28, -R7, 0.10546888411045074463 ;  /* 0x3dd800121c1b7423 */ /* 0x000fc60000010807 */
[----:B------:R-:W-:Y:S01]  /*2e20*/  @P0 FSEL R22, R22, -RZ, P5 ;  /* 0x800000ff16160208 */ /* 0x000fe20002800000 */
[----:B------:R-:W-:Y:S01]  /*2e30*/  FFMA.FTZ R27, R28, R27, -0.13229703903198242188 ;  /* 0xbe0778e01c1b7423 */ /* 0x000fe2000001001b */
[----:B------:R-:W-:-:S03]  /*2e40*/  @P1 FSETP.NEU.FTZ.AND P6, PT, R25, RZ, PT ;  /* 0x000000ff1900120b */ /* 0x000fc60003fdd000 */
[C---:B------:R-:W-:Y:S01]  /*2e50*/  FFMA.FTZ R27, R28.reuse, R27, 0.14491446316242218018 ;  /* 0x3e1464751c1b7423 */ /* 0x040fe2000001001b */
[----:B------:R-:W-:Y:S03]  /*2e60*/  MUFU.TANH R22, R22 ;  /* 0x0000001600167308 */ /* 0x000fe60000002400 */
        /* <DEDUP_REMOVED lines=9> */
[----:B------:R-:W-:Y:S01]  /*2f00*/  FMUL.FTZ R27, R3, -1.4426950216293334961 ;  /* 0xbfb8aa3b031b7820 */ /* 0x000fe20000410000 */
[----:B------:R-:W-:Y:S01]  /*2f10*/  @P3 FFMA.FTZ R26, R25, R28, +INF ;  /* 0x7f800000191a3423 */ /* 0x000fe2000001001c */
[----:B------:R-:W-:Y:S02]  /*2f20*/  @P4 FSETP.NEU.FTZ.AND P3, PT, R6, RZ, PT ;  /* 0x000000ff0600420b */ /* 0x000fe40003f7d000 */
[----:B------:R-:W-:Y:S02]  /*2f30*/  PRMT R6, R11, 0x7632, R6 ;  /* 0x000076320b067816 */ /* 0x000fe40000000006 */
[----:B------:R-:W0:Y:S01]  /*2f40*/  MUFU.EX2 R27, R27 ;  /* 0x0000001b001b7308 */ /* 0x000e220000000800 */
[----:B------:R-:W-:Y:S02]  /*2f50*/  @P4 FSEL R23, R23, -RZ, P3 ;  /* 0x800000ff17174208 */ /* 0x000fe40001800000 */
[----:B------:R-:W-:-:S02]  /*2f60*/  SHF.L.U32 R6, R6, 0x10, RZ ;  /* 0x0000001006067819 */ /* 0x000fc400000006ff */
[----:B------:R-:W-:-:S03]  /*2f70*/  @P1 FSEL R26, R26, -RZ, P6 ;  /* 0x800000ff1a1a1208 */ /* 0x000fc60003000000 */
[C---:B------:R-:W-:Y:S01]  /*2f80*/  FMUL.FTZ R11, R6.reuse, 1.4426950216293334961 ;  /* 0x3fb8aa3b060b7820 */ /* 0x040fe20000410000 */
[----:B------:R-:W-:Y:S08]  /*2f90*/  MUFU.TANH R23, R23 ;  /* 0x0000001700177308 */ /* 0x000ff00000002400 */
[----:B------:R-:W1:Y:S01]  /*2fa0*/  MUFU.EX2 R11, R11 ;  /* 0x0000000b000b7308 */ /* 0x000e620000000800 */
[----:B0-----:R-:W-:Y:S01]  /*2fb0*/  FADD.FTZ R29, R27, 1 ;  /* 0x3f8000001b1d7421 */ /* 0x001fe20000010000 */
[----:B------:R-:W-:-:S06]  /*2fc0*/  FMUL.FTZ R27, R6, -1.4426950216293334961 ;  /* 0xbfb8aa3b061b7820 */ /* 0x000fcc0000410000 */
[----:B------:R-:W0:Y:S08]  /*2fd0*/  MUFU.RCP R28, R29 ;  /* 0x0000001d001c7308 */ /* 0x000e300000001000 */
[----:B------:R-:W-:Y:S01]  /*2fe0*/  MUFU.EX2 R27, R27 ;  /* 0x0000001b001b7308 */ /* 0x000fe20000000800 */
[C---:B-1----:R-:W-:Y:S01]  /*2ff0*/  FADD.FTZ.RZ R25, R11.reuse, 1 ;  /* 0x3f8000000b197421 */ /* 0x042fe2000001c000 */
[----:B------:R-:W-:-:S04]  /*3000*/  ISETP.GE.U32.AND P3, PT, R11, 0x7f800000, PT ;  /* 0x7f8000000b00780c */ /* 0x000fc80003f66070 */
[----:B------:R-:W-:Y:S02]  /*3010*/  IADD3 R25, PT, PT, R25, -0x3f400000, RZ ;  /* 0xc0c0000019197810 */ /* 0x000fe40007ffe0ff */
[----:B------:R-:W-:Y:S01]  /*3020*/  ISETP.GT.AND P4, PT, R11, -0x40800000, P3 ;  /* 0xbf8000000b00780c */ /* 0x000fe20001f84270 */
[----:B0-----:R-:W-:Y:S01]  /*3030*/  FMUL.FTZ R3, R3, R28 ;  /* 0x0000001c03037220 */ /* 0x001fe20000410000 */
[----:B------:R-:W-:Y:S01]  /*3040*/  LOP3.LUT R28, R25, 0xff800000, RZ, 0xc0, !PT ;  /* 0xff800000191c7812 */ /* 0x000fe200078ec0ff */
[----:B------:R-:W-:Y:S03]  /*3050*/  MUFU.TANH R26, R26 ;  /* 0x0000001a001a7308 */ /* 0x000fe60000002400 */
[----:B------:R-:W-:Y:S02]  /*3060*/  IADD3 R17, PT, PT, -R28, 0x40800000, RZ ;  /* 0x408000001c117810 */ /* 0x000fe40007ffe1ff */
[----:B------:R-:W-:-:S03]  /*3070*/  @P3 FSETP.NEU.FTZ.AND P1, PT, R11, RZ, PT ;  /* 0x000000ff0b00320b */ /* 0x000fc60003f3d000 */
[----:B------:R-:W-:Y:S01]  /*3080*/  FFMA.FTZ R25, R17, R4, -1 ;  /* 0xbf80000011197423 */ /* 0x000fe20000010004 */
[-C--:B------:R-:W-:Y:S01]  /*3090*/  IADD3 R4, PT, PT, R11, -R28.reuse, RZ ;  /* 0x8000001c0b047210 */ /* 0x080fe20007ffe0ff */
[----:B------:R-:W-:Y:S01]  /*30a0*/  FMUL.FTZ R17, R5, -1.4426950216293334961 ;  /* 0xbfb8aa3b05117820 */ /* 0x000fe20000410000 */
[----:B------:R-:W-:-:S03]  /*30b0*/  I2FP.F32.S32 R28, R28 ;  /* 0x0000001c001c7245 */ /* 0x000fc60000201400 */
[----:B------:R-:W-:Y:S02]  /*30c0*/  FADD.FTZ R4, R4, R25 ;  /* 0x0000001904047221 */ /* 0x000fe40000010000 */
[----:B------:R-:W0:Y:S01]  /*30d0*/  MUFU.EX2 R17, R17 ;  /* 0x0000001100117308 */ /* 0x000e220000000800 */
[----:B------:R-:W-:Y:S01]  /*30e0*/  FMUL.FTZ R28, R28, 1.1920928955078125e-07 ;  /* 0x340000001c1c7820 */ /* 0x000fe20000410000 */
[----:B------:R-:W-:-:S04]  /*30f0*/  FFMA.FTZ R7, R4, -R7, 0.10546888411045074463 ;  /* 0x3dd8001204077423 */ /* 0x000fc80000010807 */
[----:B------:R-:W-:-:S04]  /*3100*/  FFMA.FTZ R25, R4, R7, -0.13229703903198242188 ;  /* 0xbe0778e004197423 */ /* 0x000fc80000010007 */
[----:B------:R-:W-:-:S04]  /*3110*/  FFMA.FTZ R25, R4, R25, 0.14491446316242218018 ;  /* 0x3e14647504197423 */ /* 0x000fc80000010019 */
[----:B------:R-:W-:Y:S01]  /*3120*/  FFMA.FTZ R25, R4, R25, -0.16641564667224884033 ;  /* 0xbe2a68dd04197423 */ /* 0x000fe20000010019 */
[----:B0-----:R-:W-:-:S03]  /*3130*/  FADD.FTZ R7, R17, 1 ;  /* 0x3f80000011077421 */ /* 0x001fc60000010000 */
[----:B------:R-:W-:Y:S01]  /*3140*/  FFMA.FTZ R25, R4, R25, 0.19988867640495300293 ;  /* 0x3e4caf9e04197423 */ /* 0x000fe20000010019 */
[----:B------:R-:W-:-:S03]  /*3150*/  FMUL.FTZ R17, R16, -1.4426950216293334961 ;  /* 0xbfb8aa3b10117820 */ /* 0x000fc60000410000 */
[C---:B------:R-:W-:Y:S01]  /*3160*/  FFMA.FTZ R25, R4.reuse, R25, -0.25000196695327758789 ;  /* 0xbe80004204197423 */ /* 0x040fe20000010019 */
[----:B------:R-:W0:Y:S03]  /*3170*/  MUFU.RCP R7, R7 ;  /* 0x0000000700077308 */ /* 0x000e260000001000 */
[----:B------:R-:W-:-:S04]  /*3180*/  FFMA.FTZ R25, R4, R25, 0.33333510160446166992 ;  /* 0x3eaaaae604197423 */ /* 0x000fc80000010019 */
[C---:B------:R-:W-:Y:S01]  /*3190*/  FFMA.FTZ R25, R4.reuse, R25, -0.5 ;  /* 0xbf00000004197423 */ /* 0x040fe20000010019 */
[----:B------:R-:W-:Y:S03]  /*31a0*/  MUFU.EX2 R17, R17 ;  /* 0x0000001100117308 */ /* 0x000fe60000000800 */
[----:B------:R-:W-:-:S04]  /*31b0*/  FMUL.FTZ R25, R4, R25 ;  /* 0x0000001904197220 */ /* 0x000fc80000410000 */
[----:B------:R-:W-:Y:S01]  /*31c0*/  FFMA.FTZ R25, R4, R25, R4 ;  /* 0x0000001904197223 */ /* 0x000fe20000010004 */
[----:B0-----:R-:W-:Y:S01]  /*31d0*/  FMUL.FTZ R5, R5, R7 ;  /* 0x0000000705057220 */ /* 0x001fe20000410000 */
[----:B------:R-:W-:Y:S02]  /*31e0*/  FMUL.FTZ R7, R10, -1.4426950216293334961 ;  /* 0xbfb8aa3b0a077820 */ /* 0x000fe40000410000 */
[----:B------:R-:W-:Y:S01]  /*31f0*/  FFMA.FTZ R4, R28, 0.69314718246459960938, R25 ;  /* 0x3f3172181c047823 */ /* 0x000fe20000010019 */
[----:B------:R-:W-:Y:S01]  /*3200*/  FMUL.FTZ R25, R8, -1.4426950216293334961 ;  /* 0xbfb8aa3b08197820 */ /* 0x000fe20000410000 */
[----:B------:R-:W-:Y:S02]  /*3210*/  @P3 MOV R28, 0x7f800000 ;  /* 0x7f800000001c3802 */ /* 0x000fe40000000f00 */
[----:B------:R-:W0:Y:S03]  /*3220*/  MUFU.EX2 R7, R7 ;  /* 0x0000000700077308 */ /* 0x000e260000000800 */
[----:B------:R-:W-:Y:S01]  /*3230*/  @P4 FFMA.FTZ R4, R11, R28, +INF ;  /* 0x7f8000000b044423 */ /* 0x000fe2000001001c */
[----:B------:R-:W-:Y:S01]  /*3240*/  @P2 FSETP.NEU.FTZ.AND P4, PT, R24, RZ, PT ;  /* 0x000000ff1800220b */ /* 0x000fe20003f9d000 */
[----:B------:R-:W-:-:S03]  /*3250*/  FMUL.FTZ R24, R21, -1.4426950216293334961 ;  /* 0xbfb8aa3b15187820 */ /* 0x000fc60000410000 */
[----:B------:R-:W-:Y:S01]  /*3260*/  @P2 FSEL R18, R18, -RZ, P4 ;  /* 0x800000ff12122208 */ /* 0x000fe20002000000 */
[----:B------:R-:W1:Y:S01]  /*3270*/  MUFU.EX2 R25, R25 ;  /* 0x0000001900197308 */ /* 0x000e620000000800 */
[----:B------:R-:W-:-:S07]  /*3280*/  @P3 FSEL R4, R4, -RZ, P1 ;  /* 0x800000ff04043208 */ /* 0x000fce0000800000 */
[----:B------:R-:W3:Y:S01]  /*3290*/  MUFU.EX2 R24, R24 ;  /* 0x0000001800187308 */ /* 0x000ee20000000800 */
[----:B0-----:R-:W-:-:S07]  /*32a0*/  FADD.FTZ R7, R7, 1 ;  /* 0x3f80000007077421 */ /* 0x001fce0000010000 */
[----:B------:R-:W0:Y:S01]  /*32b0*/  MUFU.RCP R7, R7 ;  /* 0x0000000700077308 */ /* 0x000e220000001000 */
[----:B-1----:R-:W-:Y:S01]  /*32c0*/  FADD.FTZ R11, R25, 1 ;  /* 0x3f800000190b7421 */ /* 0x002fe20000010000 */
[----:B------:R-:W-:Y:S01]  /*32d0*/  FADD.FTZ R25, R17, 1 ;  /* 0x3f80000011197421 */ /* 0x000fe20000010000 */
[----:B------:R-:W-:-:S05]  /*32e0*/  FADD.FTZ R17, R27, 1 ;  /* 0x3f8000001b117421 */ /* 0x000fca0000010000 */
[----:B------:R-:W1:Y:S01]  /*32f0*/  MUFU.RCP R11, R11 ;  /* 0x0000000b000b7308 */ /* 0x000e620000001000 */
[----:B---3--:R-:W-:-:S07]  /*3300*/  FADD.FTZ R24, R24, 1 ;  /* 0x3f80000018187421 */ /* 0x008fce0000010000 */
[----:B------:R-:W3:Y:S01]  /*3310*/  MUFU.TANH R28, R9 ;  /* 0x00000009001c7308 */ /* 0x000ee20000002400 */
[----:B0-----:R-:W-:-:S07]  /*3320*/  FMUL.FTZ R7, R10, R7 ;  /* 0x000000070a077220 */ /* 0x001fce0000410000 */
[----:B------:R-:W0:Y:S01]  /*3330*/  MUFU.RCP R25, R25 ;  /* 0x0000001900197308 */ /* 0x000e220000001000 */
[----:B-1----:R-:W-:Y:S01]  /*3340*/  FMUL.FTZ R10, R8, R11 ;  /* 0x0000000b080a7220 */ /* 0x002fe20000410000 */
[----:B------:R-:W-:-:S04]  /*3350*/  FFMA.FTZ R11, -R26, R26, 1 ;  /* 0x3f8000001a0b7423 */ /* 0x000fc8000001011a */
[----:B------:R-:W-:Y:S01]  /*3360*/  FFMA.FTZ R7, R7, R11, R26 ;  /* 0x0000000b07077223 */ /* 0x000fe2000001001a */
[----:B------:R-:W-:Y:S01]  /*3370*/  FFMA.FTZ R11, -R22, R22, 1 ;  /* 0x3f800000160b7423 */ /* 0x000fe20000010116 */
[----:B------:R-:W1:Y:S01]  /*3380*/  MUFU.RCP R17, R17 ;  /* 0x0000001100117308 */ /* 0x000e620000001000 */
[----:B---3--:R-:W-:-:S04]  /*3390*/  FFMA.FTZ R8, -R28, R28, 1 ;  /* 0x3f8000001c087423 */ /* 0x008fc8000001011c */
[----:B------:R-:W-:Y:S02]  /*33a0*/  FFMA.FTZ R3, R3, R8, R28 ;  /* 0x0000000803037223 */ /* 0x000fe4000001001c */
[----:B------:R-:W3:Y:S01]  /*33b0*/  LDC.64 R8, c[0x0][0x388] ;  /* 0x0000e200ff087b82 */ /* 0x000ee20000000a00 */
[----:B------:R-:W4:Y:S01]  /*33c0*/  MUFU.RCP R24, R24 ;  /* 0x0000001800187308 */ /* 0x000f220000001000 */
[----:B0-----:R-:W-:Y:S01]  /*33d0*/  FMUL.FTZ R25, R16, R25 ;  /* 0x0000001910197220 */ /* 0x001fe20000410000 */
[----:B------:R-:W-:-:S03]  /*33e0*/  FFMA.FTZ R16, -R23, R23, 1 ;  /* 0x3f80000017107423 */ /* 0x000fc60000010117 */
[----:B------:R-:W-:Y:S01]  /*33f0*/  FFMA.FTZ R25, R25, R11, R22 ;  /* 0x0000000b19197223 */ /* 0x000fe20000010016 */
[----:B------:R-:W-:Y:S02]  /*3400*/  FFMA.FTZ R5, R5, R16, R23 ;  /* 0x0000001005057223 */ /* 0x000fe40000010017 */
[----:B------:R-:W0:Y:S01]  /*3410*/  MUFU.TANH R18, R18 ;  /* 0x0000001200127308 */ /* 0x000e220000002400 */
[----:B-1----:R-:W-:Y:S01]  /*3420*/  FMUL.FTZ R17, R6, R17 ;  /* 0x0000001106117220 */ /* 0x002fe20000410000 */
[----:B------:R-:W-:-:S04]  /*3430*/  FFMA.FTZ R6, -R19, R19, 1 ;  /* 0x3f80000013067423 */ /* 0x000fc80000010113 */
[----:B------:R-:W-:Y:S02]  /*3440*/  FFMA.FTZ R10, R10, R6, R19 ;  /* 0x000000060a0a7223 */ /* 0x000fe40000010013 */
[----:B------:R-:W1:Y:S01]  /*3450*/  MUFU.TANH R4, R4 ;  /* 0x0000000400047308 */ /* 0x000e620000002400 */
[----:B----4-:R-:W-:Y:S01]  /*3460*/  FMUL.FTZ R21, R21, R24 ;  /* 0x0000001815157220 */ /* 0x010fe20000410000 */
[----:B---3--:R-:W-:-:S04]  /*3470*/  IMAD.WIDE.U32 R8, R0, 0x2, R8 ;  /* 0x0000000200087825 */ /* 0x008fc800078e0008 */
[----:B0-----:R-:W-:-:S04]  /*3480*/  FFMA.FTZ R16, -R18, R18, 1 ;  /* 0x3f80000012107423 */ /* 0x001fc80000010112 */
[----:B------:R-:W-:Y:S01]  /*3490*/  FFMA.FTZ R21, R21, R16, R18 ;  /* 0x0000001015157223 */ /* 0x000fe20000010012 */
[----:B------:R-:W-:-:S04]  /*34a0*/  IMAD.WIDE.U32 R8, R2, 0x10, R8 ;  /* 0x0000001002087825 */ /* 0x000fc800078e0008 */
[----:B-1----:R-:W-:-:S04]  /*34b0*/  FFMA.FTZ R23, -R4, R4, 1 ;  /* 0x3f80000004177423 */ /* 0x002fc80000010104 */
[----:B------:R-:W-:Y:S01]  /*34c0*/  FFMA.FTZ R17, R17, R23, R4 ;  /* 0x0000001711117223 */ /* 0x000fe20000010004 */
[C---:B--2---:R-:W-:Y:S02]  /*34d0*/  SHF.L.U32 R11, R12.reuse, 0x10, RZ ;  /* 0x000000100c0b7819 */ /* 0x044fe400000006ff */
[----:B------:R-:W-:Y:S02]  /*34e0*/  SHF.L.U32 R6, R13, 0x10, RZ ;  /* 0x000000100d067819 */ /* 0x000fe400000006ff */
[----:B------:R-:W-:Y:S01]  /*34f0*/  PRMT R12, R12, 0x7632, R12 ;  /* 0x000076320c0c7816 */ /* 0x000fe2000000000c */
[----:B------:R-:W-:Y:S01]  /*3500*/  FMUL.FTZ R20, R11, R20 ;  /* 0x000000140b147220 */ /* 0x000fe20000410000 */
[----:B------:R-:W-:Y:S01]  /*3510*/  SHF.L.U32 R16, R14, 0x10, RZ ;  /* 0x000000100e107819 */ /* 0x000fe200000006ff */
[----:B------:R-:W-:Y:S01]  /*3520*/  FMUL.FTZ R3, R6, R3 ;  /* 0x0000000306037220 */ /* 0x000fe20000410000 */
[----:B------:R-:W-:Y:S02]  /*3530*/  SHF.L.U32 R4, R15, 0x10, RZ ;  /* 0x000000100f047819 */ /* 0x000fe400000006ff */
[----:B------:R-:W-:Y:S01]  /*3540*/  PRMT R13, R13, 0x7632, R13 ;  /* 0x000076320d0d7816 */ /* 0x000fe2000000000d */
[----:B------:R-:W-:Y:S01]  /*3550*/  FMUL.FTZ R5, R16, R5 ;  /* 0x0000000510057220 */ /* 0x000fe20000410000 */
[----:B------:R-:W-:Y:S01]  /*3560*/  PRMT R14, R14, 0x7632, R14 ;  /* 0x000076320e0e7816 */ /* 0x000fe2000000000e */
[----:B------:R-:W-:Y:S01]  /*3570*/  FMUL.FTZ R7, R4, R7 ;  /* 0x0000000704077220 */ /* 0x000fe20000410000 */
[----:B------:R-:W-:-:S02]  /*3580*/  PRMT R15, R15, 0x7632, R15 ;  /* 0x000076320f0f7816 */ /* 0x000fc4000000000f */
[----:B------:R-:W-:Y:S02]  /*3590*/  SHF.L.U32 R11, R12, 0x10, RZ ;  /* 0x000000100c0b7819 */ /* 0x000fe400000006ff */
[----:B------:R-:W-:Y:S02]  /*35a0*/  SHF.L.U32 R0, R13, 0x10, RZ ;  /* 0x000000100d007819 */ /* 0x000fe400000006ff */
[----:B------:R-:W-:Y:S01]  /*35b0*/  SHF.L.U32 R6, R14, 0x10, RZ ;  /* 0x000000100e067819 */ /* 0x000fe200000006ff */
[----:B------:R-:W-:Y:S01]  /*35c0*/  FMUL.FTZ R11, R11, R10 ;  /* 0x0000000a0b0b7220 */ /* 0x000fe20000410000 */
[----:B------:R-:W-:Y:S01]  /*35d0*/  SHF.L.U32 R12, R15, 0x10, RZ ;  /* 0x000000100f0c7819 */ /* 0x000fe200000006ff */
[----:B------:R-:W-:Y:S02]  /*35e0*/  FMUL.FTZ R0, R0, R25 ;  /* 0x0000001900007220 */ /* 0x000fe40000410000 */
[----:B------:R-:W-:Y:S01]  /*35f0*/  FMUL.FTZ R6, R6, R21 ;  /* 0x0000001506067220 */ /* 0x000fe20000410000 */
[----:B------:R-:W-:Y:S01]  /*3600*/  F2FP.BF16.F32.PACK_AB R20, R11, R20 ;  /* 0x000000140b14723e */ /* 0x000fe200000010ff */
[----:B------:R-:W-:Y:S01]  /*3610*/  FMUL.FTZ R12, R12, R17 ;  /* 0x000000110c0c7220 */ /* 0x000fe20000410000 */
[----:B------:R-:W-:-:S02]  /*3620*/  F2FP.BF16.F32.PACK_AB R21, R0, R3 ;  /* 0x000000030015723e */ /* 0x000fc400000010ff */
[----:B------:R-:W-:Y:S02]  /*3630*/  F2FP.BF16.F32.PACK_AB R22, R6, R5 ;  /* 0x000000050616723e */ /* 0x000fe400000010ff */
[----:B------:R-:W-:-:S05]  /*3640*/  F2FP.BF16.F32.PACK_AB R23, R12, R7 ;  /* 0x000000070c17723e */ /* 0x000fca00000010ff */
[----:B------:R-:W-:Y:S01]  /*3650*/  STG.E.128 desc[UR4][R8.64], R20 ;  /* 0x0000001408007986 */ /* 0x000fe2000c101d04 */
[----:B------:R-:W-:Y:S05]  /*3660*/  EXIT ;  /* 0x000000000000794d */ /* 0x000fea0003800000 */
.L_x_941:
        /* <DEDUP_REMOVED lines=9> */
.L_x_7839:


//--------------------- .text._ZN2at6native18elementwise_kernelILi128ELi4EZNS0_15gpu_kernel_implIZZZNS0_61_GLOBAL__N__b29612f4_23_ActivationMishKernel_cu_9e10b42f_310420mish_backward_kernelERNS_14TensorIteratorEENKUlvE_clEvENKUlvE1_clEvEUlN3c104HalfES9_E_EEvRNS_18TensorIteratorBaseERKT_EUliE_EEviT1_ --------------------------
	.section	.text._ZN2at6native18elementwise_kernelILi128ELi4EZNS0_15gpu_kernel_implIZZZNS0_61_GLOBAL__N__b29612f4_23_ActivationMishKernel_cu_9e10b42f_310420mish_backward_kernelERNS_14TensorIteratorEENKUlvE_clEvENKUlvE1_clEvEUlN3c104HalfES9_E_EEvRNS_18TensorIteratorBaseERKT_EUliE_EEviT1_,"ax",@progbits
	.align	128
        .global         _ZN2at6native18elementwise_kernelILi128ELi4EZNS0_15gpu_kernel_implIZZZNS0_61_GLOBAL__N__b29612f4_23_ActivationMishKernel_cu_9e10b42f_310420mish_backward_kernelERNS_14TensorIteratorEENKUlvE_clEvENKUlvE1_clEvEUlN3c104HalfES9_E_EEvRNS_18TensorIteratorBaseERKT_EUliE_EEviT1_
        .type           _ZN2at6native18elementwise_kernelILi128ELi4EZNS0_15gpu_kernel_implIZZZNS0_61_GLOBAL__N__b29612f4_23_ActivationMishKernel_cu_9e10b42f_310420mish_backward_kernelERNS_14TensorIteratorEENKUlvE_clEvENKUlvE1_clEvEUlN3c104HalfES9_E_EEvRNS_18TensorIteratorBaseERKT_EUliE_EEviT1_,@function
        .size           _ZN2at6native18elementwise_kernelILi128ELi4EZNS0_15gpu_kernel_implIZZZNS0_61_GLOBAL__N__b29612f4_23_ActivationMishKernel_cu_9e10b42f_310420mish_backward_kernelERNS_14TensorIteratorEENKUlvE_clEvENKUlvE1_clEvEUlN3c104HalfES9_E_EEvRNS_18TensorIteratorBaseERKT_EUliE_EEviT1_,(.L_x_7840 - _ZN2at6native18elementwise_kernelILi128ELi4EZNS0_15gpu_kernel_implIZZZNS0_61_GLOBAL__N__b29612f4_23_ActivationMishKernel_cu_9e10b42f_310420mish_backward_kernelERNS_14TensorIteratorEENKUlvE_clEvENKUlvE1_clEvEUlN3c104HalfES9_E_EEvRNS_18TensorIteratorBaseERKT_EUliE_EEviT1_)
        .other          _ZN2at6native18elementwise_kernelILi128ELi4EZNS0_15gpu_kernel_implIZZZNS0_61_GLOBAL__N__b29612f4_23_ActivationMishKernel_cu_9e10b42f_310420mish_backward_kernelERNS_14TensorIteratorEENKUlvE_clEvENKUlvE1_clEvEUlN3c104HalfES9_E_EEvRNS_18TensorIteratorBaseERKT_EUliE_EEviT1_,@"STO_CUDA_ENTRY STV_DEFAULT"
_ZN2at6native18elementwise_kernelILi128ELi4EZNS0_15gpu_kernel_implIZZZNS0_61_GLOBAL__N__b29612f4_23_ActivationMishKernel_cu_9e10b42f_310420mish_backward_kernelERNS_14TensorIteratorEENKUlvE_clEvENKUlvE1_clEvEUlN3c104HalfES9_E_EEvRNS_18TensorIteratorBaseERKT_EUliE_EEviT1_:
.text._ZN2at6native18elementwise_kernelILi128ELi4EZNS0_15gpu_kernel_implIZZZNS0_61_GLOBAL__N__b29612f4_23_ActivationMishKernel_cu_9e10b42f_310420mish_backward_kernelERNS_14TensorIteratorEENKUlvE_clEvENKUlvE1_clEvEUlN3c104HalfES9_E_EEvRNS_18TensorIteratorBaseERKT_EUliE_EEviT1_:
        /* <DEDUP_REMOVED lines=24> */
[----:B------:R-:W-:Y:S01]  /*0180*/  HFMA2 R16, -RZ, RZ, 0, 0 ;  /* 0x00000000ff107431 */ /* 0x000fe200000001ff */
[----:B------:R-:W1:Y:S01]  /*0190*/  LDCU UR6, c[0x0][0x38c] ;  /* 0x00007180ff0677ac */ /* 0x000e620008000800 */
[----:B------:R-:W2:Y:S01]  /*01a0*/  LDCU.64 UR8, c[0x0][0x4b8] ;  /* 0x00009700ff0877ac */ /* 0x000ea20008000a00 */
[----:B------:R-:W-:Y:S02]  /*01b0*/  UISETP.NE.AND UP0, UPT, UR41, URZ, UPT ;  /* 0x000000ff2900728c */ /* 0x000fe4000bf05270 */
[----:B0-----:R-:W-:Y:S01]  /*01c0*/  IMAD.HI.U32 R2, R17, UR4, R16 ;  /* 0x0000000411027c27 */ /* 0x001fe2000f8e0010 */
[----:B------:R-:W0:Y:S04]  /*01d0*/  LDCU UR4, c[0x0][0x4c0] ;  /* 0x00009800ff0477ac */ /* 0x000e280008000800 */
[----:B------:R-:W-:-:S05]  /*01e0*/  SHF.R.U32.HI R3, RZ, UR5, R2 ;  /* 0x00000005ff037c19 */ /* 0x000fca0008011602 */
[----:B------:R-:W-:-:S04]  /*01f0*/  IMAD.MOV R18, RZ, RZ, -R3 ;  /* 0x000000ffff127224 */ /* 0x000fc800078e0a03 */
        /* <DEDUP_REMOVED lines=330> */
[----:B------:R-:W2:Y:S03]  /*16a0*/  LDCU.64 UR8, c[0x0][0x5d8] ;  /* 0x0000bb00ff0877ac */ /* 0x000ea60008000a00 */
        /* <DEDUP_REMOVED lines=8> */
.L_x_944:
        /* <DEDUP_REMOVED lines=16> */
[----:B0-----:R-:W-:-:S04]  /*1830*/  F2FP.F16.F32.PACK_AB R0, RZ, R0 ;  /* 0x00000000ff00723e */ /* 0x001fc800000000ff */
[----:B------:R-:W-:Y:S01]  /*1840*/  PRMT R19, R0, 0x7610, R19 ;  /* 0x0000761000137816 */ /* 0x000fe20000000013 */
[----:B------:R-:W-:Y:S06]  /*1850*/  BRA `(.L_x_950) ;  /* 0x0000000c00c87947 */ /* 0x000fec0003800000 */
.L_x_948:
[----:B------:R-:W2:Y:S02]  /*1860*/  LDG.E.U8 R2, desc[UR36][R2.64] ;  /* 0x0000002402027981 */ /* 0x000ea4000c1e1100 */
[----:B--2---:R-:W-:-:S04]  /*1870*/  I2FP.F32.U32 R0, R2 ;  /* 0x0000000200007245 */ /* 0x004fc80000201000 */
[----:B------:R-:W-:-:S04]  /*1880*/  F2FP.F16.F32.PACK_AB R0, RZ, R0 ;  /* 0x00000000ff00723e */ /* 0x000fc800000000ff */
[----:B------:R-:W-:Y:S01]  /*1890*/  PRMT R19, R0, 0x7610, R19 ;  /* 0x0000761000137816 */ /* 0x000fe20000000013 */
[----:B------:R-:W-:Y:S06]  /*18a0*/  BRA `(.L_x_950) ;  /* 0x0000000c00b47947 */ /* 0x000fec0003800000 */
.L_x_947:
        /* <DEDUP_REMOVED lines=8> */
[----:B0-----:R-:W-:-:S04]  /*1930*/  F2FP.F16.F32.PACK_AB R0, RZ, R0 ;  /* 0x00000000ff00723e */ /* 0x001fc800000000ff */
[----:B------:R-:W-:Y:S01]  /*1940*/  PRMT R19, R0, 0x7610, R19 ;  /* 0x0000761000137816 */ /* 0x000fe20000000013 */
[----:B------:R-:W-:Y:S06]  /*1950*/  BRA `(.L_x_950) ;  /* 0x0000000c00887947 */ /* 0x000fec0003800000 */
.L_x_952:
[----:B------:R-:W2:Y:S02]  /*1960*/  LDG.E R2, desc[UR36][R2.64] ;  /* 0x0000002402027981 */ /* 0x000ea4000c1e1900 */
[----:B--2---:R-:W-:-:S04]  /*1970*/  I2FP.F32.S32 R0, R2 ;  /* 0x0000000200007245 */ /* 0x004fc80000201400 */
[----:B------:R-:W-:-:S04]  /*1980*/  F2FP.F16.F32.PACK_AB R0, RZ, R0 ;  /* 0x00000000ff00723e */ /* 0x000fc800000000ff */
[----:B------:R-:W-:Y:S01]  /*1990*/  PRMT R19, R0, 0x7610, R19 ;  /* 0x0000761000137816 */ /* 0x000fe20000000013 */
[----:B------:R-:W-:Y:S06]  /*19a0*/  BRA `(.L_x_950) ;  /* 0x0000000c00747947 */ /* 0x000fec0003800000 */
.L_x_951:
[----:B------:R-:W2:Y:S02]  /*19b0*/  LDG.E.U16 R2, desc[UR36][R2.64] ;  /* 0x0000002402027981 */ /* 0x000ea4000c1e1500 */
[----:B--2---:R-:W0:Y:S02]  /*19c0*/  I2F.S16 R0, R2 ;  /* 0x0000000200007306 */ /* 0x004e240000101400 */
[----:B0-----:R-:W-:-:S04]  /*19d0*/  F2FP.F16.F32.PACK_AB R0, RZ, R0 ;  /* 0x00000000ff00723e */ /* 0x001fc800000000ff */
[----:B------:R-:W-:Y:S01]  /*19e0*/  PRMT R19, R0, 0x7610, R19 ;  /* 0x0000761000137816 */ /* 0x000fe20000000013 */
[----:B------:R-:W-:Y:S06]  /*19f0*/  BRA `(.L_x_950) ;  /* 0x0000000c00607947 */ /* 0x000fec0003800000 */
.L_x_946:
[----:B------:R-:W-:-:S09]  /*1a00*/  UISETP.GT.AND UP0, UPT, UR4, 0x6, UPT ;  /* 0x000000060400788c */ /* 0x000fd2000bf04270 */
[----:B------:R-:W-:Y:S05]  /*1a10*/  BRA.U UP0, `(.L_x_953) ;  /* 0x0000000100247547 */ /* 0x000fea000b800000 */
[----:B------:R-:W-:-:S09]  /*1a20*/  UISETP.NE.AND UP0, UPT, UR4, 0x5, UPT ;  /* 0x000000050400788c */ /* 0x000fd2000bf05270 */
[----:B------:R-:W-:Y:S05]  /*1a30*/  BRA.U !UP0, `(.L_x_954) ;  /* 0x0000000108147547 */ /* 0x000fea000b800000 */
[----:B------:R-:W-:-:S09]  /*1a40*/  UISETP.NE.AND UP0, UPT, UR4, 0x6, UPT ;  /* 0x000000060400788c */ /* 0x000fd2000bf05270 */
[----:B------:R-:W-:Y:S05]  /*1a50*/  BRA.U UP0, `(.L_x_949) ;  /* 0x0000000900ac7547 */ /* 0x000fea000b800000 */
[----:B------:R-:W2:Y:S02]  /*1a60*/  LDG.E R2, desc[UR36][R2.64] ;  /* 0x0000002402027981 */ /* 0x000ea4000c1e1900 */
[----:B--2---:R-:W-:Y:S01]  /*1a70*/  F2FP.F16.F32.PACK_AB R19, RZ, R2 ;  /* 0x00000002ff13723e */ /* 0x004fe200000000ff */
[----:B------:R-:W-:Y:S06]  /*1a80*/  BRA `(.L_x_950) ;  /* 0x0000000c003c7947 */ /* 0x000fec0003800000 */
.L_x_954:
[----:B------:R0:W5:Y:S01]  /*1a90*/  LDG.E.U16 R19, desc[UR36][R2.64] ;  /* 0x0000002402137981 */ /* 0x000162000c1e1500 */
[----:B------:R-:W-:Y:S05]  /*1aa0*/  BRA `(.L_x_950) ;  /* 0x0000000c00347947 */ /* 0x000fea0003800000 */
.L_x_953:
[----:B------:R-:W-:-:S09]  /*1ab0*/  UISETP.NE.AND UP0, UPT, UR4, 0x7, UPT ;  /* 0x000000070400788c */ /* 0x000fd2000bf05270 */
[----:B------:R-:W-:Y:S05]  /*1ac0*/  BRA.U !UP0, `(.L_x_955) ;  /* 0x0000000108247547 */ /* 0x000fea000b800000 */
[----:B------:R-:W-:-:S09]  /*1ad0*/  UISETP.NE.AND UP0, UPT, UR4, 0x8, UPT ;  /* 0x000000080400788c */ /* 0x000fd2000bf05270 */
[----:B------:R-:W-:Y:S05]  /*1ae0*/  BRA.U !UP0, `(.L_x_956) ;  /* 0x0000000108147547 */ /* 0x000fea000b800000 */
[----:B------:R-:W-:-:S09]  /*1af0*/  UISETP.NE.AND UP0, UPT, UR4, 0x9, UPT ;  /* 0x000000090400788c */ /* 0x000fd2000bf05270 */
[----:B------:R-:W-:Y:S05]  /*1b00*/  BRA.U UP0, `(.L_x_949) ;  /* 0x0000000900807547 */ /* 0x000fea000b800000 */
[----:B------:R-:W2:Y:S02]  /*1b10*/  LDG.E R2, desc[UR36][R2.64] ;  /* 0x0000002402027981 */ /* 0x000ea4000c1e1900 */
[----:B--2---:R-:W-:Y:S01]  /*1b20*/  F2FP.F16.F32.PACK_AB R19, RZ, R2 ;  /* 0x00000002ff13723e */ /* 0x004fe200000000ff */
[----:B------:R-:W-:Y:S06]  /*1b30*/  BRA `(.L_x_950) ;  /* 0x0000000c00107947 */ /* 0x000fec0003800000 */
.L_x_956:
[----:B------:R1:W5:Y:S01]  /*1b40*/  LDG.E.U16 R19, desc[UR36][R2.64] ;  /* 0x0000002402137981 */ /* 0x000362000c1e1500 */
[----:B------:R-:W-:Y:S05]  /*1b50*/  BRA `(.L_x_950) ;  /* 0x0000000c00087947 */ /* 0x000fea0003800000 */
.L_x_955:
[----:B------:R-:W2:Y:S01]  /*1b60*/  LDG.E.64 R2, desc[UR36][R2.64] ;  /* 0x0000002402027981 */ /* 0x000ea2000c1e1b00 */
[----:B------:R-:W-:Y:S01]  /*1b70*/  UMOV UR4, 0xf0000000 ;  /* 0xf000000000047882 */ /* 0x000fe20000000000 */
[----:B------:R-:W-:Y:S01]  /*1b80*/  UMOV UR5, 0x380fffff ;  /* 0x380fffff00057882 */ /* 0x000fe20000000000 */
[----:B--2---:R-:W0:Y:S01]  /*1b90*/  F2F.F32.F64 R0, R2 ;  /* 0x0000000200007310 */ /* 0x004e220000301000 */
[----:B------:R-:W-:-:S14]  /*1ba0*/  DSETP.GEU.AND P0, PT, |R2|, UR4, PT ;  /* 0x0000000402007e2a */ /* 0x000fdc000bf0e200 */
[----:B0-----:R-:W-:-:S05]  /*1bb0*/  @!P0 FMUL R0, R0, 1.175494350822287508e-38 ;  /* 0x0080000000008820 */ /* 0x001fca0000400000 */
[----:B------:R-:W-:-:S04]  /*1bc0*/  F2FP.F16.F32.PACK_AB R0, RZ, R0 ;  /* 0x00000000ff00723e */ /* 0x000fc800000000ff */
[----:B------:R-:W-:Y:S01]  /*1bd0*/  PRMT R19, R0, 0x7610, R19 ;  /* 0x0000761000137816 */ /* 0x000fe20000000013 */
[----:B------:R-:W-:Y:S06]  /*1be0*/  BRA `(.L_x_950) ;  /* 0x0000000800e47947 */ /* 0x000fec0003800000 */
.L_x_945:
        /* <DEDUP_REMOVED lines=11> */
[----:B------:R-:W-:-:S04]  /*1ca0*/  F2FP.F16.F32.PACK_AB R0, RZ, R0 ;  /* 0x00000000ff00723e */ /* 0x000fc800000000ff */
[----:B------:R-:W-:Y:S01]  /*1cb0*/  PRMT R19, R0, 0x7610, R19 ;  /* 0x0000761000137816 */ /* 0x000fe20000000013 */
[----:B------:R-:W-:Y:S06]  /*1cc0*/  BRA `(.L_x_950) ;  /* 0x0000000800ac7947 */ /* 0x000fec0003800000 */
.L_x_959:
        /* <DEDUP_REMOVED lines=9> */
.L_x_958:
        /* <DEDUP_REMOVED lines=24> */
[----:B------:R-:W-:-:S04]  /*1ee0*/  F2FP.F16.F32.PACK_AB R5, RZ, R5 ;  /* 0x00000005ff05723e */ /* 0x000fc800000000ff */
[----:B------:R-:W-:Y:S01]  /*1ef0*/  PRMT R19, R5, 0x7610, R19 ;  /* 0x0000761005137816 */ /* 0x000fe20000000013 */
[----:B------:R-:W-:Y:S06]  /*1f00*/  BRA `(.L_x_950) ;  /* 0x00000008001c7947 */ /* 0x000fec0003800000 */
.L_x_961:
        /* <DEDUP_REMOVED lines=11> */
[----:B------:R-:W-:-:S04]  /*1fc0*/  F2FP.F16.F32.PACK_AB R0, RZ, R0 ;  /* 0x00000000ff00723e */ /* 0x000fc800000000ff */
[----:B------:R-:W-:Y:S01]  /*1fd0*/  PRMT R19, R0, 0x7610, R19 ;  /* 0x0000761000137816 */ /* 0x000fe20000000013 */
[----:B------:R-:W-:Y:S06]  /*1fe0*/  BRA `(.L_x_950) ;  /* 0x0000000400e47947 */ /* 0x000fec0003800000 */
.L_x_960:
[----:B------:R-:W2:Y:S02]  /*1ff0*/  LDG.E.U16 R0, desc[UR36][R2.64] ;  /* 0x0000002402007981 */ /* 0x000ea4000c1e1500 */
[----:B--2---:R-:W-:-:S04]  /*2000*/  SHF.L.U32 R0, R0, 0x10, RZ ;  /* 0x0000001000007819 */ /* 0x004fc800000006ff */
[----:B------:R-:W-:-:S04]  /*2010*/  F2FP.F16.F32.PACK_AB R0, RZ, R0 ;  /* 0x00000000ff00723e */ /* 0x000fc800000000ff */
[----:B------:R-:W-:Y:S01]  /*2020*/  PRMT R19, R0, 0x7610, R19 ;  /* 0x0000761000137816 */ /* 0x000fe20000000013 */
[----:B------:R-:W-:Y:S06]  /*2030*/  BRA `(.L_x_950) ;  /* 0x0000000400d07947 */ /* 0x000fec0003800000 */
.L_x_957:
        /* <DEDUP_REMOVED lines=10> */
[----:B------:R-:W-:-:S04]  /*20e0*/  F2FP.F16.F32.PACK_AB R0, RZ, R0 ;  /* 0x00000000ff00723e */ /* 0x000fc800000000ff */
[----:B------:R-:W-:Y:S01]  /*20f0*/  PRMT R19, R0, 0x7610, R19 ;  /* 0x0000761000137816 */ /* 0x000fe20000000013 */
[----:B------:R-:W-:Y:S06]  /*2100*/  BRA `(.L_x_950) ;  /* 0x00000004009c7947 */ /* 0x000fec0003800000 */
.L_x_964:
        /* <DEDUP_REMOVED lines=21> */
.L_x_968:
[----:B------:R-:W-:Y:S05]  /*2260*/  BSYNC.RECONVERGENT B1 ;  /* 0x0000000000017941 */ /* 0x000fea0003800200 */
.L_x_967:
[----:B------:R-:W-:Y:S01]  /*2270*/  IMAD.SHL.U32 R0, R0, 0x100000, RZ ;  /* 0x0010000000007824 */ /* 0x000fe200078e00ff */
[----:B------:R-:W-:-:S04]  /*2280*/  LEA R2, R2, 0x3b800000, 0x17 ;  /* 0x3b80000002027811 */ /* 0x000fc800078eb8ff */
[----:B------:R-:W-:-:S07]  /*2290*/  LOP3.LUT R0, R2, R0, R7, 0xfe, !PT ;  /* 0x0000000002007212 */ /* 0x000fce00078efe07 */
.L_x_966:
[----:B------:R-:W-:Y:S05]  /*22a0*/  BSYNC.RECONVERGENT B0 ;  /* 0x0000000000007941 */ /* 0x000fea0003800200 */
.L_x_965:
[----:B------:R-:W-:-:S04]  /*22b0*/  F2FP.F16.F32.PACK_AB R0, RZ, R0 ;  /* 0x00000000ff00723e */ /* 0x000fc800000000ff */
[----:B------:R-:W-:Y:S01]  /*22c0*/  PRMT R19, R0, 0x7610, R19 ;  /* 0x0000761000137816 */ /* 0x000fe20000000013 */
[----:B------:R-:W-:Y:S06]  /*22d0*/  BRA `(.L_x_950) ;  /* 0x0000000400287947 */ /* 0x000fec0003800000 */
.L_x_963:
        /* <DEDUP_REMOVED lines=21> */
.L_x_972:
[----:B------:R-:W-:Y:S05]  /*2430*/  BSYNC.RECONVERGENT B1 ;  /* 0x0000000000017941 */ /* 0x000fea0003800200 */
.L_x_971:
[----:B------:R-:W-:Y:S01]  /*2440*/  IMAD.SHL.U32 R0, R0, 0x200000, RZ ;  /* 0x0020000000007824 */ /* 0x000fe200078e00ff */
[----:B------:R-:W-:-:S04]  /*2450*/  LEA R2, R2, 0x37800000, 0x17 ;  /* 0x3780000002027811 */ /* 0x000fc800078eb8ff */
[----:B------:R-:W-:-:S07]  /*2460*/  LOP3.LUT R0, R2, R0, R7, 0xfe, !PT ;  /* 0x0000000002007212 */ /* 0x000fce00078efe07 */
.L_x_970:
[----:B------:R-:W-:Y:S05]  /*2470*/  BSYNC.RECONVERGENT B0 ;  /* 0x0000000000007941 */ /* 0x000fea0003800200 */
.L_x_969:
[----:B------:R-:W-:-:S04]  /*2480*/  F2FP.F16.F32.PACK_AB R0, RZ, R0 ;  /* 0x00000000ff00723e */ /* 0x000fc800000000ff */
[----:B------:R-:W-:Y:S01]  /*2490*/  PRMT R19, R0, 0x7610, R19 ;  /* 0x0000761000137816 */ /* 0x000fe20000000013 */
[----:B------:R-:W-:Y:S06]  /*24a0*/  BRA `(.L_x_950) ;  /* 0x0000000000b47947 */ /* 0x000fec0003800000 */
.L_x_962:
[----:B------:R-:W-:-:S09]  /*24b0*/  UISETP.NE.AND UP0, UPT, UR4, 0x1c, UPT ;  /* 0x0000001c0400788c */ /* 0x000fd2000bf05270 */
[----:B------:R-:W-:Y:S05]  /*24c0*/  BRA.U !UP0, `(.L_x_973) ;  /* 0x00000001089c7547 */ /* 0x000fea000b800000 */
[----:B------:R-:W-:-:S09]  /*24d0*/  UISETP.NE.AND UP0, UPT, UR4, 0x1d, UPT ;  /* 0x0000001d0400788c */ /* 0x000fd2000bf05270 */
[----:B------:R-:W-:Y:S05]  /*24e0*/  BRA.U !UP0, `(.L_x_974) ;  /* 0x0000000108807547 */ /* 0x000fea000b800000 */
[----:B------:R-:W-:-:S09]  /*24f0*/  UISETP.NE.AND UP0, UPT, UR4, 0x2c, UPT ;  /* 0x0000002c0400788c */ /* 0x000fd2000bf05270 */
[----:B------:R-:W-:Y:S05]  /*2500*/  BRA.U !UP0, `(.L_x_975) ;  /* 0x0000000108487547 */ /* 0x000fea000b800000 */
.L_x_949:
        /* <DEDUP_REMOVED lines=12> */
[----:B---3--:R-:W-:Y:S01]  /*25d0*/  IMAD.U32 R10, RZ, RZ, UR8 ;  /* 0x00000008ff0a7e24 */ /* 0x008fe2000f8e00ff */
[----:B------:R-:W-:-:S07]  /*25e0*/  MOV R11, UR9 ;  /* 0x00000009000b7c02 */ /* 0x000fce0008000f00 */
[----:B------:R-:W-:-:S07]  /*25f0*/  LEPC R20, `(.L_x_976) ;  /* 0x000000001014794e */ /* 0x000fce0000000000 */
[----:B--2---:R-:W-:Y:S05]  /*2600*/  CALL.ABS.NOINC R2 ;  /* 0x0000000002007343 */ /* 0x004fea0003c00000 */
.L_x_976:
[----:B------:R-:W-:Y:S01]  /*2610*/  PRMT R19, RZ, 0x7610, R19 ;  /* 0x00007610ff137816 */ /* 0x000fe20000000013 */
[----:B------:R-:W-:Y:S06]  /*2620*/  BRA `(.L_x_950) ;  /* 0x0000000000547947 */ /* 0x000fec0003800000 */
.L_x_975:
        /* <DEDUP_REMOVED lines=8> */
.L_x_978:
[----:B------:R-:W-:Y:S05]  /*26b0*/  BSYNC.RECONVERGENT B0 ;  /* 0x0000000000007941 */ /* 0x000fea0003800200 */
.L_x_977:
[----:B------:R-:W-:-:S04]  /*26c0*/  F2FP.F16.F32.PACK_AB R0, RZ, R0 ;  /* 0x00000000ff00723e */ /* 0x000fc800000000ff */
[----:B------:R-:W-:Y:S01]  /*26d0*/  PRMT R19, R0, 0x7610, R19 ;  /* 0x0000761000137816 */ /* 0x000fe20000000013 */
[----:B------:R-:W-:Y:S06]  /*26e0*/  BRA `(.L_x_950) ;  /* 0x0000000000247947 */ /* 0x000fec0003800000 */
.L_x_974:
[----:B------:R-:W2:Y:S02]  /*26f0*/  LDG.E.64 R2, desc[UR36][R2.64] ;  /* 0x0000002402027981 */ /* 0x000ea4000c1e1b00 */
[----:B--2---:R-:W0:Y:S02]  /*2700*/  I2F.U64 R0, R2 ;  /* 0x0000000200007312 */ /* 0x004e240000301000 */
[----:B0-----:R-:W-:-:S04]  /*2710*/  F2FP.F16.F32.PACK_AB R0, RZ, R0 ;  /* 0x00000000ff00723e */ /* 0x001fc800000000ff */
[----:B------:R-:W-:Y:S01]  /*2720*/  PRMT R19, R0, 0x7610, R19 ;  /* 0x0000761000137816 */ /* 0x000fe20000000013 */
[----:B------:R-:W-:Y:S06]  /*2730*/  BRA `(.L_x_950) ;  /* 0x0000000000107947 */ /* 0x000fec0003800000 */
.L_x_973:
[----:B------:R-:W2:Y:S02]  /*2740*/  LDG.E R2, desc[UR36][R2.64] ;  /* 0x0000002402027981 */ /* 0x000ea4000c1e1900 */
[----:B--2---:R-:W-:-:S04]  /*2750*/  I2FP.F32.U32 R0, R2 ;  /* 0x0000000200007245 */ /* 0x004fc80000201000 */
[----:B------:R-:W-:-:S04]  /*2760*/  F2FP.F16.F32.PACK_AB R0, RZ, R0 ;  /* 0x00000000ff00723e */ /* 0x000fc800000000ff */
[----:B------:R-:W-:-:S07]  /*2770*/  PRMT R19, R0, 0x7610, R19 ;  /* 0x0000761000137816 */ /* 0x000fce0000000013 */
.L_x_950:
[----:B------:R-:W0:Y:S01]  /*2780*/  LDCU.64 UR6, c[0x0][0x5f8] ;  /* 0x0000bf00ff0677ac */ /* 0x000e220008000a00 */
[----:B------:R-:W-:-:S04]  /*2790*/  UPRMT UR4, UR42, 0x9910, URZ ;  /* 0x000099102a047896 */ /* 0x000fc800080000ff */
[----:B------:R-:W-:Y:S01]  /*27a0*/  UISETP.GT.AND UP0, UPT, UR4, 0x9, UPT ;  /* 0x000000090400788c */ /* 0x000fe2000bf04270 */
[----:B01----:R-:W-:-:S05]  /*27b0*/  IADD3 R2, P0, PT, R18, UR6, RZ ;  /* 0x0000000612027c10 */ /* 0x003fca000ff1e0ff */
        /* <DEDUP_REMOVED lines=12> */
[----:B0-----:R-:W-:Y:S01]  /*2880*/  F2FP.F16.F32.PACK_AB R0, RZ, R0 ;  /* 0x00000000ff00723e */ /* 0x001fe200000000ff */
[----:B------:R-:W-:Y:S06]  /*2890*/  BRA `(.L_x_984) ;  /* 0x0000000c008c7947 */ /* 0x000fec0003800000 */
.L_x_982:
[----:B------:R-:W2:Y:S02]  /*28a0*/  LDG.E.U8 R2, desc[UR36][R2.64] ;  /* 0x0000002402027981 */ /* 0x000ea4000c1e1100 */
[----:B--2---:R-:W-:-:S04]  /*28b0*/  I2FP.F32.U32 R0, R2 ;  /* 0x0000000200007245 */ /* 0x004fc80000201000 */
[----:B------:R-:W-:Y:S01]  /*28c0*/  F2FP.F16.F32.PACK_AB R0, RZ, R0 ;  /* 0x00000000ff00723e */ /* 0x000fe200000000ff */
[----:B------:R-:W-:Y:S06]  /*28d0*/  BRA `(.L_x_984) ;  /* 0x0000000c007c7947 */ /* 0x000fec0003800000 */
.L_x_981:
        /* <DEDUP_REMOVED lines=8> */
[----:B0-----:R-:W-:Y:S01]  /*2960*/  F2FP.F16.F32.PACK_AB R0, RZ, R0 ;  /* 0x00000000ff00723e */ /* 0x001fe200000000ff */
[----:B------:R-:W-:Y:S06]  /*2970*/  BRA `(.L_x_984) ;  /* 0x0000000c00547947 */ /* 0x000fec0003800000 */
.L_x_986:
[----:B------:R-:W2:Y:S02]  /*2980*/  LDG.E R2, desc[UR36][R2.64] ;  /* 0x0000002402027981 */ /* 0x000ea4000c1e1900 */
[----:B--2---:R-:W-:-:S04]  /*2990*/  I2FP.F32.S32 R0, R2 ;  /* 0x0000000200007245 */ /* 0x004fc80000201400 */
[----:B------:R-:W-:Y:S01]  /*29a0*/  F2FP.F16.F32.PACK_AB R0, RZ, R0 ;  /* 0x00000000ff00723e */ /* 0x000fe200000000ff */
[----:B------:R-:W-:Y:S06]  /*29b0*/  BRA `(.L_x_984) ;  /* 0x0000000c00447947 */ /* 0x000fec0003800000 */
.L_x_985:
[----:B------:R-:W2:Y:S02]  /*29c0*/  LDG.E.U16 R2, desc[UR36][R2.64] ;  /* 0x0000002402027981 */ /* 0x000ea4000c1e1500 */
[----:B--2---:R-:W0:Y:S02]  /*29d0*/  I2F.S16 R0, R2 ;  /* 0x0000000200007306 */ /* 0x004e240000101400 */
[----:B0-----:R-:W-:Y:S01]  /*29e0*/  F2FP.F16.F32.PACK_AB R0, RZ, R0 ;  /* 0x00000000ff00723e */ /* 0x001fe200000000ff */
[----:B------:R-:W-:Y:S06]  /*29f0*/  BRA `(.L_x_984) ;  /* 0x0000000c00347947 */ /* 0x000fec0003800000 */
.L_x_980:
        /* <DEDUP_REMOVED lines=9> */
.L_x_988:
[----:B------:R1:W5:Y:S01]  /*2a90*/  LDG.E.U16 R0, desc[UR36][R2.64] ;  /* 0x0000002402007981 */ /* 0x000362000c1e1500 */
[----:B------:R-:W-:Y:S05]  /*2aa0*/  BRA `(.L_x_984) ;  /* 0x0000000c00087947 */ /* 0x000fea0003800000 */
.L_x_987:
        /* <DEDUP_REMOVED lines=9> */
.L_x_990:
[----:B------:R0:W5:Y:S01]  /*2b40*/  LDG.E.U16 R0, desc[UR36][R2.64] ;  /* 0x0000002402007981 */ /* 0x000162000c1e1500 */
[----:B------:R-:W-:Y:S05]  /*2b50*/  BRA `(.L_x_984) ;  /* 0x0000000800dc7947 */ /* 0x000fea0003800000 */
.L_x_989:
[----:B------:R-:W2:Y:S01]  /*2b60*/  LDG.E.64 R2, desc[UR36][R2.64] ;  /* 0x0000002402027981 */ /* 0x000ea2000c1e1b00 */
[----:B------:R-:W-:Y:S01]  /*2b70*/  UMOV UR4, 0xf0000000 ;  /* 0xf000000000047882 */ /* 0x000fe20000000000 */
[----:B------:R-:W-:Y:S01]  /*2b80*/  UMOV UR5, 0x380fffff ;  /* 0x380fffff00057882 */ /* 0x000fe20000000000 */
[----:B--2---:R-:W0:Y:S01]  /*2b90*/  F2F.F32.F64 R0, R2 ;  /* 0x0000000200007310 */ /* 0x004e220000301000 */
[----:B------:R-:W-:-:S14]  /*2ba0*/  DSETP.GEU.AND P0, PT, |R2|, UR4, PT ;  /* 0x0000000402007e2a */ /* 0x000fdc000bf0e200 */
[----:B0-----:R-:W-:-:S05]  /*2bb0*/  @!P0 FMUL R0, R0, 1.175494350822287508e-38 ;  /* 0x0080000000008820 */ /* 0x001fca0000400000 */
[----:B------:R-:W-:Y:S01]  /*2bc0*/  F2FP.F16.F32.PACK_AB R0, RZ, R0 ;  /* 0x00000000ff00723e */ /* 0x000fe200000000ff */
[----:B------:R-:W-:Y:S06]  /*2bd0*/  BRA `(.L_x_984) ;  /* 0x0000000800bc7947 */ /* 0x000fec0003800000 */
.L_x_979:
        /* <DEDUP_REMOVED lines=11> */
[----:B------:R-:W-:Y:S01]  /*2c90*/  F2FP.F16.F32.PACK_AB R0, RZ, R0 ;  /* 0x00000000ff00723e */ /* 0x000fe200000000ff */
[----:B------:R-:W-:Y:S06]  /*2ca0*/  BRA `(.L_x_984) ;  /* 0x0000000800887947 */ /* 0x000fec0003800000 */
.L_x_993:
        /* <DEDUP_REMOVED lines=8> */
.L_x_992:
        /* <DEDUP_REMOVED lines=27> */
.L_x_995:
        /* <DEDUP_REMOVED lines=11> */
[----:B------:R-:W-:Y:S01]  /*2f90*/  F2FP.F16.F32.PACK_AB R0, RZ, R0 ;  /* 0x00000000ff00723e */ /* 0x000fe200000000ff */
[----:B------:R-:W-:Y:S06]  /*2fa0*/  BRA `(.L_x_984) ;  /* 0x0000000400c87947 */ /* 0x000fec0003800000 */
.L_x_994:
[----:B------:R-:W2:Y:S02]  /*2fb0*/  LDG.E.U16 R0, desc[UR36][R2.64] ;  /* 0x0000002402007981 */ /* 0x000ea4000c1e1500 */
[----:B--2---:R-:W-:-:S05]  /*2fc0*/  IMAD.U32 R0, R0, 0x10000, RZ ;  /* 0x0001000000007824 */ /* 0x004fca00078e00ff */
[----:B------:R-:W-:Y:S01]  /*2fd0*/  F2FP.F16.F32.PACK_AB R0, RZ, R0 ;  /* 0x00000000ff00723e */ /* 0x000fe200000000ff */
[----:B------:R-:W-:Y:S06]  /*2fe0*/  BRA `(.L_x_984) ;  /* 0x0000000400b87947 */ /* 0x000fec0003800000 */
.L_x_991:
        /* <DEDUP_REMOVED lines=10> */
[----:B------:R-:W-:Y:S01]  /*3090*/  F2FP.F16.F32.PACK_AB R0, RZ, R0 ;  /* 0x00000000ff00723e */ /* 0x000fe200000000ff */
[----:B------:R-:W-:Y:S06]  /*30a0*/  BRA `(.L_x_984) ;  /* 0x0000000400887947 */ /* 0x000fec0003800000 */
.L_x_998:
        /* <DEDUP_REMOVED lines=21> */
.L_x_1002:
[----:B------:R-:W-:Y:S05]  /*3200*/  BSYNC.RECONVERGENT B1 ;  /* 0x0000000000017941 */ /* 0x000fea0003800200 */
.L_x_1001:
[----:B------:R-:W-:Y:S01]  /*3210*/  IMAD.SHL.U32 R0, R0, 0x100000, RZ ;  /* 0x0010000000007824 */ /* 0x000fe200078e00ff */
[----:B------:R-:W-:-:S04]  /*3220*/  LEA R2, R2, 0x3b800000, 0x17 ;  /* 0x3b80000002027811 */ /* 0x000fc800078eb8ff */
[----:B------:R-:W-:-:S07]  /*3230*/  LOP3.LUT R0, R2, R0, R7, 0xfe, !PT ;  /* 0x0000000002007212 */ /* 0x000fce00078efe07 */
.L_x_1000:
[----:B------:R-:W-:Y:S05]  /*3240*/  BSYNC.RECONVERGENT B0 ;  /* 0x0000000000007941 */ /* 0x000fea0003800200 */
.L_x_999:
[----:B------:R-:W-:Y:S01]  /*3250*/  F2FP.F16.F32.PACK_AB R0, RZ, R0 ;  /* 0x00000000ff00723e */ /* 0x000fe200000000ff */
[----:B------:R-:W-:Y:S06]  /*3260*/  BRA `(.L_x_984) ;  /* 0x0000000400187947 */ /* 0x000fec0003800000 */
.L_x_997:
        /* <DEDUP_REMOVED lines=21> */
.L_x_1006:
[----:B------:R-:W-:Y:S05]  /*33c0*/  BSYNC.RECONVERGENT B1 ;  /* 0x0000000000017941 */ /* 0x000fea0003800200 */
.L_x_1005:
[----:B------:R-:W-:Y:S01]  /*33d0*/  IMAD.SHL.U32 R0, R0, 0x200000, RZ ;  /* 0x0020000000007824 */ /* 0x000fe200078e00ff */
[----:B------:R-:W-:-:S04]  /*33e0*/  LEA R2, R2, 0x37800000, 0x17 ;  /* 0x3780000002027811 */ /* 0x000fc800078eb8ff */
[----:B------:R-:W-:-:S07]  /*33f0*/  LOP3.LUT R0, R2, R0, R7, 0xfe, !PT ;  /* 0x0000000002007212 */ /* 0x000fce00078efe07 */
.L_x_1004:
[----:B------:R-:W-:Y:S05]  /*3400*/  BSYNC.RECONVERGENT B0 ;  /* 0x0000000000007941 */ /* 0x000fea0003800200 */
.L_x_1003:
[----:B------:R-:W-:Y:S01]  /*3410*/  F2FP.F16.F32.PACK_AB R0, RZ, R0 ;  /* 0x00000000ff00723e */ /* 0x000fe200000000ff */
[----:B------:R-:W-:Y:S06]  /*3420*/  BRA `(.L_x_984) ;  /* 0x0000000000a87947 */ /* 0x000fec0003800000 */
.L_x_996:
[----:B------:R-:W-:-:S09]  /*3430*/  UISETP.NE.AND UP0, UPT, UR4, 0x1c, UPT ;  /* 0x0000001c0400788c */ /* 0x000fd2000bf05270 */
[----:B------:R-:W-:Y:S05]  /*3440*/  BRA.U !UP0, `(.L_x_1007) ;  /* 0x0000000108947547 */ /* 0x000fea000b800000 */
[----:B------:R-:W-:-:S09]  /*3450*/  UISETP.NE.AND UP0, UPT, UR4, 0x1d, UPT ;  /* 0x0000001d0400788c */ /* 0x000fd2000bf05270 */
[----:B------:R-:W-:Y:S05]  /*3460*/  BRA.U !UP0, `(.L_x_1008) ;  /* 0x00000001087c7547 */ /* 0x000fea000b800000 */
[----:B------:R-:W-:-:S09]  /*3470*/  UISETP.NE.AND UP0, UPT, UR4, 0x2c, UPT ;  /* 0x0000002c0400788c */ /* 0x000fd2000bf05270 */
[----:B------:R-:W-:Y:S05]  /*3480*/  BRA.U !UP0, `(.L_x_1009) ;  /* 0x0000000108487547 */ /* 0x000fea000b800000 */
.L_x_983:
[----:B------:R-:W-:Y:S01]  /*3490*/  MOV R2, 0x0 ;  /* 0x0000000000027802 */ /* 0x000fe20000000f00 */
[----:B------:R-:W0:Y:S01]  /*34a0*/  LDCU.64 UR4, c[0x4][0x128] ;  /* 0x01002500ff0477ac */ /* 0x000e220008000a00 */
[----:B------:R-:W-:Y:S02]  /*34b0*/  HFMA2 R13, -RZ, RZ, 0, 0 ;  /* 0x00000000ff0d7431 */ /* 0x000fe400000001ff */
[----:B------:R-:W-:Y:S01]  /*34c0*/  IMAD.MOV.U32 R8, RZ, RZ, 0x4e ;  /* 0x0000004eff087424 */ /* 0x000fe200078e00ff */
[----:B------:R-:W1:Y:S01]  /*34d0*/  LDCU.64 UR6, c[0x4][0x130] ;  /* 0x01002600ff0677ac */ /* 0x000e620008000a00 */
[----:B------:R-:W2:Y:S01]  /*34e0*/  LDC.64 R2, c[0x4][R2] ;  /* 0x0100000002027b82 */ /* 0x000ea20000000a00 */
[----:B------:R-:W-:Y:S01]  /*34f0*/  IMAD.MOV.U32 R12, RZ, RZ, 0x1 ;  /* 0x00000001ff0c7424 */ /* 0x000fe200078e00ff */
[----:B------:R-:W3:Y:S01]  /*3500*/  LDCU.64 UR8, c[0x4][0x28] ;  /* 0x01000500ff0877ac */ /* 0x000ee20008000a00 */
[----:B0-----:R-:W-:Y:S01]  /*3510*/  MOV R4, UR4 ;  /* 0x0000000400047c02 */ /* 0x001fe20008000f00 */
[----:B------:R-:W-:-:S02]  /*3520*/  IMAD.U32 R5, RZ, RZ, UR5 ;  /* 0x00000005ff057e24 */ /* 0x000fc4000f8e00ff */
[----:B-1----:R-:W-:Y:S02]  /*3530*/  IMAD.U32 R6, RZ, RZ, UR6 ;  /* 0x00000006ff067e24 */ /* 0x002fe4000f8e00ff */
[----:B------:R-:W-:Y:S01]  /*3540*/  IMAD.U32 R7, RZ, RZ, UR7 ;  /* 0x00000007ff077e24 */ /* 0x000fe2000f8e00ff */
[----:B---3--:R-:W-:Y:S01]  /*3550*/  MOV R10, UR8 ;  /* 0x00000008000a7c02 */ /* 0x008fe20008000f00 */
[----:B------:R-:W-:-:S07]  /*3560*/  IMAD.U32 R11, RZ, RZ, UR9 ;  /* 0x00000009ff0b7e24 */ /* 0x000fce000f8e00ff */
[----:B------:R-:W-:-:S07]  /*3570*/  LEPC R20, `(.L_x_1010) ;  /* 0x000000001014794e */ /* 0x000fce0000000000 */
[----:B--2--5:R-:W-:Y:S05]  /*3580*/  CALL.ABS.NOINC R2 ;  /* 0x0000000002007343 */ /* 0x024fea0003c00000 */
.L_x_1010:
[----:B------:R-:W-:Y:S01]  /*3590*/  PRMT R0, RZ, 0x7610, R0 ;  /* 0x00007610ff007816 */ /* 0x000fe20000000000 */
[----:B------:R-:W-:Y:S06]  /*35a0*/  BRA `(.L_x_984) ;  /* 0x0000000000487947 */ /* 0x000fec0003800000 */
.L_x_1009:
        /* <DEDUP_REMOVED lines=8> */
.L_x_1012:
[----:B------:R-:W-:Y:S05]  /*3630*/  BSYNC.RECONVERGENT B0 ;  /* 0x0000000000007941 */ /* 0x000fea0003800200 */
.L_x_1011:
[----:B------:R-:W-:Y:S01]  /*3640*/  F2FP.F16.F32.PACK_AB R0, RZ, R0 ;  /* 0x00000000ff00723e */ /* 0x000fe200000000ff */
[----:B------:R-:W-:Y:S06]  /*3650*/  BRA `(.L_x_984) ;  /* 0x00000000001c7947 */ /* 0x000fec0003800000 */
.L_x_1008:
[----:B------:R-:W2:Y:S02]  /*3660*/  LDG.E.64 R2, desc[UR36][R2.64] ;  /* 0x0000002402027981 */ /* 0x000ea4000c1e1b00 */
[----:B--2---:R-:W0:Y:S02]  /*3670*/  I2F.U64 R0, R2 ;  /* 0x0000000200007312 */ /* 0x004e240000301000 */
[----:B0-----:R-:W-:Y:S01]  /*3680*/  F2FP.F16.F32.PACK_AB R0, RZ, R0 ;  /* 0x00000000ff00723e */ /* 0x001fe200000000ff */
[----:B------:R-:W-:Y:S06]  /*3690*/  BRA `(.L_x_984) ;  /* 0x00000000000c7947 */ /* 0x000fec0003800000 */
.L_x_1007:
[----:B------:R-:W2:Y:S02]  /*36a0*/  LDG.E R2, desc[UR36][R2.64] ;  /* 0x0000002402027981 */ /* 0x000ea4000c1e1900 */
[----:B--2---:R-:W-:-:S04]  /*36b0*/  I2FP.F32.U32 R0, R2 ;  /* 0x0000000200007245 */ /* 0x004fc80000201000 */
[----:B------:R-:W-:-:S07]  /*36c0*/  F2FP.F16.F32.PACK_AB R0, RZ, R0 ;  /* 0x00000000ff00723e */ /* 0x000fce00000000ff */
.L_x_984:
[----:B-----5:R-:W-:Y:S01]  /*36d0*/  HADD2.F32 R0, -RZ, R0.H0_H0 ;  /* 0x20000000ff007230 */ /* 0x020fe20000004100 */
[----:B------:R-:W2:Y:S01]  /*36e0*/  LDCU.64 UR6, c[0x0][0x5e8] ;  /* 0x0000bd00ff0677ac */ /* 0x000ea20008000a00 */
[----:B------:R-:W-:Y:S02]  /*36f0*/  IMAD.MOV.U32 R6, RZ, RZ, 0x3e800000 ;  /* 0x3e800000ff067424 */ /* 0x000fe400078e00ff */
[----:B------:R-:W-:Y:S02]  /*3700*/  IMAD.MOV.U32 R7, RZ, RZ, 0x3d39bf78 ;  /* 0x3d39bf78ff077424 */ /* 0x000fe400078e00ff */
[----:B01----:R-:W-:Y:S01]  /*3710*/  FMUL.FTZ R2, R0, 1.4426950216293334961 ;  /* 0x3fb8aa3b00027820 */ /* 0x003fe20000410000 */
[----:B------:R-:W-:Y:S01]  /*3720*/  UPRMT UR4, UR43, 0x9910, URZ ;  /* 0x000099102b047896 */ /* 0x000fe200080000ff */
[----:B------:R-:W-:-:S03]  /*3730*/  HADD2.F32 R19, -RZ, R19.H0_H0 ;  /* 0x20000013ff137230 */ /* 0x000fc60000004100 */
[----:B------:R-:W-:Y:S01]  /*3740*/  UISETP.GT.AND UP0, UPT, UR4, 0x9, UPT ;  /* 0x000000090400788c */ /* 0x000fe2000bf04270 */
[----:B------:R-:W0:Y:S02]  /*3750*/  MUFU.EX2 R2, R2 ;  /* 0x0000000200027308 */ /* 0x000e240000000800 */
        /* <DEDUP_REMOVED lines=13> */
[----:B------:R-:W-:Y:S01]  /*3830*/  FFMA.FTZ R5, R4, -R7, 0.10546888411045074463 ;  /* 0x3dd8001204057423 */ /* 0x000fe20000010807 */
[----:B------:R-:W-:-:S03]  /*3840*/  @P0 MOV R7, 0x7f800000 ;  /* 0x7f80000000070802 */ /* 0x000fc60000000f00 */
        /* <DEDUP_REMOVED lines=9> */
[----:B0-----:R-:W-:-:S03]  /*38e0*/  FADD.FTZ R5, R6, 1 ;  /* 0x3f80000006057421 */ /* 0x001fc60000010000 */
[----:B------:R-:W-:Y:S01]  /*38f0*/  FFMA.FTZ R4, R3, 0.69314718246459960938, R4 ;  /* 0x3f31721803047823 */ /* 0x000fe20000010004 */
[C---:B------:R-:W-:Y:S01]  /*3900*/  @P1 FFMA.FTZ R4, R2.reuse, R7, +INF ;  /* 0x7f80000002041423 */ /* 0x040fe20000010007 */
[----:B------:R-:W-:Y:S01]  /*3910*/  @P0 FSETP.NEU.FTZ.AND P1, PT, R2, RZ, PT ;  /* 0x000000ff0200020b */ /* 0x000fe20003f3d000 */
[----:B------:R-:W0:Y:S03]  /*3920*/  MUFU.RCP R5, R5 ;  /* 0x0000000500057308 */ /* 0x000e260000001000 */
[----:B------:R-:W-:Y:S02]  /*3930*/  @P0 FSEL R4, R4, -RZ, P1 ;  /* 0x800000ff04040208 */ /* 0x000fe40000800000 */
[----:B--2---:R-:W-:-:S04]  /*3940*/  IADD3 R2, P0, PT, R16, UR6, RZ ;  /* 0x0000000610027c10 */ /* 0x004fc8000ff1e0ff */
[----:B------:R-:W1:Y:S01]  /*3950*/  MUFU.TANH R4, R4 ;  /* 0x0000000400047308 */ /* 0x000e620000002400 */
[----:B0-----:R-:W-:Y:S01]  /*3960*/  FMUL.FTZ R3, R0, R5 ;  /* 0x0000000500037220 */ /* 0x001fe20000410000 */
[----:B-1----:R-:W-:-:S04]  /*3970*/  FFMA.FTZ R0, -R4, R4, 1 ;  /* 0x3f80000004007423 */ /* 0x002fc80000010104 */
[----:B------:R-:W-:Y:S01]  /*3980*/  FFMA.FTZ R0, R3, R0, R4 ;  /* 0x0000000003007223 */ /* 0x000fe20000010004 */
[----:B------:R-:W-:-:S03]  /*3990*/  IMAD.X R3, RZ, RZ, UR7, P0 ;  /* 0x00000007ff037e24 */ /* 0x000fc600080e06ff */
[----:B------:R-:W-:-:S05]  /*39a0*/  FMUL.FTZ R0, R19, R0 ;  /* 0x0000000013007220 */ /* 0x000fca0000410000 */
[----:B------:R-:W-:Y:S01]  /*39b0*/  F2FP.F16.F32.PACK_AB R0, RZ, R0 ;  /* 0x00000000ff00723e */ /* 0x000fe200000000ff */
[----:B------:R-:W-:Y:S06]  /*39c0*/  BRA.U UP0, `(.L_x_1013) ;  /* 0x0000000500047547 */ /* 0x000fec000b800000 */
        /* <DEDUP_REMOVED lines=8> */
[----:B------:R-:W-:-:S04]  /*3a50*/  HADD2.F32 R0, -RZ, R0.H0_H0 ;  /* 0x20000000ff007230 */ /* 0x000fc80000004100 */
[----:B------:R-:W0:Y:S02]  /*3a60*/  F2I.FTZ.TRUNC.NTZ R5, R0 ;  /* 0x0000000000057305 */ /* 0x000e24000021f100 */
[----:B0-----:R0:W-:Y:S01]  /*3a70*/  STG.E.U8 desc[UR36][R2.64], R5 ;  /* 0x0000000502007986 */ /* 0x0011e2000c101124 */
[----:B------:R-:W-:Y:S05]  /*3a80*/  BRA `(.L_x_1018) ;  /* 0x0000000c00807947 */ /* 0x000fea0003800000 */
.L_x_1016:
[----:B------:R-:W-:-:S06]  /*3a90*/  HADD2.F32 R5, -RZ, R0.H0_H0 ;  /* 0x20000000ff057230 */ /* 0x000fcc0000004100 */
[----:B------:R-:W0:Y:S02]  /*3aa0*/  F2I.S64.TRUNC R4, R5 ;  /* 0x0000000500047311 */ /* 0x000e24000020d900 */
[----:B0-----:R1:W-:Y:S01]  /*3ab0*/  STG.E.U8 desc[UR36][R2.64], R4 ;  /* 0x0000000402007986 */ /* 0x0013e2000c101124 */
[----:B------:R-:W-:Y:S05]  /*3ac0*/  BRA `(.L_x_1018) ;  /* 0x0000000c00707947 */ /* 0x000fea0003800000 */
.L_x_1015:
[----:B------:R-:W-:-:S09]  /*3ad0*/  UISETP.NE.AND UP0, UPT, UR4, 0x2, UPT ;  /* 0x000000020400788c */ /* 0x000fd2000bf05270 */
[----:B------:R-:W-:Y:S05]  /*3ae0*/  BRA.U !UP0, `(.L_x_1019) ;  /* 0x0000000108307547 */ /* 0x000fea000b800000 */
[----:B------:R-:W-:-:S09]  /*3af0*/  UISETP.NE.AND UP0, UPT, UR4, 0x3, UPT ;  /* 0x000000030400788c */ /* 0x000fd2000bf05270 */
[----:B------:R-:W-:Y:S05]  /*3b00*/  BRA.U !UP0, `(.L_x_1020) ;  /* 0x0000000108187547 */ /* 0x000fea000b800000 */
[----:B------:R-:W-:-:S09]  /*3b10*/  UISETP.NE.AND UP0, UPT, UR4, 0x4, UPT ;  /* 0x000000040400788c */ /* 0x000fd2000bf05270 */
[----:B------:R-:W-:Y:S05]  /*3b20*/  BRA.U UP0, `(.L_x_1017) ;  /* 0x0000000900b87547 */ /* 0x000fea000b800000 */
[----:B------:R-:W-:-:S06]  /*3b30*/  HADD2.F32 R4, -RZ, R0.H0_H0 ;  /* 0x20000000ff047230 */ /* 0x000fcc0000004100 */
[----:B------:R-:W0:Y:S02]  /*3b40*/  F2I.S64.TRUNC R4, R4 ;  /* 0x0000000400047311 */ /* 0x000e24000020d900 */
[----:B0-----:R4:W-:Y:S01]  /*3b50*/  STG.E.64 desc[UR36][R2.64], R4 ;  /* 0x0000000402007986 */ /* 0x0019e2000c101b24 */
[----:B------:R-:W-:Y:S05]  /*3b60*/  BRA `(.L_x_1018) ;  /* 0x0000000c00487947 */ /* 0x000fea0003800000 */
.L_x_1020:
[----:B------:R-:W-:-:S04]  /*3b70*/  HADD2.F32 R0, -RZ, R0.H0_H0 ;  /* 0x20000000ff007230 */ /* 0x000fc80000004100 */
[----:B------:R-:W0:Y:S02]  /*3b80*/  F2I.FTZ.TRUNC.NTZ R5, R0 ;  /* 0x0000000000057305 */ /* 0x000e24000021f100 */
[----:B0-----:R3:W-:Y:S01]  /*3b90*/  STG.E desc[UR36][R2.64], R5 ;  /* 0x0000000502007986 */ /* 0x0017e2000c101924 */
[----:B------:R-:W-:Y:S05]  /*3ba0*/  BRA `(.L_x_1018) ;  /* 0x0000000c00387947 */ /* 0x000fea0003800000 */
.L_x_1019:
[----:B------:R-:W-:-:S04]  /*3bb0*/  HADD2.F32 R0, -RZ, R0.H0_H0 ;  /* 0x20000000ff007230 */ /* 0x000fc80000004100 */
[----:B------:R-:W0:Y:S02]  /*3bc0*/  F2I.FTZ.TRUNC.NTZ R5, R0 ;  /* 0x0000000000057305 */ /* 0x000e24000021f100 */
[----:B0-----:R2:W-:Y:S01]  /*3bd0*/  STG.E.U16 desc[UR36][R2.64], R5 ;  /* 0x0000000502007986 */ /* 0x0015e2000c101524 */
[----:B------:R-:W-:Y:S05]  /*3be0*/  BRA `(.L_x_1018) ;  /* 0x0000000c00287947 */ /* 0x000fea0003800000 */
.L_x_1014:
[----:B------:R-:W-:-:S09]  /*3bf0*/  UISETP.GT.AND UP0, UPT, UR4, 0x6, UPT ;  /* 0x000000060400788c */ /* 0x000fd2000bf04270 */
[----:B------:R-:W-:Y:S05]  /*3c00*/  BRA.U UP0, `(.L_x_1021) ;  /* 0x0000000100247547 */ /* 0x000fea000b800000 */
[----:B------:R-:W-:-:S09]  /*3c10*/  UISETP.NE.AND UP0, UPT, UR4, 0x5, UPT ;  /* 0x000000050400788c */ /* 0x000fd2000bf05270 */
[----:B------:R-:W-:Y:S05]  /*3c20*/  BRA.U !UP0, `(.L_x_1022) ;  /* 0x0000000108147547 */ /* 0x000fea000b800000 */
[----:B------:R-:W-:-:S09]  /*3c30*/  UISETP.NE.AND UP0, UPT, UR4, 0x6, UPT ;  /* 0x000000060400788c */ /* 0x000fd2000bf05270 */
[----:B------:R-:W-:Y:S05]  /*3c40*/  BRA.U UP0, `(.L_x_1017) ;  /* 0x0000000900707547 */ /* 0x000fea000b800000 */
[----:B------:R-:W-:-:S05]  /*3c50*/  HADD2.F32 R5, -RZ, R0.H0_H0 ;  /* 0x20000000ff057230 */ /* 0x000fca0000004100 */
[----:B------:R0:W-:Y:S01]  /*3c60*/  STG.E desc[UR36][R2.64], R5 ;  /* 0x0000000502007986 */ /* 0x0001e2000c101924 */
[----:B------:R-:W-:Y:S05]  /*3c70*/  BRA `(.L_x_1018) ;  /* 0x0000000c00047947 */ /* 0x000fea0003800000 */
.L_x_1022:
[----:B------:R0:W-:Y:S01]  /*3c80*/  STG.E.U16 desc[UR36][R2.64], R0 ;  /* 0x0000000002007986 */ /* 0x0001e2000c101524 */
[----:B------:R-:W-:Y:S05]  /*3c90*/  BRA `(.L_x_1018) ;  /* 0x0000000800fc7947 */ /* 0x000fea0003800000 */
.L_x_1021:
[----:B------:R-:W-:-:S09]  /*3ca0*/  UISETP.NE.AND UP0, UPT, UR4, 0x7, UPT ;  /* 0x000000070400788c */ /* 0x000fd2000bf05270 */
[----:B------:R-:W-:Y:S05]  /*3cb0*/  BRA.U !UP0, `(.L_x_1023) ;  /* 0x0000000108347547 */ /* 0x000fea000b800000 */
[----:B------:R-:W-:-:S09]  /*3cc0*/  UISETP.NE.AND UP0, UPT, UR4, 0x8, UPT ;  /* 0x000000080400788c */ /* 0x000fd2000bf05270 */
[----:B------:R-:W-:Y:S05]  /*3cd0*/  BRA.U !UP0, `(.L_x_1024) ;  /* 0x0000000108187547 */ /* 0x000fea000b800000 */
[----:B------:R-:W-:-:S09]  /*3ce0*/  UISETP.NE.AND UP0, UPT, UR4, 0x9, UPT ;  /* 0x000000090400788c */ /* 0x000fd2000bf05270 */
[----:B------:R-:W-:Y:S05]  /*3cf0*/  BRA.U UP0, `(.L_x_1017) ;  /* 0x0000000900447547 */ /* 0x000fea000b800000 */
[----:B------:R-:W-:Y:S02]  /*3d00*/  HADD2.F32 R4, -RZ, R0.H0_H0 ;  /* 0x20000000ff047230 */ /* 0x000fe40000004100 */
[----:B------:R-:W-:-:S05]  /*3d10*/  IMAD.MOV.U32 R5, RZ, RZ, RZ ;  /* 0x000000ffff057224 */ /* 0x000fca00078e00ff */
[----:B------:R0:W-:Y:S01]  /*3d20*/  STG.E.64 desc[UR36][R2.64], R4 ;  /* 0x0000000402007986 */ /* 0x0001e2000c101b24 */
[----:B------:R-:W-:Y:S05]  /*3d30*/  BRA `(.L_x_1018) ;  /* 0x0000000800d47947 */ /* 0x000fea0003800000 */
.L_x_1024:
[----:B------:R-:W-:-:S05]  /*3d40*/  HADD2.F32 R0, -RZ, R0.H0_H0 ;  /* 0x20000000ff007230 */ /* 0x000fca0000004100 */
[----:B------:R-:W-:-:S04]  /*3d50*/  F2FP.F16.F32.PACK_AB R0, RZ, R0 ;  /* 0x00000000ff00723e */ /* 0x000fc800000000ff */
[----:B------:R-:W-:-:S05]  /*3d60*/  PRMT R0, R0, 0x5410, RZ ;  /* 0x0000541000007816 */ /* 0x000fca00000000ff */
[----:B------:R0:W-:Y:S01]  /*3d70*/  STG.E desc[UR36][R2.64], R0 ;  /* 0x0000000002007986 */ /* 0x0001e2000c101924 */
[----:B------:R-:W-:Y:S05]  /*3d80*/  BRA `(.L_x_1018) ;  /* 0x0000000800c07947 */ /* 0x000fea0003800000 */
.L_x_1023:
[----:B------:R-:W-:-:S05]  /*3d90*/  HADD2.F32 R4, -RZ, R0.H0_H0 ;  /* 0x20000000ff047230 */ /* 0x000fca0000004100 */
[----:B------:R-:W-:-:S06]  /*3da0*/  FMUL.FTZ R4, R4, 1 ;  /* 0x3f80000004047820 */ /* 0x000fcc0000410000 */
[----:B------:R-:W0:Y:S02]  /*3db0*/  F2F.F64.F32 R4, R4 ;  /* 0x0000000400047310 */ /* 0x000e240000201800 */
[----:B0-----:R0:W-:Y:S01]  /*3dc0*/  STG.E.64 desc[UR36][R2.64], R4 ;  /* 0x0000000402007986 */ /* 0x0011e2000c101b24 */
[----:B------:R-:W-:Y:S05]  /*3dd0*/  BRA `(.L_x_1018) ;  /* 0x0000000800ac7947 */ /* 0x000fea0003800000 */
.L_x_1013:
        /* <DEDUP_REMOVED lines=8> */
[----:B------:R-:W-:-:S05]  /*3e60*/  HADD2.F32 R0, -RZ, R0.H0_H0 ;  /* 0x20000000ff007230 */ /* 0x000fca0000004100 */
[----:B------:R-:W-:-:S04]  /*3e70*/  FSETP.NEU.FTZ.AND P0, PT, R0, RZ, PT ;  /* 0x000000ff0000720b */ /* 0x000fc80003f1d000 */
[----:B------:R-:W-:-:S05]  /*3e80*/  SEL R5, RZ, 0x1, !P0 ;  /* 0x00000001ff057807 */ /* 0x000fca0004000000 */
[----:B------:R0:W-:Y:S01]  /*3e90*/  STG.E.U8 desc[UR36][R2.64], R5 ;  /* 0x0000000502007986 */ /* 0x0001e2000c101124 */
[----:B------:R-:W-:Y:S05]  /*3ea0*/  BRA `(.L_x_1018) ;  /* 0x0000000800787947 */ /* 0x000fea0003800000 */
.L_x_1027:
[----:B------:R-:W-:Y:S01]  /*3eb0*/  HADD2.F32 R0, -RZ, R0.H0_H0 ;  /* 0x20000000ff007230 */ /* 0x000fe20000004100 */
[----:B------:R-:W-:-:S04]  /*3ec0*/  CS2R R6, SRZ ;  /* 0x0000000000067805 */ /* 0x000fc8000001ff00 */
[----:B------:R-:W-:-:S04]  /*3ed0*/  FMUL.FTZ R0, R0, 1 ;  /* 0x3f80000000007820 */ /* 0x000fc80000410000 */
[----:B------:R-:W0:Y:S02]  /*3ee0*/  F2F.F64.F32 R4, R0 ;  /* 0x0000000000047310 */ /* 0x000e240000201800 */
[----:B0-----:R0:W-:Y:S01]  /*3ef0*/  STG.E.128 desc[UR36][R2.64], R4 ;  /* 0x0000000402007986 */ /* 0x0011e2000c101d24 */
[----:B------:R-:W-:Y:S05]  /*3f00*/  BRA `(.L_x_1018) ;  /* 0x0000000800607947 */ /* 0x000fea0003800000 */
.L_x_1026:
[----:B------:R-:W-:-:S09]  /*3f10*/  UISETP.NE.AND UP0, UPT, UR4, 0xf, UPT ;  /* 0x0000000f0400788c */ /* 0x000fd2000bf05270 */
[----:B------:R-:W-:Y:S05]  /*3f20*/  BRA.U !UP0, `(.L_x_1028) ;  /* 0x0000000108a07547 */ /* 0x000fea000b800000 */
[----:B------:R-:W-:-:S09]  /*3f30*/  UISETP.NE.AND UP0, UPT, UR4, 0x17, UPT ;  /* 0x000000170400788c */ /* 0x000fd2000bf05270 */
[----:B------:R-:W-:Y:S05]  /*3f40*/  BRA.U !UP0, `(.L_x_1029) ;  /* 0x00000001084c7547 */ /* 0x000fea000b800000 */
[----:B------:R-:W-:-:S09]  /*3f50*/  UISETP.NE.AND UP0, UPT, UR4, 0x18, UPT ;  /* 0x000000180400788c */ /* 0x000fd2000bf05270 */
[----:B------:R-:W-:Y:S05]  /*3f60*/  BRA.U UP0, `(.L_x_1017) ;  /* 0x0000000500a87547 */ /* 0x000fea000b800000 */
[----:B------:R-:W-:Y:S01]  /*3f70*/  HADD2.F32 R7, -RZ, R0.H0_H0 ;  /* 0x20000000ff077230 */ /* 0x000fe20000004100 */
        /* <DEDUP_REMOVED lines=12> */
.L_x_1031:
[----:B------:R-:W-:Y:S05]  /*4040*/  BSYNC.RECONVERGENT B0 ;  /* 0x0000000000007941 */ /* 0x000fea0003800200 */
.L_x_1030:
[----:B------:R-:W-:-:S05]  /*4050*/  LOP3.LUT R5, R0, 0x80, R5, 0xf8, !PT ;  /* 0x0000008000057812 */ /* 0x000fca00078ef805 */
[----:B------:R0:W-:Y:S01]  /*4060*/  STG.E.U8 desc[UR36][R2.64], R5 ;  /* 0x0000000502007986 */ /* 0x0001e2000c101124 */
[----:B------:R-:W-:Y:S05]  /*4070*/  BRA `(.L_x_1018) ;  /* 0x0000000800047947 */ /* 0x000fea0003800000 */
.L_x_1029:
[----:B------:R-:W-:Y:S01]  /*4080*/  HADD2.F32 R7, -RZ, R0.H0_H0 ;  /* 0x20000000ff077230 */ /* 0x000fe20000004100 */
[----:B------:R-:W-:Y:S04]  /*4090*/  BSSY.RECONVERGENT B0, `(.L_x_1032) ;  /* 0x000000e000007945 */ /* 0x000fe80003800200 */
[----:B------:R-:W-:Y:S02]  /*40a0*/  LOP3.LUT R6, R7, 0x7fffffff, RZ, 0xc0, !PT ;  /* 0x7fffffff07067812 */ /* 0x000fe400078ec0ff */
[----:B------:R-:W-:Y:S02]  /*40b0*/  SHF.R.U32.HI R5, RZ, 0x18, R7 ;  /* 0x00000018ff057819 */ /* 0x000fe40000011607 */
[----:B------:R-:W-:-:S13]  /*40c0*/  ISETP.GE.U32.AND P1, PT, R6, 0x47800000, PT ;  /* 0x478000000600780c */ /* 0x000fda0003f26070 */
[----:B------:R-:W-:Y:S02]  /*40d0*/  @P1 ISETP.GT.U32.AND P0, PT, R6, 0x7f800000, PT ;  /* 0x7f8000000600180c */ /* 0x000fe40003f04070 */
[----:B------:R-:W-:-:S04]  /*40e0*/  @P1 MOV R0, 0x7f ;  /* 0x0000007f00001802 */ /* 0x000fc80000000f00 */
[----:B------:R-:W-:Y:S01]  /*40f0*/  @P1 SEL R0, R0, 0x7c, P0 ;  /* 0x0000007c00001807 */ /* 0x000fe20000000000 */
[----:B------:R-:W-:Y:S06]  /*4100*/  @P1 BRA `(.L_x_1033) ;  /* 0x0000000000181947 */ /* 0x000fec0003800000 */
[----:B------:R-:W-:-:S13]  /*4110*/  ISETP.GT.U32.AND P0, PT, R6, 0x387fffff, PT ;  /* 0x387fffff0600780c */ /* 0x000fda0003f04070 */
[----:B------:R-:W-:-:S04]  /*4120*/  @P0 SHF.R.U32.HI R0, RZ, 0x15, R7 ;  /* 0x00000015ff000819 */ /* 0x000fc80000011607 */
[----:B------:R-:W-:Y:S01]  /*4130*/  @P0 LOP3.LUT R4, R0, 0x1, RZ, 0xc0, !PT ;  /* 0x0000000100040812 */ /* 0x000fe200078ec0ff */
[----:B------:R-:W-:-:S03]  /*4140*/  @!P0 FADD.FTZ R0, R6, 128 ;  /* 0x4300000006008421 */ /* 0x000fc60000010000 */
[----:B------:R-:W-:-:S04]  /*4150*/  @P0 IADD3 R4, PT, PT, R7, 0x80fffff, R4 ;  /* 0x080fffff07040810 */ /* 0x000fc80007ffe004 */
[----:B------:R-:W-:-:S07]  /*4160*/  @P0 SHF.R.U32.HI R0, RZ, 0x15, R4 ;  /* 0x00000015ff000819 */ /* 0x000fce0000011604 */
.L_x_1033:
[----:B------:R-:W-:Y:S05]  /*4170*/  BSYNC.RECONVERGENT B0 ;  /* 0x0000000000007941 */ /* 0x000fea0003800200 */
.L_x_1032:
[----:B------:R-:W-:-:S05]  /*4180*/  LOP3.LUT R5, R0, 0x80, R5, 0xf8, !PT ;  /* 0x0000008000057812 */ /* 0x000fca00078ef805 */
[----:B------:R0:W-:Y:S01]  /*4190*/  STG.E.U8 desc[UR36][R2.64], R5 ;  /* 0x0000000502007986 */ /* 0x0001e2000c101124 */
[----:B------:R-:W-:Y:S05]  /*41a0*/  BRA `(.L_x_1018) ;  /* 0x0000000400b87947 */ /* 0x000fea0003800000 */
.L_x_1028:
[----:B------:R-:W-:-:S05]  /*41b0*/  HADD2.F32 R0, -RZ, R0.H0_H0 ;  /* 0x20000000ff007230 */ /* 0x000fca0000004100 */
[----:B------:R-:W-:-:S05]  /*41c0*/  F2FP.BF16.F32.PACK_AB R0, RZ, R0 ;  /* 0x00000000ff00723e */ /* 0x000fca00000010ff */
[----:B------:R0:W-:Y:S01]  /*41d0*/  STG.E.U16 desc[UR36][R2.64], R0 ;  /* 0x0000000002007986 */ /* 0x0001e2000c101524 */
[----:B------:R-:W-:Y:S05]  /*41e0*/  BRA `(.L_x_1018) ;  /* 0x0000000400a87947 */ /* 0x000fea0003800000 */
.L_x_1025:
        /* <DEDUP_REMOVED lines=8> */
[----:B------:R-:W-:-:S06]  /*4270*/  HADD2.F32 R5, -RZ, R0.H0_H0 ;  /* 0x20000000ff057230 */ /* 0x000fcc0000004100 */
[----:B------:R-:W0:Y:S02]  /*4280*/  F2I.FTZ.U32.TRUNC.NTZ R5, R5 ;  /* 0x0000000500057305 */ /* 0x000e24000021f000 */
[----:B0-----:R0:W-:Y:S01]  /*4290*/  STG.E.U16 desc[UR36][R2.64], R5 ;  /* 0x0000000502007986 */ /* 0x0011e2000c101524 */
[----:B------:R-:W-:Y:S05]  /*42a0*/  BRA `(.L_x_1018) ;  /* 0x0000000400787947 */ /* 0x000fea0003800000 */
.L_x_1036:
[----:B------:R-:W-:Y:S01]  /*42b0*/  HADD2.F32 R5, -RZ, R0.H0_H0 ;  /* 0x20000000ff057230 */ /* 0x000fe20000004100 */
[----:B------:R-:W-:Y:S01]  /*42c0*/  BSSY.RECONVERGENT B0, `(.L_x_1037) ;  /* 0x0000014000007945 */ /* 0x000fe20003800200 */
[----:B------:R-:W-:-:S03]  /*42d0*/  IMAD.MOV.U32 R0, RZ, RZ, 0x80 ;  /* 0x00000080ff007424 */ /* 0x000fc600078e00ff */
        /* <DEDUP_REMOVED lines=10> */
.L_x_1039:
[----:B------:R-:W-:-:S04]  /*4380*/  SHF.R.U32.HI R0, RZ, 0x14, R5 ;  /* 0x00000014ff007819 */ /* 0x000fc80000011605 */
[----:B------:R-:W-:-:S04]  /*4390*/  LOP3.LUT R0, R0, 0x1, RZ, 0xc0, !PT ;  /* 0x0000000100007812 */ /* 0x000fc800078ec0ff */
[----:B------:R-:W-:-:S04]  /*43a0*/  IADD3 R0, PT, PT, R5, 0x487ffff, R0 ;  /* 0x0487ffff05007810 */ /* 0x000fc80007ffe000 */
[----:B------:R-:W-:-:S04]  /*43b0*/  SHF.R.U32.HI R0, RZ, 0x14, R0 ;  /* 0x00000014ff007819 */ /* 0x000fc80000011600 */
[----:B------:R-:W-:-:S07]  /*43c0*/  LOP3.LUT R4, R0, 0xff, RZ, 0xc0, !PT ;  /* 0x000000ff00047812 */ /* 0x000fce00078ec0ff */
.L_x_1040:
[----:B------:R-:W-:-:S04]  /*43d0*/  SHF.R.U32.HI R5, RZ, 0x18, R5 ;  /* 0x00000018ff057819 */ /* 0x000fc80000011605 */
[----:B------:R-:W-:-:S04]  /*43e0*/  LOP3.LUT R4, R4, 0x80, R5, 0xf8, !PT ;  /* 0x0000008004047812 */ /* 0x000fc800078ef805 */
[----:B------:R-:W-:-:S07]  /*43f0*/  PRMT R0, R4, 0x7610, R0 ;  /* 0x0000761004007816 */ /* 0x000fce0000000000 */
.L_x_1038:
[----:B------:R-:W-:Y:S05]  /*4400*/  BSYNC.RECONVERGENT B0 ;  /* 0x0000000000007941 */ /* 0x000fea0003800200 */
.L_x_1037:
[----:B------:R0:W-:Y:S01]  /*4410*/  STG.E.U8 desc[UR36][R2.64], R0 ;  /* 0x0000000002007986 */ /* 0x0001e2000c101124 */
[----:B------:R-:W-:Y:S05]  /*4420*/  BRA `(.L_x_1018) ;  /* 0x0000000400187947 */ /* 0x000fea0003800000 */
.L_x_1035:
        /* <DEDUP_REMOVED lines=13> */
.L_x_1043:
[----:B------:R-:W-:-:S04]  /*4500*/  SHF.R.U32.HI R0, RZ, 0x15, R5 ;  /* 0x00000015ff007819 */ /* 0x000fc80000011605 */
[----:B------:R-:W-:-:S04]  /*4510*/  LOP3.LUT R0, R0, 0x1, RZ, 0xc0, !PT ;  /* 0x0000000100007812 */ /* 0x000fc800078ec0ff */
[----:B------:R-:W-:-:S04]  /*4520*/  IADD3 R0, PT, PT, R5, 0x88fffff, R0 ;  /* 0x088fffff05007810 */ /* 0x000fc80007ffe000 */
[----:B------:R-:W-:-:S04]  /*4530*/  SHF.R.U32.HI R0, RZ, 0x15, R0 ;  /* 0x00000015ff007819 */ /* 0x000fc80000011600 */
[----:B------:R-:W-:-:S07]  /*4540*/  LOP3.LUT R4, R0, 0xff, RZ, 0xc0, !PT ;  /* 0x000000ff00047812 */ /* 0x000fce00078ec0ff */
.L_x_1044:
[----:B------:R-:W-:-:S04]  /*4550*/  SHF.R.U32.HI R5, RZ, 0x18, R5 ;  /* 0x00000018ff057819 */ /* 0x000fc80000011605 */
[----:B------:R-:W-:-:S04]  /*4560*/  LOP3.LUT R4, R4, 0x80, R5, 0xf8, !PT ;  /* 0x0000008004047812 */ /* 0x000fc800078ef805 */
[----:B------:R-:W-:-:S07]  /*4570*/  PRMT R0, R4, 0x7610, R0 ;  /* 0x0000761004007816 */ /* 0x000fce0000000000 */
.L_x_1042:
[----:B------:R-:W-:Y:S05]  /*4580*/  BSYNC.RECONVERGENT B0 ;  /* 0x0000000000007941 */ /* 0x000fea0003800200 */
.L_x_1041:
[----:B------:R0:W-:Y:S01]  /*4590*/  STG.E.U8 desc[UR36][R2.64], R0 ;  /* 0x0000000002007986 */ /* 0x0001e2000c101124 */
[----:B------:R-:W-:Y:S05]  /*45a0*/  BRA `(.L_x_1018) ;  /* 0x0000000000b87947 */ /* 0x000fea0003800000 */
.L_x_1034:
[----:B------:R-:W-:-:S09]  /*45b0*/  UISETP.NE.AND UP0, UPT, UR4, 0x1c, UPT ;  /* 0x0000001c0400788c */ /* 0x000fd2000bf05270 */
[----:B------:R-:W-:Y:S05]  /*45c0*/  BRA.U !UP0, `(.L_x_1045) ;  /* 0x0000000108a47547 */ /* 0x000fea000b800000 */
[----:B------:R-:W-:-:S09]  /*45d0*/  UISETP.NE.AND UP0, UPT, UR4, 0x1d, UPT ;  /* 0x0000001d0400788c */ /* 0x000fd2000bf05270 */
[----:B------:R-:W-:Y:S05]  /*45e0*/  BRA.U !UP0, `(.L_x_1046) ;  /* 0x00000001088c7547 */ /* 0x000fea000b800000 */
[----:B------:R-:W-:-:S09]  /*45f0*/  UISETP.NE.AND UP0, UPT, UR4, 0x2c, UPT ;  /* 0x0000002c0400788c */ /* 0x000fd2000bf05270 */
[----:B------:R-:W-:Y:S05]  /*4600*/  BRA.U !UP0, `(.L_x_1047) ;  /* 0x0000000108447547 */ /* 0x000fea000b800000 */
.L_x_1017:
        /* <DEDUP_REMOVED lines=8> */
[----:B0-----:R-:W-:Y:S01]  /*4690*/  IMAD.U32 R4, RZ, RZ, UR6 ;  /* 0x00000006ff047e24 */ /* 0x001fe2000f8e00ff */
[----:B------:R-:W-:Y:S01]  /*46a0*/  MOV R5, UR7 ;  /* 0x0000000700057c02 */ /* 0x000fe20008000f00 */
[----:B---3--:R-:W-:-:S02]  /*46b0*/  IMAD.U32 R6, RZ, RZ, UR8 ;  /* 0x00000008ff067e24 */ /* 0x008fc4000f8e00ff */
[----:B------:R-:W-:Y:S02]  /*46c0*/  IMAD.U32 R7, RZ, RZ, UR9 ;  /* 0x00000009ff077e24 */ /* 0x000fe4000f8e00ff */
[----:B----4-:R-:W-:Y:S01]  /*46d0*/  IMAD.U32 R10, RZ, RZ, UR4 ;  /* 0x00000004ff0a7e24 */ /* 0x010fe2000f8e00ff */
[----:B-1----:R-:W-:-:S07]  /*46e0*/  MOV R11, UR5 ;  /* 0x00000005000b7c02 */ /* 0x002fce0008000f00 */
[----:B------:R-:W-:-:S07]  /*46f0*/  LEPC R20, `(.L_x_1048) ;  /* 0x000000001014794e */ /* 0x000fce0000000000 */
[----:B--2---:R-:W-:Y:S05]  /*4700*/  CALL.ABS.NOINC R2 ;  /* 0x0000000002007343 */ /* 0x004fea0003c00000 */
.L_x_1048:
[----:B------:R-:W-:Y:S05]  /*4710*/  BRA `(.L_x_1018) ;  /* 0x00000000005c7947 */ /* 0x000fea0003800000 */
.L_x_1047:
[----:B------:R-:W-:-:S05]  /*4720*/  HADD2.F32 R5, -RZ, R0.H0_H0 ;  /* 0x20000000ff057230 */ /* 0x000fca0000004100 */
[----:B------:R-:W-:-:S04]  /*4730*/  SHF.R.U32.HI R6, RZ, 0x17, R5 ;  /* 0x00000017ff067819 */ /* 0x000fc80000011605 */
[----:B------:R-:W-:-:S04]  /*4740*/  LOP3.LUT R4, R6, 0xff, RZ, 0xc0, !PT ;  /* 0x000000ff06047812 */ /* 0x000fc800078ec0ff */
[----:B------:R-:W-:-:S13]  /*4750*/  ISETP.NE.AND P1, PT, R4, 0xff, PT ;  /* 0x000000ff0400780c */ /* 0x000fda0003f25270 */
[--C-:B------:R-:W-:Y:S02]  /*4760*/  @P1 SHF.R.U32.HI R0, RZ, 0x16, R5.reuse ;  /* 0x00000016ff001819 */ /* 0x100fe40000011605 */
[----:B------:R-:W-:Y:S01]  /*4770*/  @P1 LOP3.LUT P0, RZ, R4, 0x3fffff, R5, 0xf8, !PT ;  /* 0x003fffff04ff1812 */ /* 0x000fe2000780f805 */
[----:B------:R-:W-:Y:S01]  /*4780*/  HFMA2 R5, -RZ, RZ, 0, 1.5199184417724609375e-05 ;  /* 0x000000ffff057431 */ /* 0x000fe200000001ff */
        /* <DEDUP_REMOVED lines=9> */
.L_x_1046:
[----:B------:R-:W-:-:S06]  /*4820*/  HADD2.F32 R4, -RZ, R0.H0_H0 ;  /* 0x20000000ff047230 */ /* 0x000fcc0000004100 */
[----:B------:R-:W0:Y:S02]  /*4830*/  F2I.U64.TRUNC R4, R4 ;  /* 0x0000000400047311 */ /* 0x000e24000020d800 */
[----:B0-----:R0:W-:Y:S01]  /*4840*/  STG.E.64 desc[UR36][R2.64], R4 ;  /* 0x0000000402007986 */ /* 0x0011e2000c101b24 */
[----:B------:R-:W-:Y:S05]  /*4850*/  BRA `(.L_x_1018) ;  /* 0x00000000000c7947 */ /* 0x000fea0003800000 */
.L_x_1045:
[----:B------:R-:W-:-:S04]  /*4860*/  HADD2.F32 R0, -RZ, R0.H0_H0 ;  /* 0x20000000ff007230 */ /* 0x000fc80000004100 */
[----:B------:R-:W0:Y:S02]  /*4870*/  F2I.FTZ.U32.TRUNC.NTZ R5, R0 ;  /* 0x0000000000057305 */ /* 0x000e24000021f000 */
[----:B0-----:R0:W-:Y:S02]  /*4880*/  STG.E desc[UR36][R2.64], R5 ;  /* 0x0000000502007986 */ /* 0x0011e4000c101924 */
.L_x_1018:
[----:B------:R-:W-:-:S07]  /*4890*/  IADD3 R17, PT, PT, R17, 0x80, RZ ;  /* 0x0000008011117810 */ /* 0x000fce0007ffe0ff */
.L_x_943:
[----:B------:R-:W-:Y:S05]  /*48a0*/  BSYNC.RECONVERGENT B6 ;  /* 0x0000000000067941 */ /* 0x000fea0003800200 */
.L_x_942:
[----:B------:R-:W5:Y:S01]  /*48b0*/  LDCU UR4, c[0x0][0x380] ;  /* 0x00007000ff0477ac */ /* 0x000f620008000800 */
[----:B------:R-:W-:Y:S01]  /*48c0*/  BSSY.RECONVERGENT B6, `(.L_x_1049) ;  /* 0x000047b000067945 */ /* 0x000fe20003800200 */
[----:B-----5:R-:W-:-:S13]  /*48d0*/  ISETP.GE.AND P0, PT, R17, UR4, PT ;  /* 0x0000000411007c0c */ /* 0x020fda000bf06270 */
[----:B------:R-:W-:Y:S05]  /*48e0*/  @P0 BRA `(.L_x_1050) ;  /* 0x0000004400e00947 */ /* 0x000fea0003800000 */
[----:B------:R-:W5:Y:S01]  /*48f0*/  LDCU UR4, c[0x0][0x388] ;  /* 0x00007100ff0477ac */ /* 0x000f620008000800 */
[----:B------:R-:W-:Y:S02]  /*4900*/  IMAD.MOV.U32 R18, RZ, RZ, RZ ;  /* 0x000000ffff127224 */ /* 0x000fe400078e00ff */
[----:B0-----:R-:W-:Y:S02]  /*4910*/  IMAD.MOV.U32 R0, RZ, RZ, RZ ;  /* 0x000000ffff007224 */ /* 0x001fe400078e00ff */
[----:B------:R-:W-:Y:S01]  /*4920*/  IMAD.MOV.U32 R16, RZ, RZ, RZ ;  /* 0x000000ffff107224 */ /* 0x000fe200078e00ff */
[----:B-----5:R-:W-:-:S09]  /*4930*/  UISETP.NE.AND UP0, UPT, UR4, URZ, UPT ;  /* 0x000000ff0400728c */ /* 0x020fd2000bf05270 */
[----:B------:R-:W-:Y:S05]  /*4940*/  BRA.U !UP0, `(.L_x_1051) ;  /* 0x0000001508707547 */ /* 0x000fea000b800000 */
[----:B------:R-:W1:Y:S01]  /*4950*/  LDCU.64 UR4, c[0x0][0x390] ;  /* 0x00007200ff0477ac */ /* 0x000e620008000a00 */
[----:B------:R-:W-:Y:S01]  /*4960*/  MOV R16, RZ ;  /* 0x000000ff00107202 */ /* 0x000fe20000000f00 */
[----:B------:R-:W0:Y:S01]  /*4970*/  LDCU UR6, c[0x0][0x38c] ;  /* 0x00007180ff0677ac */ /* 0x000e220008000800 */
[----:B------:R-:W5:Y:S01]  /*4980*/  LDCU.64 UR8, c[0x0][0x4b8] ;  /* 0x00009700ff0877ac */ /* 0x000f620008000a00 */
[----:B------:R-:W-:Y:S02]  /*4990*/  UISETP.NE.AND UP0, UPT, UR41, URZ, UPT ;  /* 0x000000ff2900728c */ /* 0x000fe4000bf05270 */
        /* <DEDUP_REMOVED lines=343> */
.L_x_1051:
        /* <DEDUP_REMOVED lines=19> */
.L_x_1055:
[----:B------:R-:W2:Y:S02]  /*6040*/  LDG.E.U8 R2, desc[UR36][R2.64] ;  /* 0x0000002402027981 */ /* 0x000ea4000c1e1100 */
[----:B--2---:R-:W-:-:S04]  /*6050*/  I2FP.F32.U32 R0, R2 ;  /* 0x0000000200007245 */ /* 0x004fc80000201000 */
[----:B------:R-:W-:-:S04]  /*6060*/  F2FP.F16.F32.PACK_AB R0, RZ, R0 ;  /* 0x00000000ff00723e */ /* 0x000fc800000000ff */
[----:B------:R-:W-:Y:S01]  /*6070*/  PRMT R19, R0, 0x7610, R19 ;  /* 0x0000761000137816 */ /* 0x000fe20000000013 */
[----:B------:R-:W-:Y:S06]  /*6080*/  BRA `(.L_x_1057) ;  /* 0x0000000c00b47947 */ /* 0x000fec0003800000 */
.L_x_1054:
        /* <DEDUP_REMOVED lines=11> */
.L_x_1059:
[----:B------:R-:W2:Y:S02]  /*6140*/  LDG.E R2, desc[UR36][R2.64] ;  /* 0x0000002402027981 */ /* 0x000ea4000c1e1900 */
[----:B--2---:R-:W-:-:S04]  /*6150*/  I2FP.F32.S32 R0, R2 ;  /* 0x0000000200007245 */ /* 0x004fc80000201400 */
[----:B------:R-:W-:-:S04]  /*6160*/  F2FP.F16.F32.PACK_AB R0, RZ, R0 ;  /* 0x00000000ff00723e */ /* 0x000fc800000000ff */
[----:B------:R-:W-:Y:S01]  /*6170*/  PRMT R19, R0, 0x7610, R19 ;  /* 0x0000761000137816 */ /* 0x000fe20000000013 */
[----:B------:R-:W-:Y:S06]  /*6180*/  BRA `(.L_x_1057) ;  /* 0x0000000c00747947 */ /* 0x000fec0003800000 */
.L_x_1058:
[----:B------:R-:W2:Y:S02]  /*6190*/  LDG.E.U16 R2, desc[UR36][R2.64] ;  /* 0x0000002402027981 */ /* 0x000ea4000c1e1500 */
[----:B--2---:R-:W0:Y:S02]  /*61a0*/  I2F.S16 R0, R2 ;  /* 0x0000000200007306 */ /* 0x004e240000101400 */
[----:B0-----:R-:W-:-:S04]  /*61b0*/  F2FP.F16.F32.PACK_AB R0, RZ, R0 ;  /* 0x00000000ff00723e */ /* 0x001fc800000000ff */
[----:B------:R-:W-:Y:S01]  /*61c0*/  PRMT R19, R0, 0x7610, R19 ;  /* 0x0000761000137816 */ /* 0x000fe20000000013 */
[----:B------:R-:W-:Y:S06]  /*61d0*/  BRA `(.L_x_1057) ;  /* 0x0000000c00607947 */ /* 0x000fec0003800000 */
.L_x_1053:
        /* <DEDUP_REMOVED lines=9> */
.L_x_1061:
[----:B------:R1:W5:Y:S01]  /*6270*/  LDG.E.U16 R19, desc[UR36][R2.64] ;  /* 0x0000002402137981 */ /* 0x000362000c1e1500 */
[----:B------:R-:W-:Y:S05]  /*6280*/  BRA `(.L_x_1057) ;  /* 0x0000000c00347947 */ /* 0x000fea0003800000 */
.L_x_1060:
        /* <DEDUP_REMOVED lines=9> */
.L_x_1063:
[----:B------:R0:W5:Y:S01]  /*6320*/  LDG.E.U16 R19, desc[UR36][R2.64] ;  /* 0x0000002402137981 */ /* 0x000162000c1e1500 */
[----:B------:R-:W-:Y:S05]  /*6330*/  BRA `(.L_x_1057) ;  /* 0x0000000c00087947 */ /* 0x000fea0003800000 */
.L_x_1062:
        /* <DEDUP_REMOVED lines=9> */
.L_x_1052:
        /* <DEDUP_REMOVED lines=14> */
.L_x_1066:
        /* <DEDUP_REMOVED lines=9> */
.L_x_1065:
        /* <DEDUP_REMOVED lines=27> */
.L_x_1068:
        /* <DEDUP_REMOVED lines=11> */
[----:B------:R-:W-:-:S04]  /*67a0*/  F2FP.F16.F32.PACK_AB R0, RZ, R0 ;  /* 0x00000000ff00723e */ /* 0x000fc800000000ff */
[----:B------:R-:W-:Y:S01]  /*67b0*/  PRMT R19, R0, 0x7610, R19 ;  /* 0x0000761000137816 */ /* 0x000fe20000000013 */
[----:B------:R-:W-:Y:S06]  /*67c0*/  BRA `(.L_x_1057) ;  /* 0x0000000400e47947 */ /* 0x000fec0003800000 */
.L_x_1067:
[----:B------:R-:W2:Y:S02]  /*67d0*/  LDG.E.U16 R0, desc[UR36][R2.64] ;  /* 0x0000002402007981 */ /* 0x000ea4000c1e1500 */
[----:B--2---:R-:W-:-:S04]  /*67e0*/  SHF.L.U32 R0, R0, 0x10, RZ ;  /* 0x0000001000007819 */ /* 0x004fc800000006ff */
[----:B------:R-:W-:-:S04]  /*67f0*/  F2FP.F16.F32.PACK_AB R0, RZ, R0 ;  /* 0x00000000ff00723e */ /* 0x000fc800000000ff */
[----:B------:R-:W-:Y:S01]  /*6800*/  PRMT R19, R0, 0x7610, R19 ;  /* 0x0000761000137816 */ /* 0x000fe20000000013 */
[----:B------:R-:W-:Y:S06]  /*6810*/  BRA `(.L_x_1057) ;  /* 0x0000000400d07947 */ /* 0x000fec0003800000 */
.L_x_1064:
        /* <DEDUP_REMOVED lines=13> */
.L_x_1071:
        /* <DEDUP_REMOVED lines=21> */
.L_x_1075:
[----:B------:R-:W-:Y:S05]  /*6a40*/  BSYNC.RECONVERGENT B1 ;  /* 0x0000000000017941 */ /* 0x000fea0003800200 */
.L_x_1074:
[----:B------:R-:W-:Y:S01]  /*6a50*/  IMAD.SHL.U32 R0, R0, 0x100000, RZ ;  /* 0x0010000000007824 */ /* 0x000fe200078e00ff */
[----:B------:R-:W-:-:S04]  /*6a60*/  LEA R2, R2, 0x3b800000, 0x17 ;  /* 0x3b80000002027811 */ /* 0x000fc800078eb8ff */
[----:B------:R-:W-:-:S07]  /*6a70*/  LOP3.LUT R0, R2, R0, R7, 0xfe, !PT ;  /* 0x0000000002007212 */ /* 0x000fce00078efe07 */
.L_x_1073:
[----:B------:R-:W-:Y:S05]  /*6a80*/  BSYNC.RECONVERGENT B0 ;  /* 0x0000000000007941 */ /* 0x000fea0003800200 */
.L_x_1072:
[----:B------:R-:W-:-:S04]  /*6a90*/  F2FP.F16.F32.PACK_AB R0, RZ, R0 ;  /* 0x00000000ff00723e */ /* 0x000fc800000000ff */
[----:B------:R-:W-:Y:S01]  /*6aa0*/  PRMT R19, R0, 0x7610, R19 ;  /* 0x0000761000137816 */ /* 0x000fe20000000013 */
[----:B------:R-:W-:Y:S06]  /*6ab0*/  BRA `(.L_x_1057) ;  /* 0x0000000400287947 */ /* 0x000fec0003800000 */
.L_x_1070:
        /* <DEDUP_REMOVED lines=21> */
.L_x_1079:
[----:B------:R-:W-:Y:S05]  /*6c10*/  BSYNC.RECONVERGENT B1 ;  /* 0x0000000000017941 */ /* 0x000fea0003800200 */
.L_x_1078:
[----:B------:R-:W-:Y:S01]  /*6c20*/  IMAD.SHL.U32 R0, R0, 0x200000, RZ ;  /* 0x0020000000007824 */ /* 0x000fe200078e00ff */
[----:B------:R-:W-:-:S04]  /*6c30*/  LEA R2, R2, 0x37800000, 0x17 ;  /* 0x3780000002027811 */ /* 0x000fc800078eb8ff */
[----:B------:R-:W-:-:S07]  /*6c40*/  LOP3.LUT R0, R2, R0, R7, 0xfe, !PT ;  /* 0x0000000002007212 */ /* 0x000fce00078efe07 */
.L_x_1077:
[----:B------:R-:W-:Y:S05]  /*6c50*/  BSYNC.RECONVERGENT B0 ;  /* 0x0000000000007941 */ /* 0x000fea0003800200 */
.L_x_1076:
[----:B------:R-:W-:-:S04]  /*6c60*/  F2FP.F16.F32.PACK_AB R0, RZ, R0 ;  /* 0x00000000ff00723e */ /* 0x000fc800000000ff */
[----:B------:R-:W-:Y:S01]  /*6c70*/  PRMT R19, R0, 0x7610, R19 ;  /* 0x0000761000137816 */ /* 0x000fe20000000013 */
[----:B------:R-:W-:Y:S06]  /*6c80*/  BRA `(.L_x_1057) ;  /* 0x0000000000b47947 */ /* 0x000fec0003800000 */
.L_x_1069:
        /* <DEDUP_REMOVED lines=14> */
.L_x_1083:
[----:B------:R-:W-:Y:S05]  /*6d70*/  BSYNC.RECONVERGENT B0 ;  /* 0x0000000000007941 */ /* 0x000fea0003800200 */
.L_x_1082:
[----:B------:R-:W-:-:S04]  /*6d80*/  F2FP.F16.F32.PACK_AB R0, RZ, R0 ;  /* 0x00000000ff00723e */ /* 0x000fc800000000ff */
[----:B------:R-:W-:Y:S01]  /*6d90*/  PRMT R19, R0, 0x7610, R19 ;  /* 0x0000761000137816 */ /* 0x000fe20000000013 */
[----:B------:R-:W-:Y:S06]  /*6da0*/  BRA `(.L_x_1057) ;  /* 0x00000000006c7947 */ /* 0x000fec0003800000 */
.L_x_1056:
        /* <DEDUP_REMOVED lines=16> */
.L_x_1084:
[----:B------:R-:W-:Y:S01]  /*6eb0*/  PRMT R19, RZ, 0x7610, R19 ;  /* 0x00007610ff137816 */ /* 0x000fe20000000013 */
[----:B------:R-:W-:Y:S06]  /*6ec0*/  BRA `(.L_x_1057) ;  /* 0x0000000000247947 */ /* 0x000fec0003800000 */
.L_x_1081:
[----:B------:R-:W2:Y:S02]  /*6ed0*/  LDG.E.64 R2, desc[UR36][R2.64] ;  /* 0x0000002402027981 */ /* 0x000ea4000c1e1b00 */
[----:B--2---:R-:W0:Y:S02]  /*6ee0*/  I2F.U64 R0, R2 ;  /* 0x0000000200007312 */ /* 0x004e240000301000 */
[----:B0-----:R-:W-:-:S04]  /*6ef0*/  F2FP.F16.F32.PACK_AB R0, RZ, R0 ;  /* 0x00000000ff00723e */ /* 0x001fc800000000ff */
[----:B------:R-:W-:Y:S01]  /*6f00*/  PRMT R19, R0, 0x7610, R19 ;  /* 0x0000761000137816 */ /* 0x000fe20000000013 */
[----:B------:R-:W-:Y:S06]  /*6f10*/  BRA `(.L_x_1057) ;  /* 0x0000000000107947 */ /* 0x000fec0003800000 */
.L_x_1080:
[----:B------:R-:W2:Y:S02]  /*6f20*/  LDG.E R2, desc[UR36][R2.64] ;  /* 0x0000002402027981 */ /* 0x000ea4000c1e1900 */
[----:B--2---:R-:W-:-:S04]  /*6f30*/  I2FP.F32.U32 R0, R2 ;  /* 0x0000000200007245 */ /* 0x004fc80000201000 */
[----:B------:R-:W-:-:S04]  /*6f40*/  F2FP.F16.F32.PACK_AB R0, RZ, R0 ;  /* 0x00000000ff00723e */ /* 0x000fc800000000ff */
[----:B------:R-:W-:-:S07]  /*6f50*/  PRMT R19, R0, 0x7610, R19 ;  /* 0x0000761000137816 */ /* 0x000fce0000000013 */
.L_x_1057:
        /* <DEDUP_REMOVED lines=18> */
.L_x_1088:
[----:B------:R-:W2:Y:S02]  /*7080*/  LDG.E.U8 R2, desc[UR36][R2.64] ;  /* 0x0000002402027981 */ /* 0x000ea4000c1e1100 */
[----:B--2---:R-:W-:-:S04]  /*7090*/  I2FP.F32.U32 R0, R2 ;  /* 0x0000000200007245 */ /* 0x004fc80000201000 */
[----:B------:R-:W-:Y:S01]  /*70a0*/  F2FP.F16.F32.PACK_AB R0, RZ, R0 ;  /* 0x00000000ff00723e */ /* 0x000fe200000000ff */
[----:B------:R-:W-:Y:S06]  /*70b0*/  BRA `(.L_x_1090) ;  /* 0x0000000c007c7947 */ /* 0x000fec0003800000 */
.L_x_1087:
        /* <DEDUP_REMOVED lines=10> */
.L_x_1092:
[----:B------:R-:W2:Y:S02]  /*7160*/  LDG.E R2, desc[UR36][R2.64] ;  /* 0x0000002402027981 */ /* 0x000ea4000c1e1900 */
[----:B--2---:R-:W-:-:S04]  /*7170*/  I2FP.F32.S32 R0, R2 ;  /* 0x0000000200007245 */ /* 0x004fc80000201400 */
[----:B------:R-:W-:Y:S01]  /*7180*/  F2FP.F16.F32.PACK_AB R0, RZ, R0 ;  /* 0x00000000ff00723e */ /* 0x000fe200000000ff */
[----:B------:R-:W-:Y:S06]  /*7190*/  BRA `(.L_x_1090) ;  /* 0x0000000c00447947 */ /* 0x000fec0003800000 */
.L_x_1091:
[----:B------:R-:W2:Y:S02]  /*71a0*/  LDG.E.U16 R2, desc[UR36][R2.64] ;  /* 0x0000002402027981 */ /* 0x000ea4000c1e1500 */
[----:B--2---:R-:W0:Y:S02]  /*71b0*/  I2F.S16 R0, R2 ;  /* 0x0000000200007306 */ /* 0x004e240000101400 */
[----:B0-----:R-:W-:Y:S01]  /*71c0*/  F2FP.F16.F32.PACK_AB R0, RZ, R0 ;  /* 0x00000000ff00723e */ /* 0x001fe200000000ff */
[----:B------:R-:W-:Y:S06]  /*71d0*/  BRA `(.L_x_1090) ;  /* 0x0000000c00347947 */ /* 0x000fec0003800000 */
.L_x_1086:
        /* <DEDUP_REMOVED lines=9> */
.L_x_1094:
[----:B------:R0:W5:Y:S01]  /*7270*/  LDG.E.U16 R0, desc[UR36][R2.64] ;  /* 0x0000002402007981 */ /* 0x000162000c1e1500 */
[----:B------:R-:W-:Y:S05]  /*7280*/  BRA `(.L_x_1090) ;  /* 0x0000000c00087947 */ /* 0x000fea0003800000 */
.L_x_1093:
        /* <DEDUP_REMOVED lines=9> */
.L_x_1096:
[----:B------:R1:W5:Y:S01]  /*7320*/  LDG.E.U16 R0, desc[UR36][R2.64] ;  /* 0x0000002402007981 */ /* 0x000362000c1e1500 */
[----:B------:R-:W-:Y:S05]  /*7330*/  BRA `(.L_x_1090) ;  /* 0x0000000800dc7947 */ /* 0x000fea0003800000 */
.L_x_1095:
        /* <DEDUP_REMOVED lines=8> */
.L_x_1085:
        /* <DEDUP_REMOVED lines=13> */
.L_x_1099:
        /* <DEDUP_REMOVED lines=8> */
.L_x_1098:
        /* <DEDUP_REMOVED lines=27> */
.L_x_1101:
        /* <DEDUP_REMOVED lines=11> */
[----:B------:R-:W-:Y:S01]  /*7770*/  F2FP.F16.F32.PACK_AB R0, RZ, R0 ;  /* 0x00000000ff00723e */ /* 0x000fe200000000ff */
[----:B------:R-:W-:Y:S06]  /*7780*/  BRA `(.L_x_1090) ;  /* 0x0000000400c87947 */ /* 0x000fec0003800000 */
.L_x_1100:
[----:B------:R-:W2:Y:S02]  /*7790*/  LDG.E.U16 R0, desc[UR36][R2.64] ;  /* 0x0000002402007981 */ /* 0x000ea4000c1e1500 */
[----:B--2---:R-:W-:-:S05]  /*77a0*/  IMAD.U32 R0, R0, 0x10000, RZ ;  /* 0x0001000000007824 */ /* 0x004fca00078e00ff */
[----:B------:R-:W-:Y:S01]  /*77b0*/  F2FP.F16.F32.PACK_AB R0, RZ, R0 ;  /* 0x00000000ff00723e */ /* 0x000fe200000000ff */
[----:B------:R-:W-:Y:S06]  /*77c0*/  BRA `(.L_x_1090) ;  /* 0x0000000400b87947 */ /* 0x000fec0003800000 */
.L_x_1097:
        /* <DEDUP_REMOVED lines=12> */
.L_x_1104:
        /* <DEDUP_REMOVED lines=21> */
.L_x_1108:
[----:B------:R-:W-:Y:S05]  /*79e0*/  BSYNC.RECONVERGENT B1 ;  /* 0x0000000000017941 */ /* 0x000fea0003800200 */
.L_x_1107:
[----:B------:R-:W-:Y:S01]  /*79f0*/  IMAD.SHL.U32 R0, R0, 0x100000, RZ ;  /* 0x0010000000007824 */ /* 0x000fe200078e00ff */
[----:B------:R-:W-:-:S04]  /*7a00*/  LEA R2, R2, 0x3b800000, 0x17 ;  /* 0x3b80000002027811 */ /* 0x000fc800078eb8ff */
[----:B------:R-:W-:-:S07]  /*7a10*/  LOP3.LUT R0, R2, R0, R7, 0xfe, !PT ;  /* 0x0000000002007212 */ /* 0x000fce00078efe07 */
.L_x_1106:
[----:B------:R-:W-:Y:S05]  /*7a20*/  BSYNC.RECONVERGENT B0 ;  /* 0x0000000000007941 */ /* 0x000fea0003800200 */
.L_x_1105:
[----:B------:R-:W-:Y:S01]  /*7a30*/  F2FP.F16.F32.PACK_AB R0, RZ, R0 ;  /* 0x00000000ff00723e */ /* 0x000fe200000000ff */
[----:B------:R-:W-:Y:S06]  /*7a40*/  BRA `(.L_x_1090) ;  /* 0x0000000400187947 */ /* 0x000fec0003800000 */
.L_x_1103:
        /* <DEDUP_REMOVED lines=21> */
.L_x_1112:
[----:B------:R-:W-:Y:S05]  /*7ba0*/  BSYNC.RECONVERGENT B1 ;  /* 0x0000000000017941 */ /* 0x000fea0003800200 */
.L_x_1111:
[----:B------:R-:W-:Y:S01]  /*7bb0*/  IMAD.SHL.U32 R0, R0, 0x200000, RZ ;  /* 0x0020000000007824 */ /* 0x000fe200078e00ff */
[----:B------:R-:W-:-:S04]  /*7bc0*/  LEA R2, R2, 0x37800000, 0x17 ;  /* 0x3780000002027811 */ /* 0x000fc800078eb8ff */
[----:B------:R-:W-:-:S07]  /*7bd0*/  LOP3.LUT R0, R2, R0, R7, 0xfe, !PT ;  /* 0x0000000002007212 */ /* 0x000fce00078efe07 */
.L_x_1110:
[----:B------:R-:W-:Y:S05]  /*7be0*/  BSYNC.RECONVERGENT B0 ;  /* 0x0000000000007941 */ /* 0x000fea0003800200 */
.L_x_1109:
[----:B------:R-:W-:Y:S01]  /*7bf0*/  F2FP.F16.F32.PACK_AB R0, RZ, R0 ;  /* 0x00000000ff00723e */ /* 0x000fe200000000ff */
[----:B------:R-:W-:Y:S06]  /*7c00*/  BRA `(.L_x_1090) ;  /* 0x0000000000a87947 */ /* 0x000fec0003800000 */
.L_x_1102:
        /* <DEDUP_REMOVED lines=14> */
.L_x_1116:
[----:B------:R-:W-:Y:S05]  /*7cf0*/  BSYNC.RECONVERGENT B0 ;  /* 0x0000000000007941 */ /* 0x000fea0003800200 */
.L_x_1115:
[----:B------:R-:W-:Y:S01]  /*7d00*/  F2FP.F16.F32.PACK_AB R0, RZ, R0 ;  /* 0x00000000ff00723e */ /* 0x000fe200000000ff */
[----:B------:R-:W-:Y:S06]  /*7d10*/  BRA `(.L_x_1090) ;  /* 0x0000000000647947 */ /* 0x000fec0003800000 */
.L_x_1089:
        /* <DEDUP_REMOVED lines=15> */
[----:B--2--5:R-:W-:Y:S05]  /*7e10*/  CALL.ABS.NOINC R2 ;  /* 0x0000000002007343 */ /* 0x024fea0003c00000 */
.L_x_1117:
[----:B------:R-:W-:Y:S01]  /*7e20*/  PRMT R0, RZ, 0x7610, R0 ;  /* 0x00007610ff007816 */ /* 0x000fe20000000000 */
[----:B------:R-:W-:Y:S06]  /*7e30*/  BRA `(.L_x_1090) ;  /* 0x00000000001c7947 */ /* 0x000fec0003800000 */
.L_x_1114:
[----:B------:R-:W2:Y:S02]  /*7e40*/  LDG.E.64 R2, desc[UR36][R2.64] ;  /* 0x0000002402027981 */ /* 0x000ea4000c1e1b00 */
[----:B--2---:R-:W0:Y:S02]  /*7e50*/  I2F.U64 R0, R2 ;  /* 0x0000000200007312 */ /* 0x004e240000301000 */
[----:B0-----:R-:W-:Y:S01]  /*7e60*/  F2FP.F16.F32.PACK_AB R0, RZ, R0 ;  /* 0x00000000ff00723e */ /* 0x001fe200000000ff */
[----:B------:R-:W-:Y:S06]  /*7e70*/  BRA `(.L_x_1090) ;  /* 0x00000000000c7947 */ /* 0x000fec0003800000 */
.L_x_1113:
[----:B------:R-:W2:Y:S02]  /*7e80*/  LDG.E R2, desc[UR36][R2.64] ;  /* 0x0000002402027981 */ /* 0x000ea4000c1e1900 */
[----:B--2---:R-:W-:-:S04]  /*7e90*/  I2FP.F32.U32 R0, R2 ;  /* 0x0000000200007245 */ /* 0x004fc80000201000 */
[----:B------:R-:W-:-:S07]  /*7ea0*/  F2FP.F16.F32.PACK_AB R0, RZ, R0 ;  /* 0x00000000ff00723e */ /* 0x000fce00000000ff */
.L_x_1090:
        /* <DEDUP_REMOVED lines=60> */
.L_x_1121:
[----:B------:R-:W-:-:S06]  /*8270*/  HADD2.F32 R5, -RZ, R0.H0_H0 ;  /* 0x20000000ff057230 */ /* 0x000fcc0000004100 */
[----:B------:R-:W0:Y:S02]  /*8280*/  F2I.S64.TRUNC R4, R5 ;  /* 0x0000000500047311 */ /* 0x000e24000020d900 */
[----:B0-----:R0:W-:Y:S01]  /*8290*/  STG.E.U8 desc[UR36][R2.64], R4 ;  /* 0x0000000402007986 */ /* 0x0011e2000c101124 */
[----:B------:R-:W-:Y:S05]  /*82a0*/  BRA `(.L_x_1123) ;  /* 0x0000000c006c7947 */ /* 0x000fea0003800000 */
.L_x_1120:
        /* <DEDUP_REMOVED lines=10> */
.L_x_1125:
[----:B------:R-:W-:-:S04]  /*8350*/  HADD2.F32 R0, -RZ, R0.H0_H0 ;  /* 0x20000000ff007230 */ /* 0x000fc80000004100 */
[----:B------:R-:W0:Y:S02]  /*8360*/  F2I.FTZ.TRUNC.NTZ R5, R0 ;  /* 0x0000000000057305 */ /* 0x000e24000021f100 */
[----:B0-----:R0:W-:Y:S01]  /*8370*/  STG.E desc[UR36][R2.64], R5 ;  /* 0x0000000502007986 */ /* 0x0011e2000c101924 */
[----:B------:R-:W-:Y:S05]  /*8380*/  BRA `(.L_x_1123) ;  /* 0x0000000c00347947 */ /* 0x000fea0003800000 */
.L_x_1124:
[----:B------:R-:W-:-:S04]  /*8390*/  HADD2.F32 R0, -RZ, R0.H0_H0 ;  /* 0x20000000ff007230 */ /* 0x000fc80000004100 */
[----:B------:R-:W0:Y:S02]  /*83a0*/  F2I.FTZ.TRUNC.NTZ R5, R0 ;  /* 0x0000000000057305 */ /* 0x000e24000021f100 */
[----:B0-----:R0:W-:Y:S01]  /*83b0*/  STG.E.U16 desc[UR36][R2.64], R5 ;  /* 0x0000000502007986 */ /* 0x0011e2000c101524 */
[----:B------:R-:W-:Y:S05]  /*83c0*/  BRA `(.L_x_1123) ;  /* 0x0000000c00247947 */ /* 0x000fea0003800000 */
.L_x_1119:
        /* <DEDUP_REMOVED lines=9> */
.L_x_1127:
[----:B------:R0:W-:Y:S01]  /*8460*/  STG.E.U16 desc[UR36][R2.64], R0 ;  /* 0x0000000002007986 */ /* 0x0001e2000c101524 */
[----:B------:R-:W-:Y:S05]  /*8470*/  BRA `(.L_x_1123) ;  /* 0x0000000800f87947 */ /* 0x000fea0003800000 */
.L_x_1126:
        /* <DEDUP_REMOVED lines=10> */
.L_x_1129:
[----:B------:R-:W-:-:S05]  /*8520*/  HADD2.F32 R0, -RZ, R0.H0_H0 ;  /* 0x20000000ff007230 */ /* 0x000fca0000004100 */
[----:B------:R-:W-:-:S04]  /*8530*/  F2FP.F16.F32.PACK_AB R0, RZ, R0 ;  /* 0x00000000ff00723e */ /* 0x000fc800000000ff */
[----:B------:R-:W-:-:S05]  /*8540*/  PRMT R0, R0, 0x5410, RZ ;  /* 0x0000541000007816 */ /* 0x000fca00000000ff */
[----:B------:R0:W-:Y:S01]  /*8550*/  STG.E desc[UR36][R2.64], R0 ;  /* 0x0000000002007986 */ /* 0x0001e2000c101924 */
[----:B------:R-:W-:Y:S05]  /*8560*/  BRA `(.L_x_1123) ;  /* 0x0000000800bc7947 */ /* 0x000fea0003800000 */
.L_x_1128:
[----:B------:R-:W-:-:S05]  /*8570*/  HADD2.F32 R4, -RZ, R0.H0_H0 ;  /* 0x20000000ff047230 */ /* 0x000fca0000004100 */
[----:B------:R-:W-:-:S06]  /*8580*/  FMUL.FTZ R4, R4, 1 ;  /* 0x3f80000004047820 */ /* 0x000fcc0000410000 */
[----:B------:R-:W0:Y:S02]  /*8590*/  F2F.F64.F32 R4, R4 ;  /* 0x0000000400047310 */ /* 0x000e240000201800 */
[----:B0-----:R0:W-:Y:S01]  /*85a0*/  STG.E.64 desc[UR36][R2.64], R4 ;  /* 0x0000000402007986 */ /* 0x0011e2000c101b24 */
[----:B------:R-:W-:Y:S05]  /*85b0*/  BRA `(.L_x_1123) ;  /* 0x0000000800a87947 */ /* 0x000fea0003800000 */
.L_x_1118:
        /* <DEDUP_REMOVED lines=14> */
.L_x_1133:
[----:B------:R-:W-:Y:S01]  /*86a0*/  HADD2.F32 R5, -RZ, R0.H0_H0 ;  /* 0x20000000ff057230 */ /* 0x000fe20000004100 */
        /* <DEDUP_REMOVED lines=17> */
.L_x_1136:
[----:B------:R-:W-:-:S04]  /*87c0*/  SHF.R.U32.HI R5, RZ, 0x18, R5 ;  /* 0x00000018ff057819 */ /* 0x000fc80000011605 */
[----:B------:R-:W-:-:S07]  /*87d0*/  LOP3.LUT R0, R0, 0x80, R5, 0xf8, !PT ;  /* 0x0000008000007812 */ /* 0x000fce00078ef805 */
.L_x_1135:
[----:B------:R-:W-:Y:S05]  /*87e0*/  BSYNC.RECONVERGENT B0 ;  /* 0x0000000000007941 */ /* 0x000fea0003800200 */
.L_x_1134:
[----:B------:R3:W-:Y:S01]  /*87f0*/  STG.E.U8 desc[UR36][R2.64], R0 ;  /* 0x0000000002007986 */ /* 0x0007e2000c101124 */
[----:B------:R-:W-:Y:S05]  /*8800*/  BRA `(.L_x_1123) ;  /* 0x0000000800147947 */ /* 0x000fea0003800000 */
.L_x_1132:
        /* <DEDUP_REMOVED lines=18> */
.L_x_1139:
[----:B------:R-:W-:-:S04]  /*8930*/  SHF.R.U32.HI R5, RZ, 0x18, R5 ;  /* 0x00000018ff057819 */ /* 0x000fc80000011605 */
[----:B------:R-:W-:-:S07]  /*8940*/  LOP3.LUT R0, R0, 0x80, R5, 0xf8, !PT ;  /* 0x0000008000007812 */ /* 0x000fce00078ef805 */
.L_x_1138:
[----:B------:R-:W-:Y:S05]  /*8950*/  BSYNC.RECONVERGENT B0 ;  /* 0x0000000000007941 */ /* 0x000fea0003800200 */
.L_x_1137:
[----:B------:R0:W-:Y:S01]  /*8960*/  STG.E.U8 desc[UR36][R2.64], R0 ;  /* 0x0000000002007986 */ /* 0x0001e2000c101124 */
[----:B------:R-:W-:Y:S05]  /*8970*/  BRA `(.L_x_1123) ;  /* 0x0000000400b87947 */ /* 0x000fea0003800000 */
.L_x_1131:
[----:B------:R-:W-:-:S09]  /*8980*/  UISETP.NE.AND UP0, UPT, UR4, 0x1c, UPT ;  /* 0x0000001c0400788c */ /* 0x000fd2000bf05270 */
[----:B------:R-:W-:Y:S05]  /*8990*/  BRA.U !UP0, `(.L_x_1140) ;  /* 0x0000000108607547 */ /* 0x000fea000b800000 */
[----:B------:R-:W-:-:S09]  /*89a0*/  UISETP.NE.AND UP0, UPT, UR4, 0x1d, UPT ;  /* 0x0000001d0400788c */ /* 0x000fd2000bf05270 */
[----:B------:R-:W-:Y:S05]  /*89b0*/  BRA.U !UP0, `(.L_x_1141) ;  /* 0x0000000108487547 */ /* 0x000fea000b800000 */
[----:B------:R-:W-:-:S09]  /*89c0*/  UISETP.NE.AND UP0, UPT, UR4, 0x2c, UPT ;  /* 0x0000002c0400788c */ /* 0x000fd2000bf05270 */
[----:B------:R-:W-:Y:S05]  /*89d0*/  BRA.U UP0, `(.L_x_1122) ;  /* 0x0000000100bc7547 */ /* 0x000fea000b800000 */
[----:B------:R-:W-:-:S05]  /*89e0*/  HADD2.F32 R5, -RZ, R0.H0_H0 ;  /* 0x20000000ff057230 */ /* 0x000fca0000004100 */
[----:B------:R-:W-:-:S04]  /*89f0*/  SHF.R.U32.HI R6, RZ, 0x17, R5 ;  /* 0x00000017ff067819 */ /* 0x000fc80000011605 */
[----:B------:R-:W-:-:S04]  /*8a00*/  LOP3.LUT R4, R6, 0xff, RZ, 0xc0, !PT ;  /* 0x000000ff06047812 */ /* 0x000fc800078ec0ff */
[----:B------:R-:W-:-:S13]  /*8a10*/  ISETP.NE.AND P1, PT, R4, 0xff, PT ;  /* 0x000000ff0400780c */ /* 0x000fda0003f25270 */
[--C-:B------:R-:W-:Y:S02]  /*8a20*/  @P1 SHF.R.U32.HI R0, RZ, 0x16, R5.reuse ;  /* 0x00000016ff001819 */ /* 0x100fe40000011605 */
        /* <DEDUP_REMOVED lines=11> */
.L_x_1141:
[----:B------:R-:W-:-:S06]  /*8ae0*/  HADD2.F32 R4, -RZ, R0.H0_H0 ;  /* 0x20000000ff047230 */ /* 0x000fcc0000004100 */
[----:B------:R-:W0:Y:S02]  /*8af0*/  F2I.U64.TRUNC R4, R4 ;  /* 0x0000000400047311 */ /* 0x000e24000020d800 */
[----:B0-----:R1:W-:Y:S01]  /*8b00*/  STG.E.64 desc[UR36][R2.64], R4 ;  /* 0x0000000402007986 */ /* 0x0013e2000c101b24 */
[----:B------:R-:W-:Y:S05]  /*8b10*/  BRA `(.L_x_1123) ;  /* 0x0000000400507947 */ /* 0x000fea0003800000 */
.L_x_1140:
[----:B------:R-:W-:-:S04]  /*8b20*/  HADD2.F32 R0, -RZ, R0.H0_H0 ;  /* 0x20000000ff007230 */ /* 0x000fc80000004100 */
[----:B------:R-:W0:Y:S02]  /*8b30*/  F2I.FTZ.U32.TRUNC.NTZ R5, R0 ;  /* 0x0000000000057305 */ /* 0x000e24000021f000 */
[----:B0-----:R0:W-:Y:S01]  /*8b40*/  STG.E desc[UR36][R2.64], R5 ;  /* 0x0000000502007986 */ /* 0x0011e2000c101924 */
[----:B------:R-:W-:Y:S05]  /*8b50*/  BRA `(.L_x_1123) ;  /* 0x0000000400407947 */ /* 0x000fea0003800000 */
.L_x_1130:
        /* <DEDUP_REMOVED lines=11> */
.L_x_1143:
[----:B------:R-:W-:Y:S01]  /*8c10*/  HADD2.F32 R0, -RZ, R0.H0_H0 ;  /* 0x20000000ff007230 */ /* 0x000fe20000004100 */
[----:B------:R-:W-:-:S04]  /*8c20*/  CS2R R6, SRZ ;  /* 0x0000000000067805 */ /* 0x000fc8000001ff00 */
[----:B------:R-:W-:-:S04]  /*8c30*/  FMUL.FTZ R0, R0, 1 ;  /* 0x3f80000000007820 */ /* 0x000fc80000410000 */
[----:B------:R-:W0:Y:S02]  /*8c40*/  F2F.F64.F32 R4, R0 ;  /* 0x0000000000047310 */ /* 0x000e240000201800 */
[----:B0-----:R0:W-:Y:S01]  /*8c50*/  STG.E.128 desc[UR36][R2.64], R4 ;  /* 0x0000000402007986 */ /* 0x0011e2000c101d24 */
[----:B------:R-:W-:Y:S05]  /*8c60*/  BRA `(.L_x_1123) ;  /* 0x0000000000fc7947 */ /* 0x000fea0003800000 */
.L_x_1142:
[----:B------:R-:W-:-:S09]  /*8c70*/  UISETP.NE.AND UP0, UPT, UR4, 0xf, UPT ;  /* 0x0000000f0400788c */ /* 0x000fd2000bf05270 */
[----:B------:R-:W-:Y:S05]  /*8c80*/  BRA.U !UP0, `(.L_x_1144) ;  /* 0x0000000108e87547 */ /* 0x000fea000b800000 */
[----:B------:R-:W-:-:S09]  /*8c90*/  UISETP.NE.AND UP0, UPT, UR4, 0x17, UPT ;  /* 0x000000170400788c */ /* 0x000fd2000bf05270 */
[----:B------:R-:W-:Y:S05]  /*8ca0*/  BRA.U !UP0, `(.L_x_1145) ;  /* 0x0000000108907547 */ /* 0x000fea000b800000 */
[----:B------:R-:W-:-:S09]  /*8cb0*/  UISETP.NE.AND UP0, UPT, UR4, 0x18, UPT ;  /* 0x000000180400788c */ /* 0x000fd2000bf05270 */
[----:B------:R-:W-:Y:S05]  /*8cc0*/  BRA.U !UP0, `(.L_x_1146) ;  /* 0x0000000108447547 */ /* 0x000fea000b800000 */
.L_x_1122:
        /* <DEDUP_REMOVED lines=16> */
.L_x_1147:
[----:B------:R-:W-:Y:S05]  /*8dd0*/  BRA `(.L_x_1123) ;  /* 0x0000000000a07947 */ /* 0x000fea0003800000 */
.L_x_1146:
[----:B------:R-:W-:Y:S01]  /*8de0*/  HADD2.F32 R7, -RZ, R0.H0_H0 ;  /* 0x20000000ff077230 */ /* 0x000fe20000004100 */
[----:B------:R-:W-:Y:S01]  /*8df0*/  BSSY.RECONVERGENT B0, `(.L_x_1148) ;  /* 0x000000c000007945 */ /* 0x000fe20003800200 */
[----:B------:R-:W-:-:S03]  /*8e00*/  HFMA2 R0, -RZ, RZ, 0, 7.569789886474609375e-06 ;  /* 0x0000007fff007431 */ /* 0x000fc600000001ff */
        /* <DEDUP_REMOVED lines=10> */
.L_x_1149:
[----:B------:R-:W-:Y:S05]  /*8eb0*/  BSYNC.RECONVERGENT B0 ;  /* 0x0000000000007941 */ /* 0x000fea0003800200 */
.L_x_1148:
[----:B------:R-:W-:-:S05]  /*8ec0*/  LOP3.LUT R5, R0, 0x80, R5, 0xf8, !PT ;  /* 0x0000008000057812 */ /* 0x000fca00078ef805 */
[----:B------:R0:W-:Y:S01]  /*8ed0*/  STG.E.U8 desc[UR36][R2.64], R5 ;  /* 0x0000000502007986 */ /* 0x0001e2000c101124 */
[----:B------:R-:W-:Y:S05]  /*8ee0*/  BRA `(.L_x_1123) ;  /* 0x00000000005c7947 */ /* 0x000fea0003800000 */
.L_x_1145:
[----:B------:R-:W-:Y:S01]  /*8ef0*/  HADD2.F32 R5, -RZ, R0.H0_H0 ;  /* 0x20000000ff057230 */ /* 0x000fe20000004100 */
        /* <DEDUP_REMOVED lines=11> */
.L_x_1151:
[----:B------:R-:W-:Y:S01]  /*8fb0*/  IMAD.MOV.U32 R0, RZ, RZ, 0x7f ;  /* 0x0000007fff007424 */ /* 0x000fe200078e00ff */
[----:B------:R-:W-:-:S04]  /*8fc0*/  ISETP.GT.U32.AND P0, PT, R4, 0x7f800000, PT ;  /* 0x7f8000000400780c */ /* 0x000fc80003f04070 */
[----:B------:R-:W-:-:S09]  /*8fd0*/  SEL R0, R0, 0x7c, P0 ;  /* 0x0000007c00007807 */ /* 0x000fd20000000000 */
.L_x_1152:
[----:B------:R-:W-:Y:S05]  /*8fe0*/  BSYNC.RECONVERGENT B0 ;  /* 0x0000000000007941 */ /* 0x000fea0003800200 */
.L_x_1150:
[----:B------:R-:W-:-:S04]  /*8ff0*/  SHF.R.U32.HI R5, RZ, 0x18, R5 ;  /* 0x00000018ff057819 */ /* 0x000fc80000011605 */
[----:B------:R-:W-:-:S05]  /*9000*/  LOP3.LUT R5, R0, 0x80, R5, 0xf8, !PT ;  /* 0x0000008000057812 */ /* 0x000fca00078ef805 */
[----:B------:R0:W-:Y:S01]  /*9010*/  STG.E.U8 desc[UR36][R2.64], R5 ;  /* 0x0000000502007986 */ /* 0x0001e2000c101124 */
[----:B------:R-:W-:Y:S05]  /*9020*/  BRA `(.L_x_1123) ;  /* 0x00000000000c7947 */ /* 0x000fea0003800000 */
.L_x_1144:
[----:B------:R-:W-:-:S05]  /*9030*/  HADD2.F32 R0, -RZ, R0.H0_H0 ;  /* 0x20000000ff007230 */ /* 0x000fca0000004100 */
[----:B------:R-:W-:-:S05]  /*9040*/  F2FP.BF16.F32.PACK_AB R0, RZ, R0 ;  /* 0x00000000ff00723e */ /* 0x000fca00000010ff */
[----:B------:R0:W-:Y:S02]  /*9050*/  STG.E.U16 desc[UR36][R2.64], R0 ;  /* 0x0000000002007986 */ /* 0x0001e4000c101524 */
.L_x_1123:
[----:B------:R-:W-:-:S07]  /*9060*/  VIADD R17, R17, 0x80 ;  /* 0x0000008011117836 */ /* 0x000fce0000000000 */
.L_x_1050:
[----:B------:R-:W-:Y:S05]  /*9070*/  BSYNC.RECONVERGENT B6 ;  /* 0x0000000000067941 */ /* 0x000fea0003800200 */
.L_x_1049:
[----:B------:R-:W5:Y:S01]  /*9080*/  LDCU UR4, c[0x0][0x380] ;  /* 0x00007000ff0477ac */ /* 0x000f620008000800 */
[----:B------:R-:W-:Y:S01]  /*9090*/  BSSY.RECONVERGENT B6, `(.L_x_1153) ;  /* 0x000047b000067945 */ /* 0x000fe20003800200 */
[----:B-----5:R-:W-:-:S13]  /*90a0*/  ISETP.GE.AND P0, PT, R17, UR4, PT ;  /* 0x0000000411007c0c */ /* 0x020fda000bf06270 */
[----:B------:R-:W-:Y:S05]  /*90b0*/  @P0 BRA `(.L_x_1154) ;  /* 0x0000004400e00947 */ /* 0x000fea0003800000 */
[----:B------:R-:W5:Y:S01]  /*90c0*/  LDCU UR4, c[0x0][0x388] ;  /* 0x00007100ff0477ac */ /* 0x000f620008000800 */
[----:B------:R-:W-:Y:S01]  /*90d0*/  IMAD.MOV.U32 R18, RZ, RZ, RZ ;  /* 0x000000ffff127224 */ /* 0x000fe200078e00ff */
[----:B0--3--:R-:W-:Y:S01]  /*90e0*/  MOV R0, RZ ;  /* 0x000000ff00007202 */ /* 0x009fe20000000f00 */
[----:B------:R-:W-:Y:S01]  /*90f0*/  IMAD.MOV.U32 R16, RZ, RZ, RZ ;  /* 0x000000ffff107224 */ /* 0x000fe200078e00ff */
[----:B-----5:R-:W-:-:S09]  /*9100*/  UISETP.NE.AND UP0, UPT, UR4, URZ, UPT ;  /* 0x000000ff0400728c */ /* 0x020fd2000bf05270 */
[----:B------:R-:W-:Y:S05]  /*9110*/  BRA.U !UP0, `(.L_x_1155) ;  /* 0x0000001508707547 */ /* 0x000fea000b800000 */
[----:B------:R-:W1:Y:S01]  /*9120*/  LDCU.64 UR4, c[0x0][0x390] ;  /* 0x00007200ff0477ac */ /* 0x000e620008000a00 */
[----:B------:R-:W-:Y:S01]  /*9130*/  IMAD.MOV.U32 R16, RZ, RZ, RZ ;  /* 0x000000ffff107224 */ /* 0x000fe200078e00ff */
[----:B------:R-:W0:Y:S01]  /*9140*/  LDCU UR6, c[0x0][0x38c] ;  /* 0x00007180ff0677ac */ /* 0x000e220008000800 */
[----:B------:R-:W3:Y:S01]  /*9150*/  LDCU.64 UR8, c[0x0][0x4b8] ;  /* 0x00009700ff0877ac */ /* 0x000ee20008000a00 */
[----:B------:R-:W-:Y:S01]  /*9160*/  UISETP.NE.AND UP0, UPT, UR41, URZ, UPT ;  /* 0x000000ff2900728c */ /* 0x000fe2000bf05270 */
[----:B-12-4-:R-:W-:Y:S01]  /*9170*/  IMAD.HI.U32 R2, R17, UR4, R16 ;  /* 0x0000000411027c27 */ /* 0x016fe2000f8e0010 */
[----:B------:R-:W1:Y:S04]  /*9180*/  LDCU UR4, c[0x0][0x4c0] ;  /* 0x00009800ff0477ac */ /* 0x000e680008000800 */
[----:B------:R-:W-:-:S05]  /*9190*/  SHF.R.U32.HI R3, RZ, UR5, R2 ;  /* 0x00000005ff037c19 */ /* 0x000fca0008011602 */
[----:B------:R-:W-:-:S04]  /*91a0*/  IMAD.MOV R18, RZ, RZ, -R3 ;  /* 0x000000ffff127224 */ /* 0x000fc800078e0a03 */
[----:B0-----:R-:W-:-:S04]  /*91b0*/  IMAD R18, R18, UR6, R17 ;  /* 0x0000000612127c24 */ /* 0x001fc8000f8e0211 */
[C---:B---3--:R-:W-:Y:S02]  /*91c0*/  IMAD R16, R18.reuse, UR8, RZ ;  /* 0x0000000812107c24 */ /* 0x048fe4000f8e02ff */
[C---:B------:R-:W-:Y:S02]  /*91d0*/  IMAD R0, R18.reuse, UR9, RZ ;  /* 0x0000000912007c24 */ /* 0x040fe4000f8e02ff */
[----:B-1----:R-:W-:Y:S01]  /*91e0*/  IMAD R18, R18, UR4, RZ ;  /* 0x0000000412127c24 */ /* 0x002fe2000f8e02ff */
        /* <DEDUP_REMOVED lines=335> */
.L_x_1155:
[----:B------:R-:W1:Y:S01]  /*a6e0*/  LDCU.64 UR6, c[0x0][0x5f0] ;  /* 0x0000be00ff0677ac */ /* 0x000e620008000a00 */
[----:B------:R-:W-:-:S04]  /*a6f0*/  UPRMT UR4, UR39, 0x9910, URZ ;  /* 0x0000991027047896 */ /* 0x000fc800080000ff */
[----:B------:R-:W-:Y:S01]  /*a700*/  UISETP.GT.AND UP0, UPT, UR4, 0x9, UPT ;  /* 0x000000090400788c */ /* 0x000fe2000bf04270 */
[----:B-12-4-:R-:W-:-:S04]  /*a710*/  IADD3 R2, P0, PT, R0, UR6, RZ ;  /* 0x0000000600027c10 */ /* 0x016fc8000ff1e0ff */
        /* <DEDUP_REMOVED lines=15> */
.L_x_1159:
[----:B------:R-:W2:Y:S02]  /*a810*/  LDG.E.U8 R2, desc[UR36][R2.64] ;  /* 0x0000002402027981 */ /* 0x000ea4000c1e1100 */
[----:B--2---:R-:W-:-:S04]  /*a820*/  I2FP.F32.U32 R0, R2 ;  /* 0x0000000200007245 */ /* 0x004fc80000201000 */
[----:B------:R-:W-:-:S04]  /*a830*/  F2FP.F16.F32.PACK_AB R0, RZ, R0 ;  /* 0x00000000ff00723e */ /* 0x000fc800000000ff */
[----:B------:R-:W-:Y:S01]  /*a840*/  PRMT R19, R0, 0x7610, R19 ;  /* 0x0000761000137816 */ /* 0x000fe20000000013 */
[----:B------:R-:W-:Y:S06]  /*a850*/  BRA `(.L_x_1161) ;  /* 0x0000000c00b47947 */ /* 0x000fec0003800000 */
.L_x_1158:
        /* <DEDUP_REMOVED lines=11> */
.L_x_1163:
[----:B------:R-:W2:Y:S02]  /*a910*/  LDG.E R2, desc[UR36][R2.64] ;  /* 0x0000002402027981 */ /* 0x000ea4000c1e1900 */
[----:B--2---:R-:W-:-:S04]  /*a920*/  I2FP.F32.S32 R0, R2 ;  /* 0x0000000200007245 */ /* 0x004fc80000201400 */
[----:B------:R-:W-:-:S04]  /*a930*/  F2FP.F16.F32.PACK_AB R0, RZ, R0 ;  /* 0x00000000ff00723e */ /* 0x000fc800000000ff */
[----:B------:R-:W-:Y:S01]  /*a940*/  PRMT R19, R0, 0x7610, R19 ;  /* 0x0000761000137816 */ /* 0x000fe20000000013 */
[----:B------:R-:W-:Y:S06]  /*a950*/  BRA `(.L_x_1161) ;  /* 0x0000000c00747947 */ /* 0x000fec0003800000 */
.L_x_1162:
[----:B------:R-:W2:Y:S02]  /*a960*/  LDG.E.U16 R2, desc[UR36][R2.64] ;  /* 0x0000002402027981 */ /* 0x000ea4000c1e1500 */
[----:B--2---:R-:W0:Y:S02]  /*a970*/  I2F.S16 R0, R2 ;  /* 0x0000000200007306 */ /* 0x004e240000101400 */
[----:B0-----:R-:W-:-:S04]  /*a980*/  F2FP.F16.F32.PACK_AB R0, RZ, R0 ;  /* 0x00000000ff00723e */ /* 0x001fc800000000ff */
[----:B------:R-:W-:Y:S01]  /*a990*/  PRMT R19, R0, 0x7610, R19 ;  /* 0x0000761000137816 */ /* 0x000fe20000000013 */
[----:B------:R-:W-:Y:S06]  /*a9a0*/  BRA `(.L_x_1161) ;  /* 0x0000000c00607947 */ /* 0x000fec0003800000 */
.L_x_1157:
        /* <DEDUP_REMOVED lines=9> */
.L_x_1165:
[----:B------:R1:W5:Y:S01]  /*aa40*/  LDG.E.U16 R19, desc[UR36][R2.64] ;  /* 0x0000002402137981 */ /* 0x000362000c1e1500 */
[----:B------:R-:W-:Y:S05]  /*aa50*/  BRA `(.L_x_1161) ;  /* 0x0000000c00347947 */ /* 0x000fea0003800000 */
.L_x_1164:
        /* <DEDUP_REMOVED lines=9> */
.L_x_1167:
[----:B------:R0:W5:Y:S01]  /*aaf0*/  LDG.E.U16 R19, desc[UR36][R2.64] ;  /* 0x0000002402137981 */ /* 0x000162000c1e1500 */
[----:B------:R-:W-:Y:S05]  /*ab00*/  BRA `(.L_x_1161) ;  /* 0x0000000c00087947 */ /* 0x000fea0003800000 */
.L_x_1166:
        /* <DEDUP_REMOVED lines=9> */
.L_x_1156:
        /* <DEDUP_REMOVED lines=14> */
.L_x_1170:
        /* <DEDUP_REMOVED lines=9> */
.L_x_1169:
        /* <DEDUP_REMOVED lines=27> */
.L_x_1172:
[----:B------:R-:W2:Y:S02]  /*aec0*/  LDG.E.U8 R2, desc[UR36][R2.64] ;  /* 0x0000002402027981 */ /* 0x000ea4000c1e1100 */
[C---:B--2---:R-:W-:Y:S01]  /*aed0*/  SHF.L.U32 R0, R2.reuse, 0x19, RZ ;  /* 0x0000001902007819 */ /* 0x044fe200000006ff */
        /* <DEDUP_REMOVED lines=12> */
.L_x_1171:
[----:B------:R-:W2:Y:S02]  /*afa0*/  LDG.E.U16 R0, desc[UR36][R2.64] ;  /* 0x0000002402007981 */ /* 0x000ea4000c1e1500 */
[----:B--2---:R-:W-:-:S05]  /*afb0*/  IMAD.U32 R0, R0, 0x10000, RZ ;  /* 0x0001000000007824 */ /* 0x004fca00078e00ff */
[----:B------:R-:W-:-:S04]  /*afc0*/  F2FP.F16.F32.PACK_AB R0, RZ, R0 ;  /* 0x00000000ff00723e */ /* 0x000fc800000000ff */
[----:B------:R-:W-:Y:S01]  /*afd0*/  PRMT R19, R0, 0x7610, R19 ;  /* 0x0000761000137816 */ /* 0x000fe20000000013 */
[----:B------:R-:W-:Y:S06]  /*afe0*/  BRA `(.L_x_1161) ;  /* 0x0000000400d07947 */ /* 0x000fec0003800000 */
.L_x_1168:
        /* <DEDUP_REMOVED lines=13> */
.L_x_1175:
        /* <DEDUP_REMOVED lines=21> */
.L_x_1179:
[----:B------:R-:W-:Y:S05]  /*b210*/  BSYNC.RECONVERGENT B1 ;  /* 0x0000000000017941 */ /* 0x000fea0003800200 */
.L_x_1178:
[----:B------:R-:W-:Y:S01]  /*b220*/  IMAD.SHL.U32 R0, R0, 0x100000, RZ ;  /* 0x0010000000007824 */ /* 0x000fe200078e00ff */
[----:B------:R-:W-:-:S04]  /*b230*/  LEA R2, R2, 0x3b800000, 0x17 ;  /* 0x3b80000002027811 */ /* 0x000fc800078eb8ff */
[----:B------:R-:W-:-:S07]  /*b240*/  LOP3.LUT R0, R2, R0, R7, 0xfe, !PT ;  /* 0x0000000002007212 */ /* 0x000fce00078efe07 */
.L_x_1177:
[----:B------:R-:W-:Y:S05]  /*b250*/  BSYNC.RECONVERGENT B0 ;  /* 0x0000000000007941 */ /* 0x000fea0003800200 */
.L_x_1176:
[----:B------:R-:W-:-:S04]  /*b260*/  F2FP.F16.F32.PACK_AB R0, RZ, R0 ;  /* 0x00000000ff00723e */ /* 0x000fc800000000ff */
[----:B------:R-:W-:Y:S01]  /*b270*/  PRMT R19, R0, 0x7610, R19 ;  /* 0x0000761000137816 */ /* 0x000fe20000000013 */
[----:B------:R-:W-:Y:S06]  /*b280*/  BRA `(.L_x_1161) ;  /* 0x0000000400287947 */ /* 0x000fec0003800000 */
.L_x_1174:
        /* <DEDUP_REMOVED lines=21> */
.L_x_1183:
[----:B------:R-:W-:Y:S05]  /*b3e0*/  BSYNC.RECONVERGENT B1 ;  /* 0x0000000000017941 */ /* 0x000fea0003800200 */
.L_x_1182:
[----:B------:R-:W-:Y:S02]  /*b3f0*/  SHF.L.U32 R0, R0, 0x15, RZ ;  /* 0x0000001500007819 */ /* 0x000fe400000006ff */
[----:B------:R-:W-:-:S04]  /*b400*/  LEA R2, R2, 0x37800000, 0x17 ;  /* 0x3780000002027811 */ /* 0x000fc800078eb8ff */
[----:B------:R-:W-:-:S07]  /*b410*/  LOP3.LUT R0, R2, R0, R7, 0xfe, !PT ;  /* 0x0000000002007212 */ /* 0x000fce00078efe07 */
.L_x_1181:
[----:B------:R-:W-:Y:S05]  /*b420*/  BSYNC.RECONVERGENT B0 ;  /* 0x0000000000007941 */ /* 0x000fea0003800200 */
.L_x_1180:
[----:B------:R-:W-:-:S04]  /*b430*/  F2FP.F16.F32.PACK_AB R0, RZ, R0 ;  /* 0x00000000ff00723e */ /* 0x000fc800000000ff */
[----:B------:R-:W-:Y:S01]  /*b440*/  PRMT R19, R0, 0x7610, R19 ;  /* 0x0000761000137816 */ /* 0x000fe20000000013 */
[----:B------:R-:W-:Y:S06]  /*b450*/  BRA `(.L_x_1161) ;  /* 0x0000000000b47947 */ /* 0x000fec0003800000 */
.L_x_1173:
        /* <DEDUP_REMOVED lines=14> */
.L_x_1187:
[----:B------:R-:W-:Y:S05]  /*b540*/  BSYNC.RECONVERGENT B0 ;  /* 0x0000000000007941 */ /* 0x000fea0003800200 */
.L_x_1186:
[----:B------:R-:W-:-:S04]  /*b550*/  F2FP.F16.F32.PACK_AB R0, RZ, R0 ;  /* 0x00000000ff00723e */ /* 0x000fc800000000ff */
[----:B------:R-:W-:Y:S01]  /*b560*/  PRMT R19, R0, 0x7610, R19 ;  /* 0x0000761000137816 */ /* 0x000fe20000000013 */
[----:B------:R-:W-:Y:S06]  /*b570*/  BRA `(.L_x_1161) ;  /* 0x00000000006c7947 */ /* 0x000fec0003800000 */
.L_x_1160:
        /* <DEDUP_REMOVED lines=15> */
[----:B--2---:R-:W-:Y:S05]  /*b670*/  CALL.ABS.NOINC R2 ;  /* 0x0000000002007343 */ /* 0x004fea0003c00000 */
.L_x_1188:
[----:B------:R-:W-:Y:S01]  /*b680*/  PRMT R19, RZ, 0x7610, R19 ;  /* 0x00007610ff137816 */ /* 0x000fe20000000013 */
[----:B------:R-:W-:Y:S06]  /*b690*/  BRA `(.L_x_1161) ;  /* 0x0000000000247947 */ /* 0x000fec0003800000 */
.L_x_1185:
[----:B------:R-:W2:Y:S02]  /*b6a0*/  LDG.E.64 R2, desc[UR36][R2.64] ;  /* 0x0000002402027981 */ /* 0x000ea4000c1e1b00 */
[----:B--2---:R-:W0:Y:S02]  /*b6b0*/  I2F.U64 R0, R2 ;  /* 0x0000000200007312 */ /* 0x004e240000301000 */
[----:B0-----:R-:W-:-:S04]  /*b6c0*/  F2FP.F16.F32.PACK_AB R0, RZ, R0 ;  /* 0x00000000ff00723e */ /* 0x001fc800000000ff */
[----:B------:R-:W-:Y:S01]  /*b6d0*/  PRMT R19, R0, 0x7610, R19 ;  /* 0x0000761000137816 */ /* 0x000fe20000000013 */
[----:B------:R-:W-:Y:S06]  /*b6e0*/  BRA `(.L_x_1161) ;  /* 0x0000000000107947 */ /* 0x000fec0003800000 */
.L_x_1184:
[----:B------:R-:W2:Y:S02]  /*b6f0*/  LDG.E R2, desc[UR36][R2.64] ;  /* 0x0000002402027981 */ /* 0x000ea4000c1e1900 */
[----:B--2---:R-:W-:-:S04]  /*b700*/  I2FP.F32.U32 R0, R2 ;  /* 0x0000000200007245 */ /* 0x004fc80000201000 */
[----:B------:R-:W-:-:S04]  /*b710*/  F2FP.F16.F32.PACK_AB R0, RZ, R0 ;  /* 0x00000000ff00723e */ /* 0x000fc800000000ff */
[----:B------:R-:W-:-:S07]  /*b720*/  PRMT R19, R0, 0x7610, R19 ;  /* 0x0000761000137816 */ /* 0x000fce0000000013 */
.L_x_1161:
        /* <DEDUP_REMOVED lines=18> */
.L_x_1192:
[----:B------:R-:W2:Y:S02]  /*b850*/  LDG.E.U8 R2, desc[UR36][R2.64] ;  /* 0x0000002402027981 */ /* 0x000ea4000c1e1100 */
[----:B--2---:R-:W-:-:S04]  /*b860*/  I2FP.F32.U32 R0, R2 ;  /* 0x0000000200007245 */ /* 0x004fc80000201000 */
[----:B------:R-:W-:Y:S01]  /*b870*/  F2FP.F16.F32.PACK_AB R0, RZ, R0 ;  /* 0x00000000ff00723e */ /* 0x000fe200000000ff */
[----:B------:R-:W-:Y:S06]  /*b880*/  BRA `(.L_x_1194) ;  /* 0x0000000c007c7947 */ /* 0x000fec0003800000 */
.L_x_1191:
        /* <DEDUP_REMOVED lines=10> */
.L_x_1196:
[----:B------:R-:W2:Y:S02]  /*b930*/  LDG.E R2, desc[UR36][R2.64] ;  /* 0x0000002402027981 */ /* 0x000ea4000c1e1900 */
[----:B--2---:R-:W-:-:S04]  /*b940*/  I2FP.F32.S32 R0, R2 ;  /* 0x0000000200007245 */ /* 0x004fc80000201400 */
[----:B------:R-:W-:Y:S01]  /*b950*/  F2FP.F16.F32.PACK_AB R0, RZ, R0 ;  /* 0x00000000ff00723e */ /* 0x000fe200000000ff */
[----:B------:R-:W-:Y:S06]  /*b960*/  BRA `(.L_x_1194) ;  /* 0x0000000c00447947 */ /* 0x000fec0003800000 */
.L_x_1195:
[----:B------:R-:W2:Y:S02]  /*b970*/  LDG.E.U16 R2, desc[UR36][R2.64] ;  /* 0x0000002402027981 */ /* 0x000ea4000c1e1500 */
[----:B--2---:R-:W0:Y:S02]  /*b980*/  I2F.S16 R0, R2 ;  /* 0x0000000200007306 */ /* 0x004e240000101400 */
[----:B0-----:R-:W-:Y:S01]  /*b990*/  F2FP.F16.F32.PACK_AB R0, RZ, R0 ;  /* 0x00000000ff00723e */ /* 0x001fe200000000ff */
[----:B------:R-:W-:Y:S06]  /*b9a0*/  BRA `(.L_x_1194) ;  /* 0x0000000c00347947 */ /* 0x000fec0003800000 */
.L_x_1190:
        /* <DEDUP_REMOVED lines=9> */
.L_x_1198:
[----:B------:R0:W5:Y:S01]  /*ba40*/  LDG.E.U16 R0, desc[UR36][R2.64] ;  /* 0x0000002402007981 */ /* 0x000162000c1e1500 */
[----:B------:R-:W-:Y:S05]  /*ba50*/  BRA `(.L_x_1194) ;  /* 0x0000000c00087947 */ /* 0x000fea0003800000 */
.L_x_1197:
        /* <DEDUP_REMOVED lines=9> */
.L_x_1200:
[----:B------:R1:W5:Y:S01]  /*baf0*/  LDG.E.U16 R0, desc[UR36][R2.64] ;  /* 0x0000002402007981 */ /* 0x000362000c1e1500 */
[----:B------:R-:W-:Y:S05]  /*bb00*/  BRA `(.L_x_1194) ;  /* 0x0000000800dc7947 */ /* 0x000fea0003800000 */
.L_x_1199:
        /* <DEDUP_REMOVED lines=8> */
.L_x_1189:
        /* <DEDUP_REMOVED lines=13> */
.L_x_1203:
        /* <DEDUP_REMOVED lines=8> */
.L_x_1202:
        /* <DEDUP_REMOVED lines=12> */
[----:B0-----:R-:W-:-:S04]  /*bda0*/  IADD3 R5, PT, PT, -R5, RZ, RZ ;  /* 0x000000ff05057210 */ /* 0x001fc80007ffe1ff */
        /* <DEDUP_REMOVED lines=11> */
[----:B------:R-:W-:-:S04]  /*be60*/  F2FP.F16.F32.PACK_AB R5, RZ, R5 ;  /* 0x00000005ff05723e */ /* 0x000fc800000000ff */
[----:B------:R-:W-:Y:S01]  /*be70*/  PRMT R0, R5, 0x7610, R0 ;  /* 0x0000761005007816 */ /* 0x000fe20000000000 */
[----:B------:R-:W-:Y:S06]  /*be80*/  BRA `(.L_x_1194) ;  /* 0x0000000400fc7947 */ /* 0x000fec0003800000 */
.L_x_1205:
        /* <DEDUP_REMOVED lines=13> */
.L_x_1204:
[----:B------:R-:W2:Y:S02]  /*bf60*/  LDG.E.U16 R0, desc[UR36][R2.64] ;  /* 0x0000002402007981 */ /* 0x000ea4000c1e1500 */
[----:B--2---:R-:W-:-:S05]  /*bf70*/  IMAD.U32 R0, R0, 0x10000, RZ ;  /* 0x0001000000007824 */ /* 0x004fca00078e00ff */
[----:B------:R-:W-:Y:S01]  /*bf80*/  F2FP.F16.F32.PACK_AB R0, RZ, R0 ;  /* 0x00000000ff00723e */ /* 0x000fe200000000ff */
[----:B------:R-:W-:Y:S06]  /*bf90*/  BRA `(.L_x_1194) ;  /* 0x0000000400b87947 */ /* 0x000fec0003800000 */
.L_x_1201:
        /* <DEDUP_REMOVED lines=12> */
.L_x_1208:
        /* <DEDUP_REMOVED lines=21> */
.L_x_1212:
[----:B------:R-:W-:Y:S05]  /*c1b0*/  BSYNC.RECONVERGENT B1 ;  /* 0x0000000000017941 */ /* 0x000fea0003800200 */
.L_x_1211:
[----:B------:R-:W-:Y:S02]  /*c1c0*/  SHF.L.U32 R0, R0, 0x14, RZ ;  /* 0x0000001400007819 */ /* 0x000fe400000006ff */
[----:B------:R-:W-:-:S04]  /*c1d0*/  LEA R2, R2, 0x3b800000, 0x17 ;  /* 0x3b80000002027811 */ /* 0x000fc800078eb8ff */
[----:B------:R-:W-:-:S07]  /*c1e0*/  LOP3.LUT R0, R2, R0, R7, 0xfe, !PT ;  /* 0x0000000002007212 */ /* 0x000fce00078efe07 */
.L_x_1210:
[----:B------:R-:W-:Y:S05]  /*c1f0*/  BSYNC.RECONVERGENT B0 ;  /* 0x0000000000007941 */ /* 0x000fea0003800200 */
.L_x_1209:
[----:B------:R-:W-:Y:S01]  /*c200*/  F2FP.F16.F32.PACK_AB R0, RZ, R0 ;  /* 0x00000000ff00723e */ /* 0x000fe200000000ff */
[----:B------:R-:W-:Y:S06]  /*c210*/  BRA `(.L_x_1194) ;  /* 0x0000000400187947 */ /* 0x000fec0003800000 */
.L_x_1207:
        /* <DEDUP_REMOVED lines=21> */
.L_x_1216:
[----:B------:R-:W-:Y:S05]  /*c370*/  BSYNC.RECONVERGENT B1 ;  /* 0x0000000000017941 */ /* 0x000fea0003800200 */
.L_x_1215:
[----:B------:R-:W-:Y:S01]  /*c380*/  IMAD.SHL.U32 R0, R0, 0x200000, RZ ;  /* 0x0020000000007824 */ /* 0x000fe200078e00ff */
[----:B------:R-:W-:-:S04]  /*c390*/  LEA R2, R2, 0x37800000, 0x17 ;  /* 0x3780000002027811 */ /* 0x000fc800078eb8ff */
[----:B------:R-:W-:-:S07]  /*c3a0*/  LOP3.LUT R0, R2, R0, R7, 0xfe, !PT ;  /* 0x0000000002007212 */ /* 0x000fce00078efe07 */
.L_x_1214:
[----:B------:R-:W-:Y:S05]  /*c3b0*/  BSYNC.RECONVERGENT B0 ;  /* 0x0000000000007941 */ /* 0x000fea0003800200 */
.L_x_1213:
[----:B------:R-:W-:Y:S01]  /*c3c0*/  F2FP.F16.F32.PACK_AB R0, RZ, R0 ;  /* 0x00000000ff00723e */ /* 0x000fe200000000ff */
[----:B------:R-:W-:Y:S06]  /*c3d0*/  BRA `(.L_x_1194) ;  /* 0x0000000000a87947 */ /* 0x000fec0003800000 */
.L_x_1206:
        /* <DEDUP_REMOVED lines=14> */
.L_x_1220:
[----:B------:R-:W-:Y:S05]  /*c4c0*/  BSYNC.RECONVERGENT B0 ;  /* 0x0000000000007941 */ /* 0x000fea0003800200 */
.L_x_1219:
[----:B------:R-:W-:Y:S01]  /*c4d0*/  F2FP.F16.F32.PACK_AB R0, RZ, R0 ;  /* 0x00000000ff00723e */ /* 0x000fe200000000ff */
[----:B------:R-:W-:Y:S06]  /*c4e0*/  BRA `(.L_x_1194) ;  /* 0x0000000000647947 */ /* 0x000fec0003800000 */
.L_x_1193:
        /* <DEDUP_REMOVED lines=16> */
.L_x_1221:
[----:B------:R-:W-:Y:S01]  /*c5f0*/  PRMT R0, RZ, 0x7610, R0 ;  /* 0x00007610ff007816 */ /* 0x000fe20000000000 */
[----:B------:R-:W-:Y:S06]  /*c600*/  BRA `(.L_x_1194) ;  /* 0x00000000001c7947 */ /* 0x000fec0003800000 */
.L_x_1218:
[----:B------:R-:W2:Y:S02]  /*c610*/  LDG.E.64 R2, desc[UR36][R2.64] ;  /* 0x0000002402027981 */ /* 0x000ea4000c1e1b00 */
[----:B--2---:R-:W0:Y:S02]  /*c620*/  I2F.U64 R0, R2 ;  /* 0x0000000200007312 */ /* 0x004e240000301000 */
[----:B0-----:R-:W-:Y:S01]  /*c630*/  F2FP.F16.F32.PACK_AB R0, RZ, R0 ;  /* 0x00000000ff00723e */ /* 0x001fe200000000ff */
[----:B------:R-:W-:Y:S06]  /*c640*/  BRA `(.L_x_1194) ;  /* 0x00000000000c7947 */ /* 0x000fec0003800000 */
.L_x_1217:
[----:B------:R-:W2:Y:S02]  /*c650*/  LDG.E R2, desc[UR36][R2.64] ;  /* 0x0000002402027981 */ /* 0x000ea4000c1e1900 */
[----:B--2---:R-:W-:-:S04]  /*c660*/  I2FP.F32.U32 R0, R2 ;  /* 0x0000000200007245 */ /* 0x004fc80000201000 */
[----:B------:R-:W-:-:S07]  /*c670*/  F2FP.F16.F32.PACK_AB R0, RZ, R0 ;  /* 0x00000000ff00723e */ /* 0x000fce00000000ff */
.L_x_1194:
        /* <DEDUP_REMOVED lines=22> */
[----:B------:R-:W-:Y:S01]  /*c7e0*/  FFMA.FTZ R5, R4, -R7, 0.10546888411045074463 ;  /* 0x3dd8001204057423 */ /* 0x000fe20000010807 */
[----:B------:R-:W-:-:S03]  /*c7f0*/  @P0 IMAD.MOV.U32 R7, RZ, RZ, 0x7f800000 ;  /* 0x7f800000ff070424 */ /* 0x000fc600078e00ff */
        /* <DEDUP_REMOVED lines=36> */
.L_x_1225:
[----:B------:R-:W-:-:S06]  /*ca40*/  HADD2.F32 R5, -RZ, R0.H0_H0 ;  /* 0x20000000ff057230 */ /* 0x000fcc0000004100 */
[----:B------:R-:W0:Y:S02]  /*ca50*/  F2I.S64.TRUNC R4, R5 ;  /* 0x0000000500047311 */ /* 0x000e24000020d900 */
[----:B0-----:R0:W-:Y:S01]  /*ca60*/  STG.E.U8 desc[UR36][R2.64], R4 ;  /* 0x0000000402007986 */ /* 0x0011e2000c101124 */
[----:B------:R-:W-:Y:S05]  /*ca70*/  BRA `(.L_x_1227) ;  /* 0x0000000c006c7947 */ /* 0x000fea0003800000 */
.L_x_1224:
        /* <DEDUP_REMOVED lines=10> */
.L_x_1229:
[----:B------:R-:W-:-:S04]  /*cb20*/  HADD2.F32 R0, -RZ, R0.H0_H0 ;  /* 0x20000000ff007230 */ /* 0x000fc80000004100 */
[----:B------:R-:W0:Y:S02]  /*cb30*/  F2I.FTZ.TRUNC.NTZ R5, R0 ;  /* 0x0000000000057305 */ /* 0x000e24000021f100 */
[----:B0-----:R0:W-:Y:S01]  /*cb40*/  STG.E desc[UR36][R2.64], R5 ;  /* 0x0000000502007986 */ /* 0x0011e2000c101924 */
[----:B------:R-:W-:Y:S05]  /*cb50*/  BRA `(.L_x_1227) ;  /* 0x0000000c00347947 */ /* 0x000fea0003800000 */
.L_x_1228:
[----:B------:R-:W-:-:S04]  /*cb60*/  HADD2.F32 R0, -RZ, R0.H0_H0 ;  /* 0x20000000ff007230 */ /* 0x000fc80000004100 */
[----:B------:R-:W0:Y:S02]  /*cb70*/  F2I.FTZ.TRUNC.NTZ R5, R0 ;  /* 0x0000000000057305 */ /* 0x000e24000021f100 */
[----:B0-----:R0:W-:Y:S01]  /*cb80*/  STG.E.U16 desc[UR36][R2.64], R5 ;  /* 0x0000000502007986 */ /* 0x0011e2000c101524 */
[----:B------:R-:W-:Y:S05]  /*cb90*/  BRA `(.L_x_1227) ;  /* 0x0000000c00247947 */ /* 0x000fea0003800000 */
.L_x_1223:
        /* <DEDUP_REMOVED lines=9> */
.L_x_1231:
[----:B------:R0:W-:Y:S01]  /*cc30*/  STG.E.U16 desc[UR36][R2.64], R0 ;  /* 0x0000000002007986 */ /* 0x0001e2000c101524 */
[----:B------:R-:W-:Y:S05]  /*cc40*/  BRA `(.L_x_1227) ;  /* 0x0000000800f87947 */ /* 0x000fea0003800000 */
.L_x_1230:
[----:B------:R-:W-:-:S09]  /*cc50*/  UISETP.NE.AND UP0, UPT, UR4, 0x7, UPT ;  /* 0x000000070400788c */ /* 0x000fd2000bf05270 */
[----:B------:R-:W-:Y:S05]  /*cc60*/  BRA.U !UP0, `(.L_x_1232) ;  /* 0x0000000108347547 */ /* 0x000fea000b800000 */
[----:B------:R-:W-:-:S09]  /*cc70*/  UISETP.NE.AND UP0, UPT, UR4, 0x8, UPT ;  /* 0x000000080400788c */ /* 0x000fd2000bf05270 */
[----:B------:R-:W-:Y:S05]  /*cc80*/  BRA.U !UP0, `(.L_x_1233) ;  /* 0x0000000108187547 */ /* 0x000fea000b800000 */
[----:B------:R-:W-:-:S09]  /*cc90*/  UISETP.NE.AND UP0, UPT, UR4, 0x9, UPT ;  /* 0x000000090400788c */ /* 0x000fd2000bf05270 */
[----:B------:R-:W-:Y:S05]  /*cca0*/  BRA.U UP0, `(.L_x_1226) ;  /* 0x0000000500fc7547 */ /* 0x000fea000b800000 */
[----:B------:R-:W-:Y:S01]  /*ccb0*/  HADD2.F32 R4, -RZ, R0.H0_H0 ;  /* 0x20000000ff047230 */ /* 0x000fe20000004100 */
[----:B------:R-:W-:-:S05]  /*ccc0*/  MOV R5, RZ ;  /* 0x000000ff00057202 */ /* 0x000fca0000000f00 */
[----:B------:R0:W-:Y:S01]  /*ccd0*/  STG.E.64 desc[UR36][R2.64], R4 ;  /* 0x0000000402007986 */ /* 0x0001e2000c101b24 */
[----:B------:R-:W-:Y:S05]  /*cce0*/  BRA `(.L_x_1227) ;  /* 0x0000000800d07947 */ /* 0x000fea0003800000 */
.L_x_1233:
[----:B------:R-:W-:-:S05]  /*ccf0*/  HADD2.F32 R0, -RZ, R0.H0_H0 ;  /* 0x20000000ff007230 */ /* 0x000fca0000004100 */
[----:B------:R-:W-:-:S04]  /*cd00*/  F2FP.F16.F32.PACK_AB R0, RZ, R0 ;  /* 0x00000000ff00723e */ /* 0x000fc800000000ff */
[----:B------:R-:W-:-:S05]  /*cd10*/  PRMT R0, R0, 0x5410, RZ ;  /* 0x0000541000007816 */ /* 0x000fca00000000ff */
[----:B------:R0:W-:Y:S01]  /*cd20*/  STG.E desc[UR36][R2.64], R0 ;  /* 0x0000000002007986 */ /* 0x0001e2000c101924 */
[----:B------:R-:W-:Y:S05]  /*cd30*/  BRA `(.L_x_1227) ;  /* 0x0000000800bc7947 */ /* 0x000fea0003800000 */
.L_x_1232:
[----:B------:R-:W-:-:S05]  /*cd40*/  HADD2.F32 R4, -RZ, R0.H0_H0 ;  /* 0x20000000ff047230 */ /* 0x000fca0000004100 */
[----:B------:R-:W-:-:S06]  /*cd50*/  FMUL.FTZ R4, R4, 1 ;  /* 0x3f80000004047820 */ /* 0x000fcc0000410000 */
[----:B------:R-:W0:Y:S02]  /*cd60*/  F2F.F64.F32 R4, R4 ;  /* 0x0000000400047310 */ /* 0x000e240000201800 */
[----:B0-----:R0:W-:Y:S01]  /*cd70*/  STG.E.64 desc[UR36][R2.64], R4 ;  /* 0x0000000402007986 */ /* 0x0011e2000c101b24 */
[----:B------:R-:W-:Y:S05]  /*cd80*/  BRA `(.L_x_1227) ;  /* 0x0000000800a87947 */ /* 0x000fea0003800000 */
.L_x_1222:
        /* <DEDUP_REMOVED lines=14> */
.L_x_1237:
        /* <DEDUP_REMOVED lines=18> */
.L_x_1240:
[----:B------:R-:W-:-:S04]  /*cf90*/  SHF.R.U32.HI R5, RZ, 0x18, R5 ;  /* 0x00000018ff057819 */ /* 0x000fc80000011605 */
[----:B------:R-:W-:-:S07]  /*cfa0*/  LOP3.LUT R0, R0, 0x80, R5, 0xf8, !PT ;  /* 0x0000008000007812 */ /* 0x000fce00078ef805 */
.L_x_1239:
[----:B------:R-:W-:Y:S05]  /*cfb0*/  BSYNC.RECONVERGENT B0 ;  /* 0x0000000000007941 */ /* 0x000fea0003800200 */
.L_x_1238:
[----:B------:R0:W-:Y:S01]  /*cfc0*/  STG.E.U8 desc[UR36][R2.64], R0 ;  /* 0x0000000002007986 */ /* 0x0001e2000c101124 */
[----:B------:R-:W-:Y:S05]  /*cfd0*/  BRA `(.L_x_1227) ;  /* 0x0000000800147947 */ /* 0x000fea0003800000 */
.L_x_1236:
        /* <DEDUP_REMOVED lines=18> */
.L_x_1243:
[----:B------:R-:W-:-:S04]  /*d100*/  SHF.R.U32.HI R5, RZ, 0x18, R5 ;  /* 0x00000018ff057819 */ /* 0x000fc80000011605 */
[----:B------:R-:W-:-:S07]  /*d110*/  LOP3.LUT R0, R0, 0x80, R5, 0xf8, !PT ;  /* 0x0000008000007812 */ /* 0x000fce00078ef805 */
.L_x_1242:
[----:B------:R-:W-:Y:S05]  /*d120*/  BSYNC.RECONVERGENT B0 ;  /* 0x0000000000007941 */ /* 0x000fea0003800200 */
.L_x_1241:
[----:B------:R0:W-:Y:S01]  /*d130*/  STG.E.U8 desc[UR36][R2.64], R0 ;  /* 0x0000000002007986 */ /* 0x0001e2000c101124 */
[----:B------:R-:W-:Y:S05]  /*d140*/  BRA `(.L_x_1227) ;  /* 0x0000000400b87947 */ /* 0x000fea0003800000 */
.L_x_1235:
        /* <DEDUP_REMOVED lines=18> */
[----:B------:R-:W-:-:S05]  /*d270*/  @!P0 IMAD.MOV R0, RZ, RZ, R6 ;  /* 0x000000ffff008224 */ /* 0x000fca00078e0206 */
[----:B------:R-:W-:-:S05]  /*d280*/  @P1 MOV R5, R0 ;  /* 0x0000000000051202 */ /* 0x000fca0000000f00 */
[----:B------:R0:W-:Y:S01]  /*d290*/  STG.E.U8 desc[UR36][R2.64], R5 ;  /* 0x0000000502007986 */ /* 0x0001e2000c101124 */
[----:B------:R-:W-:Y:S05]  /*d2a0*/  BRA `(.L_x_1227) ;  /* 0x0000000400607947 */ /* 0x000fea0003800000 */
.L_x_1245:
[----:B------:R-:W-:-:S06]  /*d2b0*/  HADD2.F32 R4, -RZ, R0.H0_H0 ;  /* 0x20000000ff047230 */ /* 0x000fcc0000004100 */
[----:B------:R-:W0:Y:S02]  /*d2c0*/  F2I.U64.TRUNC R4, R4 ;  /* 0x0000000400047311 */ /* 0x000e24000020d800 */
[----:B0-----:R0:W-:Y:S01]  /*d2d0*/  STG.E.64 desc[UR36][R2.64], R4 ;  /* 0x0000000402007986 */ /* 0x0011e2000c101b24 */
[----:B------:R-:W-:Y:S05]  /*d2e0*/  BRA `(.L_x_1227) ;  /* 0x0000000400507947 */ /* 0x000fea0003800000 */
.L_x_1244:
[----:B------:R-:W-:-:S04]  /*d2f0*/  HADD2.F32 R0, -RZ, R0.H0_H0 ;  /* 0x20000000ff007230 */ /* 0x000fc80000004100 */
[----:B------:R-:W0:Y:S02]  /*d300*/  F2I.FTZ.U32.TRUNC.NTZ R5, R0 ;  /* 0x0000000000057305 */ /* 0x000e24000021f000 */
[----:B0-----:R0:W-:Y:S01]  /*d310*/  STG.E desc[UR36][R2.64], R5 ;  /* 0x0000000502007986 */ /* 0x0011e2000c101924 */
[----:B------:R-:W-:Y:S05]  /*d320*/  BRA `(.L_x_1227) ;  /* 0x0000000400407947 */ /* 0x000fea0003800000 */
.L_x_1234:
        /* <DEDUP_REMOVED lines=11> */
.L_x_1247:
[----:B------:R-:W-:Y:S01]  /*d3e0*/  HADD2.F32 R0, -RZ, R0.H0_H0 ;  /* 0x20000000ff007230 */ /* 0x000fe20000004100 */
[----:B------:R-:W-:-:S04]  /*d3f0*/  CS2R R6, SRZ ;  /* 0x0000000000067805 */ /* 0x000fc8000001ff00 */
[----:B------:R-:W-:-:S04]  /*d400*/  FMUL.FTZ R0, R0, 1 ;  /* 0x3f80000000007820 */ /* 0x000fc80000410000 */
[----:B------:R-:W0:Y:S02]  /*d410*/  F2F.F64.F32 R4, R0 ;  /* 0x0000000000047310 */ /* 0x000e240000201800 */
[----:B0-----:R0:W-:Y:S01]  /*d420*/  STG.E.128 desc[UR36][R2.64], R4 ;  /* 0x0000000402007986 */ /* 0x0011e2000c101d24 */
[----:B------:R-:W-:Y:S05]  /*d430*/  BRA `(.L_x_1227) ;  /* 0x0000000000fc7947 */ /* 0x000fea0003800000 */
.L_x_1246:
[----:B------:R-:W-:-:S09]  /*d440*/  UISETP.NE.AND UP0, UPT, UR4, 0xf, UPT ;  /* 0x0000000f0400788c */ /* 0x000fd2000bf05270 */
[----:B------:R-:W-:Y:S05]  /*d450*/  BRA.U !UP0, `(.L_x_1248) ;  /* 0x0000000108e87547 */ /* 0x000fea000b800000 */
[----:B------:R-:W-:-:S09]  /*d460*/  UISETP.NE.AND UP0, UPT, UR4, 0x17, UPT ;  /* 0x000000170400788c */ /* 0x000fd2000bf05270 */
[----:B------:R-:W-:Y:S05]  /*d470*/  BRA.U !UP0, `(.L_x_1249) ;  /* 0x0000000108907547 */ /* 0x000fea000b800000 */
[----:B------:R-:W-:-:S09]  /*d480*/  UISETP.NE.AND UP0, UPT, UR4, 0x18, UPT ;  /* 0x000000180400788c */ /* 0x000fd2000bf05270 */
[----:B------:R-:W-:Y:S05]  /*d490*/  BRA.U !UP0, `(.L_x_1250) ;  /* 0x0000000108447547 */ /* 0x000fea000b800000 */
.L_x_1226:
[----:B------:R-:W-:Y:S01]  /*d4a0*/  MOV R0, 0x0 ;  /* 0x0000000000007802 */ /* 0x000fe20000000f00 */
[----:B------:R-:W0:Y:S01]  /*d4b0*/  LDCU.64 UR4, c[0x4][0x128] ;  /* 0x01002500ff0477ac */ /* 0x000e220008000a00 */
[----:B------:R-:W-:Y:S02]  /*d4c0*/  HFMA2 R12, -RZ, RZ, 0, 5.9604644775390625e-08 ;  /* 0x00000001ff0c7431 */ /* 0x000fe400000001ff */
[----:B------:R-:W-:Y:S01]  /*d4d0*/  IMAD.MOV.U32 R8, RZ, RZ, 0x65 ;  /* 0x00000065ff087424 */ /* 0x000fe200078e00ff */
[----:B------:R1:W2:Y:S01]  /*d4e0*/  LDC.64 R2, c[0x4][R0] ;  /* 0x0100000000027b82 */ /* 0x0002a20000000a00 */
[----:B------:R-:W3:Y:S01]  /*d4f0*/  LDCU.64 UR6, c[0x4][0x130] ;  /* 0x01002600ff0677ac */ /* 0x000ee20008000a00 */
[----:B------:R-:W-:Y:S01]  /*d500*/  IMAD.MOV.U32 R13, RZ, RZ, RZ ;  /* 0x000000ffff0d7224 */ /* 0x000fe200078e00ff */
[----:B------:R-:W4:Y:S01]  /*d510*/  LDCU.64 UR8, c[0x4][0x30] ;  /* 0x01000600ff0877ac */ /* 0x000f220008000a00 */
[----:B0-----:R-:W-:Y:S02]  /*d520*/  IMAD.U32 R4, RZ, RZ, UR4 ;  /* 0x00000004ff047e24 */ /* 0x001fe4000f8e00ff */
[----:B------:R-:W-:-:S02]  /*d530*/  IMAD.U32 R5, RZ, RZ, UR5 ;  /* 0x00000005ff057e24 */ /* 0x000fc4000f8e00ff */
[----:B---3--:R-:W-:Y:S01]  /*d540*/  IMAD.U32 R6, RZ, RZ, UR6 ;  /* 0x00000006ff067e24 */ /* 0x008fe2000f8e00ff */
[----:B------:R-:W-:Y:S01]  /*d550*/  MOV R7, UR7 ;  /* 0x0000000700077c02 */ /* 0x000fe20008000f00 */
[----:B----4-:R-:W-:Y:S02]  /*d560*/  IMAD.U32 R10, RZ, RZ, UR8 ;  /* 0x00000008ff0a7e24 */ /* 0x010fe4000f8e00ff */
[----:B-1----:R-:W-:-:S07]  /*d570*/  IMAD.U32 R11, RZ, RZ, UR9 ;  /* 0x00000009ff0b7e24 */ /* 0x002fce000f8e00ff */
[----:B------:R-:W-:-:S07]  /*d580*/  LEPC R20, `(.L_x_1251) ;  /* 0x000000001014794e */ /* 0x000fce0000000000 */
[----:B--2---:R-:W-:Y:S05]  /*d590*/  CALL.ABS.NOINC R2 ;  /* 0x0000000002007343 */ /* 0x004fea0003c00000 */
.L_x_1251:
[----:B------:R-:W-:Y:S05]  /*d5a0*/  BRA `(.L_x_1227) ;  /* 0x0000000000a07947 */ /* 0x000fea0003800000 */
.L_x_1250:
[----:B------:R-:W-:Y:S01]  /*d5b0*/  HADD2.F32 R7, -RZ, R0.H0_H0 ;  /* 0x20000000ff077230 */ /* 0x000fe20000004100 */
        /* <DEDUP_REMOVED lines=12> */
.L_x_1253:
[----:B------:R-:W-:Y:S05]  /*d680*/  BSYNC.RECONVERGENT B0 ;  /* 0x0000000000007941 */ /* 0x000fea0003800200 */
.L_x_1252:
[----:B------:R-:W-:-:S05]  /*d690*/  LOP3.LUT R5, R0, 0x80, R5, 0xf8, !PT ;  /* 0x0000008000057812 */ /* 0x000fca00078ef805 */
[----:B------:R3:W-:Y:S01]  /*d6a0*/  STG.E.U8 desc[UR36][R2.64], R5 ;  /* 0x0000000502007986 */ /* 0x0007e2000c101124 */
[----:B------:R-:W-:Y:S05]  /*d6b0*/  BRA `(.L_x_1227) ;  /* 0x00000000005c7947 */ /* 0x000fea0003800000 */
.L_x_1249:
        /* <DEDUP_REMOVED lines=12> */
.L_x_1255:
[----:B------:R-:W-:Y:S01]  /*d780*/  IMAD.MOV.U32 R0, RZ, RZ, 0x7f ;  /* 0x0000007fff007424 */ /* 0x000fe200078e00ff */
[----:B------:R-:W-:-:S04]  /*d790*/  ISETP.GT.U32.AND P0, PT, R4, 0x7f800000, PT ;  /* 0x7f8000000400780c */ /* 0x000fc80003f04070 */
[----:B------:R-:W-:-:S09]  /*d7a0*/  SEL R0, R0, 0x7c, P0 ;  /* 0x0000007c00007807 */ /* 0x000fd20000000000 */
.L_x_1256:
[----:B------:R-:W-:Y:S05]  /*d7b0*/  BSYNC.RECONVERGENT B0 ;  /* 0x0000000000007941 */ /* 0x000fea0003800200 */
.L_x_1254:
[----:B------:R-:W-:-:S04]  /*d7c0*/  SHF.R.U32.HI R5, RZ, 0x18, R5 ;  /* 0x00000018ff057819 */ /* 0x000fc80000011605 */
[----:B------:R-:W-:-:S05]  /*d7d0*/  LOP3.LUT R5, R0, 0x80, R5, 0xf8, !PT ;  /* 0x0000008000057812 */ /* 0x000fca00078ef805 */
[----:B------:R2:W-:Y:S01]  /*d7e0*/  STG.E.U8 desc[UR36][R2.64], R5 ;  /* 0x0000000502007986 */ /* 0x0005e2000c101124 */
[----:B------:R-:W-:Y:S05]  /*d7f0*/  BRA `(.L_x_1227) ;  /* 0x00000000000c7947 */ /* 0x000fea0003800000 */
.L_x_1248:
[----:B------:R-:W-:-:S05]  /*d800*/  HADD2.F32 R0, -RZ, R0.H0_H0 ;  /* 0x20000000ff007230 */ /* 0x000fca0000004100 */
[----:B------:R-:W-:-:S05]  /*d810*/  F2FP.BF16.F32.PACK_AB R0, RZ, R0 ;  /* 0x00000000ff00723e */ /* 0x000fca00000010ff */
[----:B------:R4:W-:Y:S02]  /*d820*/  STG.E.U16 desc[UR36][R2.64], R0 ;  /* 0x0000000002007986 */ /* 0x0009e4000c101524 */
.L_x_1227:
[----:B------:R-:W-:-:S07]  /*d830*/  IADD3 R17, PT, PT, R17, 0x80, RZ ;  /* 0x0000008011117810 */ /* 0x000fce0007ffe0ff */
.L_x_1154:
[----:B------:R-:W-:Y:S05]  /*d840*/  BSYNC.RECONVERGENT B6 ;  /* 0x0000000000067941 */ /* 0x000fea0003800200 */
.L_x_1153:
[----:B------:R-:W5:Y:S02]  /*d850*/  LDCU UR4, c[0x0][0x380] ;  /* 0x00007000ff0477ac */ /* 0x000f640008000800 */
[----:B-----5:R-:W-:-:S13]  /*d860*/  ISETP.GE.AND P0, PT, R17, UR4, PT ;  /* 0x0000000411007c0c */ /* 0x020fda000bf06270 */
[----:B------:R-:W-:Y:S05]  /*d870*/  @P0 EXIT ;  /* 0x000000000000094d */ /* 0x000fea0003800000 */
[----:B------:R-:W5:Y:S01]  /*d880*/  LDCU UR4, c[0x0][0x388] ;  /* 0x00007100ff0477ac */ /* 0x000f620008000800 */
[----:B------:R-:W-:Y:S02]  /*d890*/  IMAD.MOV.U32 R18, RZ, RZ, RZ ;  /* 0x000000ffff127224 */ /* 0x000fe400078e00ff */
[----:B0--34-:R-:W-:Y:S02]  /*d8a0*/  IMAD.MOV.U32 R0, RZ, RZ, RZ ;  /* 0x000000ffff007224 */ /* 0x019fe400078e00ff */
[----:B------:R-:W-:Y:S01]  /*d8b0*/  IMAD.MOV.U32 R16, RZ, RZ, RZ ;  /* 0x000000ffff107224 */ /* 0x000fe200078e00ff */
[----:B-----5:R-:W-:-:S09]  /*d8c0*/  UISETP.NE.AND UP0, UPT, UR4, URZ, UPT ;  /* 0x000000ff0400728c */ /* 0x020fd2000bf05270 */
[----:B------:R-:W-:Y:S05]  /*d8d0*/  BRA.U !UP0, `(.L_x_1257) ;  /* 0x0000001508707547 */ /* 0x000fea000b800000 */
[----:B------:R-:W1:Y:S01]  /*d8e0*/  LDCU.64 UR4, c[0x0][0x390] ;  /* 0x00007200ff0477ac */ /* 0x000e620008000a00 */
[----:B------:R-:W-:Y:S01]  /*d8f0*/  MOV R16, RZ ;  /* 0x000000ff00107202 */ /* 0x000fe20000000f00 */
[----:B------:R-:W0:Y:S01]  /*d900*/  LDCU UR6, c[0x0][0x38c] ;  /* 0x00007180ff0677ac */ /* 0x000e220008000800 */
[----:B------:R-:W3:Y:S01]  /*d910*/  LDCU.64 UR8, c[0x0][0x4b8] ;  /* 0x00009700ff0877ac */ /* 0x000ee20008000a00 */
[----:B------:R-:W-:Y:S02]  /*d920*/  UISETP.NE.AND UP0, UPT, UR41, URZ, UPT ;  /* 0x000000ff2900728c */ /* 0x000fe4000bf05270 */
[----:B-12---:R-:W-:Y:S01]  /*d930*/  IMAD.HI.U32 R2, R17, UR4, R16 ;  /* 0x0000000411027c27 */ /* 0x006fe2000f8e0010 */
        /* <DEDUP_REMOVED lines=342> */
.L_x_1257:
[----:B------:R-:W0:Y:S01]  /*eea0*/  LDCU.64 UR6, c[0x0][0x5e8] ;  /* 0x0000bd00ff0677ac */ /* 0x000e220008000a00 */
[----:B------:R-:W1:Y:S01]  /*eeb0*/  LDCU.64 UR8, c[0x0][0x5f0] ;  /* 0x0000be00ff0877ac */ /* 0x000e620008000a00 */
[----:B------:R-:W-:-:S04]  /*eec0*/  UPRMT UR4, UR39, 0x9910, URZ ;  /* 0x0000991027047896 */ /* 0x000fc800080000ff */
[----:B------:R-:W-:Y:S01]  /*eed0*/  UISETP.GT.AND UP0, UPT, UR4, 0x9, UPT ;  /* 0x000000090400788c */ /* 0x000fe2000bf04270 */
[----:B0-----:R-:W-:Y:S02]  /*eee0*/  IADD3 R16, P0, PT, R16, UR6, RZ ;  /* 0x0000000610107c10 */ /* 0x001fe4000ff1e0ff */
[----:B-12---:R-:W-:-:S03]  /*eef0*/  IADD3 R2, P1, PT, R0, UR8, RZ ;  /* 0x0000000800027c10 */ /* 0x006fc6000ff3e0ff */
        /* <DEDUP_REMOVED lines=16> */
.L_x_1261:
[----:B------:R-:W2:Y:S02]  /*f000*/  LDG.E.U8 R2, desc[UR36][R2.64] ;  /* 0x0000002402027981 */ /* 0x000ea4000c1e1100 */
[----:B--2---:R-:W-:-:S04]  /*f010*/  I2FP.F32.U32 R0, R2 ;  /* 0x0000000200007245 */ /* 0x004fc80000201000 */
[----:B------:R-:W-:-:S04]  /*f020*/  F2FP.F16.F32.PACK_AB R0, RZ, R0 ;  /* 0x00000000ff00723e */ /* 0x000fc800000000ff */
[----:B------:R-:W-:Y:S01]  /*f030*/  PRMT R19, R0, 0x7610, R19 ;  /* 0x0000761000137816 */ /* 0x000fe20000000013 */
[----:B------:R-:W-:Y:S06]  /*f040*/  BRA `(.L_x_1263) ;  /* 0x0000000c00b47947 */ /* 0x000fec0003800000 */
.L_x_1260:
        /* <DEDUP_REMOVED lines=11> */
.L_x_1265:
[----:B------:R-:W2:Y:S02]  /*f100*/  LDG.E R2, desc[UR36][R2.64] ;  /* 0x0000002402027981 */ /* 0x000ea4000c1e1900 */
[----:B--2---:R-:W-:-:S04]  /*f110*/  I2FP.F32.S32 R0, R2 ;  /* 0x0000000200007245 */ /* 0x004fc80000201400 */
[----:B------:R-:W-:-:S04]  /*f120*/  F2FP.F16.F32.PACK_AB R0, RZ, R0 ;  /* 0x00000000ff00723e */ /* 0x000fc800000000ff */
[----:B------:R-:W-:Y:S01]  /*f130*/  PRMT R19, R0, 0x7610, R19 ;  /* 0x0000761000137816 */ /* 0x000fe20000000013 */
[----:B------:R-:W-:Y:S06]  /*f140*/  BRA `(.L_x_1263) ;  /* 0x0000000c00747947 */ /* 0x000fec0003800000 */
.L_x_1264:
[----:B------:R-:W2:Y:S02]  /*f150*/  LDG.E.U16 R2, desc[UR36][R2.64] ;  /* 0x0000002402027981 */ /* 0x000ea4000c1e1500 */
[----:B--2---:R-:W0:Y:S02]  /*f160*/  I2F.S16 R0, R2 ;  /* 0x0000000200007306 */ /* 0x004e240000101400 */
[----:B0-----:R-:W-:-:S04]  /*f170*/  F2FP.F16.F32.PACK_AB R0, RZ, R0 ;  /* 0x00000000ff00723e */ /* 0x001fc800000000ff */
[----:B------:R-:W-:Y:S01]  /*f180*/  PRMT R19, R0, 0x7610, R19 ;  /* 0x0000761000137816 */ /* 0x000fe20000000013 */
[----:B------:R-:W-:Y:S06]  /*f190*/  BRA `(.L_x_1263) ;  /* 0x0000000c00607947 */ /* 0x000fec0003800000 */
.L_x_1259:
        /* <DEDUP_REMOVED lines=9> */
.L_x_1267:
[----:B------:R0:W5:Y:S01]  /*f230*/  LDG.E.U16 R19, desc[UR36][R2.64] ;  /* 0x0000002402137981 */ /* 0x000162000c1e1500 */
[----:B------:R-:W-:Y:S05]  /*f240*/  BRA `(.L_x_1263) ;  /* 0x0000000c00347947 */ /* 0x000fea0003800000 */
.L_x_1266:
        /* <DEDUP_REMOVED lines=9> */
.L_x_1269:
[----:B------:R1:W5:Y:S01]  /*f2e0*/  LDG.E.U16 R19, desc[UR36][R2.64] ;  /* 0x0000002402137981 */ /* 0x000362000c1e1500 */
[----:B------:R-:W-:Y:S05]  /*f2f0*/  BRA `(.L_x_1263) ;  /* 0x0000000c00087947 */ /* 0x000fea0003800000 */
.L_x_1268:
        /* <DEDUP_REMOVED lines=9> */
.L_x_1258:
        /* <DEDUP_REMOVED lines=14> */
.L_x_1272:
        /* <DEDUP_REMOVED lines=9> */
.L_x_1271:
        /* <DEDUP_REMOVED lines=27> */
.L_x_1274:
        /* <DEDUP_REMOVED lines=14> */
.L_x_1273:
[----:B------:R-:W2:Y:S02]  /*f790*/  LDG.E.U16 R0, desc[UR36][R2.64] ;  /* 0x0000002402007981 */ /* 0x000ea4000c1e1500 */
[----:B--2---:R-:W-:-:S05]  /*f7a0*/  IMAD.U32 R0, R0, 0x10000, RZ ;  /* 0x0001000000007824 */ /* 0x004fca00078e00ff */
[----:B------:R-:W-:-:S04]  /*f7b0*/  F2FP.F16.F32.PACK_AB R0, RZ, R0 ;  /* 0x00000000ff00723e */ /* 0x000fc800000000ff */
[----:B------:R-:W-:Y:S01]  /*f7c0*/  PRMT R19, R0, 0x7610, R19 ;  /* 0x0000761000137816 */ /* 0x000fe20000000013 */
[----:B------:R-:W-:Y:S06]  /*f7d0*/  BRA `(.L_x_1263) ;  /* 0x0000000400d07947 */ /* 0x000fec0003800000 */
.L_x_1270:
        /* <DEDUP_REMOVED lines=13> */
.L_x_1277:
        /* <DEDUP_REMOVED lines=21> */
.L_x_1281:
[----:B------:R-:W-:Y:S05]  /*fa00*/  BSYNC.RECONVERGENT B1 ;  /* 0x0000000000017941 */ /* 0x000fea0003800200 */
.L_x_1280:
[----:B------:R-:W-:Y:S01]  /*fa10*/  IMAD.SHL.U32 R0, R0, 0x100000, RZ ;  /* 0x0010000000007824 */ /* 0x000fe200078e00ff */
[----:B------:R-:W-:-:S04]  /*fa20*/  LEA R2, R2, 0x3b800000, 0x17 ;  /* 0x3b80000002027811 */ /* 0x000fc800078eb8ff */
[----:B------:R-:W-:-:S07]  /*fa30*/  LOP3.LUT R0, R2, R0, R7, 0xfe, !PT ;  /* 0x0000000002007212 */ /* 0x000fce00078efe07 */
.L_x_1279:
[----:B------:R-:W-:Y:S05]  /*fa40*/  BSYNC.RECONVERGENT B0 ;  /* 0x0000000000007941 */ /* 0x000fea0003800200 */
.L_x_1278:
[----:B------:R-:W-:-:S04]  /*fa50*/  F2FP.F16.F32.PACK_AB R0, RZ, R0 ;  /* 0x00000000ff00723e */ /* 0x000fc800000000ff */
[----:B------:R-:W-:Y:S01]  /*fa60*/  PRMT R19, R0, 0x7610, R19 ;  /* 0x0000761000137816 */ /* 0x000fe20000000013 */
[----:B------:R-:W-:Y:S06]  /*fa70*/  BRA `(.L_x_1263) ;  /* 0x0000000400287947 */ /* 0x000fec0003800000 */
.L_x_1276:
        /* <DEDUP_REMOVED lines=21> */
.L_x_1285:
[----:B------:R-:W-:Y:S05]  /*fbd0*/  BSYNC.RECONVERGENT B1 ;  /* 0x0000000000017941 */ /* 0x000fea0003800200 */
.L_x_1284:
[----:B------:R-:W-:Y:S01]  /*fbe0*/  IMAD.SHL.U32 R0, R0, 0x200000, RZ ;  /* 0x0020000000007824 */ /* 0x000fe200078e00ff */
[----:B------:R-:W-:-:S04]  /*fbf0*/  LEA R2, R2, 0x37800000, 0x17 ;  /* 0x3780000002027811 */ /* 0x000fc800078eb8ff */
[----:B------:R-:W-:-:S07]  /*fc00*/  LOP3.LUT R0, R2, R0, R7, 0xfe, !PT ;  /* 0x0000000002007212 */ /* 0x000fce00078efe07 */
.L_x_1283:
[----:B------:R-:W-:Y:S05]  /*fc10*/  BSYNC.RECONVERGENT B0 ;  /* 0x0000000000007941 */ /* 0x000fea0003800200 */
.L_x_1282:
[----:B------:R-:W-:-:S04]  /*fc20*/  F2FP.F16.F32.PACK_AB R0, RZ, R0 ;  /* 0x00000000ff00723e */ /* 0x000fc800000000ff */
[----:B------:R-:W-:Y:S01]  /*fc30*/  PRMT R19, R0, 0x7610, R19 ;  /* 0x0000761000137816 */ /* 0x000fe20000000013 */
[----:B------:R-:W-:Y:S06]  /*fc40*/  BRA `(.L_x_1263) ;  /* 0x0000000000b47947 */ /* 0x000fec0003800000 */
.L_x_1275:
        /* <DEDUP_REMOVED lines=14> */
.L_x_1289:
[----:B------:R-:W-:Y:S05]  /*fd30*/  BSYNC.RECONVERGENT B0 ;  /* 0x0000000000007941 */ /* 0x000fea0003800200 */
.L_x_1288:
[----:B------:R-:W-:-:S04]  /*fd40*/  F2FP.F16.F32.PACK_AB R0, RZ, R0 ;  /* 0x00000000ff00723e */ /* 0x000fc800000000ff */
[----:B------:R-:W-:Y:S01]  /*fd50*/  PRMT R19, R0, 0x7610, R19 ;  /* 0x0000761000137816 */ /* 0x000fe20000000013 */
[----:B------:R-:W-:Y:S06]  /*fd60*/  BRA `(.L_x_1263) ;  /* 0x00000000006c7947 */ /* 0x000fec0003800000 */
.L_x_1262:
        /* <DEDUP_REMOVED lines=16> */
.L_x_1290:
[----:B------:R-:W-:Y:S01]  /*fe70*/  PRMT R19, RZ, 0x7610, R19 ;  /* 0x00007610ff137816 */ /* 0x000fe20000000013 */
[----:B------:R-:W-:Y:S06]  /*fe80*/  BRA `(.L_x_1263) ;  /* 0x0000000000247947 */ /* 0x000fec0003800000 */
.L_x_1287:
[----:B------:R-:W2:Y:S02]  /*fe90*/  LDG.E.64 R2, desc[UR36][R2.64] ;  /* 0x0000002402027981 */ /* 0x000ea4000c1e1b00 */
[----:B--2---:R-:W0:Y:S02]  /*fea0*/  I2F.U64 R0, R2 ;  /* 0x0000000200007312 */ /* 0x004e240000301000 */
[----:B0-----:R-:W-:-:S04]  /*feb0*/  F2FP.F16.F32.PACK_AB R0, RZ, R0 ;  /* 0x00000000ff00723e */ /* 0x001fc800000000ff */
[----:B------:R-:W-:Y:S01]  /*fec0*/  PRMT R19, R0, 0x7610, R19 ;  /* 0x0000761000137816 */ /* 0x000fe20000000013 */
[----:B------:R-:W-:Y:S06]  /*fed0*/  BRA `(.L_x_1263) ;  /* 0x0000000000107947 */ /* 0x000fec0003800000 */
.L_x_1286:
[----:B------:R-:W2:Y:S02]  /*fee0*/  LDG.E R2, desc[UR36][R2.64] ;  /* 0x0000002402027981 */ /* 0x000ea4000c1e1900 */
[----:B--2---:R-:W-:-:S04]  /*fef0*/  I2FP.F32.U32 R0, R2 ;  /* 0x0000000200007245 */ /* 0x004fc80000201000 */
[----:B------:R-:W-:-:S04]  /*ff00*/  F2FP.F16.F32.PACK_AB R0, RZ, R0 ;  /* 0x00000000ff00723e */ /* 0x000fc800000000ff */
[----:B------:R-:W-:-:S07]  /*ff10*/  PRMT R19, R0, 0x7610, R19 ;  /* 0x0000761000137816 */ /* 0x000fce0000000013 */
.L_x_1263:
[----:B------:R-:W0:Y:S01]  /*ff20*/  LDCU.64 UR6, c[0x0][0x5f8] ;  /* 0x0000bf00ff0677ac */ /* 0x000e220008000a00 */
[----:B------:R-:W-:-:S04]  /*ff30*/  UPRMT UR4, UR42, 0x9910, URZ ;  /* 0x000099102a047896 */ /* 0x000fc800080000ff */
[----:B------:R-:W-:Y:S01]  /*ff40*/  UISETP.GT.AND UP0, UPT, UR4, 0x9, UPT ;  /* 0x000000090400788c */ /* 0x000fe2000bf04270 */
[----:B01----:R-:W-:-:S04]  /*ff50*/  IADD3 R2, P0, PT, R18, UR6, RZ ;  /* 0x0000000612027c10 */ /* 0x003fc8000ff1e0ff */
        /* <DEDUP_REMOVED lines=14> */
.L_x_1294:
[----:B------:R-:W2:Y:S02]  /*10040*/  LDG.E.U8 R2, desc[UR36][R2.64] ;  /* 0x0000002402027981 */ /* 0x000ea4000c1e1100 */
[----:B--2---:R-:W-:-:S04]  /*10050*/  I2FP.F32.U32 R0, R2 ;  /* 0x0000000200007245 */ /* 0x004fc80000201000 */
[----:B------:R-:W-:Y:S01]  /*10060*/  F2FP.F16.F32.PACK_AB R0, RZ, R0 ;  /* 0x00000000ff00723e */ /* 0x000fe200000000ff */
[----:B------:R-:W-:Y:S06]  /*10070*/  BRA `(.L_x_1296) ;  /* 0x0000000c007c7947 */ /* 0x000fec0003800000 */
.L_x_1293:
        /* <DEDUP_REMOVED lines=10> */
.L_x_1298:
[----:B------:R-:W2:Y:S02]  /*10120*/  LDG.E R2, desc[UR36][R2.64] ;  /* 0x0000002402027981 */ /* 0x000ea4000c1e1900 */
[----:B--2---:R-:W-:-:S04]  /*10130*/  I2FP.F32.S32 R0, R2 ;  /* 0x0000000200007245 */ /* 0x004fc80000201400 */
[----:B------:R-:W-:Y:S01]  /*10140*/  F2FP.F16.F32.PACK_AB R0, RZ, R0 ;  /* 0x00000000ff00723e */ /* 0x000fe200000000ff */
[----:B------:R-:W-:Y:S06]  /*10150*/  BRA `(.L_x_1296) ;  /* 0x0000000c00447947 */ /* 0x000fec0003800000 */
.L_x_1297:
[----:B------:R-:W2:Y:S02]  /*10160*/  LDG.E.U16 R2, desc[UR36][R2.64] ;  /* 0x0000002402027981 */ /* 0x000ea4000c1e1500 */
[----:B--2---:R-:W0:Y:S02]  /*10170*/  I2F.S16 R0, R2 ;  /* 0x0000000200007306 */ /* 0x004e240000101400 */
[----:B0-----:R-:W-:Y:S01]  /*10180*/  F2FP.F16.F32.PACK_AB R0, RZ, R0 ;  /* 0x00000000ff00723e */ /* 0x001fe200000000ff */
[----:B------:R-:W-:Y:S06]  /*10190*/  BRA `(.L_x_1296) ;  /* 0x0000000c00347947 */ /* 0x000fec0003800000 */
.L_x_1292:
        /* <DEDUP_REMOVED lines=9> */
.L_x_1300:
[----:B------:R1:W5:Y:S01]  /*10230*/  LDG.E.U16 R0, desc[UR36][R2.64] ;  /* 0x0000002402007981 */ /* 0x000362000c1e1500 */
[----:B------:R-:W-:Y:S05]  /*10240*/  BRA `(.L_x_1296) ;  /* 0x0000000c00087947 */ /* 0x000fea0003800000 */
.L_x_1299:
        /* <DEDUP_REMOVED lines=9> */
.L_x_1302:
[----:B------:R0:W5:Y:S01]  /*102e0*/  LDG.E.U16 R0, desc[UR36][R2.64] ;  /* 0x0000002402007981 */ /* 0x000162000c1e1500 */
[----:B------:R-:W-:Y:S05]  /*102f0*/  BRA `(.L_x_1296) ;  /* 0x0000000800dc7947 */ /* 0x000fea0003800000 */
.L_x_1301:
        /* <DEDUP_REMOVED lines=8> */
.L_x_1291:
        /* <DEDUP_REMOVED lines=13> */
.L_x_1305:
        /* <DEDUP_REMOVED lines=8> */
.L_x_1304:
        /* <DEDUP_REMOVED lines=27> */
.L_x_1307:
        /* <DEDUP_REMOVED lines=13> */
.L_x_1306:
[----:B------:R-:W2:Y:S02]  /*10750*/  LDG.E.U16 R0, desc[UR36][R2.64] ;  /* 0x0000002402007981 */ /* 0x000ea4000c1e1500 */
[----:B--2---:R-:W-:-:S05]  /*10760*/  IMAD.U32 R0, R0, 0x10000, RZ ;  /* 0x0001000000007824 */ /* 0x004fca00078e00ff */
[----:B------:R-:W-:Y:S01]  /*10770*/  F2FP.F16.F32.PACK_AB R0, RZ, R0 ;  /* 0x00000000ff00723e */ /* 0x000fe200000000ff */
[----:B------:R-:W-:Y:S06]  /*10780*/  BRA `(.L_x_1296) ;  /* 0x0000000400b87947 */ /* 0x000fec0003800000 */
.L_x_1303:
        /* <DEDUP_REMOVED lines=12> */
.L_x_1310:
        /* <DEDUP_REMOVED lines=21> */
.L_x_1314:
[----:B------:R-:W-:Y:S05]  /*109a0*/  BSYNC.RECONVERGENT B1 ;  /* 0x0000000000017941 */ /* 0x000fea0003800200 */
.L_x_1313:
[----:B------:R-:W-:Y:S02]  /*109b0*/  SHF.L.U32 R0, R0, 0x14, RZ ;  /* 0x0000001400007819 */ /* 0x000fe400000006ff */
[----:B------:R-:W-:-:S04]  /*109c0*/  LEA R2, R2, 0x3b800000, 0x17 ;  /* 0x3b80000002027811 */ /* 0x000fc800078eb8ff */
[----:B------:R-:W-:-:S07]  /*109d0*/  LOP3.LUT R0, R2, R0, R7, 0xfe, !PT ;  /* 0x0000000002007212 */ /* 0x000fce00078efe07 */
.L_x_1312:
[----:B------:R-:W-:Y:S05]  /*109e0*/  BSYNC.RECONVERGENT B0 ;  /* 0x0000000000007941 */ /* 0x000fea0003800200 */
.L_x_1311:
[----:B------:R-:W-:Y:S01]  /*109f0*/  F2FP.F16.F32.PACK_AB R0, RZ, R0 ;  /* 0x00000000ff00723e */ /* 0x000fe200000000ff */
[----:B------:R-:W-:Y:S06]  /*10a00*/  BRA `(.L_x_1296) ;  /* 0x0000000400187947 */ /* 0x000fec0003800000 */
.L_x_1309:
        /* <DEDUP_REMOVED lines=21> */
.L_x_1318:
[----:B------:R-:W-:Y:S05]  /*10b60*/  BSYNC.RECONVERGENT B1 ;  /* 0x0000000000017941 */ /* 0x000fea0003800200 */
.L_x_1317:
[----:B------:R-:W-:Y:S01]  /*10b70*/  IMAD.SHL.U32 R0, R0, 0x200000, RZ ;  /* 0x0020000000007824 */ /* 0x000fe200078e00ff */
[----:B------:R-:W-:-:S04]  /*10b80*/  LEA R2, R2, 0x37800000, 0x17 ;  /* 0x3780000002027811 */ /* 0x000fc800078eb8ff */
[----:B------:R-:W-:-:S07]  /*10b90*/  LOP3.LUT R0, R2, R0, R7, 0xfe, !PT ;  /* 0x0000000002007212 */ /* 0x000fce00078efe07 */
.L_x_1316:
[----:B------:R-:W-:Y:S05]  /*10ba0*/  BSYNC.RECONVERGENT B0 ;  /* 0x0000000000007941 */ /* 0x000fea0003800200 */
.L_x_1315:
[----:B------:R-:W-:Y:S01]  /*10bb0*/  F2FP.F16.F32.PACK_AB R0, RZ, R0 ;  /* 0x00000000ff00723e */ /* 0x000fe200000000ff */
[----:B------:R-:W-:Y:S06]  /*10bc0*/  BRA `(.L_x_1296) ;  /* 0x0000000000a87947 */ /* 0x000fec0003800000 */
.L_x_1308:
        /* <DEDUP_REMOVED lines=14> */
.L_x_1322:
[----:B------:R-:W-:Y:S05]  /*10cb0*/  BSYNC.RECONVERGENT B0 ;  /* 0x0000000000007941 */ /* 0x000fea0003800200 */
.L_x_1321:
[----:B------:R-:W-:Y:S01]  /*10cc0*/  F2FP.F16.F32.PACK_AB R0, RZ, R0 ;  /* 0x00000000ff00723e */ /* 0x000fe200000000ff */
[----:B------:R-:W-:Y:S06]  /*10cd0*/  BRA `(.L_x_1296) ;  /* 0x0000000000647947 */ /* 0x000fec0003800000 */
.L_x_1295:
        /* <DEDUP_REMOVED lines=8> */
[----:B0-----:R-:W-:Y:S01]  /*10d60*/  MOV R4, UR4 ;  /* 0x0000000400047c02 */ /* 0x001fe20008000f00 */
[----:B------:R-:W-:-:S02]  /*10d70*/  IMAD.U32 R5, RZ, RZ, UR5 ;  /* 0x00000005ff057e24 */ /* 0x000fc4000f8e00ff */
[----:B-1----:R-:W-:Y:S01]  /*10d80*/  IMAD.U32 R6, RZ, RZ, UR6 ;  /* 0x00000006ff067e24 */ /* 0x002fe2000f8e00ff */
[----:B------:R-:W-:Y:S01]  /*10d90*/  MOV R7, UR7 ;  /* 0x0000000700077c02 */ /* 0x000fe20008000f00 */
[----:B---3--:R-:W-:Y:S02]  /*10da0*/  IMAD.U32 R10, RZ, RZ, UR8 ;  /* 0x00000008ff0a7e24 */ /* 0x008fe4000f8e00ff */
[----:B------:R-:W-:-:S07]  /*10db0*/  IMAD.U32 R11, RZ, RZ, UR9 ;  /* 0x00000009ff0b7e24 */ /* 0x000fce000f8e00ff */
[----:B------:R-:W-:-:S07]  /*10dc0*/  LEPC R20, `(.L_x_1323) ;  /* 0x000000001014794e */ /* 0x000fce0000000000 */
[----:B--2--5:R-:W-:Y:S05]  /*10dd0*/  CALL.ABS.NOINC R2 ;  /* 0x0000000002007343 */ /* 0x024fea0003c00000 */
.L_x_1323:
[----:B------:R-:W-:Y:S01]  /*10de0*/  PRMT R0, RZ, 0x7610, R0 ;  /* 0x00007610ff007816 */ /* 0x000fe20000000000 */
[----:B------:R-:W-:Y:S06]  /*10df0*/  BRA `(.L_x_1296) ;  /* 0x00000000001c7947 */ /* 0x000fec0003800000 */
.L_x_1320:
[----:B------:R-:W2:Y:S02]  /*10e00*/  LDG.E.64 R2, desc[UR36][R2.64] ;  /* 0x0000002402027981 */ /* 0x000ea4000c1e1b00 */
[----:B--2---:R-:W0:Y:S02]  /*10e10*/  I2F.U64 R0, R2 ;  /* 0x0000000200007312 */ /* 0x004e240000301000 */
[----:B0-----:R-:W-:Y:S01]  /*10e20*/  F2FP.F16.F32.PACK_AB R0, RZ, R0 ;  /* 0x00000000ff00723e */ /* 0x001fe200000000ff */
[----:B------:R-:W-:Y:S06]  /*10e30*/  BRA `(.L_x_1296) ;  /* 0x00000000000c7947 */ /* 0x000fec0003800000 */
.L_x_1319:
[----:B------:R-:W2:Y:S02]  /*10e40*/  LDG.E R2, desc[UR36][R2.64] ;  /* 0x0000002402027981 */ /* 0x000ea4000c1e1900 */
[----:B--2---:R-:W-:-:S04]  /*10e50*/  I2FP.F32.U32 R0, R2 ;  /* 0x0000000200007245 */ /* 0x004fc80000201000 */
[----:B------:R-:W-:-:S07]  /*10e60*/  F2FP.F16.F32.PACK_AB R0, RZ, R0 ;  /* 0x00000000ff00723e */ /* 0x000fce00000000ff */
.L_x_1296:
[----:B-----5:R-:W-:Y:S01]  /*10e70*/  HADD2.F32 R0, -RZ, R0.H0_H0 ;  /* 0x20000000ff007230 */ /* 0x020fe20000004100 */
[----:B------:R-:W-:Y:S01]  /*10e80*/  MOV R7, 0x3d39bf78 ;  /* 0x3d39bf7800077802 */ /* 0x000fe20000000f00 */
[----:B------:R-:W-:Y:S01]  /*10e90*/  IMAD.MOV.U32 R6, RZ, RZ, 0x3e800000 ;  /* 0x3e800000ff067424 */ /* 0x000fe200078e00ff */
[----:B------:R-:W-:Y:S01]  /*10ea0*/  UPRMT UR4, UR43, 0x9910, URZ ;  /* 0x000099102b047896 */ /* 0x000fe200080000ff */
[----:B------:R-:W-:Y:S02]  /*10eb0*/  HADD2.F32 R19, -RZ, R19.H0_H0 ;  /* 0x20000013ff137230 */ /* 0x000fe40000004100 */
[----:B01----:R-:W-:Y:S01]  /*10ec0*/  FMUL.FTZ R2, R0, 1.4426950216293334961 ;  /* 0x3fb8aa3b00027820 */ /* 0x003fe20000410000 */
[----:B------:R-:W-:-:S05]  /*10ed0*/  UISETP.GT.AND UP0, UPT, UR4, 0x9, UPT ;  /* 0x000000090400788c */ /* 0x000fca000bf04270 */
        /* <DEDUP_REMOVED lines=48> */
[----:B0-----:R-:W-:Y:S01]  /*111e0*/  STG.E.U8 desc[UR36][R16.64], R3 ;  /* 0x0000000310007986 */ /* 0x001fe2000c101124 */
[----:B------:R-:W-:Y:S05]  /*111f0*/  EXIT ;  /* 0x000000000000794d */ /* 0x000fea0003800000 */
.L_x_1327:
[----:B------:R-:W-:-:S06]  /*11200*/  HADD2.F32 R3, -RZ, R0.H0_H0 ;  /* 0x20000000ff037230 */ /* 0x000fcc0000004100 */
[----:B------:R-:W0:Y:S02]  /*11210*/  F2I.S64.TRUNC R2, R3 ;  /* 0x0000000300027311 */ /* 0x000e24000020d900 */
[----:B0-----:R-:W-:Y:S01]  /*11220*/  STG.E.U8 desc[UR36][R16.64], R2 ;  /* 0x0000000210007986 */ /* 0x001fe2000c101124 */
[----:B------:R-:W-:Y:S05]  /*11230*/  EXIT ;  /* 0x000000000000794d */ /* 0x000fea0003800000 */
.L_x_1326:
        /* <DEDUP_REMOVED lines=8> */
[----:B0-----:R-:W-:Y:S01]  /*112c0*/  STG.E.64 desc[UR36][R16.64], R2 ;  /* 0x0000000210007986 */ /* 0x001fe2000c101b24 */
[----:B------:R-:W-:Y:S05]  /*112d0*/  EXIT ;  /* 0x000000000000794d */ /* 0x000fea0003800000 */
.L_x_1330:
[----:B------:R-:W-:-:S04]  /*112e0*/  HADD2.F32 R0, -RZ, R0.H0_H0 ;  /* 0x20000000ff007230 */ /* 0x000fc80000004100 */
[----:B------:R-:W0:Y:S02]  /*112f0*/  F2I.FTZ.TRUNC.NTZ R3, R0 ;  /* 0x0000000000037305 */ /* 0x000e24000021f100 */
[----:B0-----:R-:W-:Y:S01]  /*11300*/  STG.E desc[UR36][R16.64], R3 ;  /* 0x0000000310007986 */ /* 0x001fe2000c101924 */
[----:B------:R-:W-:Y:S05]  /*11310*/  EXIT ;  /* 0x000000000000794d */ /* 0x000fea0003800000 */
.L_x_1329:
[----:B------:R-:W-:-:S04]  /*11320*/  HADD2.F32 R0, -RZ, R0.H0_H0 ;  /* 0x20000000ff007230 */ /* 0x000fc80000004100 */
[----:B------:R-:W0:Y:S02]  /*11330*/  F2I.FTZ.TRUNC.NTZ R3, R0 ;  /* 0x0000000000037305 */ /* 0x000e24000021f100 */
[----:B0-----:R-:W-:Y:S01]  /*11340*/  STG.E.U16 desc[UR36][R16.64], R3 ;  /* 0x0000000310007986 */ /* 0x001fe2000c101524 */
[----:B------:R-:W-:Y:S05]  /*11350*/  EXIT ;  /* 0x000000000000794d */ /* 0x000fea0003800000 */
.L_x_1325:
[----:B------:R-:W-:-:S09]  /*11360*/  UISETP.GT.AND UP0, UPT, UR4, 0x6, UPT ;  /* 0x000000060400788c */ /* 0x000fd2000bf04270 */
[----:B------:R-:W-:Y:S05]  /*11370*/  BRA.U UP0, `(.L_x_1331) ;  /* 0x0000000100247547 */ /* 0x000fea000b800000 */
[----:B------:R-:W-:-:S09]  /*11380*/  UISETP.NE.AND UP0, UPT, UR4, 0x5, UPT ;  /* 0x000000050400788c */ /* 0x000fd2000bf05270 */
[----:B------:R-:W-:Y:S05]  /*11390*/  BRA.U !UP0, `(.L_x_1332) ;  /* 0x0000000108147547 */ /* 0x000fea000b800000 */
[----:B------:R-:W-:-:S09]  /*113a0*/  UISETP.NE.AND UP0, UPT, UR4, 0x6, UPT ;  /* 0x000000060400788c */ /* 0x000fd2000bf05270 */
[----:B------:R-:W-:Y:S05]  /*113b0*/  BRA.U UP0, `(.L_x_1328) ;  /* 0x0000000900287547 */ /* 0x000fea000b800000 */
[----:B------:R-:W-:-:S05]  /*113c0*/  HADD2.F32 R3, -RZ, R0.H0_H0 ;  /* 0x20000000ff037230 */ /* 0x000fca0000004100 */
[----:B------:R-:W-:Y:S01]  /*113d0*/  STG.E desc[UR36][R16.64], R3 ;  /* 0x0000000310007986 */ /* 0x000fe2000c101924 */
[----:B------:R-:W-:Y:S05]  /*113e0*/  EXIT ;  /* 0x000000000000794d */ /* 0x000fea0003800000 */
.L_x_1332:
[----:B------:R-:W-:Y:S01]  /*113f0*/  STG.E.U16 desc[UR36][R16.64], R0 ;  /* 0x0000000010007986 */ /* 0x000fe2000c101524 */
[----:B------:R-:W-:Y:S05]  /*11400*/  EXIT ;  /* 0x000000000000794d */ /* 0x000fea0003800000 */
.L_x_1331:
        /* <DEDUP_REMOVED lines=8> */
[----:B------:R-:W-:Y:S01]  /*11490*/  STG.E.64 desc[UR36][R16.64], R2 ;  /* 0x0000000210007986 */ /* 0x000fe2000c101b24 */
[----:B------:R-:W-:Y:S05]  /*114a0*/  EXIT ;  /* 0x000000000000794d */ /* 0x000fea0003800000 */
.L_x_1334:
[----:B------:R-:W-:-:S05]  /*114b0*/  HADD2.F32 R0, -RZ, R0.H0_H0 ;  /* 0x20000000ff007230 */ /* 0x000fca0000004100 */
[----:B------:R-:W-:-:S04]  /*114c0*/  F2FP.F16.F32.PACK_AB R0, RZ, R0 ;  /* 0x00000000ff00723e */ /* 0x000fc800000000ff */
[----:B------:R-:W-:-:S05]  /*114d0*/  PRMT R0, R0, 0x5410, RZ ;  /* 0x0000541000007816 */ /* 0x000fca00000000ff */
[----:B------:R-:W-:Y:S01]  /*114e0*/  STG.E desc[UR36][R16.64], R0 ;  /* 0x0000000010007986 */ /* 0x000fe2000c101924 */
[----:B------:R-:W-:Y:S05]  /*114f0*/  EXIT ;  /* 0x000000000000794d */ /* 0x000fea0003800000 */
.L_x_1333:
[----:B------:R-:W-:-:S05]  /*11500*/  HADD2.F32 R2, -RZ, R0.H0_H0 ;  /* 0x20000000ff027230 */ /* 0x000fca0000004100 */
[----:B------:R-:W-:-:S06]  /*11510*/  FMUL.FTZ R2, R2, 1 ;  /* 0x3f80000002027820 */ /* 0x000fcc0000410000 */
[----:B------:R-:W0:Y:S02]  /*11520*/  F2F.F64.F32 R2, R2 ;  /* 0x0000000200027310 */ /* 0x000e240000201800 */
[----:B0-----:R-:W-:Y:S01]  /*11530*/  STG.E.64 desc[UR36][R16.64], R2 ;  /* 0x0000000210007986 */ /* 0x001fe2000c101b24 */
[----:B------:R-:W-:Y:S05]  /*11540*/  EXIT ;  /* 0x000000000000794d */ /* 0x000fea0003800000 */
.L_x_1324:
        /* <DEDUP_REMOVED lines=12> */
[----:B0-----:R-:W-:Y:S01]  /*11610*/  STG.E.U16 desc[UR36][R16.64], R3 ;  /* 0x0000000310007986 */ /* 0x001fe2000c101524 */
[----:B------:R-:W-:Y:S05]  /*11620*/  EXIT ;  /* 0x000000000000794d */ /* 0x000fea0003800000 */
.L_x_1338:
[----:B------:R-:W-:Y:S01]  /*11630*/  HADD2.F32 R3, -RZ, R0.H0_H0 ;  /* 0x20000000ff037230 */ /* 0x000fe20000004100 */
[----:B------:R-:W-:Y:S01]  /*11640*/  BSSY.RECONVERGENT B0, `(.L_x_1339) ;  /* 0x0000013000007945 */ /* 0x000fe20003800200 */
[----:B------:R-:W-:-:S03]  /*11650*/  MOV R8, 0x80 ;  /* 0x0000008000087802 */ /* 0x000fc60000000f00 */
        /* <DEDUP_REMOVED lines=14> */
.L_x_1341:
[----:B------:R-:W-:-:S04]  /*11740*/  SHF.R.U32.HI R3, RZ, 0x18, R3 ;  /* 0x00000018ff037819 */ /* 0x000fc80000011603 */
[----:B------:R-:W-:-:S04]  /*11750*/  LOP3.LUT R0, R0, 0x80, R3, 0xf8, !PT ;  /* 0x0000008000007812 */ /* 0x000fc800078ef803 */
[----:B------:R-:W-:-:S07]  /*11760*/  PRMT R8, R0, 0x7610, R8 ;  /* 0x0000761000087816 */ /* 0x000fce0000000008 */
.L_x_1340:
[----:B------:R-:W-:Y:S05]  /*11770*/  BSYNC.RECONVERGENT B0 ;  /* 0x0000000000007941 */ /* 0x000fea0003800200 */
.L_x_1339:
[----:B------:R-:W-:Y:S01]  /*11780*/  STG.E.U8 desc[UR36][R16.64], R8 ;  /* 0x0000000810007986 */ /* 0x000fe2000c101124 */
[----:B------:R-:W-:Y:S05]  /*11790*/  EXIT ;  /* 0x000000000000794d */ /* 0x000fea0003800000 */
.L_x_1337:
        /* <DEDUP_REMOVED lines=17> */
.L_x_1344:
[----:B------:R-:W-:-:S04]  /*118b0*/  SHF.R.U32.HI R3, RZ, 0x18, R3 ;  /* 0x00000018ff037819 */ /* 0x000fc80000011603 */
[----:B------:R-:W-:-:S04]  /*118c0*/  LOP3.LUT R0, R0, 0x80, R3, 0xf8, !PT ;  /* 0x0000008000007812 */ /* 0x000fc800078ef803 */
[----:B------:R-:W-:-:S07]  /*118d0*/  PRMT R8, R0, 0x7610, R8 ;  /* 0x0000761000087816 */ /* 0x000fce0000000008 */
.L_x_1343:
[----:B------:R-:W-:Y:S05]  /*118e0*/  BSYNC.RECONVERGENT B0 ;  /* 0x0000000000007941 */ /* 0x000fea0003800200 */
.L_x_1342:
[----:B------:R-:W-:Y:S01]  /*118f0*/  STG.E.U8 desc[UR36][R16.64], R8 ;  /* 0x0000000810007986 */ /* 0x000fe2000c101124 */
[----:B------:R-:W-:Y:S05]  /*11900*/  EXIT ;  /* 0x000000000000794d */ /* 0x000fea0003800000 */
.L_x_1336:
        /* <DEDUP_REMOVED lines=20> */
[----:B------:R-:W-:Y:S01]  /*11a50*/  STG.E.U8 desc[UR36][R16.64], R3 ;  /* 0x0000000310007986 */ /* 0x000fe2000c101124 */
[----:B------:R-:W-:Y:S05]  /*11a60*/  EXIT ;  /* 0x000000000000794d */ /* 0x000fea0003800000 */
.L_x_1346:
[----:B------:R-:W-:-:S06]  /*11a70*/  HADD2.F32 R2, -RZ, R0.H0_H0 ;  /* 0x20000000ff027230 */ /* 0x000fcc0000004100 */
[----:B------:R-:W0:Y:S02]  /*11a80*/  F2I.U64.TRUNC R2, R2 ;  /* 0x0000000200027311 */ /* 0x000e24000020d800 */
[----:B0-----:R-:W-:Y:S01]  /*11a90*/  STG.E.64 desc[UR36][R16.64], R2 ;  /* 0x0000000210007986 */ /* 0x001fe2000c101b24 */
[----:B------:R-:W-:Y:S05]  /*11aa0*/  EXIT ;  /* 0x000000000000794d */ /* 0x000fea0003800000 */
.L_x_1345:
[----:B------:R-:W-:-:S04]  /*11ab0*/  HADD2.F32 R0, -RZ, R0.H0_H0 ;  /* 0x20000000ff007230 */ /* 0x000fc80000004100 */
[----:B------:R-:W0:Y:S02]  /*11ac0*/  F2I.FTZ.U32.TRUNC.NTZ R3, R0 ;  /* 0x0000000000037305 */ /* 0x000e24000021f000 */
[----:B0-----:R-:W-:Y:S01]  /*11ad0*/  STG.E desc[UR36][R16.64], R3 ;  /* 0x0000000310007986 */ /* 0x001fe2000c101924 */
[----:B------:R-:W-:Y:S05]  /*11ae0*/  EXIT ;  /* 0x000000000000794d */ /* 0x000fea0003800000 */
.L_x_1335:
        /* <DEDUP_REMOVED lines=9> */
[----:B------:R-:W-:Y:S01]  /*11b80*/  STG.E.U8 desc[UR36][R16.64], R3 ;  /* 0x0000000310007986 */ /* 0x000fe2000c101124 */
[----:B------:R-:W-:Y:S05]  /*11b90*/  EXIT ;  /* 0x000000000000794d */ /* 0x000fea0003800000 */
.L_x_1348:
[----:B------:R-:W-:Y:S01]  /*11ba0*/  HADD2.F32 R0, -RZ, R0.H0_H0 ;  /* 0x20000000ff007230 */ /* 0x000fe20000004100 */
[----:B------:R-:W-:-:S04]  /*11bb0*/  CS2R R6, SRZ ;  /* 0x0000000000067805 */ /* 0x000fc8000001ff00 */
[----:B------:R-:W-:-:S04]  /*11bc0*/  FMUL.FTZ R0, R0, 1 ;  /* 0x3f80000000007820 */ /* 0x000fc80000410000 */
[----:B------:R-:W0:Y:S02]  /*11bd0*/  F2F.F64.F32 R4, R0 ;  /* 0x0000000000047310 */ /* 0x000e240000201800 */
[----:B0-----:R-:W-:Y:S01]  /*11be0*/  STG.E.128 desc[UR36][R16.64], R4 ;  /* 0x0000000410007986 */ /* 0x001fe2000c101d24 */
[----:B------:R-:W-:Y:S05]  /*11bf0*/  EXIT ;  /* 0x000000000000794d */ /* 0x000fea0003800000 */
.L_x_1347:
[----:B------:R-:W-:-:S09]  /*11c00*/  UISETP.NE.AND UP0, UPT, UR4, 0xf, UPT ;  /* 0x0000000f0400788c */ /* 0x000fd2000bf05270 */
[----:B------:R-:W-:Y:S05]  /*11c10*/  BRA.U !UP0, `(.L_x_1349) ;  /* 0x0000000108e87547 */ /* 0x000fea000b800000 */
[----:B------:R-:W-:-:S09]  /*11c20*/  UISETP.NE.AND UP0, UPT, UR4, 0x17, UPT ;  /* 0x000000170400788c */ /* 0x000fd2000bf05270 */
[----:B------:R-:W-:Y:S05]  /*11c30*/  BRA.U !UP0, `(.L_x_1350) ;  /* 0x0000000108907547 */ /* 0x000fea000b800000 */
[----:B------:R-:W-:-:S09]  /*11c40*/  UISETP.NE.AND UP0, UPT, UR4, 0x18, UPT ;  /* 0x000000180400788c */ /* 0x000fd2000bf05270 */
[----:B------:R-:W-:Y:S05]  /*11c50*/  BRA.U !UP0, `(.L_x_1351) ;  /* 0x0000000108447547 */ /* 0x000fea000b800000 */
.L_x_1328:
[----:B------:R-:W-:Y:S01]  /*11c60*/  MOV R0, 0x0 ;  /* 0x0000000000007802 */ /* 0x000fe20000000f00 */
[----:B------:R-:W0:Y:S01]  /*11c70*/  LDCU.64 UR4, c[0x4][0x128] ;  /* 0x01002500ff0477ac */ /* 0x000e220008000a00 */
[----:B------:R-:W-:Y:S02]  /*11c80*/  HFMA2 R8, -RZ, RZ, 0, 6.020069122314453125e-06 ;  /* 0x00000065ff087431 */ /* 0x000fe400000001ff */
[----:B------:R-:W-:Y:S01]  /*11c90*/  IMAD.MOV.U32 R12, RZ, RZ, 0x1 ;  /* 0x00000001ff0c7424 */ /* 0x000fe200078e00ff */
[----:B------:R1:W2:Y:S01]  /*11ca0*/  LDC.64 R2, c[0x4][R0] ;  /* 0x0100000000027b82 */ /* 0x0002a20000000a00 */
[----:B------:R-:W3:Y:S01]  /*11cb0*/  LDCU.64 UR6, c[0x4][0x130] ;  /* 0x01002600ff0677ac */ /* 0x000ee20008000a00 */
[----:B------:R-:W-:Y:S01]  /*11cc0*/  IMAD.MOV.U32 R13, RZ, RZ, RZ ;  /* 0x000000ffff0d7224 */ /* 0x000fe200078e00ff */
[----:B------:R-:W4:Y:S01]  /*11cd0*/  LDCU.64 UR8, c[0x4][0x30] ;  /* 0x01000600ff0877ac */ /* 0x000f220008000a00 */
[----:B0-----:R-:W-:Y:S01]  /*11ce0*/  MOV R4, UR4 ;  /* 0x0000000400047c02 */ /* 0x001fe20008000f00 */
[----:B------:R-:W-:-:S02]  /*11cf0*/  IMAD.U32 R5, RZ, RZ, UR5 ;  /* 0x00000005ff057e24 */ /* 0x000fc4000f8e00ff */
[----:B---3--:R-:W-:Y:S01]  /*11d00*/  IMAD.U32 R6, RZ, RZ, UR6 ;  /* 0x00000006ff067e24 */ /* 0x008fe2000f8e00ff */
[----:B------:R-:W-:Y:S01]  /*11d10*/  MOV R7, UR7 ;  /* 0x0000000700077c02 */ /* 0x000fe20008000f00 */
[----:B----4-:R-:W-:Y:S02]  /*11d20*/  IMAD.U32 R10, RZ, RZ, UR8 ;  /* 0x00000008ff0a7e24 */ /* 0x010fe4000f8e00ff */
[----:B-1----:R-:W-:-:S07]  /*11d30*/  IMAD.U32 R11, RZ, RZ, UR9 ;  /* 0x00000009ff0b7e24 */ /* 0x002fce000f8e00ff */
[----:B------:R-:W-:-:S07]  /*11d40*/  LEPC R20, `(.L_x_1352) ;  /* 0x000000001014794e */ /* 0x000fce0000000000 */
[----:B--2---:R-:W-:Y:S05]  /*11d50*/  CALL.ABS.NOINC R2 ;  /* 0x0000000002007343 */ /* 0x004fea0003c00000 */
.L_x_1352:
[----:B------:R-:W-:Y:S05]  /*11d60*/  EXIT ;  /* 0x000000000000794d */ /* 0x000fea0003800000 */
.L_x_1351:
[----:B------:R-:W-:Y:S01]  /*11d70*/  HADD2.F32 R5, -RZ, R0.H0_H0 ;  /* 0x20000000ff057230 */ /* 0x000fe20000004100 */
[----:B------:R-:W-:Y:S01]  /*11d80*/  BSSY.RECONVERGENT B0, `(.L_x_1353) ;  /* 0x000000c000007945 */ /* 0x000fe20003800200 */
[----:B------:R-:W-:-:S03]  /*11d90*/  MOV R0, 0x7f ;  /* 0x0000007f00007802 */ /* 0x000fc60000000f00 */
        /* <DEDUP_REMOVED lines=10> */
.L_x_1354:
[----:B------:R-:W-:Y:S05]  /*11e40*/  BSYNC.RECONVERGENT B0 ;  /* 0x0000000000007941 */ /* 0x000fea0003800200 */
.L_x_1353:
[----:B------:R-:W-:-:S05]  /*11e50*/  LOP3.LUT R3, R0, 0x80, R3, 0xf8, !PT ;  /* 0x0000008000037812 */ /* 0x000fca00078ef803 */
[----:B------:R-:W-:Y:S01]  /*11e60*/  STG.E.U8 desc[UR36][R16.64], R3 ;  /* 0x0000000310007986 */ /* 0x000fe2000c101124 */
[----:B------:R-:W-:Y:S05]  /*11e70*/  EXIT ;  /* 0x000000000000794d */ /* 0x000fea0003800000 */
.L_x_1350:
        /* <DEDUP_REMOVED lines=12> */
.L_x_1356:
[----:B------:R-:W-:Y:S01]  /*11f40*/  IMAD.MOV.U32 R0, RZ, RZ, 0x7f ;  /* 0x0000007fff007424 */ /* 0x000fe200078e00ff */
[----:B------:R-:W-:-:S04]  /*11f50*/  ISETP.GT.U32.AND P0, PT, R2, 0x7f800000, PT ;  /* 0x7f8000000200780c */ /* 0x000fc80003f04070 */
[----:B------:R-:W-:-:S09]  /*11f60*/  SEL R0, R0, 0x7c, P0 ;  /* 0x0000007c00007807 */ /* 0x000fd20000000000 */
.L_x_1357:
[----:B------:R-:W-:Y:S05]  /*11f70*/  BSYNC.RECONVERGENT B0 ;  /* 0x0000000000007941 */ /* 0x000fea0003800200 */
.L_x_1355:
[----:B------:R-:W-:-:S04]  /*11f80*/  SHF.R.U32.HI R3, RZ, 0x18, R3 ;  /* 0x00000018ff037819 */ /* 0x000fc80000011603 */
[----:B------:R-:W-:-:S05]  /*11f90*/  LOP3.LUT R3, R0, 0x80, R3, 0xf8, !PT ;  /* 0x0000008000037812 */ /* 0x000fca00078ef803 */
[----:B------:R-:W-:Y:S01]  /*11fa0*/  STG.E.U8 desc[UR36][R16.64], R3 ;  /* 0x0000000310007986 */ /* 0x000fe2000c101124 */
[----:B------:R-:W-:Y:S05]  /*11fb0*/  EXIT ;  /* 0x000000000000794d */ /* 0x000fea0003800000 */
.L_x_1349:
[----:B------:R-:W-:-:S05]  /*11fc0*/  HADD2.F32 R0, -RZ, R0.H0_H0 ;  /* 0x20000000ff007230 */ /* 0x000fca0000004100 */
[----:B------:R-:W-:-:S05]  /*11fd0*/  F2FP.BF16.F32.PACK_AB R0, RZ, R0 ;  /* 0x00000000ff00723e */ /* 0x000fca00000010ff */
[----:B------:R-:W-:Y:S01]  /*11fe0*/  STG.E.U16 desc[UR36][R16.64], R0 ;  /* 0x0000000010007986 */ /* 0x000fe2000c101524 */
[----:B------:R-:W-:Y:S05]  /*11ff0*/  EXIT ;  /* 0x000000000000794d */ /* 0x000fea0003800000 */
.L_x_1358:
        /* <DEDUP_REMOVED lines=16> */
.L_x_7840:


//--------------------- .text._ZN2at6native27unrolled_elementwise_kernelIZZZNS0_61_GLOBAL__N__b29612f4_23_ActivationMishKernel_cu_9e10b42f_310420mish_backward_kernelERNS_14TensorIteratorEENKUlvE_clEvENKUlvE1_clEvEUlN3c104HalfES8_E_St5arrayIPcLm3EELi4E23TrivialOffsetCalculatorILi2EjESD_ILi1EjENS0_6memory12LoadWithCastILi2EEENSG_13StoreWithCastILi1EEEEEviT_T0_T2_T3_T4_T5_ --------------------------
	.section	.text._ZN2at6native27unrolled_elementwise_kernelIZZZNS0_61_GLOBAL__N__b29612f4_23_ActivationMishKernel_cu_9e10b42f_310420mish_backward_kernelERNS_14TensorIteratorEENKUlvE_clEvENKUlvE1_clEvEUlN3c104HalfES8_E_St5arrayIPcLm3EELi4E23TrivialOffsetCalculatorILi2EjESD_ILi1EjENS0_6memory12LoadWithCastILi2EEENSG_13StoreWithCastILi1EEEEEviT_T0_T2_T3_T4_T5_,"ax",@progbits
	.align	128
        .global         _ZN2at6native27unrolled_elementwise_kernelIZZZNS0_61_GLOBAL__N__b29612f4_23_ActivationMishKernel_cu_9e10b42f_310420mish_backward_kernelERNS_14TensorIteratorEENKUlvE_clEvENKUlvE1_clEvEUlN3c104HalfES8_E_St5arrayIPcLm3EELi4E23TrivialOffsetCalculatorILi2EjESD_ILi1EjENS0_6memory12LoadWithCastILi2EEENSG_13StoreWithCastILi1EEEEEviT_T0_T2_T3_T4_T5_
        .type           _ZN2at6native27unrolled_elementwise_kernelIZZZNS0_61_GLOBAL__N__b29612f4_23_ActivationMishKernel_cu_9e10b42f_310420mish_backward_kernelERNS_14TensorIteratorEENKUlvE_clEvENKUlvE1_clEvEUlN3c104HalfES8_E_St5arrayIPcLm3EELi4E23TrivialOffsetCalculatorILi2EjESD_ILi1EjENS0_6memory12LoadWithCastILi2EEENSG_13StoreWithCastILi1EEEEEviT_T0_T2_T3_T4_T5_,@function
        .size           _ZN2at6native27unrolled_elementwise_kernelIZZZNS0_61_GLOBAL__N__b29612f4_23_ActivationMishKernel_cu_9e10b42f_310420mish_backward_kernelERNS_14TensorIteratorEENKUlvE_clEvENKUlvE1_clEvEUlN3c104HalfES8_E_St5arrayIPcLm3EELi4E23TrivialOffsetCalculatorILi2EjESD_ILi1EjENS0_6memory12LoadWithCastILi2EEENSG_13StoreWithCastILi1EEEEEviT_T0_T2_T3_T4_T5_,(.L_x_7841 - _ZN2at6native27unrolled_elementwise_kernelIZZZNS0_61_GLOBAL__N__b29612f4_23_ActivationMishKernel_cu_9e10b42f_310420mish_backward_kernelERNS_14TensorIteratorEENKUlvE_clEvENKUlvE1_clEvEUlN3c104HalfES8_E_St5arrayIPcLm3EELi4E23TrivialOffsetCalculatorILi2EjESD_ILi1EjENS0_6memory12LoadWithCastILi2EEENSG_13StoreWithCastILi1EEEEEviT_T0_T2_T3_T4_T5_)
        .other          _ZN2at6native27unrolled_elementwise_kernelIZZZNS0_61_GLOBAL__N__b29612f4_23_ActivationMishKernel_cu_9e10b42f_310420mish_backward_kernelERNS_14TensorIteratorEENKUlvE_clEvENKUlvE1_clEvEUlN3c104HalfES8_E_St5arrayIPcLm3EELi4E23TrivialOffsetCalculatorILi2EjESD_ILi1EjENS0_6memory12LoadWithCastILi2EEENSG_13StoreWithCastILi1EEEEEviT_T0_T2_T3_T4_T5_,@"STO_CUDA_ENTRY STV_DEFAULT"
_ZN2at6native27unrolled_elementwise_kernelIZZZNS0_61_GLOBAL__N__b29612f4_23_ActivationMishKernel_cu_9e10b42f_310420mish_backward_kernelERNS_14TensorIteratorEENKUlvE_clEvENKUlvE1_clEvEUlN3c104HalfES8_E_St5arrayIPcLm3EELi4E23TrivialOffsetCalculatorILi2EjESD_ILi1EjENS0_6memory12LoadWithCastILi2EEENSG_13StoreWithCastILi1EEEEEviT_T0_T2_T3_T4_T5_:
.text._ZN2at6native27unrolled_elementwise_kernelIZZZNS0_61_GLOBAL__N__b29612f4_23_ActivationMishKernel_cu_9e10b42f_310420mish_backward_kernelERNS_14TensorIteratorEENKUlvE_clEvENKUlvE1_clEvEUlN3c104HalfES8_E_St5arrayIPcLm3EELi4E23TrivialOffsetCalculatorILi2EjESD_ILi1EjENS0_6memory12LoadWithCastILi2EEENSG_13StoreWithCastILi1EEEEEviT_T0_T2_T3_T4_T5_:
        /* <DEDUP_REMOVED lines=36> */
.L_x_1364:
[----:B------:R-:W2:Y:S02]  /*0240*/  LDG.E.U8 R4, desc[UR36][R4.64] ;  /* 0x0000002404047981 */ /* 0x000ea4000c1e1100 */
[----:B--2---:R-:W-:-:S04]  /*0250*/  I2FP.F32.U32 R0, R4 ;  /* 0x0000000400007245 */ /* 0x004fc80000201000 */
[----:B------:R-:W-:-:S04]  /*0260*/  F2FP.F16.F32.PACK_AB R0, RZ, R0 ;  /* 0x00000000ff00723e */ /* 0x000fc800000000ff */
[----:B------:R-:W-:Y:S01]  /*0270*/  PRMT R16, R0, 0x7610, R16 ;  /* 0x0000761000107816 */ /* 0x000fe20000000010 */
[----:B------:R-:W-:Y:S06]  /*0280*/  BRA `(.L_x_1366) ;  /* 0x0000000c00b87947 */ /* 0x000fec0003800000 */
.L_x_1363:
        /* <DEDUP_REMOVED lines=11> */
.L_x_1368:
[----:B------:R-:W2:Y:S02]  /*0340*/  LDG.E R4, desc[UR36][R4.64] ;  /* 0x0000002404047981 */ /* 0x000ea4000c1e1900 */
[----:B--2---:R-:W-:-:S04]  /*0350*/  I2FP.F32.S32 R0, R4 ;  /* 0x0000000400007245 */ /* 0x004fc80000201400 */
[----:B------:R-:W-:-:S04]  /*0360*/  F2FP.F16.F32.PACK_AB R0, RZ, R0 ;  /* 0x00000000ff00723e */ /* 0x000fc800000000ff */
[----:B------:R-:W-:Y:S01]  /*0370*/  PRMT R16, R0, 0x7610, R16 ;  /* 0x0000761000107816 */ /* 0x000fe20000000010 */
[----:B------:R-:W-:Y:S06]  /*0380*/  BRA `(.L_x_1366) ;  /* 0x0000000c00787947 */ /* 0x000fec0003800000 */
.L_x_1367:
[----:B------:R-:W2:Y:S02]  /*0390*/  LDG.E.U16 R4, desc[UR36][R4.64] ;  /* 0x0000002404047981 */ /* 0x000ea4000c1e1500 */
[----:B--2---:R-:W0:Y:S02]  /*03a0*/  I2F.S16 R0, R4 ;  /* 0x0000000400007306 */ /* 0x004e240000101400 */
[----:B0-----:R-:W-:-:S04]  /*03b0*/  F2FP.F16.F32.PACK_AB R0, RZ, R0 ;  /* 0x00000000ff00723e */ /* 0x001fc800000000ff */
[----:B------:R-:W-:Y:S01]  /*03c0*/  PRMT R16, R0, 0x7610, R16 ;  /* 0x0000761000107816 */ /* 0x000fe20000000010 */
[----:B------:R-:W-:Y:S06]  /*03d0*/  BRA `(.L_x_1366) ;  /* 0x0000000c00647947 */ /* 0x000fec0003800000 */
.L_x_1362:
        /* <DEDUP_REMOVED lines=9> */
.L_x_1370:
[----:B------:R1:W5:Y:S01]  /*0470*/  LDG.E.U16 R16, desc[UR36][R4.64] ;  /* 0x0000002404107981 */ /* 0x000362000c1e1500 */
[----:B------:R-:W-:Y:S05]  /*0480*/  BRA `(.L_x_1366) ;  /* 0x0000000c00387947 */ /* 0x000fea0003800000 */
.L_x_1369:
        /* <DEDUP_REMOVED lines=9> */
.L_x_1372:
[----:B------:R0:W5:Y:S01]  /*0520*/  LDG.E.U16 R16, desc[UR36][R4.64] ;  /* 0x0000002404107981 */ /* 0x000162000c1e1500 */
[----:B------:R-:W-:Y:S05]  /*0530*/  BRA `(.L_x_1366) ;  /* 0x0000000c000c7947 */ /* 0x000fea0003800000 */
.L_x_1371:
        /* <DEDUP_REMOVED lines=9> */
.L_x_1361:
        /* <DEDUP_REMOVED lines=14> */
.L_x_1375:
        /* <DEDUP_REMOVED lines=9> */
.L_x_1374:
        /* <DEDUP_REMOVED lines=27> */
.L_x_1377:
        /* <DEDUP_REMOVED lines=12> */
[----:B------:R-:W-:-:S04]  /*09b0*/  F2FP.F16.F32.PACK_AB R0, RZ, R0 ;  /* 0x00000000ff00723e */ /* 0x000fc800000000ff */
[----:B------:R-:W-:Y:S01]  /*09c0*/  PRMT R16, R0, 0x7610, R16 ;  /* 0x0000761000107816 */ /* 0x000fe20000000010 */
[----:B------:R-:W-:Y:S06]  /*09d0*/  BRA `(.L_x_1366) ;  /* 0x0000000400e47947 */ /* 0x000fec0003800000 */
.L_x_1376:
[----:B------:R-:W2:Y:S02]  /*09e0*/  LDG.E.U16 R0, desc[UR36][R4.64] ;  /* 0x0000002404007981 */ /* 0x000ea4000c1e1500 */
[----:B--2---:R-:W-:-:S05]  /*09f0*/  IMAD.U32 R0, R0, 0x10000, RZ ;  /* 0x0001000000007824 */ /* 0x004fca00078e00ff */
[----:B------:R-:W-:-:S04]  /*0a00*/  F2FP.F16.F32.PACK_AB R0, RZ, R0 ;  /* 0x00000000ff00723e */ /* 0x000fc800000000ff */
[----:B------:R-:W-:Y:S01]  /*0a10*/  PRMT R16, R0, 0x7610, R16 ;  /* 0x0000761000107816 */ /* 0x000fe20000000010 */
[----:B------:R-:W-:Y:S06]  /*0a20*/  BRA `(.L_x_1366) ;  /* 0x0000000400d07947 */ /* 0x000fec0003800000 */
.L_x_1373:
        /* <DEDUP_REMOVED lines=13> */
.L_x_1380:
        /* <DEDUP_REMOVED lines=21> */
.L_x_1384:
[----:B------:R-:W-:Y:S05]  /*0c50*/  BSYNC.RECONVERGENT B1 ;  /* 0x0000000000017941 */ /* 0x000fea0003800200 */
.L_x_1383:
[----:B------:R-:W-:Y:S01]  /*0c60*/  IMAD.SHL.U32 R0, R0, 0x100000, RZ ;  /* 0x0010000000007824 */ /* 0x000fe200078e00ff */
[----:B------:R-:W-:-:S04]  /*0c70*/  LEA R3, R3, 0x3b800000, 0x17 ;  /* 0x3b80000003037811 */ /* 0x000fc800078eb8ff */
[----:B------:R-:W-:-:S07]  /*0c80*/  LOP3.LUT R0, R3, R0, R7, 0xfe, !PT ;  /* 0x0000000003007212 */ /* 0x000fce00078efe07 */
.L_x_1382:
[----:B------:R-:W-:Y:S05]  /*0c90*/  BSYNC.RECONVERGENT B0 ;  /* 0x0000000000007941 */ /* 0x000fea0003800200 */
.L_x_1381:
[----:B------:R-:W-:-:S04]  /*0ca0*/  F2FP.F16.F32.PACK_AB R0, RZ, R0 ;  /* 0x00000000ff00723e */ /* 0x000fc800000000ff */
[----:B------:R-:W-:Y:S01]  /*0cb0*/  PRMT R16, R0, 0x7610, R16 ;  /* 0x0000761000107816 */ /* 0x000fe20000000010 */
[----:B------:R-:W-:Y:S06]  /*0cc0*/  BRA `(.L_x_1366) ;  /* 0x0000000400287947 */ /* 0x000fec0003800000 */
.L_x_1379:
        /* <DEDUP_REMOVED lines=21> */
.L_x_1388:
[----:B------:R-:W-:Y:S05]  /*0e20*/  BSYNC.RECONVERGENT B1 ;  /* 0x0000000000017941 */ /* 0x000fea0003800200 */
.L_x_1387:
[----:B------:R-:W-:Y:S01]  /*0e30*/  IMAD.SHL.U32 R0, R0, 0x200000, RZ ;  /* 0x0020000000007824 */ /* 0x000fe200078e00ff */
[----:B------:R-:W-:-:S04]  /*0e40*/  LEA R3, R3, 0x37800000, 0x17 ;  /* 0x3780000003037811 */ /* 0x000fc800078eb8ff */
[----:B------:R-:W-:-:S07]  /*0e50*/  LOP3.LUT R0, R3, R0, R7, 0xfe, !PT ;  /* 0x0000000003007212 */ /* 0x000fce00078efe07 */
.L_x_1386:
[----:B------:R-:W-:Y:S05]  /*0e60*/  BSYNC.RECONVERGENT B0 ;  /* 0x0000000000007941 */ /* 0x000fea0003800200 */
.L_x_1385:
[----:B------:R-:W-:-:S04]  /*0e70*/  F2FP.F16.F32.PACK_AB R0, RZ, R0 ;  /* 0x00000000ff00723e */ /* 0x000fc800000000ff */
[----:B------:R-:W-:Y:S01]  /*0e80*/  PRMT R16, R0, 0x7610, R16 ;  /* 0x0000761000107816 */ /* 0x000fe20000000010 */
[----:B------:R-:W-:Y:S06]  /*0e90*/  BRA `(.L_x_1366) ;  /* 0x0000000000b47947 */ /* 0x000fec0003800000 */
.L_x_1378:
[----:B------:R-:W-:-:S09]  /*0ea0*/  UISETP.NE.AND UP0, UPT, UR4, 0x1c, UPT ;  /* 0x0000001c0400788c */ /* 0x000fd2000bf05270 */
[----:B------:R-:W-:Y:S05]  /*0eb0*/  BRA.U !UP0, `(.L_x_1389) ;  /* 0x00000001089c7547 */ /* 0x000fea000b800000 */
[----:B------:R-:W-:-:S09]  /*0ec0*/  UISETP.NE.AND UP0, UPT, UR4, 0x1d, UPT ;  /* 0x0000001d0400788c */ /* 0x000fd2000bf05270 */
[----:B------:R-:W-:Y:S05]  /*0ed0*/  BRA.U !UP0, `(.L_x_1390) ;  /* 0x0000000108807547 */ /* 0x000fea000b800000 */
[----:B------:R-:W-:-:S09]  /*0ee0*/  UISETP.NE.AND UP0, UPT, UR4, 0x2c, UPT ;  /* 0x0000002c0400788c */ /* 0x000fd2000bf05270 */
[----:B------:R-:W-:Y:S05]  /*0ef0*/  BRA.U !UP0, `(.L_x_1391) ;  /* 0x0000000108487547 */ /* 0x000fea000b800000 */
.L_x_1365:
        /* <DEDUP_REMOVED lines=16> */
.L_x_1392:
[----:B------:R-:W-:Y:S01]  /*1000*/  PRMT R16, RZ, 0x7610, R16 ;  /* 0x00007610ff107816 */ /* 0x000fe20000000010 */
[----:B------:R-:W-:Y:S06]  /*1010*/  BRA `(.L_x_1366) ;  /* 0x0000000000547947 */ /* 0x000fec0003800000 */
.L_x_1391:
        /* <DEDUP_REMOVED lines=8> */
.L_x_1394:
[----:B------:R-:W-:Y:S05]  /*10a0*/  BSYNC.RECONVERGENT B0 ;  /* 0x0000000000007941 */ /* 0x000fea0003800200 */
.L_x_1393:
[----:B------:R-:W-:-:S04]  /*10b0*/  F2FP.F16.F32.PACK_AB R0, RZ, R0 ;  /* 0x00000000ff00723e */ /* 0x000fc800000000ff */
[----:B------:R-:W-:Y:S01]  /*10c0*/  PRMT R16, R0, 0x7610, R16 ;  /* 0x0000761000107816 */ /* 0x000fe20000000010 */
[----:B------:R-:W-:Y:S06]  /*10d0*/  BRA `(.L_x_1366) ;  /* 0x0000000000247947 */ /* 0x000fec0003800000 */
.L_x_1390:
[----:B------:R-:W2:Y:S02]  /*10e0*/  LDG.E.64 R4, desc[UR36][R4.64] ;  /* 0x0000002404047981 */ /* 0x000ea4000c1e1b00 */
[----:B--2---:R-:W0:Y:S02]  /*10f0*/  I2F.U64 R0, R4 ;  /* 0x0000000400007312 */ /* 0x004e240000301000 */
[----:B0-----:R-:W-:-:S04]  /*1100*/  F2FP.F16.F32.PACK_AB R0, RZ, R0 ;  /* 0x00000000ff00723e */ /* 0x001fc800000000ff */
[----:B------:R-:W-:Y:S01]  /*1110*/  PRMT R16, R0, 0x7610, R16 ;  /* 0x0000761000107816 */ /* 0x000fe20000000010 */
[----:B------:R-:W-:Y:S06]  /*1120*/  BRA `(.L_x_1366) ;  /* 0x0000000000107947 */ /* 0x000fec0003800000 */
.L_x_1389:
[----:B------:R-:W2:Y:S02]  /*1130*/  LDG.E R4, desc[UR36][R4.64] ;  /* 0x0000002404047981 */ /* 0x000ea4000c1e1900 */
[----:B--2---:R-:W-:-:S04]  /*1140*/  I2FP.F32.U32 R0, R4 ;  /* 0x0000000400007245 */ /* 0x004fc80000201000 */
[----:B------:R-:W-:-:S04]  /*1150*/  F2FP.F16.F32.PACK_AB R0, RZ, R0 ;  /* 0x00000000ff00723e */ /* 0x000fc800000000ff */
[----:B------:R-:W-:-:S07]  /*1160*/  PRMT R16, R0, 0x7610, R16 ;  /* 0x0000761000107816 */ /* 0x000fce0000000010 */
.L_x_1366:
[----:B01----:R-:W0:Y:S01]  /*1170*/  LDC.64 R4, c[0x0][0x398] ;  /* 0x0000e600ff047b82 */ /* 0x003e220000000a00 */
        /* <DEDUP_REMOVED lines=20> */
.L_x_1398:
[----:B------:R-:W2:Y:S02]  /*12c0*/  LDG.E.U8 R4, desc[UR36][R4.64] ;  /* 0x0000002404047981 */ /* 0x000ea4000c1e1100 */
[----:B--2---:R-:W-:-:S04]  /*12d0*/  I2FP.F32.U32 R0, R4 ;  /* 0x0000000400007245 */ /* 0x004fc80000201000 */
[----:B------:R-:W-:-:S04]  /*12e0*/  F2FP.F16.F32.PACK_AB R0, RZ, R0 ;  /* 0x00000000ff00723e */ /* 0x000fc800000000ff */
[----:B------:R-:W-:Y:S01]  /*12f0*/  PRMT R17, R0, 0x7610, R17 ;  /* 0x0000761000117816 */ /* 0x000fe20000000011 */
[----:B------:R-:W-:Y:S06]  /*1300*/  BRA `(.L_x_1400) ;  /* 0x0000000c00b87947 */ /* 0x000fec0003800000 */
.L_x_1397:
        /* <DEDUP_REMOVED lines=11> */
.L_x_1402:
[----:B------:R-:W2:Y:S02]  /*13c0*/  LDG.E R4, desc[UR36][R4.64] ;  /* 0x0000002404047981 */ /* 0x000ea4000c1e1900 */
[----:B--2---:R-:W-:-:S04]  /*13d0*/  I2FP.F32.S32 R0, R4 ;  /* 0x0000000400007245 */ /* 0x004fc80000201400 */
[----:B------:R-:W-:-:S04]  /*13e0*/  F2FP.F16.F32.PACK_AB R0, RZ, R0 ;  /* 0x00000000ff00723e */ /* 0x000fc800000000ff */
[----:B------:R-:W-:Y:S01]  /*13f0*/  PRMT R17, R0, 0x7610, R17 ;  /* 0x0000761000117816 */ /* 0x000fe20000000011 */
[----:B------:R-:W-:Y:S06]  /*1400*/  BRA `(.L_x_1400) ;  /* 0x0000000c00787947 */ /* 0x000fec0003800000 */
.L_x_1401:
[----:B------:R-:W2:Y:S02]  /*1410*/  LDG.E.U16 R4, desc[UR36][R4.64] ;  /* 0x0000002404047981 */ /* 0x000ea4000c1e1500 */
[----:B--2---:R-:W0:Y:S02]  /*1420*/  I2F.S16 R0, R4 ;  /* 0x0000000400007306 */ /* 0x004e240000101400 */
[----:B0-----:R-:W-:-:S04]  /*1430*/  F2FP.F16.F32.PACK_AB R0, RZ, R0 ;  /* 0x00000000ff00723e */ /* 0x001fc800000000ff */
[----:B------:R-:W-:Y:S01]  /*1440*/  PRMT R17, R0, 0x7610, R17 ;  /* 0x0000761000117816 */ /* 0x000fe20000000011 */
[----:B------:R-:W-:Y:S06]  /*1450*/  BRA `(.L_x_1400) ;  /* 0x0000000c00647947 */ /* 0x000fec0003800000 */
.L_x_1396:
        /* <DEDUP_REMOVED lines=9> */
.L_x_1404:
[----:B------:R1:W5:Y:S01]  /*14f0*/  LDG.E.U16 R17, desc[UR36][R4.64] ;  /* 0x0000002404117981 */ /* 0x000362000c1e1500 */
[----:B------:R-:W-:Y:S05]  /*1500*/  BRA `(.L_x_1400) ;  /* 0x0000000c00387947 */ /* 0x000fea0003800000 */
.L_x_1403:
        /* <DEDUP_REMOVED lines=9> */
.L_x_1406:
[----:B------:R0:W5:Y:S01]  /*15a0*/  LDG.E.U16 R17, desc[UR36][R4.64] ;  /* 0x0000002404117981 */ /* 0x000162000c1e1500 */
[----:B------:R-:W-:Y:S05]  /*15b0*/  BRA `(.L_x_1400) ;  /* 0x0000000c000c7947 */ /* 0x000fea0003800000 */
.L_x_1405:
        /* <DEDUP_REMOVED lines=9> */
.L_x_1395:
        /* <DEDUP_REMOVED lines=14> */
.L_x_1409:
        /* <DEDUP_REMOVED lines=9> */
.L_x_1408:
        /* <DEDUP_REMOVED lines=27> */
.L_x_1411:
        /* <DEDUP_REMOVED lines=15> */
.L_x_1410:
[----:B------:R-:W2:Y:S02]  /*1a60*/  LDG.E.U16 R0, desc[UR36][R4.64] ;  /* 0x0000002404007981 */ /* 0x000ea4000c1e1500 */
[----:B--2---:R-:W-:-:S05]  /*1a70*/  IMAD.U32 R0, R0, 0x10000, RZ ;  /* 0x0001000000007824 */ /* 0x004fca00078e00ff */
[----:B------:R-:W-:-:S04]  /*1a80*/  F2FP.F16.F32.PACK_AB R0, RZ, R0 ;  /* 0x00000000ff00723e */ /* 0x000fc800000000ff */
[----:B------:R-:W-:Y:S01]  /*1a90*/  PRMT R17, R0, 0x7610, R17 ;  /* 0x0000761000117816 */ /* 0x000fe20000000011 */
[----:B------:R-:W-:Y:S06]  /*1aa0*/  BRA `(.L_x_1400) ;  /* 0x0000000400d07947 */ /* 0x000fec0003800000 */
.L_x_1407:
        /* <DEDUP_REMOVED lines=13> */
.L_x_1414:
        /* <DEDUP_REMOVED lines=21> */
.L_x_1418:
[----:B------:R-:W-:Y:S05]  /*1cd0*/  BSYNC.RECONVERGENT B1 ;  /* 0x0000000000017941 */ /* 0x000fea0003800200 */
.L_x_1417:
[----:B------:R-:W-:Y:S01]  /*1ce0*/  IMAD.SHL.U32 R0, R0, 0x100000, RZ ;  /* 0x0010000000007824 */ /* 0x000fe200078e00ff */
[----:B------:R-:W-:-:S04]  /*1cf0*/  LEA R3, R3, 0x3b800000, 0x17 ;  /* 0x3b80000003037811 */ /* 0x000fc800078eb8ff */
[----:B------:R-:W-:-:S07]  /*1d00*/  LOP3.LUT R0, R3, R0, R7, 0xfe, !PT ;  /* 0x0000000003007212 */ /* 0x000fce00078efe07 */
.L_x_1416:
[----:B------:R-:W-:Y:S05]  /*1d10*/  BSYNC.RECONVERGENT B0 ;  /* 0x0000000000007941 */ /* 0x000fea0003800200 */
.L_x_1415:
[----:B------:R-:W-:-:S04]  /*1d20*/  F2FP.F16.F32.PACK_AB R0, RZ, R0 ;  /* 0x00000000ff00723e */ /* 0x000fc800000000ff */
[----:B------:R-:W-:Y:S01]  /*1d30*/  PRMT R17, R0, 0x7610, R17 ;  /* 0x0000761000117816 */ /* 0x000fe20000000011 */
[----:B------:R-:W-:Y:S06]  /*1d40*/  BRA `(.L_x_1400) ;  /* 0x0000000400287947 */ /* 0x000fec0003800000 */
.L_x_1413:
        /* <DEDUP_REMOVED lines=21> */
.L_x_1422:
[----:B------:R-:W-:Y:S05]  /*1ea0*/  BSYNC.RECONVERGENT B1 ;  /* 0x0000000000017941 */ /* 0x000fea0003800200 */
.L_x_1421:
[----:B------:R-:W-:Y:S01]  /*1eb0*/  IMAD.SHL.U32 R0, R0, 0x200000, RZ ;  /* 0x0020000000007824 */ /* 0x000fe200078e00ff */
[----:B------:R-:W-:-:S04]  /*1ec0*/  LEA R3, R3, 0x37800000, 0x17 ;  /* 0x3780000003037811 */ /* 0x000fc800078eb8ff */
[----:B------:R-:W-:-:S07]  /*1ed0*/  LOP3.LUT R0, R3, R0, R7, 0xfe, !PT ;  /* 0x0000000003007212 */ /* 0x000fce00078efe07 */
.L_x_1420:
[----:B------:R-:W-:Y:S05]  /*1ee0*/  BSYNC.RECONVERGENT B0 ;  /* 0x0000000000007941 */ /* 0x000fea0003800200 */
.L_x_1419:
[----:B------:R-:W-:-:S04]  /*1ef0*/  F2FP.F16.F32.PACK_AB R0, RZ, R0 ;  /* 0x00000000ff00723e */ /* 0x000fc800000000ff */
[----:B------:R-:W-:Y:S01]  /*1f00*/  PRMT R17, R0, 0x7610, R17 ;  /* 0x0000761000117816 */ /* 0x000fe20000000011 */
[----:B------:R-:W-:Y:S06]  /*1f10*/  BRA `(.L_x_1400) ;  /* 0x0000000000b47947 */ /* 0x000fec0003800000 */
.L_x_1412:
[----:B------:R-:W-:-:S09]  /*1f20*/  UISETP.NE.AND UP0, UPT, UR4, 0x1c, UPT ;  /* 0x0000001c0400788c */ /* 0x000fd2000bf05270 */
[----:B------:R-:W-:Y:S05]  /*1f30*/  BRA.U !UP0, `(.L_x_1423) ;  /* 0x00000001089c7547 */ /* 0x000fea000b800000 */
[----:B------:R-:W-:-:S09]  /*1f40*/  UISETP.NE.AND UP0, UPT, UR4, 0x1d, UPT ;  /* 0x0000001d0400788c */ /* 0x000fd2000bf05270 */
[----:B------:R-:W-:Y:S05]  /*1f50*/  BRA.U !UP0, `(.L_x_1424) ;  /* 0x0000000108807547 */ /* 0x000fea000b800000 */
[----:B------:R-:W-:-:S09]  /*1f60*/  UISETP.NE.AND UP0, UPT, UR4, 0x2c, UPT ;  /* 0x0000002c0400788c */ /* 0x000fd2000bf05270 */
[----:B------:R-:W-:Y:S05]  /*1f70*/  BRA.U !UP0, `(.L_x_1425) ;  /* 0x0000000108487547 */ /* 0x000fea000b800000 */
.L_x_1399:
        /* <DEDUP_REMOVED lines=16> */
.L_x_1426:
[----:B------:R-:W-:Y:S01]  /*2080*/  PRMT R17, RZ, 0x7610, R17 ;  /* 0x00007610ff117816 */ /* 0x000fe20000000011 */
[----:B------:R-:W-:Y:S06]  /*2090*/  BRA `(.L_x_1400) ;  /* 0x0000000000547947 */ /* 0x000fec0003800000 */
.L_x_1425:
        /* <DEDUP_REMOVED lines=8> */
.L_x_1428:
[----:B------:R-:W-:Y:S05]  /*2120*/  BSYNC.RECONVERGENT B0 ;  /* 0x0000000000007941 */ /* 0x000fea0003800200 */
.L_x_1427:
[----:B------:R-:W-:-:S04]  /*2130*/  F2FP.F16.F32.PACK_AB R0, RZ, R0 ;  /* 0x00000000ff00723e */ /* 0x000fc800000000ff */
[----:B------:R-:W-:Y:S01]  /*2140*/  PRMT R17, R0, 0x7610, R17 ;  /* 0x0000761000117816 */ /* 0x000fe20000000011 */
[----:B------:R-:W-:Y:S06]  /*2150*/  BRA `(.L_x_1400) ;  /* 0x0000000000247947 */ /* 0x000fec0003800000 */
.L_x_1424:
[----:B------:R-:W2:Y:S02]  /*2160*/  LDG.E.64 R4, desc[UR36][R4.64] ;  /* 0x0000002404047981 */ /* 0x000ea4000c1e1b00 */
[----:B--2---:R-:W0:Y:S02]  /*2170*/  I2F.U64 R0, R4 ;  /* 0x0000000400007312 */ /* 0x004e240000301000 */
[----:B0-----:R-:W-:-:S04]  /*2180*/  F2FP.F16.F32.PACK_AB R0, RZ, R0 ;  /* 0x00000000ff00723e */ /* 0x001fc800000000ff */
[----:B------:R-:W-:Y:S01]  /*2190*/  PRMT R17, R0, 0x7610, R17 ;  /* 0x0000761000117816 */ /* 0x000fe20000000011 */
[----:B------:R-:W-:Y:S06]  /*21a0*/  BRA `(.L_x_1400) ;  /* 0x0000000000107947 */ /* 0x000fec0003800000 */
.L_x_1423:
[----:B------:R-:W2:Y:S02]  /*21b0*/  LDG.E R4, desc[UR36][R4.64] ;  /* 0x0000002404047981 */ /* 0x000ea4000c1e1900 */
[----:B--2---:R-:W-:-:S04]  /*21c0*/  I2FP.F32.U32 R0, R4 ;  /* 0x0000000400007245 */ /* 0x004fc80000201000 */
[----:B------:R-:W-:-:S04]  /*21d0*/  F2FP.F16.F32.PACK_AB R0, RZ, R0 ;  /* 0x00000000ff00723e */ /* 0x000fc800000000ff */
[----:B------:R-:W-:-:S07]  /*21e0*/  PRMT R17, R0, 0x7610, R17 ;  /* 0x0000761000117816 */ /* 0x000fce0000000011 */
.L_x_1400:
[----:B------:R-:W-:-:S07]  /*21f0*/  VIADD R27, R19, 0x80 ;  /* 0x00000080131b7836 */ /* 0x000fce0000000000 */
.L_x_1360:
[----:B------:R-:W-:Y:S05]  /*2200*/  BSYNC.RECONVERGENT B6 ;  /* 0x0000000000067941 */ /* 0x000fea0003800200 */
.L_x_1359:
[----:B------:R-:W-:Y:S01]  /*2210*/  ISETP.GE.AND P0, PT, R27, R28, PT ;  /* 0x0000001c1b00720c */ /* 0x000fe20003f06270 */
[----:B------:R-:W-:Y:S01]  /*2220*/  BSSY.RECONVERGENT B6, `(.L_x_1429) ;  /* 0x0000216000067945 */ /* 0x000fe20003800200 */
[----:B------:R-:W-:Y:S02]  /*2230*/  PRMT R18, RZ, 0x7610, R18 ;  /* 0x00007610ff127816 */ /* 0x000fe40000000012 */
[----:B------:R-:W-:-:S09]  /*2240*/  PRMT R22, RZ, 0x7610, R22 ;  /* 0x00007610ff167816 */ /* 0x000fd20000000016 */
[----:B------:R-:W-:Y:S05]  /*2250*/  @P0 BRA `(.L_x_1430) ;  /* 0x0000002000480947 */ /* 0x000fea0003800000 */
[----:B01----:R-:W0:Y:S01]  /*2260*/  LDC.64 R4, c[0x0][0x390] ;  /* 0x0000e400ff047b82 */ /* 0x003e220000000a00 */
        /* <DEDUP_REMOVED lines=21> */
.L_x_1434:
[----:B------:R-:W2:Y:S02]  /*23c0*/  LDG.E.U8 R4, desc[UR36][R4.64] ;  /* 0x0000002404047981 */ /* 0x000ea4000c1e1100 */
[----:B--2---:R-:W-:-:S04]  /*23d0*/  I2FP.F32.U32 R0, R4 ;  /* 0x0000000400007245 */ /* 0x004fc80000201000 */
[----:B------:R-:W-:-:S04]  /*23e0*/  F2FP.F16.F32.PACK_AB R0, RZ, R0 ;  /* 0x00000000ff00723e */ /* 0x000fc800000000ff */
[----:B------:R-:W-:Y:S01]  /*23f0*/  PRMT R18, R0, 0x7610, R18 ;  /* 0x0000761000127816 */ /* 0x000fe20000000012 */
[----:B------:R-:W-:Y:S06]  /*2400*/  BRA `(.L_x_1436) ;  /* 0x0000000c00b87947 */ /* 0x000fec0003800000 */
.L_x_1433:
        /* <DEDUP_REMOVED lines=11> */
.L_x_1438:
[----:B------:R-:W2:Y:S02]  /*24c0*/  LDG.E R4, desc[UR36][R4.64] ;  /* 0x0000002404047981 */ /* 0x000ea4000c1e1900 */
[----:B--2---:R-:W-:-:S04]  /*24d0*/  I2FP.F32.S32 R0, R4 ;  /* 0x0000000400007245 */ /* 0x004fc80000201400 */
[----:B------:R-:W-:-:S04]  /*24e0*/  F2FP.F16.F32.PACK_AB R0, RZ, R0 ;  /* 0x00000000ff00723e */ /* 0x000fc800000000ff */
[----:B------:R-:W-:Y:S01]  /*24f0*/  PRMT R18, R0, 0x7610, R18 ;  /* 0x0000761000127816 */ /* 0x000fe20000000012 */
[----:B------:R-:W-:Y:S06]  /*2500*/  BRA `(.L_x_1436) ;  /* 0x0000000c00787947 */ /* 0x000fec0003800000 */
.L_x_1437:
[----:B------:R-:W2:Y:S02]  /*2510*/  LDG.E.U16 R4, desc[UR36][R4.64] ;  /* 0x0000002404047981 */ /* 0x000ea4000c1e1500 */
[----:B--2---:R-:W0:Y:S02]  /*2520*/  I2F.S16 R0, R4 ;  /* 0x0000000400007306 */ /* 0x004e240000101400 */
[----:B0-----:R-:W-:-:S04]  /*2530*/  F2FP.F16.F32.PACK_AB R0, RZ, R0 ;  /* 0x00000000ff00723e */ /* 0x001fc800000000ff */
[----:B------:R-:W-:Y:S01]  /*2540*/  PRMT R18, R0, 0x7610, R18 ;  /* 0x0000761000127816 */ /* 0x000fe20000000012 */
[----:B------:R-:W-:Y:S06]  /*2550*/  BRA `(.L_x_1436) ;  /* 0x0000000c00647947 */ /* 0x000fec0003800000 */
.L_x_1432:
        /* <DEDUP_REMOVED lines=9> */
.L_x_1440:
[----:B------:R1:W5:Y:S01]  /*25f0*/  LDG.E.U16 R18, desc[UR36][R4.64] ;  /* 0x0000002404127981 */ /* 0x000362000c1e1500 */
[----:B------:R-:W-:Y:S05]  /*2600*/  BRA `(.L_x_1436) ;  /* 0x0000000c00387947 */ /* 0x000fea0003800000 */
.L_x_1439:
        /* <DEDUP_REMOVED lines=9> */
.L_x_1442:
[----:B------:R0:W5:Y:S01]  /*26a0*/  LDG.E.U16 R18, desc[UR36][R4.64] ;  /* 0x0000002404127981 */ /* 0x000162000c1e1500 */
[----:B------:R-:W-:Y:S05]  /*26b0*/  BRA `(.L_x_1436) ;  /* 0x0000000c000c7947 */ /* 0x000fea0003800000 */
.L_x_1441:
        /* <DEDUP_REMOVED lines=9> */
.L_x_1431:
        /* <DEDUP_REMOVED lines=14> */
.L_x_1445:
        /* <DEDUP_REMOVED lines=9> */
.L_x_1444:
        /* <DEDUP_REMOVED lines=27> */
.L_x_1447:
        /* <DEDUP_REMOVED lines=12> */
[----:B------:R-:W-:-:S04]  /*2b30*/  F2FP.F16.F32.PACK_AB R0, RZ, R0 ;  /* 0x00000000ff00723e */ /* 0x000fc800000000ff */
[----:B------:R-:W-:Y:S01]  /*2b40*/  PRMT R18, R0, 0x7610, R18 ;  /* 0x0000761000127816 */ /* 0x000fe20000000012 */
[----:B------:R-:W-:Y:S06]  /*2b50*/  BRA `(.L_x_1436) ;  /* 0x0000000400e47947 */ /* 0x000fec0003800000 */
.L_x_1446:
[----:B------:R-:W2:Y:S02]  /*2b60*/  LDG.E.U16 R0, desc[UR36][R4.64] ;  /* 0x0000002404007981 */ /* 0x000ea4000c1e1500 */
[----:B--2---:R-:W-:-:S05]  /*2b70*/  IMAD.U32 R0, R0, 0x10000, RZ ;  /* 0x0001000000007824 */ /* 0x004fca00078e00ff */
[----:B------:R-:W-:-:S04]  /*2b80*/  F2FP.F16.F32.PACK_AB R0, RZ, R0 ;  /* 0x00000000ff00723e */ /* 0x000fc800000000ff */
[----:B------:R-:W-:Y:S01]  /*2b90*/  PRMT R18, R0, 0x7610, R18 ;  /* 0x0000761000127816 */ /* 0x000fe20000000012 */
[----:B------:R-:W-:Y:S06]  /*2ba0*/  BRA `(.L_x_1436) ;  /* 0x0000000400d07947 */ /* 0x000fec0003800000 */
.L_x_1443:
        /* <DEDUP_REMOVED lines=13> */
.L_x_1450:
        /* <DEDUP_REMOVED lines=21> */
.L_x_1454:
[----:B------:R-:W-:Y:S05]  /*2dd0*/  BSYNC.RECONVERGENT B1 ;  /* 0x0000000000017941 */ /* 0x000fea0003800200 */
.L_x_1453:
[----:B------:R-:W-:Y:S01]  /*2de0*/  IMAD.SHL.U32 R0, R0, 0x100000, RZ ;  /* 0x0010000000007824 */ /* 0x000fe200078e00ff */
[----:B------:R-:W-:-:S04]  /*2df0*/  LEA R3, R3, 0x3b800000, 0x17 ;  /* 0x3b80000003037811 */ /* 0x000fc800078eb8ff */
[----:B------:R-:W-:-:S07]  /*2e00*/  LOP3.LUT R0, R3, R0, R7, 0xfe, !PT ;  /* 0x0000000003007212 */ /* 0x000fce00078efe07 */
.L_x_1452:
[----:B------:R-:W-:Y:S05]  /*2e10*/  BSYNC.RECONVERGENT B0 ;  /* 0x0000000000007941 */ /* 0x000fea0003800200 */
.L_x_1451:
[----:B------:R-:W-:-:S04]  /*2e20*/  F2FP.F16.F32.PACK_AB R0, RZ, R0 ;  /* 0x00000000ff00723e */ /* 0x000fc800000000ff */
[----:B------:R-:W-:Y:S01]  /*2e30*/  PRMT R18, R0, 0x7610, R18 ;  /* 0x0000761000127816 */ /* 0x000fe20000000012 */
[----:B------:R-:W-:Y:S06]  /*2e40*/  BRA `(.L_x_1436) ;  /* 0x0000000400287947 */ /* 0x000fec0003800000 */
.L_x_1449:
        /* <DEDUP_REMOVED lines=21> */
.L_x_1458:
[----:B------:R-:W-:Y:S05]  /*2fa0*/  BSYNC.RECONVERGENT B1 ;  /* 0x0000000000017941 */ /* 0x000fea0003800200 */
.L_x_1457:
[----:B------:R-:W-:Y:S01]  /*2fb0*/  IMAD.SHL.U32 R0, R0, 0x200000, RZ ;  /* 0x0020000000007824 */ /* 0x000fe200078e00ff */
[----:B------:R-:W-:-:S04]  /*2fc0*/  LEA R3, R3, 0x37800000, 0x17 ;  /* 0x3780000003037811 */ /* 0x000fc800078eb8ff */
[----:B------:R-:W-:-:S07]  /*2fd0*/  LOP3.LUT R0, R3, R0, R7, 0xfe, !PT ;  /* 0x0000000003007212 */ /* 0x000fce00078efe07 */
.L_x_1456:
[----:B------:R-:W-:Y:S05]  /*2fe0*/  BSYNC.RECONVERGENT B0 ;  /* 0x0000000000007941 */ /* 0x000fea0003800200 */
.L_x_1455:
[----:B------:R-:W-:-:S04]  /*2ff0*/  F2FP.F16.F32.PACK_AB R0, RZ, R0 ;  /* 0x00000000ff00723e */ /* 0x000fc800000000ff */
[----:B------:R-:W-:Y:S01]  /*3000*/  PRMT R18, R0, 0x7610, R18 ;  /* 0x0000761000127816 */ /* 0x000fe20000000012 */
[----:B------:R-:W-:Y:S06]  /*3010*/  BRA `(.L_x_1436) ;  /* 0x0000000000b47947 */ /* 0x000fec0003800000 */
.L_x_1448:
        /* <DEDUP_REMOVED lines=14> */
.L_x_1462:
[----:B------:R-:W-:Y:S05]  /*3100*/  BSYNC.RECONVERGENT B0 ;  /* 0x0000000000007941 */ /* 0x000fea0003800200 */
.L_x_1461:
[----:B------:R-:W-:-:S04]  /*3110*/  F2FP.F16.F32.PACK_AB R0, RZ, R0 ;  /* 0x00000000ff00723e */ /* 0x000fc800000000ff */
[----:B------:R-:W-:Y:S01]  /*3120*/  PRMT R18, R0, 0x7610, R18 ;  /* 0x0000761000127816 */ /* 0x000fe20000000012 */
[----:B------:R-:W-:Y:S06]  /*3130*/  BRA `(.L_x_1436) ;  /* 0x00000000006c7947 */ /* 0x000fec0003800000 */
.L_x_1435:
        /* <DEDUP_REMOVED lines=16> */
.L_x_1463:
[----:B------:R-:W-:Y:S01]  /*3240*/  PRMT R18, RZ, 0x7610, R18 ;  /* 0x00007610ff127816 */ /* 0x000fe20000000012 */
[----:B------:R-:W-:Y:S06]  /*3250*/  BRA `(.L_x_1436) ;  /* 0x0000000000247947 */ /* 0x000fec0003800000 */
.L_x_1460:
[----:B------:R-:W2:Y:S02]  /*3260*/  LDG.E.64 R4, desc[UR36][R4.64] ;  /* 0x0000002404047981 */ /* 0x000ea4000c1e1b00 */
[----:B--2---:R-:W0:Y:S02]  /*3270*/  I2F.U64 R0, R4 ;  /* 0x0000000400007312 */ /* 0x004e240000301000 */
[----:B0-----:R-:W-:-:S04]  /*3280*/  F2FP.F16.F32.PACK_AB R0, RZ, R0 ;  /* 0x00000000ff00723e */ /* 0x001fc800000000ff */
[----:B------:R-:W-:Y:S01]  /*3290*/  PRMT R18, R0, 0x7610, R18 ;  /* 0x0000761000127816 */ /* 0x000fe20000000012 */
[----:B------:R-:W-:Y:S06]  /*32a0*/  BRA `(.L_x_1436) ;  /* 0x0000000000107947 */ /* 0x000fec0003800000 */
.L_x_1459:
[----:B------:R-:W2:Y:S02]  /*32b0*/  LDG.E R4, desc[UR36][R4.64] ;  /* 0x0000002404047981 */ /* 0x000ea4000c1e1900 */
[----:B--2---:R-:W-:-:S04]  /*32c0*/  I2FP.F32.U32 R0, R4 ;  /* 0x0000000400007245 */ /* 0x004fc80000201000 */
[----:B------:R-:W-:-:S04]  /*32d0*/  F2FP.F16.F32.PACK_AB R0, RZ, R0 ;  /* 0x00000000ff00723e */ /* 0x000fc800000000ff */
[----:B------:R-:W-:-:S07]  /*32e0*/  PRMT R18, R0, 0x7610, R18 ;  /* 0x0000761000127816 */ /* 0x000fce0000000012 */
.L_x_1436:
        /* <DEDUP_REMOVED lines=21> */
.L_x_1467:
[----:B------:R-:W2:Y:S02]  /*3440*/  LDG.E.U8 R4, desc[UR36][R4.64] ;  /* 0x0000002404047981 */ /* 0x000ea4000c1e1100 */
[----:B--2---:R-:W-:-:S04]  /*3450*/  I2FP.F32.U32 R0, R4 ;  /* 0x0000000400007245 */ /* 0x004fc80000201000 */
[----:B------:R-:W-:-:S04]  /*3460*/  F2FP.F16.F32.PACK_AB R0, RZ, R0 ;  /* 0x00000000ff00723e */ /* 0x000fc800000000ff */
[----:B------:R-:W-:Y:S01]  /*3470*/  PRMT R22, R0, 0x7610, R22 ;  /* 0x0000761000167816 */ /* 0x000fe20000000016 */
[----:B------:R-:W-:Y:S06]  /*3480*/  BRA `(.L_x_1469) ;  /* 0x0000000c00b87947 */ /* 0x000fec0003800000 */
.L_x_1466:
        /* <DEDUP_REMOVED lines=11> */
.L_x_1471:
[----:B------:R-:W2:Y:S02]  /*3540*/  LDG.E R4, desc[UR36][R4.64] ;  /* 0x0000002404047981 */ /* 0x000ea4000c1e1900 */
[----:B--2---:R-:W-:-:S04]  /*3550*/  I2FP.F32.S32 R0, R4 ;  /* 0x0000000400007245 */ /* 0x004fc80000201400 */
[----:B------:R-:W-:-:S04]  /*3560*/  F2FP.F16.F32.PACK_AB R0, RZ, R0 ;  /* 0x00000000ff00723e */ /* 0x000fc800000000ff */
[----:B------:R-:W-:Y:S01]  /*3570*/  PRMT R22, R0, 0x7610, R22 ;  /* 0x0000761000167816 */ /* 0x000fe20000000016 */
[----:B------:R-:W-:Y:S06]  /*3580*/  BRA `(.L_x_1469) ;  /* 0x0000000c00787947 */ /* 0x000fec0003800000 */
.L_x_1470:
[----:B------:R-:W2:Y:S02]  /*3590*/  LDG.E.U16 R4, desc[UR36][R4.64] ;  /* 0x0000002404047981 */ /* 0x000ea4000c1e1500 */
[----:B--2---:R-:W0:Y:S02]  /*35a0*/  I2F.S16 R0, R4 ;  /* 0x0000000400007306 */ /* 0x004e240000101400 */
[----:B0-----:R-:W-:-:S04]  /*35b0*/  F2FP.F16.F32.PACK_AB R0, RZ, R0 ;  /* 0x00000000ff00723e */ /* 0x001fc800000000ff */
[----:B------:R-:W-:Y:S01]  /*35c0*/  PRMT R22, R0, 0x7610, R22 ;  /* 0x0000761000167816 */ /* 0x000fe20000000016 */
[----:B------:R-:W-:Y:S06]  /*35d0*/  BRA `(.L_x_1469) ;  /* 0x0000000c00647947 */ /* 0x000fec0003800000 */
.L_x_1465:
        /* <DEDUP_REMOVED lines=9> */
.L_x_1473:
[----:B------:R1:W5:Y:S01]  /*3670*/  LDG.E.U16 R22, desc[UR36][R4.64] ;  /* 0x0000002404167981 */ /* 0x000362000c1e1500 */
[----:B------:R-:W-:Y:S05]  /*3680*/  BRA `(.L_x_1469) ;  /* 0x0000000c00387947 */ /* 0x000fea0003800000 */
.L_x_1472:
        /* <DEDUP_REMOVED lines=9> */
.L_x_1475:
[----:B------:R0:W5:Y:S01]  /*3720*/  LDG.E.U16 R22, desc[UR36][R4.64] ;  /* 0x0000002404167981 */ /* 0x000162000c1e1500 */
[----:B------:R-:W-:Y:S05]  /*3730*/  BRA `(.L_x_1469) ;  /* 0x0000000c000c7947 */ /* 0x000fea0003800000 */
.L_x_1474:
        /* <DEDUP_REMOVED lines=9> */
.L_x_1464:
        /* <DEDUP_REMOVED lines=14> */
.L_x_1478:
        /* <DEDUP_REMOVED lines=9> */
.L_x_1477:
        /* <DEDUP_REMOVED lines=27> */
.L_x_1480:
        /* <DEDUP_REMOVED lines=15> */
.L_x_1479:
[----:B------:R-:W2:Y:S02]  /*3be0*/  LDG.E.U16 R0, desc[UR36][R4.64] ;  /* 0x0000002404007981 */ /* 0x000ea4000c1e1500 */
[----:B--2---:R-:W-:-:S05]  /*3bf0*/  IMAD.U32 R0, R0, 0x10000, RZ ;  /* 0x0001000000007824 */ /* 0x004fca00078e00ff */
[----:B------:R-:W-:-:S04]  /*3c00*/  F2FP.F16.F32.PACK_AB R0, RZ, R0 ;  /* 0x00000000ff00723e */ /* 0x000fc800000000ff */
[----:B------:R-:W-:Y:S01]  /*3c10*/  PRMT R22, R0, 0x7610, R22 ;  /* 0x0000761000167816 */ /* 0x000fe20000000016 */
[----:B------:R-:W-:Y:S06]  /*3c20*/  BRA `(.L_x_1469) ;  /* 0x0000000400d07947 */ /* 0x000fec0003800000 */
.L_x_1476:
        /* <DEDUP_REMOVED lines=13> */
.L_x_1483:
        /* <DEDUP_REMOVED lines=21> */
.L_x_1487:
[----:B------:R-:W-:Y:S05]  /*3e50*/  BSYNC.RECONVERGENT B1 ;  /* 0x0000000000017941 */ /* 0x000fea0003800200 */
.L_x_1486:
[----:B------:R-:W-:Y:S01]  /*3e60*/  IMAD.SHL.U32 R0, R0, 0x100000, RZ ;  /* 0x0010000000007824 */ /* 0x000fe200078e00ff */
[----:B------:R-:W-:-:S04]  /*3e70*/  LEA R3, R3, 0x3b800000, 0x17 ;  /* 0x3b80000003037811 */ /* 0x000fc800078eb8ff */
[----:B------:R-:W-:-:S07]  /*3e80*/  LOP3.LUT R0, R3, R0, R7, 0xfe, !PT ;  /* 0x0000000003007212 */ /* 0x000fce00078efe07 */
.L_x_1485:
[----:B------:R-:W-:Y:S05]  /*3e90*/  BSYNC.RECONVERGENT B0 ;  /* 0x0000000000007941 */ /* 0x000fea0003800200 */
.L_x_1484:
[----:B------:R-:W-:-:S04]  /*3ea0*/  F2FP.F16.F32.PACK_AB R0, RZ, R0 ;  /* 0x00000000ff00723e */ /* 0x000fc800000000ff */
[----:B------:R-:W-:Y:S01]  /*3eb0*/  PRMT R22, R0, 0x7610, R22 ;  /* 0x0000761000167816 */ /* 0x000fe20000000016 */
[----:B------:R-:W-:Y:S06]  /*3ec0*/  BRA `(.L_x_1469) ;  /* 0x0000000400287947 */ /* 0x000fec0003800000 */
.L_x_1482:
        /* <DEDUP_REMOVED lines=21> */
.L_x_1491:
[----:B------:R-:W-:Y:S05]  /*4020*/  BSYNC.RECONVERGENT B1 ;  /* 0x0000000000017941 */ /* 0x000fea0003800200 */
.L_x_1490:
[----:B------:R-:W-:Y:S01]  /*4030*/  IMAD.SHL.U32 R0, R0, 0x200000, RZ ;  /* 0x0020000000007824 */ /* 0x000fe200078e00ff */
[----:B------:R-:W-:-:S04]  /*4040*/  LEA R3, R3, 0x37800000, 0x17 ;  /* 0x3780000003037811 */ /* 0x000fc800078eb8ff */
[----:B------:R-:W-:-:S07]  /*4050*/  LOP3.LUT R0, R3, R0, R7, 0xfe, !PT ;  /* 0x0000000003007212 */ /* 0x000fce00078efe07 */
.L_x_1489:
[----:B------:R-:W-:Y:S05]  /*4060*/  BSYNC.RECONVERGENT B0 ;  /* 0x0000000000007941 */ /* 0x000fea0003800200 */
.L_x_1488:
[----:B------:R-:W-:-:S04]  /*4070*/  F2FP.F16.F32.PACK_AB R0, RZ, R0 ;  /* 0x00000000ff00723e */ /* 0x000fc800000000ff */
[----:B------:R-:W-:Y:S01]  /*4080*/  PRMT R22, R0, 0x7610, R22 ;  /* 0x0000761000167816 */ /* 0x000fe20000000016 */
[----:B------:R-:W-:Y:S06]  /*4090*/  BRA `(.L_x_1469) ;  /* 0x0000000000b47947 */ /* 0x000fec0003800000 */
.L_x_1481:
        /* <DEDUP_REMOVED lines=14> */
.L_x_1495:
[----:B------:R-:W-:Y:S05]  /*4180*/  BSYNC.RECONVERGENT B0 ;  /* 0x0000000000007941 */ /* 0x000fea0003800200 */
.L_x_1494:
[----:B------:R-:W-:-:S04]  /*4190*/  F2FP.F16.F32.PACK_AB R0, RZ, R0 ;  /* 0x00000000ff00723e */ /* 0x000fc800000000ff */
[----:B------:R-:W-:Y:S01]  /*41a0*/  PRMT R22, R0, 0x7610, R22 ;  /* 0x0000761000167816 */ /* 0x000fe20000000016 */
[----:B------:R-:W-:Y:S06]  /*41b0*/  BRA `(.L_x_1469) ;  /* 0x00000000006c7947 */ /* 0x000fec0003800000 */
.L_x_1468:
        /* <DEDUP_REMOVED lines=16> */
.L_x_1496:
[----:B------:R-:W-:Y:S01]  /*42c0*/  PRMT R22, RZ, 0x7610, R22 ;  /* 0x00007610ff167816 */ /* 0x000fe20000000016 */
[----:B------:R-:W-:Y:S06]  /*42d0*/  BRA `(.L_x_1469) ;  /* 0x0000000000247947 */ /* 0x000fec0003800000 */
.L_x_1493:
[----:B------:R-:W2:Y:S02]  /*42e0*/  LDG.E.64 R4, desc[UR36][R4.64] ;  /* 0x0000002404047981 */ /* 0x000ea4000c1e1b00 */
[----:B--2---:R-:W0:Y:S02]  /*42f0*/  I2F.U64 R0, R4 ;  /* 0x0000000400007312 */ /* 0x004e240000301000 */
[----:B0-----:R-:W-:-:S04]  /*4300*/  F2FP.F16.F32.PACK_AB R0, RZ, R0 ;  /* 0x00000000ff00723e */ /* 0x001fc800000000ff */
[----:B------:R-:W-:Y:S01]  /*4310*/  PRMT R22, R0, 0x7610, R22 ;  /* 0x0000761000167816 */ /* 0x000fe20000000016 */
[----:B------:R-:W-:Y:S06]  /*4320*/  BRA `(.L_x_1469) ;  /* 0x0000000000107947 */ /* 0x000fec0003800000 */
.L_x_1492:
[----:B------:R-:W2:Y:S02]  /*4330*/  LDG.E R4, desc[UR36][R4.64] ;  /* 0x0000002404047981 */ /* 0x000ea4000c1e1900 */
[----:B--2---:R-:W-:-:S04]  /*4340*/  I2FP.F32.U32 R0, R4 ;  /* 0x0000000400007245 */ /* 0x004fc80000201000 */
[----:B------:R-:W-:-:S04]  /*4350*/  F2FP.F16.F32.PACK_AB R0, RZ, R0 ;  /* 0x00000000ff00723e */ /* 0x000fc800000000ff */
[----:B------:R-:W-:-:S07]  /*4360*/  PRMT R22, R0, 0x7610, R22 ;  /* 0x0000761000167816 */ /* 0x000fce0000000016 */
.L_x_1469:
[----:B------:R-:W-:-:S07]  /*4370*/  VIADD R27, R27, 0x80 ;  /* 0x000000801b1b7836 */ /* 0x000fce0000000000 */
.L_x_1430:
[----:B------:R-:W-:Y:S05]  /*4380*/  BSYNC.RECONVERGENT B6 ;  /* 0x0000000000067941 */ /* 0x000fea0003800200 */
.L_x_1429:
        /* <DEDUP_REMOVED lines=27> */
.L_x_1502:
[----:B------:R-:W2:Y:S02]  /*4540*/  LDG.E.U8 R4, desc[UR36][R4.64] ;  /* 0x0000002404047981 */ /* 0x000ea4000c1e1100 */
[----:B--2---:R-:W-:-:S04]  /*4550*/  I2FP.F32.U32 R0, R4 ;  /* 0x0000000400007245 */ /* 0x004fc80000201000 */
[----:B------:R-:W-:-:S04]  /*4560*/  F2FP.F16.F32.PACK_AB R0, RZ, R0 ;  /* 0x00000000ff00723e */ /* 0x000fc800000000ff */
[----:B------:R-:W-:Y:S01]  /*4570*/  PRMT R23, R0, 0x7610, R23 ;  /* 0x0000761000177816 */ /* 0x000fe20000000017 */
[----:B------:R-:W-:Y:S06]  /*4580*/  BRA `(.L_x_1504) ;  /* 0x0000000c00b87947 */ /* 0x000fec0003800000 */
.L_x_1501:
        /* <DEDUP_REMOVED lines=11> */
.L_x_1506:
[----:B------:R-:W2:Y:S02]  /*4640*/  LDG.E R4, desc[UR36][R4.64] ;  /* 0x0000002404047981 */ /* 0x000ea4000c1e1900 */
[----:B--2---:R-:W-:-:S04]  /*4650*/  I2FP.F32.S32 R0, R4 ;  /* 0x0000000400007245 */ /* 0x004fc80000201400 */
[----:B------:R-:W-:-:S04]  /*4660*/  F2FP.F16.F32.PACK_AB R0, RZ, R0 ;  /* 0x00000000ff00723e */ /* 0x000fc800000000ff */
[----:B------:R-:W-:Y:S01]  /*4670*/  PRMT R23, R0, 0x7610, R23 ;  /* 0x0000761000177816 */ /* 0x000fe20000000017 */
[----:B------:R-:W-:Y:S06]  /*4680*/  BRA `(.L_x_1504) ;  /* 0x0000000c00787947 */ /* 0x000fec0003800000 */
.L_x_1505:
[----:B------:R-:W2:Y:S02]  /*4690*/  LDG.E.U16 R4, desc[UR36][R4.64] ;  /* 0x0000002404047981 */ /* 0x000ea4000c1e1500 */
[----:B--2---:R-:W0:Y:S02]  /*46a0*/  I2F.S16 R0, R4 ;  /* 0x0000000400007306 */ /* 0x004e240000101400 */
[----:B0-----:R-:W-:-:S04]  /*46b0*/  F2FP.F16.F32.PACK_AB R0, RZ, R0 ;  /* 0x00000000ff00723e */ /* 0x001fc800000000ff */
[----:B------:R-:W-:Y:S01]  /*46c0*/  PRMT R23, R0, 0x7610, R23 ;  /* 0x0000761000177816 */ /* 0x000fe20000000017 */
[----:B------:R-:W-:Y:S06]  /*46d0*/  BRA `(.L_x_1504) ;  /* 0x0000000c00647947 */ /* 0x000fec0003800000 */
.L_x_1500:
        /* <DEDUP_REMOVED lines=9> */
.L_x_1508:
[----:B------:R1:W5:Y:S01]  /*4770*/  LDG.E.U16 R23, desc[UR36][R4.64] ;  /* 0x0000002404177981 */ /* 0x000362000c1e1500 */
[----:B------:R-:W-:Y:S05]  /*4780*/  BRA `(.L_x_1504) ;  /* 0x0000000c00387947 */ /* 0x000fea0003800000 */
.L_x_1507:
        /* <DEDUP_REMOVED lines=9> */
.L_x_1510:
[----:B------:R0:W5:Y:S01]  /*4820*/  LDG.E.U16 R23, desc[UR36][R4.64] ;  /* 0x0000002404177981 */ /* 0x000162000c1e1500 */
[----:B------:R-:W-:Y:S05]  /*4830*/  BRA `(.L_x_1504) ;  /* 0x0000000c000c7947 */ /* 0x000fea0003800000 */
.L_x_1509:
        /* <DEDUP_REMOVED lines=9> */
.L_x_1499:
        /* <DEDUP_REMOVED lines=14> */
.L_x_1513:
        /* <DEDUP_REMOVED lines=9> */
.L_x_1512:
        /* <DEDUP_REMOVED lines=27> */
.L_x_1515:
        /* <DEDUP_REMOVED lines=15> */
.L_x_1514:
[----:B------:R-:W2:Y:S02]  /*4ce0*/  LDG.E.U16 R0, desc[UR36][R4.64] ;  /* 0x0000002404007981 */ /* 0x000ea4000c1e1500 */
[----:B--2---:R-:W-:-:S05]  /*4cf0*/  IMAD.U32 R0, R0, 0x10000, RZ ;  /* 0x0001000000007824 */ /* 0x004fca00078e00ff */
[----:B------:R-:W-:-:S04]  /*4d00*/  F2FP.F16.F32.PACK_AB R0, RZ, R0 ;  /* 0x00000000ff00723e */ /* 0x000fc800000000ff */
[----:B------:R-:W-:Y:S01]  /*4d10*/  PRMT R23, R0, 0x7610, R23 ;  /* 0x0000761000177816 */ /* 0x000fe20000000017 */
[----:B------:R-:W-:Y:S06]  /*4d20*/  BRA `(.L_x_1504) ;  /* 0x0000000400d07947 */ /* 0x000fec0003800000 */
.L_x_1511:
        /* <DEDUP_REMOVED lines=13> */
.L_x_1518:
        /* <DEDUP_REMOVED lines=21> */
.L_x_1522:
[----:B------:R-:W-:Y:S05]  /*4f50*/  BSYNC.RECONVERGENT B1 ;  /* 0x0000000000017941 */ /* 0x000fea0003800200 */
.L_x_1521:
[----:B------:R-:W-:Y:S01]  /*4f60*/  IMAD.SHL.U32 R0, R0, 0x100000, RZ ;  /* 0x0010000000007824 */ /* 0x000fe200078e00ff */
[----:B------:R-:W-:-:S04]  /*4f70*/  LEA R3, R3, 0x3b800000, 0x17 ;  /* 0x3b80000003037811 */ /* 0x000fc800078eb8ff */
[----:B------:R-:W-:-:S07]  /*4f80*/  LOP3.LUT R0, R3, R0, R7, 0xfe, !PT ;  /* 0x0000000003007212 */ /* 0x000fce00078efe07 */
.L_x_1520:
[----:B------:R-:W-:Y:S05]  /*4f90*/  BSYNC.RECONVERGENT B0 ;  /* 0x0000000000007941 */ /* 0x000fea0003800200 */
.L_x_1519:
[----:B------:R-:W-:-:S04]  /*4fa0*/  F2FP.F16.F32.PACK_AB R0, RZ, R0 ;  /* 0x00000000ff00723e */ /* 0x000fc800000000ff */
[----:B------:R-:W-:Y:S01]  /*4fb0*/  PRMT R23, R0, 0x7610, R23 ;  /* 0x0000761000177816 */ /* 0x000fe20000000017 */
[----:B------:R-:W-:Y:S06]  /*4fc0*/  BRA `(.L_x_1504) ;  /* 0x0000000400287947 */ /* 0x000fec0003800000 */
.L_x_1517:
        /* <DEDUP_REMOVED lines=21> */
.L_x_1526:
[----:B------:R-:W-:Y:S05]  /*5120*/  BSYNC.RECONVERGENT B1 ;  /* 0x0000000000017941 */ /* 0x000fea0003800200 */
.L_x_1525:
[----:B------:R-:W-:Y:S01]  /*5130*/  IMAD.SHL.U32 R0, R0, 0x200000, RZ ;  /* 0x0020000000007824 */ /* 0x000fe200078e00ff */
[----:B------:R-:W-:-:S04]  /*5140*/  LEA R3, R3, 0x37800000, 0x17 ;  /* 0x3780000003037811 */ /* 0x000fc800078eb8ff */
[----:B------:R-:W-:-:S07]  /*5150*/  LOP3.LUT R0, R3, R0, R7, 0xfe, !PT ;  /* 0x0000000003007212 */ /* 0x000fce00078efe07 */
.L_x_1524:
[----:B------:R-:W-:Y:S05]  /*5160*/  BSYNC.RECONVERGENT B0 ;  /* 0x0000000000007941 */ /* 0x000fea0003800200 */
.L_x_1523:
[----:B------:R-:W-:-:S04]  /*5170*/  F2FP.F16.F32.PACK_AB R0, RZ, R0 ;  /* 0x00000000ff00723e */ /* 0x000fc800000000ff */
[----:B------:R-:W-:Y:S01]  /*5180*/  PRMT R23, R0, 0x7610, R23 ;  /* 0x0000761000177816 */ /* 0x000fe20000000017 */
[----:B------:R-:W-:Y:S06]  /*5190*/  BRA `(.L_x_1504) ;  /* 0x0000000000b47947 */ /* 0x000fec0003800000 */
.L_x_1516:
        /* <DEDUP_REMOVED lines=14> */
.L_x_1530:
[----:B------:R-:W-:Y:S05]  /*5280*/  BSYNC.RECONVERGENT B0 ;  /* 0x0000000000007941 */ /* 0x000fea0003800200 */
.L_x_1529:
[----:B------:R-:W-:-:S04]  /*5290*/  F2FP.F16.F32.PACK_AB R0, RZ, R0 ;  /* 0x00000000ff00723e */ /* 0x000fc800000000ff */
[----:B------:R-:W-:Y:S01]  /*52a0*/  PRMT R23, R0, 0x7610, R23 ;  /* 0x0000761000177816 */ /* 0x000fe20000000017 */
[----:B------:R-:W-:Y:S06]  /*52b0*/  BRA `(.L_x_1504) ;  /* 0x00000000006c7947 */ /* 0x000fec0003800000 */
.L_x_1503:
        /* <DEDUP_REMOVED lines=16> */
.L_x_1531:
[----:B------:R-:W-:Y:S01]  /*53c0*/  PRMT R23, RZ, 0x7610, R23 ;  /* 0x00007610ff177816 */ /* 0x000fe20000000017 */
[----:B------:R-:W-:Y:S06]  /*53d0*/  BRA `(.L_x_1504) ;  /* 0x0000000000247947 */ /* 0x000fec0003800000 */
.L_x_1528:
[----:B------:R-:W2:Y:S02]  /*53e0*/  LDG.E.64 R4, desc[UR36][R4.64] ;  /* 0x0000002404047981 */ /* 0x000ea4000c1e1b00 */
[----:B--2---:R-:W0:Y:S02]  /*53f0*/  I2F.U64 R0, R4 ;  /* 0x0000000400007312 */ /* 0x004e240000301000 */
[----:B0-----:R-:W-:-:S04]  /*5400*/  F2FP.F16.F32.PACK_AB R0, RZ, R0 ;  /* 0x00000000ff00723e */ /* 0x001fc800000000ff */
[----:B------:R-:W-:Y:S01]  /*5410*/  PRMT R23, R0, 0x7610, R23 ;  /* 0x0000761000177816 */ /* 0x000fe20000000017 */
[----:B------:R-:W-:Y:S06]  /*5420*/  BRA `(.L_x_1504) ;  /* 0x0000000000107947 */ /* 0x000fec0003800000 */
.L_x_1527:
[----:B------:R-:W2:Y:S02]  /*5430*/  LDG.E R4, desc[UR36][R4.64] ;  /* 0x0000002404047981 */ /* 0x000ea4000c1e1900 */
[----:B--2---:R-:W-:-:S04]  /*5440*/  I2FP.F32.U32 R0, R4 ;  /* 0x0000000400007245 */ /* 0x004fc80000201000 */
[----:B------:R-:W-:-:S04]  /*5450*/  F2FP.F16.F32.PACK_AB R0, RZ, R0 ;  /* 0x00000000ff00723e */ /* 0x000fc800000000ff */
[----:B------:R-:W-:-:S07]  /*5460*/  PRMT R23, R0, 0x7610, R23 ;  /* 0x0000761000177816 */ /* 0x000fce0000000017 */
.L_x_1504:
[----:B------:R-:W2:Y:S01]  /*5470*/  LDCU.U8 UR6, c[0x0][0x3a5] ;  /* 0x000074a0ff0677ac */ /* 0x000ea20008000000 */
[----:B01----:R-:W0:Y:S01]  /*5480*/  LDC.64 R4, c[0x0][0x398] ;  /* 0x0000e600ff047b82 */ /* 0x003e220000000a00 */
[----:B------:R-:W1:Y:S01]  /*5490*/  LDCU UR5, c[0x0][0x3ac] ;  /* 0x00007580ff0577ac */ /* 0x000e620008000800 */
[----:B--2---:R-:W-:-:S04]  /*54a0*/  UPRMT UR4, UR6, 0x9910, URZ ;  /* 0x0000991006047896 */ /* 0x004fc800080000ff */
        /* <DEDUP_REMOVED lines=18> */
.L_x_1535:
[----:B------:R-:W2:Y:S02]  /*55d0*/  LDG.E.U8 R4, desc[UR36][R4.64] ;  /* 0x0000002404047981 */ /* 0x000ea4000c1e1100 */
[----:B--2---:R-:W-:-:S04]  /*55e0*/  I2FP.F32.U32 R0, R4 ;  /* 0x0000000400007245 */ /* 0x004fc80000201000 */
[----:B------:R-:W-:-:S04]  /*55f0*/  F2FP.F16.F32.PACK_AB R0, RZ, R0 ;  /* 0x00000000ff00723e */ /* 0x000fc800000000ff */
[----:B------:R-:W-:Y:S01]  /*5600*/  PRMT R24, R0, 0x7610, R24 ;  /* 0x0000761000187816 */ /* 0x000fe20000000018 */
[----:B------:R-:W-:Y:S06]  /*5610*/  BRA `(.L_x_1537) ;  /* 0x0000000c00b87947 */ /* 0x000fec0003800000 */
.L_x_1534:
        /* <DEDUP_REMOVED lines=11> */
.L_x_1539:
[----:B------:R-:W2:Y:S02]  /*56d0*/  LDG.E R4, desc[UR36][R4.64] ;  /* 0x0000002404047981 */ /* 0x000ea4000c1e1900 */
[----:B--2---:R-:W-:-:S04]  /*56e0*/  I2FP.F32.S32 R0, R4 ;  /* 0x0000000400007245 */ /* 0x004fc80000201400 */
[----:B------:R-:W-:-:S04]  /*56f0*/  F2FP.F16.F32.PACK_AB R0, RZ, R0 ;  /* 0x00000000ff00723e */ /* 0x000fc800000000ff */
[----:B------:R-:W-:Y:S01]  /*5700*/  PRMT R24, R0, 0x7610, R24 ;  /* 0x0000761000187816 */ /* 0x000fe20000000018 */
[----:B------:R-:W-:Y:S06]  /*5710*/  BRA `(.L_x_1537) ;  /* 0x0000000c00787947 */ /* 0x000fec0003800000 */
.L_x_1538:
[----:B------:R-:W2:Y:S02]  /*5720*/  LDG.E.U16 R4, desc[UR36][R4.64] ;  /* 0x0000002404047981 */ /* 0x000ea4000c1e1500 */
[----:B--2---:R-:W0:Y:S02]  /*5730*/  I2F.S16 R0, R4 ;  /* 0x0000000400007306 */ /* 0x004e240000101400 */
[----:B0-----:R-:W-:-:S04]  /*5740*/  F2FP.F16.F32.PACK_AB R0, RZ, R0 ;  /* 0x00000000ff00723e */ /* 0x001fc800000000ff */
[----:B------:R-:W-:Y:S01]  /*5750*/  PRMT R24, R0, 0x7610, R24 ;  /* 0x0000761000187816 */ /* 0x000fe20000000018 */
[----:B------:R-:W-:Y:S06]  /*5760*/  BRA `(.L_x_1537) ;  /* 0x0000000c00647947 */ /* 0x000fec0003800000 */
.L_x_1533:
        /* <DEDUP_REMOVED lines=9> */
.L_x_1541:
[----:B------:R1:W5:Y:S01]  /*5800*/  LDG.E.U16 R24, desc[UR36][R4.64] ;  /* 0x0000002404187981 */ /* 0x000362000c1e1500 */
[----:B------:R-:W-:Y:S05]  /*5810*/  BRA `(.L_x_1537) ;  /* 0x0000000c00387947 */ /* 0x000fea0003800000 */
.L_x_1540:
        /* <DEDUP_REMOVED lines=9> */
.L_x_1543:
[----:B------:R0:W5:Y:S01]  /*58b0*/  LDG.E.U16 R24, desc[UR36][R4.64] ;  /* 0x0000002404187981 */ /* 0x000162000c1e1500 */
[----:B------:R-:W-:Y:S05]  /*58c0*/  BRA `(.L_x_1537) ;  /* 0x0000000c000c7947 */ /* 0x000fea0003800000 */
.L_x_1542:
        /* <DEDUP_REMOVED lines=9> */
.L_x_1532:
        /* <DEDUP_REMOVED lines=14> */
.L_x_1546:
        /* <DEDUP_REMOVED lines=9> */
.L_x_1545:
        /* <DEDUP_REMOVED lines=27> */
.L_x_1548:
        /* <DEDUP_REMOVED lines=15> */
.L_x_1547:
[----:B------:R-:W2:Y:S02]  /*5d70*/  LDG.E.U16 R0, desc[UR36][R4.64] ;  /* 0x0000002404007981 */ /* 0x000ea4000c1e1500 */
[----:B--2---:R-:W-:-:S05]  /*5d80*/  IMAD.U32 R0, R0, 0x10000, RZ ;  /* 0x0001000000007824 */ /* 0x004fca00078e00ff */
[----:B------:R-:W-:-:S04]  /*5d90*/  F2FP.F16.F32.PACK_AB R0, RZ, R0 ;  /* 0x00000000ff00723e */ /* 0x000fc800000000ff */
[----:B------:R-:W-:Y:S01]  /*5da0*/  PRMT R24, R0, 0x7610, R24 ;  /* 0x0000761000187816 */ /* 0x000fe20000000018 */
[----:B------:R-:W-:Y:S06]  /*5db0*/  BRA `(.L_x_1537) ;  /* 0x0000000400d07947 */ /* 0x000fec0003800000 */
.L_x_1544:
        /* <DEDUP_REMOVED lines=13> */
.L_x_1551:
        /* <DEDUP_REMOVED lines=21> */
.L_x_1555:
[----:B------:R-:W-:Y:S05]  /*5fe0*/  BSYNC.RECONVERGENT B1 ;  /* 0x0000000000017941 */ /* 0x000fea0003800200 */
.L_x_1554:
[----:B------:R-:W-:Y:S01]  /*5ff0*/  IMAD.SHL.U32 R0, R0, 0x100000, RZ ;  /* 0x0010000000007824 */ /* 0x000fe200078e00ff */
[----:B------:R-:W-:-:S04]  /*6000*/  LEA R3, R3, 0x3b800000, 0x17 ;  /* 0x3b80000003037811 */ /* 0x000fc800078eb8ff */
[----:B------:R-:W-:-:S07]  /*6010*/  LOP3.LUT R0, R3, R0, R7, 0xfe, !PT ;  /* 0x0000000003007212 */ /* 0x000fce00078efe07 */
.L_x_1553:
[----:B------:R-:W-:Y:S05]  /*6020*/  BSYNC.RECONVERGENT B0 ;  /* 0x0000000000007941 */ /* 0x000fea0003800200 */
.L_x_1552:
[----:B------:R-:W-:-:S04]  /*6030*/  F2FP.F16.F32.PACK_AB R0, RZ, R0 ;  /* 0x00000000ff00723e */ /* 0x000fc800000000ff */
[----:B------:R-:W-:Y:S01]  /*6040*/  PRMT R24, R0, 0x7610, R24 ;  /* 0x0000761000187816 */ /* 0x000fe20000000018 */
[----:B------:R-:W-:Y:S06]  /*6050*/  BRA `(.L_x_1537) ;  /* 0x0000000400287947 */ /* 0x000fec0003800000 */
.L_x_1550:
        /* <DEDUP_REMOVED lines=21> */
.L_x_1559:
[----:B------:R-:W-:Y:S05]  /*61b0*/  BSYNC.RECONVERGENT B1 ;  /* 0x0000000000017941 */ /* 0x000fea0003800200 */
.L_x_1558:
[----:B------:R-:W-:Y:S01]  /*61c0*/  IMAD.SHL.U32 R0, R0, 0x200000, RZ ;  /* 0x0020000000007824 */ /* 0x000fe200078e00ff */
[----:B------:R-:W-:-:S04]  /*61d0*/  LEA R3, R3, 0x37800000, 0x17 ;  /* 0x3780000003037811 */ /* 0x000fc800078eb8ff */
[----:B------:R-:W-:-:S07]  /*61e0*/  LOP3.LUT R0, R3, R0, R7, 0xfe, !PT ;  /* 0x0000000003007212 */ /* 0x000fce00078efe07 */
.L_x_1557:
[----:B------:R-:W-:Y:S05]  /*61f0*/  BSYNC.RECONVERGENT B0 ;  /* 0x0000000000007941 */ /* 0x000fea0003800200 */
.L_x_1556:
[----:B------:R-:W-:-:S04]  /*6200*/  F2FP.F16.F32.PACK_AB R0, RZ, R0 ;  /* 0x00000000ff00723e */ /* 0x000fc800000000ff */
[----:B------:R-:W-:Y:S01]  /*6210*/  PRMT R24, R0, 0x7610, R24 ;  /* 0x0000761000187816 */ /* 0x000fe20000000018 */
[----:B------:R-:W-:Y:S06]  /*6220*/  BRA `(.L_x_1537) ;  /* 0x0000000000b47947 */ /* 0x000fec0003800000 */
.L_x_1549:
        /* <DEDUP_REMOVED lines=14> */
.L_x_1563:
[----:B------:R-:W-:Y:S05]  /*6310*/  BSYNC.RECONVERGENT B0 ;  /* 0x0000000000007941 */ /* 0x000fea0003800200 */
.L_x_1562:
[----:B------:R-:W-:-:S04]  /*6320*/  F2FP.F16.F32.PACK_AB R0, RZ, R0 ;  /* 0x00000000ff00723e */ /* 0x000fc800000000ff */
[----:B------:R-:W-:Y:S01]  /*6330*/  PRMT R24, R0, 0x7610, R24 ;  /* 0x0000761000187816 */ /* 0x000fe20000000018 */
[----:B------:R-:W-:Y:S06]  /*6340*/  BRA `(.L_x_1537) ;  /* 0x00000000006c7947 */ /* 0x000fec0003800000 */
.L_x_1536:
        /* <DEDUP_REMOVED lines=16> */
.L_x_1564:
[----:B------:R-:W-:Y:S01]  /*6450*/  PRMT R24, RZ, 0x7610, R24 ;  /* 0x00007610ff187816 */ /* 0x000fe20000000018 */
[----:B------:R-:W-:Y:S06]  /*6460*/  BRA `(.L_x_1537) ;  /* 0x0000000000247947 */ /* 0x000fec0003800000 */
.L_x_1561:
[----:B------:R-:W2:Y:S02]  /*6470*/  LDG.E.64 R4, desc[UR36][R4.64] ;  /* 0x0000002404047981 */ /* 0x000ea4000c1e1b00 */
[----:B--2---:R-:W0:Y:S02]  /*6480*/  I2F.U64 R0, R4 ;  /* 0x0000000400007312 */ /* 0x004e240000301000 */
[----:B0-----:R-:W-:-:S04]  /*6490*/  F2FP.F16.F32.PACK_AB R0, RZ, R0 ;  /* 0x00000000ff00723e */ /* 0x001fc800000000ff */
[----:B------:R-:W-:Y:S01]  /*64a0*/  PRMT R24, R0, 0x7610, R24 ;  /* 0x0000761000187816 */ /* 0x000fe20000000018 */
[----:B------:R-:W-:Y:S06]  /*64b0*/  BRA `(.L_x_1537) ;  /* 0x0000000000107947 */ /* 0x000fec0003800000 */
.L_x_1560:
[----:B------:R-:W2:Y:S02]  /*64c0*/  LDG.E R4, desc[UR36][R4.64] ;  /* 0x0000002404047981 */ /* 0x000ea4000c1e1900 */
[----:B--2---:R-:W-:-:S04]  /*64d0*/  I2FP.F32.U32 R0, R4 ;  /* 0x0000000400007245 */ /* 0x004fc80000201000 */
[----:B------:R-:W-:-:S04]  /*64e0*/  F2FP.F16.F32.PACK_AB R0, RZ, R0 ;  /* 0x00000000ff00723e */ /* 0x000fc800000000ff */
[----:B------:R-:W-:-:S07]  /*64f0*/  PRMT R24, R0, 0x7610, R24 ;  /* 0x0000761000187816 */ /* 0x000fce0000000018 */
.L_x_1537:
[----:B------:R-:W-:-:S07]  /*6500*/  VIADD R27, R27, 0x80 ;  /* 0x000000801b1b7836 */ /* 0x000fce0000000000 */
.L_x_1498:
[----:B------:R-:W-:Y:S05]  /*6510*/  BSYNC.RECONVERGENT B6 ;  /* 0x0000000000067941 */ /* 0x000fea0003800200 */
.L_x_1497:
        /* <DEDUP_REMOVED lines=27> */
.L_x_1570:
[----:B------:R-:W2:Y:S02]  /*66d0*/  LDG.E.U8 R4, desc[UR36][R4.64] ;  /* 0x0000002404047981 */ /* 0x000ea4000c1e1100 */
[----:B--2---:R-:W-:-:S04]  /*66e0*/  I2FP.F32.U32 R0, R4 ;  /* 0x0000000400007245 */ /* 0x004fc80000201000 */
[----:B------:R-:W-:-:S04]  /*66f0*/  F2FP.F16.F32.PACK_AB R0, RZ, R0 ;  /* 0x00000000ff00723e */ /* 0x000fc800000000ff */
[----:B------:R-:W-:Y:S01]  /*6700*/  PRMT R25, R0, 0x7610, R25 ;  /* 0x0000761000197816 */ /* 0x000fe20000000019 */
[----:B------:R-:W-:Y:S06]  /*6710*/  BRA `(.L_x_1572) ;  /* 0x0000000c00b87947 */ /* 0x000fec0003800000 */
.L_x_1569:
        /* <DEDUP_REMOVED lines=11> */
.L_x_1574:
[----:B------:R-:W2:Y:S02]  /*67d0*/  LDG.E R4, desc[UR36][R4.64] ;  /* 0x0000002404047981 */ /* 0x000ea4000c1e1900 */
[----:B--2---:R-:W-:-:S04]  /*67e0*/  I2FP.F32.S32 R0, R4 ;  /* 0x0000000400007245 */ /* 0x004fc80000201400 */
[----:B------:R-:W-:-:S04]  /*67f0*/  F2FP.F16.F32.PACK_AB R0, RZ, R0 ;  /* 0x00000000ff00723e */ /* 0x000fc800000000ff */
[----:B------:R-:W-:Y:S01]  /*6800*/  PRMT R25, R0, 0x7610, R25 ;  /* 0x0000761000197816 */ /* 0x000fe20000000019 */
[----:B------:R-:W-:Y:S06]  /*6810*/  BRA `(.L_x_1572) ;  /* 0x0000000c00787947 */ /* 0x000fec0003800000 */
.L_x_1573:
[----:B------:R-:W2:Y:S02]  /*6820*/  LDG.E.U16 R4, desc[UR36][R4.64] ;  /* 0x0000002404047981 */ /* 0x000ea4000c1e1500 */
[----:B--2---:R-:W0:Y:S02]  /*6830*/  I2F.S16 R0, R4 ;  /* 0x0000000400007306 */ /* 0x004e240000101400 */
[----:B0-----:R-:W-:-:S04]  /*6840*/  F2FP.F16.F32.PACK_AB R0, RZ, R0 ;  /* 0x00000000ff00723e */ /* 0x001fc800000000ff */
[----:B------:R-:W-:Y:S01]  /*6850*/  PRMT R25, R0, 0x7610, R25 ;  /* 0x0000761000197816 */ /* 0x000fe20000000019 */
[----:B------:R-:W-:Y:S06]  /*6860*/  BRA `(.L_x_1572) ;  /* 0x0000000c00647947 */ /* 0x000fec0003800000 */
.L_x_1568:
        /* <DEDUP_REMOVED lines=9> */
.L_x_1576:
[----:B------:R0:W5:Y:S01]  /*6900*/  LDG.E.U16 R25, desc[UR36][R4.64] ;  /* 0x0000002404197981 */ /* 0x000162000c1e1500 */
[----:B------:R-:W-:Y:S05]  /*6910*/  BRA `(.L_x_1572) ;  /* 0x0000000c00387947 */ /* 0x000fea0003800000 */
.L_x_1575:
        /* <DEDUP_REMOVED lines=9> */
.L_x_1578:
[----:B------:R1:W5:Y:S01]  /*69b0*/  LDG.E.U16 R25, desc[UR36][R4.64] ;  /* 0x0000002404197981 */ /* 0x000362000c1e1500 */
[----:B------:R-:W-:Y:S05]  /*69c0*/  BRA `(.L_x_1572) ;  /* 0x0000000c000c7947 */ /* 0x000fea0003800000 */
.L_x_1577:
        /* <DEDUP_REMOVED lines=9> */
.L_x_1567:
        /* <DEDUP_REMOVED lines=14> */
.L_x_1581:
        /* <DEDUP_REMOVED lines=9> */
.L_x_1580:
        /* <DEDUP_REMOVED lines=27> */
.L_x_1583:
        /* <DEDUP_REMOVED lines=15> */
.L_x_1582:
[----:B------:R-:W2:Y:S02]  /*6e70*/  LDG.E.U16 R0, desc[UR36][R4.64] ;  /* 0x0000002404007981 */ /* 0x000ea4000c1e1500 */
[----:B--2---:R-:W-:-:S05]  /*6e80*/  IMAD.U32 R0, R0, 0x10000, RZ ;  /* 0x0001000000007824 */ /* 0x004fca00078e00ff */
[----:B------:R-:W-:-:S04]  /*6e90*/  F2FP.F16.F32.PACK_AB R0, RZ, R0 ;  /* 0x00000000ff00723e */ /* 0x000fc800000000ff */
[----:B------:R-:W-:Y:S01]  /*6ea0*/  PRMT R25, R0, 0x7610, R25 ;  /* 0x0000761000197816 */ /* 0x000fe20000000019 */
[----:B------:R-:W-:Y:S06]  /*6eb0*/  BRA `(.L_x_1572) ;  /* 0x0000000400d07947 */ /* 0x000fec0003800000 */
.L_x_1579:
        /* <DEDUP_REMOVED lines=13> */
.L_x_1586:
        /* <DEDUP_REMOVED lines=21> */
.L_x_1590:
[----:B------:R-:W-:Y:S05]  /*70e0*/  BSYNC.RECONVERGENT B1 ;  /* 0x0000000000017941 */ /* 0x000fea0003800200 */
.L_x_1589:
[----:B------:R-:W-:Y:S01]  /*70f0*/  IMAD.SHL.U32 R0, R0, 0x100000, RZ ;  /* 0x0010000000007824 */ /* 0x000fe200078e00ff */
[----:B------:R-:W-:-:S04]  /*7100*/  LEA R3, R3, 0x3b800000, 0x17 ;  /* 0x3b80000003037811 */ /* 0x000fc800078eb8ff */
[----:B------:R-:W-:-:S07]  /*7110*/  LOP3.LUT R0, R3, R0, R7, 0xfe, !PT ;  /* 0x0000000003007212 */ /* 0x000fce00078efe07 */
.L_x_1588:
[----:B------:R-:W-:Y:S05]  /*7120*/  BSYNC.RECONVERGENT B0 ;  /* 0x0000000000007941 */ /* 0x000fea0003800200 */
.L_x_1587:
[----:B------:R-:W-:-:S04]  /*7130*/  F2FP.F16.F32.PACK_AB R0, RZ, R0 ;  /* 0x00000000ff00723e */ /* 0x000fc800000000ff */
[----:B------:R-:W-:Y:S01]  /*7140*/  PRMT R25, R0, 0x7610, R25 ;  /* 0x0000761000197816 */ /* 0x000fe20000000019 */
[----:B------:R-:W-:Y:S06]  /*7150*/  BRA `(.L_x_1572) ;  /* 0x0000000400287947 */ /* 0x000fec0003800000 */
.L_x_1585:
        /* <DEDUP_REMOVED lines=21> */
.L_x_1594:
[----:B------:R-:W-:Y:S05]  /*72b0*/  BSYNC.RECONVERGENT B1 ;  /* 0x0000000000017941 */ /* 0x000fea0003800200 */
.L_x_1593:
[----:B------:R-:W-:Y:S01]  /*72c0*/  IMAD.SHL.U32 R0, R0, 0x200000, RZ ;  /* 0x0020000000007824 */ /* 0x000fe200078e00ff */
[----:B------:R-:W-:-:S04]  /*72d0*/  LEA R3, R3, 0x37800000, 0x17 ;  /* 0x3780000003037811 */ /* 0x000fc800078eb8ff */
[----:B------:R-:W-:-:S07]  /*72e0*/  LOP3.LUT R0, R3, R0, R7, 0xfe, !PT ;  /* 0x0000000003007212 */ /* 0x000fce00078efe07 */
.L_x_1592:
[----:B------:R-:W-:Y:S05]  /*72f0*/  BSYNC.RECONVERGENT B0 ;  /* 0x0000000000007941 */ /* 0x000fea0003800200 */
.L_x_1591:
[----:B------:R-:W-:-:S04]  /*7300*/  F2FP.F16.F32.PACK_AB R0, RZ, R0 ;  /* 0x00000000ff00723e */ /* 0x000fc800000000ff */
[----:B------:R-:W-:Y:S01]  /*7310*/  PRMT R25, R0, 0x7610, R25 ;  /* 0x0000761000197816 */ /* 0x000fe20000000019 */
[----:B------:R-:W-:Y:S06]  /*7320*/  BRA `(.L_x_1572) ;  /* 0x0000000000b47947 */ /* 0x000fec0003800000 */
.L_x_1584:
        /* <DEDUP_REMOVED lines=14> */
.L_x_1598:
[----:B------:R-:W-:Y:S05]  /*7410*/  BSYNC.RECONVERGENT B0 ;  /* 0x0000000000007941 */ /* 0x000fea0003800200 */
.L_x_1597:
[----:B------:R-:W-:-:S04]  /*7420*/  F2FP.F16.F32.PACK_AB R0, RZ, R0 ;  /* 0x00000000ff00723e */ /* 0x000fc800000000ff */
[----:B------:R-:W-:Y:S01]  /*7430*/  PRMT R25, R0, 0x7610, R25 ;  /* 0x0000761000197816 */ /* 0x000fe20000000019 */
[----:B------:R-:W-:Y:S06]  /*7440*/  BRA `(.L_x_1572) ;  /* 0x00000000006c7947 */ /* 0x000fec0003800000 */
.L_x_1571:
        /* <DEDUP_REMOVED lines=16> */
.L_x_1599:
[----:B------:R-:W-:Y:S01]  /*7550*/  PRMT R25, RZ, 0x7610, R25 ;  /* 0x00007610ff197816 */ /* 0x000fe20000000019 */
[----:B------:R-:W-:Y:S06]  /*7560*/  BRA `(.L_x_1572) ;  /* 0x0000000000247947 */ /* 0x000fec0003800000 */
.L_x_1596:
[----:B------:R-:W2:Y:S02]  /*7570*/  LDG.E.64 R4, desc[UR36][R4.64] ;  /* 0x0000002404047981 */ /* 0x000ea4000c1e1b00 */
[----:B--2---:R-:W0:Y:S02]  /*7580*/  I2F.U64 R0, R4 ;  /* 0x0000000400007312 */ /* 0x004e240000301000 */
[----:B0-----:R-:W-:-:S04]  /*7590*/  F2FP.F16.F32.PACK_AB R0, RZ, R0 ;  /* 0x00000000ff00723e */ /* 0x001fc800000000ff */
[----:B------:R-:W-:Y:S01]  /*75a0*/  PRMT R25, R0, 0x7610, R25 ;  /* 0x0000761000197816 */ /* 0x000fe20000000019 */
[----:B------:R-:W-:Y:S06]  /*75b0*/  BRA `(.L_x_1572) ;  /* 0x0000000000107947 */ /* 0x000fec0003800000 */
.L_x_1595:
[----:B------:R-:W2:Y:S02]  /*75c0*/  LDG.E R4, desc[UR36][R4.64] ;  /* 0x0000002404047981 */ /* 0x000ea4000c1e1900 */
[----:B--2---:R-:W-:-:S04]  /*75d0*/  I2FP.F32.U32 R0, R4 ;  /* 0x0000000400007245 */ /* 0x004fc80000201000 */
[----:B------:R-:W-:-:S04]  /*75e0*/  F2FP.F16.F32.PACK_AB R0, RZ, R0 ;  /* 0x00000000ff00723e */ /* 0x000fc800000000ff */
[----:B------:R-:W-:-:S07]  /*75f0*/  PRMT R25, R0, 0x7610, R25 ;  /* 0x0000761000197816 */ /* 0x000fce0000000019 */
.L_x_1572:
        /* <DEDUP_REMOVED lines=21> */
.L_x_1603:
[----:B------:R-:W2:Y:S02]  /*7750*/  LDG.E.U8 R4, desc[UR36][R4.64] ;  /* 0x0000002404047981 */ /* 0x000ea4000c1e1100 */
[----:B--2---:R-:W-:-:S04]  /*7760*/  I2FP.F32.U32 R0, R4 ;  /* 0x0000000400007245 */ /* 0x004fc80000201000 */
[----:B------:R-:W-:Y:S01]  /*7770*/  F2FP.F16.F32.PACK_AB R0, RZ, R0 ;  /* 0x00000000ff00723e */ /* 0x000fe200000000ff */
[----:B------:R-:W-:Y:S06]  /*7780*/  BRA `(.L_x_1566) ;  /* 0x0000000c00807947 */ /* 0x000fec0003800000 */
.L_x_1602:
        /* <DEDUP_REMOVED lines=10> */
.L_x_1606:
[----:B------:R-:W2:Y:S02]  /*7830*/  LDG.E R4, desc[UR36][R4.64] ;  /* 0x0000002404047981 */ /* 0x000ea4000c1e1900 */
[----:B--2---:R-:W-:-:S04]  /*7840*/  I2FP.F32.S32 R0, R4 ;  /* 0x0000000400007245 */ /* 0x004fc80000201400 */
[----:B------:R-:W-:Y:S01]  /*7850*/  F2FP.F16.F32.PACK_AB R0, RZ, R0 ;  /* 0x00000000ff00723e */ /* 0x000fe200000000ff */
[----:B------:R-:W-:Y:S06]  /*7860*/  BRA `(.L_x_1566) ;  /* 0x0000000c00487947 */ /* 0x000fec0003800000 */
.L_x_1605:
[----:B------:R-:W2:Y:S02]  /*7870*/  LDG.E.U16 R4, desc[UR36][R4.64] ;  /* 0x0000002404047981 */ /* 0x000ea4000c1e1500 */
[----:B--2---:R-:W0:Y:S02]  /*7880*/  I2F.S16 R0, R4 ;  /* 0x0000000400007306 */ /* 0x004e240000101400 */
[----:B0-----:R-:W-:Y:S01]  /*7890*/  F2FP.F16.F32.PACK_AB R0, RZ, R0 ;  /* 0x00000000ff00723e */ /* 0x001fe200000000ff */
[----:B------:R-:W-:Y:S06]  /*78a0*/  BRA `(.L_x_1566) ;  /* 0x0000000c00387947 */ /* 0x000fec0003800000 */
.L_x_1601:
        /* <DEDUP_REMOVED lines=9> */
.L_x_1608:
[----:B------:R2:W5:Y:S01]  /*7940*/  LDG.E.U16 R0, desc[UR36][R4.64] ;  /* 0x0000002404007981 */ /* 0x000562000c1e1500 */
[----:B------:R-:W-:Y:S05]  /*7950*/  BRA `(.L_x_1566) ;  /* 0x0000000c000c7947 */ /* 0x000fea0003800000 */
.L_x_1607:
        /* <DEDUP_REMOVED lines=9> */
.L_x_1610:
[----:B------:R3:W5:Y:S01]  /*79f0*/  LDG.E.U16 R0, desc[UR36][R4.64] ;  /* 0x0000002404007981 */ /* 0x000762000c1e1500 */
[----:B------:R-:W-:Y:S05]  /*7a00*/  BRA `(.L_x_1566) ;  /* 0x0000000800e07947 */ /* 0x000fea0003800000 */
.L_x_1609:
        /* <DEDUP_REMOVED lines=8> */
.L_x_1600:
        /* <DEDUP_REMOVED lines=13> */
.L_x_1613:
        /* <DEDUP_REMOVED lines=8> */
.L_x_1612:
        /* <DEDUP_REMOVED lines=27> */
.L_x_1615:
        /* <DEDUP_REMOVED lines=12> */
[----:B------:R-:W-:Y:S01]  /*7e50*/  F2FP.F16.F32.PACK_AB R0, RZ, R0 ;  /* 0x00000000ff00723e */ /* 0x000fe200000000ff */
[----:B------:R-:W-:Y:S06]  /*7e60*/  BRA `(.L_x_1566) ;  /* 0x0000000400c87947 */ /* 0x000fec0003800000 */
.L_x_1614:
[----:B------:R-:W2:Y:S02]  /*7e70*/  LDG.E.U16 R0, desc[UR36][R4.64] ;  /* 0x0000002404007981 */ /* 0x000ea4000c1e1500 */
[----:B--2---:R-:W-:-:S05]  /*7e80*/  IMAD.U32 R0, R0, 0x10000, RZ ;  /* 0x0001000000007824 */ /* 0x004fca00078e00ff */
[----:B------:R-:W-:Y:S01]  /*7e90*/  F2FP.F16.F32.PACK_AB R0, RZ, R0 ;  /* 0x00000000ff00723e */ /* 0x000fe200000000ff */
[----:B------:R-:W-:Y:S06]  /*7ea0*/  BRA `(.L_x_1566) ;  /* 0x0000000400b87947 */ /* 0x000fec0003800000 */
.L_x_1611:
        /* <DEDUP_REMOVED lines=12> */
.L_x_1618:
        /* <DEDUP_REMOVED lines=21> */
.L_x_1622:
[----:B------:R-:W-:Y:S05]  /*80c0*/  BSYNC.RECONVERGENT B1 ;  /* 0x0000000000017941 */ /* 0x000fea0003800200 */
.L_x_1621:
[----:B------:R-:W-:Y:S01]  /*80d0*/  IMAD.SHL.U32 R0, R0, 0x100000, RZ ;  /* 0x0010000000007824 */ /* 0x000fe200078e00ff */
[----:B------:R-:W-:-:S04]  /*80e0*/  LEA R3, R3, 0x3b800000, 0x17 ;  /* 0x3b80000003037811 */ /* 0x000fc800078eb8ff */
[----:B------:R-:W-:-:S07]  /*80f0*/  LOP3.LUT R0, R3, R0, R7, 0xfe, !PT ;  /* 0x0000000003007212 */ /* 0x000fce00078efe07 */
.L_x_1620:
[----:B------:R-:W-:Y:S05]  /*8100*/  BSYNC.RECONVERGENT B0 ;  /* 0x0000000000007941 */ /* 0x000fea0003800200 */
.L_x_1619:
[----:B------:R-:W-:Y:S01]  /*8110*/  F2FP.F16.F32.PACK_AB R0, RZ, R0 ;  /* 0x00000000ff00723e */ /* 0x000fe200000000ff */
[----:B------:R-:W-:Y:S06]  /*8120*/  BRA `(.L_x_1566) ;  /* 0x0000000400187947 */ /* 0x000fec0003800000 */
.L_x_1617:
        /* <DEDUP_REMOVED lines=21> */
.L_x_1626:
[----:B------:R-:W-:Y:S05]  /*8280*/  BSYNC.RECONVERGENT B1 ;  /* 0x0000000000017941 */ /* 0x000fea0003800200 */
.L_x_1625:
[----:B------:R-:W-:Y:S01]  /*8290*/  IMAD.SHL.U32 R0, R0, 0x200000, RZ ;  /* 0x0020000000007824 */ /* 0x000fe200078e00ff */
[----:B------:R-:W-:-:S04]  /*82a0*/  LEA R3, R3, 0x37800000, 0x17 ;  /* 0x3780000003037811 */ /* 0x000fc800078eb8ff */
[----:B------:R-:W-:-:S07]  /*82b0*/  LOP3.LUT R0, R3, R0, R7, 0xfe, !PT ;  /* 0x0000000003007212 */ /* 0x000fce00078efe07 */
.L_x_1624:
[----:B------:R-:W-:Y:S05]  /*82c0*/  BSYNC.RECONVERGENT B0 ;  /* 0x0000000000007941 */ /* 0x000fea0003800200 */
.L_x_1623:
[----:B------:R-:W-:Y:S01]  /*82d0*/  F2FP.F16.F32.PACK_AB R0, RZ, R0 ;  /* 0x00000000ff00723e */ /* 0x000fe200000000ff */
[----:B------:R-:W-:Y:S06]  /*82e0*/  BRA `(.L_x_1566) ;  /* 0x0000000000a87947 */ /* 0x000fec0003800000 */
.L_x_1616:
        /* <DEDUP_REMOVED lines=14> */
.L_x_1630:
[----:B------:R-:W-:Y:S05]  /*83d0*/  BSYNC.RECONVERGENT B0 ;  /* 0x0000000000007941 */ /* 0x000fea0003800200 */
.L_x_1629:
[----:B------:R-:W-:Y:S01]  /*83e0*/  F2FP.F16.F32.PACK_AB R0, RZ, R0 ;  /* 0x00000000ff00723e */ /* 0x000fe200000000ff */
[----:B------:R-:W-:Y:S06]  /*83f0*/  BRA `(.L_x_1566) ;  /* 0x0000000000647947 */ /* 0x000fec0003800000 */
.L_x_1604:
        /* <DEDUP_REMOVED lines=16> */
.L_x_1631:
[----:B------:R-:W-:Y:S01]  /*8500*/  PRMT R0, RZ, 0x7610, R0 ;  /* 0x00007610ff007816 */ /* 0x000fe20000000000 */
[----:B------:R-:W-:Y:S06]  /*8510*/  BRA `(.L_x_1566) ;  /* 0x00000000001c7947 */ /* 0x000fec0003800000 */
.L_x_1628:
[----:B------:R-:W2:Y:S02]  /*8520*/  LDG.E.64 R4, desc[UR36][R4.64] ;  /* 0x0000002404047981 */ /* 0x000ea4000c1e1b00 */
[----:B--2---:R-:W0:Y:S02]  /*8530*/  I2F.U64 R0, R4 ;  /* 0x0000000400007312 */ /* 0x004e240000301000 */
[----:B0-----:R-:W-:Y:S01]  /*8540*/  F2FP.F16.F32.PACK_AB R0, RZ, R0 ;  /* 0x00000000ff00723e */ /* 0x001fe200000000ff */
[----:B------:R-:W-:Y:S06]  /*8550*/  BRA `(.L_x_1566) ;  /* 0x00000000000c7947 */ /* 0x000fec0003800000 */
.L_x_1627:
[----:B------:R-:W2:Y:S02]  /*8560*/  LDG.E R4, desc[UR36][R4.64] ;  /* 0x0000002404047981 */ /* 0x000ea4000c1e1900 */
[----:B--2---:R-:W-:-:S04]  /*8570*/  I2FP.F32.U32 R0, R4 ;  /* 0x0000000400007245 */ /* 0x004fc80000201000 */
[----:B------:R-:W-:-:S07]  /*8580*/  F2FP.F16.F32.PACK_AB R0, RZ, R0 ;  /* 0x00000000ff00723e */ /* 0x000fce00000000ff */
.L_x_1566:
[----:B------:R-:W-:Y:S05]  /*8590*/  BSYNC.RECONVERGENT B6 ;  /* 0x0000000000067941 */ /* 0x000fea0003800200 */
.L_x_1565:
[----:B------:R-:W4:Y:S01]  /*85a0*/  LDC.U8 R26, c[0x0][0x3b0] ;  /* 0x0000ec00ff1a7b82 */ /* 0x000f220000000000 */
[CC--:B------:R-:W-:Y:S01]  /*85b0*/  ISETP.GE.AND P2, PT, R19.reuse, R28.reuse, PT ;  /* 0x0000001c1300720c */ /* 0x0c0fe20003f46270 */
[C---:B------:R-:W-:Y:S01]  /*85c0*/  VIADD R3, R19.reuse, 0x100 ;  /* 0x0000010013037836 */ /* 0x040fe20000000000 */
[----:B------:R-:W-:Y:S01]  /*85d0*/  BSSY.RECONVERGENT B0, `(.L_x_1632) ;  /* 0x0000031000007945 */ /* 0x000fe20003800200 */
[C---:B0123--:R-:W-:Y:S02]  /*85e0*/  VIADD R5, R19.reuse, 0x180 ;  /* 0x0000018013057836 */ /* 0x04ffe40000000000 */
[----:B------:R-:W-:Y:S01]  /*85f0*/  VIADD R27, R19, 0x80 ;  /* 0x00000080131b7836 */ /* 0x000fe20000000000 */
[-C--:B------:R-:W-:Y:S02]  /*8600*/  ISETP.GE.AND P0, PT, R3, R28.reuse, PT ;  /* 0x0000001c0300720c */ /* 0x080fe40003f06270 */
[-C--:B------:R-:W-:Y:S02]  /*8610*/  ISETP.GE.AND P1, PT, R5, R28.reuse, PT ;  /* 0x0000001c0500720c */ /* 0x080fe40003f26270 */
[----:B------:R-:W-:-:S03]  /*8620*/  ISETP.GE.AND P3, PT, R27, R28, PT ;  /* 0x0000001c1b00720c */ /* 0x000fc60003f66270 */
[----:B------:R-:W-:Y:S10]  /*8630*/  @P2 BRA `(.L_x_1633) ;  /* 0x0000000000a82947 */ /* 0x000ff40003800000 */
[----:B-----5:R-:W-:Y:S02]  /*8640*/  HADD2.F32 R17, -RZ, R17.H0_H0 ;  /* 0x20000011ff117230 */ /* 0x020fe40000004100 */
[----:B------:R-:W-:Y:S02]  /*8650*/  IMAD.MOV.U32 R7, RZ, RZ, 0x3e800000 ;  /* 0x3e800000ff077424 */ /* 0x000fe400078e00ff */
[----:B------:R-:W-:Y:S02]  /*8660*/  IMAD.MOV.U32 R8, RZ, RZ, 0x3d39bf78 ;  /* 0x3d39bf78ff087424 */ /* 0x000fe400078e00ff */
[----:B------:R-:W-:Y:S01]  /*8670*/  FMUL.FTZ R3, R17, 1.4426950216293334961 ;  /* 0x3fb8aa3b11037820 */ /* 0x000fe20000410000 */
[----:B------:R-:W-:-:S05]  /*8680*/  HADD2.F32 R16, -RZ, R16.H0_H0 ;  /* 0x20000010ff107230 */ /* 0x000fca0000004100 */
        /* <DEDUP_REMOVED lines=36> */
[----:B------:R-:W-:-:S07]  /*88d0*/  F2FP.F16.F32.PACK_AB R3, RZ, R3 ;  /* 0x00000003ff03723e */ /* 0x000fce00000000ff */
.L_x_1633:
[----:B------:R-:W-:Y:S05]  /*88e0*/  BSYNC.RECONVERGENT B0 ;  /* 0x0000000000007941 */ /* 0x000fea0003800200 */
.L_x_1632:
[----:B------:R-:W-:Y:S04]  /*88f0*/  BSSY.RECONVERGENT B0, `(.L_x_1634) ;  /* 0x000002c000007945 */ /* 0x000fe80003800200 */
[----:B------:R-:W-:Y:S05]  /*8900*/  @P3 BRA `(.L_x_1635) ;  /* 0x0000000000a83947 */ /* 0x000fea0003800000 */
[----:B-----5:R-:W-:Y:S02]  /*8910*/  HADD2.F32 R22, -RZ, R22.H0_H0 ;  /* 0x20000016ff167230 */ /* 0x020fe40000004100 */
[----:B------:R-:W-:Y:S02]  /*8920*/  IMAD.MOV.U32 R8, RZ, RZ, 0x3e800000 ;  /* 0x3e800000ff087424 */ /* 0x000fe400078e00ff */
[----:B------:R-:W-:Y:S02]  /*8930*/  IMAD.MOV.U32 R9, RZ, RZ, 0x3d39bf78 ;  /* 0x3d39bf78ff097424 */ /* 0x000fe400078e00ff */
[----:B------:R-:W-:-:S06]  /*8940*/  FMUL.FTZ R4, R22, 1.4426950216293334961 ;  /* 0x3fb8aa3b16047820 */ /* 0x000fcc0000410000 */
        /* <DEDUP_REMOVED lines=33> */
[----:B------:R-:W-:-:S02]  /*8b60*/  HADD2.F32 R7, -RZ, R18.H0_H0 ;  /* 0x20000012ff077230 */ /* 0x000fc40000004100 */
[----:B-1----:R-:W-:-:S04]  /*8b70*/  FFMA.FTZ R4, -R5, R5, 1 ;  /* 0x3f80000005047423 */ /* 0x002fc80000010105 */
[----:B------:R-:W-:-:S04]  /*8b80*/  FFMA.FTZ R4, R22, R4, R5 ;  /* 0x0000000416047223 */ /* 0x000fc80000010005 */
[----:B------:R-:W-:-:S05]  /*8b90*/  FMUL.FTZ R18, R7, R4 ;  /* 0x0000000407127220 */ /* 0x000fca0000410000 */
[----:B------:R-:W-:-:S07]  /*8ba0*/  F2FP.F16.F32.PACK_AB R18, RZ, R18 ;  /* 0x00000012ff12723e */ /* 0x000fce00000000ff */
.L_x_1635:
[----:B------:R-:W-:Y:S05]  /*8bb0*/  BSYNC.RECONVERGENT B0 ;  /* 0x0000000000007941 */ /* 0x000fea0003800200 */
.L_x_1634:
[----:B------:R-:W-:Y:S04]  /*8bc0*/  BSSY.RECONVERGENT B0, `(.L_x_1636) ;  /* 0x000002c000007945 */ /* 0x000fe80003800200 */
[----:B------:R-:W-:Y:S05]  /*8bd0*/  @P0 BRA `(.L_x_1637) ;  /* 0x0000000000a80947 */ /* 0x000fea0003800000 */
        /* <DEDUP_REMOVED lines=42> */
.L_x_1637:
[----:B------:R-:W-:Y:S05]  /*8e80*/  BSYNC.RECONVERGENT B0 ;  /* 0x0000000000007941 */ /* 0x000fea0003800200 */
.L_x_1636:
        /* <DEDUP_REMOVED lines=44> */
.L_x_1639:
[----:B------:R-:W-:Y:S05]  /*9150*/  BSYNC.RECONVERGENT B0 ;  /* 0x0000000000007941 */ /* 0x000fea0003800200 */
.L_x_1638:
[----:B------:R-:W-:Y:S04]  /*9160*/  BSSY.RECONVERGENT B6, `(.L_x_1640) ;  /* 0x000010e000067945 */ /* 0x000fe80003800200 */
[----:B------:R-:W-:Y:S05]  /*9170*/  @P2 BRA `(.L_x_1641) ;  /* 0x0000001000302947 */ /* 0x000fea0003800000 */
[----:B------:R-:W0:Y:S01]  /*9180*/  LDCU UR4, c[0x0][0x3b4] ;  /* 0x00007680ff0477ac */ /* 0x000e220008000800 */
[----:B------:R-:W1:Y:S01]  /*9190*/  LDC.64 R8, c[0x0][0x388] ;  /* 0x0000e200ff087b82 */ /* 0x000e620000000a00 */
[----:B-----5:R-:W-:Y:S01]  /*91a0*/  IMAD R0, R2, 0x200, R19 ;  /* 0x0000020002007824 */ /* 0x020fe200078e0213 */
[----:B----4-:R-:W-:-:S03]  /*91b0*/  PRMT R4, R26, 0x9910, RZ ;  /* 0x000099101a047816 */ /* 0x010fc600000000ff */
[----:B0-----:R-:W-:Y:S02]  /*91c0*/  IMAD R5, R0, UR4, RZ ;  /* 0x0000000400057c24 */ /* 0x001fe4000f8e02ff */
[----:B------:R-:W-:-:S05]  /*91d0*/  IMAD.MOV.U32 R0, RZ, RZ, R4 ;  /* 0x000000ffff007224 */ /* 0x000fca00078e0004 */
[----:B------:R-:W-:Y:S02]  /*91e0*/  ISETP.GT.AND P0, PT, R0, 0x9, PT ;  /* 0x000000090000780c */ /* 0x000fe40003f04270 */
[----:B-1----:R-:W-:-:S05]  /*91f0*/  IADD3 R8, P1, PT, R5, R8, RZ ;  /* 0x0000000805087210 */ /* 0x002fca0007f3e0ff */
        /* <DEDUP_REMOVED lines=10> */
[----:B------:R-:W-:Y:S02]  /*92a0*/  HADD2.F32 R3, -RZ, R3.H0_H0 ;  /* 0x20000003ff037230 */ /* 0x000fe40000004100 */
[----:B------:R-:W-:-:S04]  /*92b0*/  IMAD.MOV.U32 R19, RZ, RZ, R27 ;  /* 0x000000ffff137224 */ /* 0x000fc800078e001b */
[----:B------:R-:W0:Y:S02]  /*92c0*/  F2I.FTZ.TRUNC.NTZ R3, R3 ;  /* 0x0000000300037305 */ /* 0x000e24000021f100 */
[----:B0-----:R0:W-:Y:S01]  /*92d0*/  STG.E.U8 desc[UR36][R8.64], R3 ;  /* 0x0000000308007986 */ /* 0x0011e2000c101124 */
[----:B------:R-:W-:Y:S05]  /*92e0*/  BRA `(.L_x_1641) ;  /* 0x0000000c00d47947 */ /* 0x000fea0003800000 */
.L_x_1645:
[----:B------:R-:W-:Y:S02]  /*92f0*/  HADD2.F32 R5, -RZ, R3.H0_H0 ;  /* 0x20000003ff057230 */ /* 0x000fe40000004100 */
[----:B------:R-:W-:-:S04]  /*9300*/  IMAD.MOV.U32 R19, RZ, RZ, R27 ;  /* 0x000000ffff137224 */ /* 0x000fc800078e001b */
[----:B------:R-:W0:Y:S02]  /*9310*/  F2I.S64.TRUNC R4, R5 ;  /* 0x0000000500047311 */ /* 0x000e24000020d900 */
[----:B0-----:R0:W-:Y:S01]  /*9320*/  STG.E.U8 desc[UR36][R8.64], R4 ;  /* 0x0000000408007986 */ /* 0x0011e2000c101124 */
[----:B------:R-:W-:Y:S05]  /*9330*/  BRA `(.L_x_1641) ;  /* 0x0000000c00c07947 */ /* 0x000fea0003800000 */
.L_x_1644:
[----:B------:R-:W-:-:S13]  /*9340*/  ISETP.NE.AND P0, PT, R0, 0x2, PT ;  /* 0x000000020000780c */ /* 0x000fda0003f05270 */
[----:B------:R-:W-:Y:S05]  /*9350*/  @!P0 BRA `(.L_x_1647) ;  /* 0x0000000000388947 */ /* 0x000fea0003800000 */
[----:B------:R-:W-:-:S13]  /*9360*/  ISETP.NE.AND P0, PT, R0, 0x3, PT ;  /* 0x000000030000780c */ /* 0x000fda0003f05270 */
[----:B------:R-:W-:Y:S05]  /*9370*/  @!P0 BRA `(.L_x_1648) ;  /* 0x00000000001c8947 */ /* 0x000fea0003800000 */
[----:B------:R-:W-:-:S13]  /*9380*/  ISETP.NE.AND P0, PT, R0, 0x4, PT ;  /* 0x000000040000780c */ /* 0x000fda0003f05270 */
[----:B------:R-:W-:Y:S05]  /*9390*/  @P0 BRA `(.L_x_1646) ;  /* 0x0000000800f80947 */ /* 0x000fea0003800000 */
[----:B------:R-:W-:Y:S02]  /*93a0*/  HADD2.F32 R4, -RZ, R3.H0_H0 ;  /* 0x20000003ff047230 */ /* 0x000fe40000004100 */
[----:B------:R-:W-:-:S04]  /*93b0*/  IMAD.MOV.U32 R19, RZ, RZ, R27 ;  /* 0x000000ffff137224 */ /* 0x000fc800078e001b */
[----:B------:R-:W0:Y:S02]  /*93c0*/  F2I.S64.TRUNC R4, R4 ;  /* 0x0000000400047311 */ /* 0x000e24000020d900 */
[----:B0-----:R0:W-:Y:S01]  /*93d0*/  STG.E.64 desc[UR36][R8.64], R4 ;  /* 0x0000000408007986 */ /* 0x0011e2000c101b24 */
[----:B------:R-:W-:Y:S05]  /*93e0*/  BRA `(.L_x_1641) ;  /* 0x0000000c00947947 */ /* 0x000fea0003800000 */
.L_x_1648:
[----:B------:R-:W-:Y:S02]  /*93f0*/  HADD2.F32 R3, -RZ, R3.H0_H0 ;  /* 0x20000003ff037230 */ /* 0x000fe40000004100 */
[----:B------:R-:W-:-:S04]  /*9400*/  IMAD.MOV.U32 R19, RZ, RZ, R27 ;  /* 0x000000ffff137224 */ /* 0x000fc800078e001b */
[----:B------:R-:W0:Y:S02]  /*9410*/  F2I.FTZ.TRUNC.NTZ R3, R3 ;  /* 0x0000000300037305 */ /* 0x000e24000021f100 */
[----:B0-----:R0:W-:Y:S01]  /*9420*/  STG.E desc[UR36][R8.64], R3 ;  /* 0x0000000308007986 */ /* 0x0011e2000c101924 */
[----:B------:R-:W-:Y:S05]  /*9430*/  BRA `(.L_x_1641) ;  /* 0x0000000c00807947 */ /* 0x000fea0003800000 */
.L_x_1647:
[----:B------:R-:W-:Y:S02]  /*9440*/  HADD2.F32 R3, -RZ, R3.H0_H0 ;  /* 0x20000003ff037230 */ /* 0x000fe40000004100 */
[----:B------:R-:W-:-:S04]  /*9450*/  IMAD.MOV.U32 R19, RZ, RZ, R27 ;  /* 0x000000ffff137224 */ /* 0x000fc800078e001b */
[----:B------:R-:W0:Y:S02]  /*9460*/  F2I.FTZ.TRUNC.NTZ R3, R3 ;  /* 0x0000000300037305 */ /* 0x000e24000021f100 */
[----:B0-----:R0:W-:Y:S01]  /*9470*/  STG.E.U16 desc[UR36][R8.64], R3 ;  /* 0x0000000308007986 */ /* 0x0011e2000c101524 */
[----:B------:R-:W-:Y:S05]  /*9480*/  BRA `(.L_x_1641) ;  /* 0x0000000c006c7947 */ /* 0x000fea0003800000 */
.L_x_1643:
[----:B------:R-:W-:-:S13]  /*9490*/  ISETP.GT.AND P0, PT, R0, 0x6, PT ;  /* 0x000000060000780c */ /* 0x000fda0003f04270 */
[----:B------:R-:W-:Y:S05]  /*94a0*/  @P0 BRA `(.L_x_1649) ;  /* 0x00000000002c0947 */ /* 0x000fea0003800000 */
[----:B------:R-:W-:-:S13]  /*94b0*/  ISETP.NE.AND P0, PT, R0, 0x5, PT ;  /* 0x000000050000780c */ /* 0x000fda0003f05270 */
[----:B------:R-:W-:Y:S05]  /*94c0*/  @!P0 BRA `(.L_x_1650) ;  /* 0x0000000000188947 */ /* 0x000fea0003800000 */
[----:B------:R-:W-:-:S13]  /*94d0*/  ISETP.NE.AND P0, PT, R0, 0x6, PT ;  /* 0x000000060000780c */ /* 0x000fda0003f05270 */
[----:B------:R-:W-:Y:S05]  /*94e0*/  @P0 BRA `(.L_x_1646) ;  /* 0x0000000800a40947 */ /* 0x000fea0003800000 */
[----:B------:R-:W-:Y:S02]  /*94f0*/  HADD2.F32 R3, -RZ, R3.H0_H0 ;  /* 0x20000003ff037230 */ /* 0x000fe40000004100 */
[----:B------:R-:W-:-:S03]  /*9500*/  IMAD.MOV.U32 R19, RZ, RZ, R27 ;  /* 0x000000ffff137224 */ /* 0x000fc600078e001b */
[----:B------:R0:W-:Y:S01]  /*9510*/  STG.E desc[UR36][R8.64], R3 ;  /* 0x0000000308007986 */ /* 0x0001e2000c101924 */
[----:B------:R-:W-:Y:S05]  /*9520*/  BRA `(.L_x_1641) ;  /* 0x0000000c00447947 */ /* 0x000fea0003800000 */
.L_x_1650:
[----:B------:R0:W-:Y:S01]  /*9530*/  STG.E.U16 desc[UR36][R8.64], R3 ;  /* 0x0000000308007986 */ /* 0x0001e2000c101524 */
[----:B------:R-:W-:Y:S01]  /*9540*/  IMAD.MOV.U32 R19, RZ, RZ, R27 ;  /* 0x000000ffff137224 */ /* 0x000fe200078e001b */
[----:B------:R-:W-:Y:S06]  /*9550*/  BRA `(.L_x_1641) ;  /* 0x0000000c00387947 */ /* 0x000fec0003800000 */
.L_x_1649:
[----:B------:R-:W-:-:S13]  /*9560*/  ISETP.NE.AND P0, PT, R0, 0x7, PT ;  /* 0x000000070000780c */ /* 0x000fda0003f05270 */
[----:B------:R-:W-:Y:S05]  /*9570*/  @!P0 BRA `(.L_x_1651) ;  /* 0x00000000003c8947 */ /* 0x000fea0003800000 */
[----:B------:R-:W-:-:S13]  /*9580*/  ISETP.NE.AND P0, PT, R0, 0x8, PT ;  /* 0x000000080000780c */ /* 0x000fda0003f05270 */
[----:B------:R-:W-:Y:S05]  /*9590*/  @!P0 BRA `(.L_x_1652) ;  /* 0x00000000001c8947 */ /* 0x000fea0003800000 */
[----:B------:R-:W-:-:S13]  /*95a0*/  ISETP.NE.AND P0, PT, R0, 0x9, PT ;  /* 0x000000090000780c */ /* 0x000fda0003f05270 */
[----:B------:R-:W-:Y:S05]  /*95b0*/  @P0 BRA `(.L_x_1646) ;  /* 0x0000000800700947 */ /* 0x000fea0003800000 */
[----:B------:R-:W-:Y:S02]  /*95c0*/  HADD2.F32 R4, -RZ, R3.H0_H0 ;  /* 0x20000003ff047230 */ /* 0x000fe40000004100 */
[----:B------:R-:W-:Y:S02]  /*95d0*/  IMAD.MOV.U32 R5, RZ, RZ, RZ ;  /* 0x000000ffff057224 */ /* 0x000fe400078e00ff */
[----:B------:R-:W-:-:S03]  /*95e0*/  IMAD.MOV.U32 R19, RZ, RZ, R27 ;  /* 0x000000ffff137224 */ /* 0x000fc600078e001b */
[----:B------:R0:W-:Y:S01]  /*95f0*/  STG.E.64 desc[UR36][R8.64], R4 ;  /* 0x0000000408007986 */ /* 0x0001e2000c101b24 */
[----:B------:R-:W-:Y:S05]  /*9600*/  BRA `(.L_x_1641) ;  /* 0x0000000c000c7947 */ /* 0x000fea0003800000 */
.L_x_1652:
[----:B------:R-:W-:Y:S02]  /*9610*/  HADD2.F32 R0, -RZ, R3.H0_H0 ;  /* 0x20000003ff007230 */ /* 0x000fe40000004100 */
[----:B------:R-:W-:-:S03]  /*9620*/  IMAD.MOV.U32 R19, RZ, RZ, R27 ;  /* 0x000000ffff137224 */ /* 0x000fc600078e001b */
[----:B------:R-:W-:-:S04]  /*9630*/  F2FP.F16.F32.PACK_AB R0, RZ, R0 ;  /* 0x00000000ff00723e */ /* 0x000fc800000000ff */
[----:B------:R-:W-:-:S05]  /*9640*/  PRMT R0, R0, 0x5410, RZ ;  /* 0x0000541000007816 */ /* 0x000fca00000000ff */
[----:B------:R0:W-:Y:S01]  /*9650*/  STG.E desc[UR36][R8.64], R0 ;  /* 0x0000000008007986 */ /* 0x0001e2000c101924 */
[----:B------:R-:W-:Y:S05]  /*9660*/  BRA `(.L_x_1641) ;  /* 0x0000000800f47947 */ /* 0x000fea0003800000 */
.L_x_1651:
[----:B------:R-:W-:Y:S02]  /*9670*/  HADD2.F32 R4, -RZ, R3.H0_H0 ;  /* 0x20000003ff047230 */ /* 0x000fe40000004100 */
[----:B------:R-:W-:-:S03]  /*9680*/  IMAD.MOV.U32 R19, RZ, RZ, R27 ;  /* 0x000000ffff137224 */ /* 0x000fc600078e001b */
[----:B------:R-:W-:-:S06]  /*9690*/  FMUL.FTZ R4, R4, 1 ;  /* 0x3f80000004047820 */ /* 0x000fcc0000410000 */
[----:B------:R-:W0:Y:S02]  /*96a0*/  F2F.F64.F32 R4, R4 ;  /* 0x0000000400047310 */ /* 0x000e240000201800 */
[----:B0-----:R0:W-:Y:S01]  /*96b0*/  STG.E.64 desc[UR36][R8.64], R4 ;  /* 0x0000000408007986 */ /* 0x0011e2000c101b24 */
[----:B------:R-:W-:Y:S05]  /*96c0*/  BRA `(.L_x_1641) ;  /* 0x0000000800dc7947 */ /* 0x000fea0003800000 */
.L_x_1642:
        /* <DEDUP_REMOVED lines=10> */
[----:B------:R-:W-:-:S04]  /*9770*/  FSETP.NEU.FTZ.AND P0, PT, R3, RZ, PT ;  /* 0x000000ff0300720b */ /* 0x000fc80003f1d000 */
[----:B------:R-:W-:-:S05]  /*9780*/  SEL R3, RZ, 0x1, !P0 ;  /* 0x00000001ff037807 */ /* 0x000fca0004000000 */
[----:B------:R0:W-:Y:S01]  /*9790*/  STG.E.U8 desc[UR36][R8.64], R3 ;  /* 0x0000000308007986 */ /* 0x0001e2000c101124 */
[----:B------:R-:W-:Y:S05]  /*97a0*/  BRA `(.L_x_1641) ;  /* 0x0000000800a47947 */ /* 0x000fea0003800000 */
.L_x_1655:
[----:B------:R-:W-:Y:S01]  /*97b0*/  HADD2.F32 R3, -RZ, R3.H0_H0 ;  /* 0x20000003ff037230 */ /* 0x000fe20000004100 */
[----:B------:R-:W-:Y:S01]  /*97c0*/  CS2R R6, SRZ ;  /* 0x0000000000067805 */ /* 0x000fe2000001ff00 */
[----:B------:R-:W-:-:S03]  /*97d0*/  IMAD.MOV.U32 R19, RZ, RZ, R27 ;  /* 0x000000ffff137224 */ /* 0x000fc600078e001b */
[----:B------:R-:W-:-:S04]  /*97e0*/  FMUL.FTZ R3, R3, 1 ;  /* 0x3f80000003037820 */ /* 0x000fc80000410000 */
[----:B------:R-:W0:Y:S02]  /*97f0*/  F2F.F64.F32 R4, R3 ;  /* 0x0000000300047310 */ /* 0x000e240000201800 */
[----:B0-----:R0:W-:Y:S01]  /*9800*/  STG.E.128 desc[UR36][R8.64], R4 ;  /* 0x0000000408007986 */ /* 0x0011e2000c101d24 */
[----:B------:R-:W-:Y:S05]  /*9810*/  BRA `(.L_x_1641) ;  /* 0x0000000800887947 */ /* 0x000fea0003800000 */
.L_x_1654:
[----:B------:R-:W-:-:S13]  /*9820*/  ISETP.NE.AND P0, PT, R0, 0xf, PT ;  /* 0x0000000f0000780c */ /* 0x000fda0003f05270 */
[----:B------:R-:W-:Y:S05]  /*9830*/  @!P0 BRA `(.L_x_1656) ;  /* 0x0000000000a88947 */ /* 0x000fea0003800000 */
[----:B------:R-:W-:-:S13]  /*9840*/  ISETP.NE.AND P0, PT, R0, 0x17, PT ;  /* 0x000000170000780c */ /* 0x000fda0003f05270 */
[----:B------:R-:W-:Y:S05]  /*9850*/  @!P0 BRA `(.L_x_1657) ;  /* 0x0000000000508947 */ /* 0x000fea0003800000 */
[----:B------:R-:W-:-:S13]  /*9860*/  ISETP.NE.AND P0, PT, R0, 0x18, PT ;  /* 0x000000180000780c */ /* 0x000fda0003f05270 */
[----:B------:R-:W-:Y:S05]  /*9870*/  @P0 BRA `(.L_x_1646) ;  /* 0x0000000400c00947 */ /* 0x000fea0003800000 */
        /* <DEDUP_REMOVED lines=13> */
.L_x_1659:
[----:B------:R-:W-:Y:S05]  /*9950*/  BSYNC.RECONVERGENT B0 ;  /* 0x0000000000007941 */ /* 0x000fea0003800200 */
.L_x_1658:
[----:B------:R-:W-:Y:S01]  /*9960*/  LOP3.LUT R5, R0, 0x80, R5, 0xf8, !PT ;  /* 0x0000008000057812 */ /* 0x000fe200078ef805 */
[----:B------:R-:W-:-:S04]  /*9970*/  IMAD.MOV.U32 R19, RZ, RZ, R27 ;  /* 0x000000ffff137224 */ /* 0x000fc800078e001b */
[----:B------:R0:W-:Y:S01]  /*9980*/  STG.E.U8 desc[UR36][R8.64], R5 ;  /* 0x0000000508007986 */ /* 0x0001e2000c101124 */
[----:B------:R-:W-:Y:S05]  /*9990*/  BRA `(.L_x_1641) ;  /* 0x0000000800287947 */ /* 0x000fea0003800000 */
.L_x_1657:
[----:B------:R-:W-:Y:S01]  /*99a0*/  HADD2.F32 R6, -RZ, R3.H0_H0 ;  /* 0x20000003ff067230 */ /* 0x000fe20000004100 */
        /* <DEDUP_REMOVED lines=14> */
.L_x_1661:
[----:B------:R-:W-:Y:S05]  /*9a90*/  BSYNC.RECONVERGENT B0 ;  /* 0x0000000000007941 */ /* 0x000fea0003800200 */
.L_x_1660:
[----:B------:R-:W-:Y:S01]  /*9aa0*/  LOP3.LUT R5, R0, 0x80, R5, 0xf8, !PT ;  /* 0x0000008000057812 */ /* 0x000fe200078ef805 */
[----:B------:R-:W-:-:S04]  /*9ab0*/  IMAD.MOV.U32 R19, RZ, RZ, R27 ;  /* 0x000000ffff137224 */ /* 0x000fc800078e001b */
[----:B------:R0:W-:Y:S01]  /*9ac0*/  STG.E.U8 desc[UR36][R8.64], R5 ;  /* 0x0000000508007986 */ /* 0x0001e2000c101124 */
[----:B------:R-:W-:Y:S05]  /*9ad0*/  BRA `(.L_x_1641) ;  /* 0x0000000400d87947 */ /* 0x000fea0003800000 */
.L_x_1656:
[----:B------:R-:W-:Y:S02]  /*9ae0*/  HADD2.F32 R0, -RZ, R3.H0_H0 ;  /* 0x20000003ff007230 */ /* 0x000fe40000004100 */
[----:B------:R-:W-:-:S03]  /*9af0*/  IMAD.MOV.U32 R19, RZ, RZ, R27 ;  /* 0x000000ffff137224 */ /* 0x000fc600078e001b */
[----:B------:R-:W-:-:S05]  /*9b00*/  F2FP.BF16.F32.PACK_AB R0, RZ, R0 ;  /* 0x00000000ff00723e */ /* 0x000fca00000010ff */
[----:B------:R0:W-:Y:S01]  /*9b10*/  STG.E.U16 desc[UR36][R8.64], R0 ;  /* 0x0000000008007986 */ /* 0x0001e2000c101524 */
[----:B------:R-:W-:Y:S05]  /*9b20*/  BRA `(.L_x_1641) ;  /* 0x0000000400c47947 */ /* 0x000fea0003800000 */
.L_x_1653:
        /* <DEDUP_REMOVED lines=10> */
[----:B------:R-:W0:Y:S02]  /*9bd0*/  F2I.FTZ.U32.TRUNC.NTZ R3, R3 ;  /* 0x0000000300037305 */ /* 0x000e24000021f000 */
[----:B0-----:R0:W-:Y:S01]  /*9be0*/  STG.E.U16 desc[UR36][R8.64], R3 ;  /* 0x0000000308007986 */ /* 0x0011e2000c101524 */
[----:B------:R-:W-:Y:S05]  /*9bf0*/  BRA `(.L_x_1641) ;  /* 0x0000000400907947 */ /* 0x000fea0003800000 */
.L_x_1664:
        /* <DEDUP_REMOVED lines=13> */
.L_x_1667:
[----:B------:R-:W-:-:S04]  /*9cd0*/  SHF.R.U32.HI R0, RZ, 0x14, R3 ;  /* 0x00000014ff007819 */ /* 0x000fc80000011603 */
[----:B------:R-:W-:-:S04]  /*9ce0*/  LOP3.LUT R0, R0, 0x1, RZ, 0xc0, !PT ;  /* 0x0000000100007812 */ /* 0x000fc800078ec0ff */
[----:B------:R-:W-:-:S04]  /*9cf0*/  IADD3 R0, PT, PT, R3, 0x487ffff, R0 ;  /* 0x0487ffff03007810 */ /* 0x000fc80007ffe000 */
[----:B------:R-:W-:-:S04]  /*9d00*/  SHF.R.U32.HI R0, RZ, 0x14, R0 ;  /* 0x00000014ff007819 */ /* 0x000fc80000011600 */
[----:B------:R-:W-:-:S07]  /*9d10*/  LOP3.LUT R0, R0, 0xff, RZ, 0xc0, !PT ;  /* 0x000000ff00007812 */ /* 0x000fce00078ec0ff */
.L_x_1668:
[----:B------:R-:W-:-:S04]  /*9d20*/  SHF.R.U32.HI R3, RZ, 0x18, R3 ;  /* 0x00000018ff037819 */ /* 0x000fc80000011603 */
[----:B------:R-:W-:-:S04]  /*9d30*/  LOP3.LUT R0, R0, 0x80, R3, 0xf8, !PT ;  /* 0x0000008000007812 */ /* 0x000fc800078ef803 */
[----:B------:R-:W-:-:S07]  /*9d40*/  PRMT R4, R0, 0x7610, R4 ;  /* 0x0000761000047816 */ /* 0x000fce0000000004 */
.L_x_1666:
[----:B------:R-:W-:Y:S05]  /*9d50*/  BSYNC.RECONVERGENT B0 ;  /* 0x0000000000007941 */ /* 0x000fea0003800200 */
.L_x_1665:
[----:B------:R0:W-:Y:S01]  /*9d60*/  STG.E.U8 desc[UR36][R8.64], R4 ;  /* 0x0000000408007986 */ /* 0x0001e2000c101124 */
[----:B------:R-:W-:Y:S01]  /*9d70*/  IMAD.MOV.U32 R19, RZ, RZ, R27 ;  /* 0x000000ffff137224 */ /* 0x000fe200078e001b */
[----:B------:R-:W-:Y:S06]  /*9d80*/  BRA `(.L_x_1641) ;  /* 0x00000004002c7947 */ /* 0x000fec0003800000 */
.L_x_1663:
        /* <DEDUP_REMOVED lines=13> */
.L_x_1671:
[----:B------:R-:W-:-:S04]  /*9e60*/  SHF.R.U32.HI R0, RZ, 0x15, R3 ;  /* 0x00000015ff007819 */ /* 0x000fc80000011603 */
[----:B------:R-:W-:-:S04]  /*9e70*/  LOP3.LUT R0, R0, 0x1, RZ, 0xc0, !PT ;  /* 0x0000000100007812 */ /* 0x000fc800078ec0ff */
[----:B------:R-:W-:-:S04]  /*9e80*/  IADD3 R0, PT, PT, R3, 0x88fffff, R0 ;  /* 0x088fffff03007810 */ /* 0x000fc80007ffe000 */
[----:B------:R-:W-:-:S04]  /*9e90*/  SHF.R.U32.HI R0, RZ, 0x15, R0 ;  /* 0x00000015ff007819 */ /* 0x000fc80000011600 */
[----:B------:R-:W-:-:S07]  /*9ea0*/  LOP3.LUT R0, R0, 0xff, RZ, 0xc0, !PT ;  /* 0x000000ff00007812 */ /* 0x000fce00078ec0ff */
.L_x_1672:
[----:B------:R-:W-:-:S04]  /*9eb0*/  SHF.R.U32.HI R3, RZ, 0x18, R3 ;  /* 0x00000018ff037819 */ /* 0x000fc80000011603 */
[----:B------:R-:W-:-:S04]  /*9ec0*/  LOP3.LUT R0, R0, 0x80, R3, 0xf8, !PT ;  /* 0x0000008000007812 */ /* 0x000fc800078ef803 */
[----:B------:R-:W-:-:S07]  /*9ed0*/  PRMT R4, R0, 0x7610, R4 ;  /* 0x0000761000047816 */ /* 0x000fce0000000004 */
.L_x_1670:
[----:B------:R-:W-:Y:S05]  /*9ee0*/  BSYNC.RECONVERGENT B0 ;  /* 0x0000000000007941 */ /* 0x000fea0003800200 */
.L_x_1669:
[----:B------:R3:W-:Y:S01]  /*9ef0*/  STG.E.U8 desc[UR36][R8.64], R4 ;  /* 0x0000000408007986 */ /* 0x0007e2000c101124 */
[----:B------:R-:W-:Y:S01]  /*9f00*/  IMAD.MOV.U32 R19, RZ, RZ, R27 ;  /* 0x000000ffff137224 */ /* 0x000fe200078e001b */
[----:B------:R-:W-:Y:S06]  /*9f10*/  BRA `(.L_x_1641) ;  /* 0x0000000000c87947 */ /* 0x000fec0003800000 */
.L_x_1662:
[----:B------:R-:W-:-:S13]  /*9f20*/  ISETP.NE.AND P0, PT, R0, 0x1c, PT ;  /* 0x0000001c0000780c */ /* 0x000fda0003f05270 */
[----:B------:R-:W-:Y:S05]  /*9f30*/  @!P0 BRA `(.L_x_1673) ;  /* 0x0000000000b08947 */ /* 0x000fea0003800000 */
[----:B------:R-:W-:-:S13]  /*9f40*/  ISETP.NE.AND P0, PT, R0, 0x1d, PT ;  /* 0x0000001d0000780c */ /* 0x000fda0003f05270 */
[----:B------:R-:W-:Y:S05]  /*9f50*/  @!P0 BRA `(.L_x_1674) ;  /* 0x0000000000948947 */ /* 0x000fea0003800000 */
[----:B------:R-:W-:-:S13]  /*9f60*/  ISETP.NE.AND P0, PT, R0, 0x2c, PT ;  /* 0x0000002c0000780c */ /* 0x000fda0003f05270 */
[----:B------:R-:W-:Y:S05]  /*9f70*/  @!P0 BRA `(.L_x_1675) ;  /* 0x0000000000488947 */ /* 0x000fea0003800000 */
.L_x_1646:
        /* <DEDUP_REMOVED lines=16> */
.L_x_1676:
[----:B------:R-:W-:Y:S01]  /*a080*/  IMAD.MOV.U32 R19, RZ, RZ, R27 ;  /* 0x000000ffff137224 */ /* 0x000fe200078e001b */
[----:B------:R-:W-:Y:S06]  /*a090*/  BRA `(.L_x_1641) ;  /* 0x0000000000687947 */ /* 0x000fec0003800000 */
.L_x_1675:
[----:B------:R-:W-:Y:S02]  /*a0a0*/  HADD2.F32 R4, -RZ, R3.H0_H0 ;  /* 0x20000003ff047230 */ /* 0x000fe40000004100 */
        /* <DEDUP_REMOVED lines=16> */
.L_x_1674:
[----:B------:R-:W-:Y:S02]  /*a1b0*/  HADD2.F32 R4, -RZ, R3.H0_H0 ;  /* 0x20000003ff047230 */ /* 0x000fe40000004100 */
[----:B------:R-:W-:-:S04]  /*a1c0*/  IMAD.MOV.U32 R19, RZ, RZ, R27 ;  /* 0x000000ffff137224 */ /* 0x000fc800078e001b */
[----:B------:R-:W0:Y:S02]  /*a1d0*/  F2I.U64.TRUNC R4, R4 ;  /* 0x0000000400047311 */ /* 0x000e24000020d800 */
[----:B0-----:R1:W-:Y:S01]  /*a1e0*/  STG.E.64 desc[UR36][R8.64], R4 ;  /* 0x0000000408007986 */ /* 0x0013e2000c101b24 */
[----:B------:R-:W-:Y:S05]  /*a1f0*/  BRA `(.L_x_1641) ;  /* 0x0000000000107947 */ /* 0x000fea0003800000 */
.L_x_1673:
[----:B------:R-:W-:Y:S02]  /*a200*/  HADD2.F32 R3, -RZ, R3.H0_H0 ;  /* 0x20000003ff037230 */ /* 0x000fe40000004100 */
[----:B------:R-:W-:-:S04]  /*a210*/  IMAD.MOV.U32 R19, RZ, RZ, R27 ;  /* 0x000000ffff137224 */ /* 0x000fc800078e001b */
[----:B------:R-:W0:Y:S02]  /*a220*/  F2I.FTZ.U32.TRUNC.NTZ R3, R3 ;  /* 0x0000000300037305 */ /* 0x000e24000021f000 */
[----:B0-----:R0:W-:Y:S02]  /*a230*/  STG.E desc[UR36][R8.64], R3 ;  /* 0x0000000308007986 */ /* 0x0011e4000c101924 */
.L_x_1641:
[----:B------:R-:W-:Y:S05]  /*a240*/  BSYNC.RECONVERGENT B6 ;  /* 0x0000000000067941 */ /* 0x000fea0003800200 */
.L_x_1640:
[----:B------:R-:W-:Y:S01]  /*a250*/  ISETP.GE.AND P0, PT, R19, R28, PT ;  /* 0x0000001c1300720c */ /* 0x000fe20003f06270 */
[----:B------:R-:W-:-:S12]  /*a260*/  BSSY.RECONVERGENT B6, `(.L_x_1677) ;  /* 0x00001f0000067945 */ /* 0x000fd80003800200 */
[----:B------:R-:W-:Y:S05]  /*a270*/  @P0 BRA `(.L_x_1678) ;  /* 0x0000001c00b80947 */ /* 0x000fea0003800000 */
[----:B------:R-:W4:Y:S01]  /*a280*/  LDCU UR4, c[0x0][0x3b4] ;  /* 0x00007680ff0477ac */ /* 0x000f220008000800 */
[----:B0123--:R-:W0:Y:S01]  /*a290*/  LDC.64 R8, c[0x0][0x388] ;  /* 0x0000e200ff087b82 */ /* 0x00fe220000000a00 */
[----:B-----5:R-:W-:Y:S01]  /*a2a0*/  IMAD R0, R2, 0x200, R19 ;  /* 0x0000020002007824 */ /* 0x020fe200078e0213 */
[----:B----4-:R-:W-:-:S03]  /*a2b0*/  PRMT R4, R26, 0x9910, RZ ;  /* 0x000099101a047816 */ /* 0x010fc600000000ff */
[----:B------:R-:W-:Y:S02]  /*a2c0*/  IMAD R3, R0, UR4, RZ ;  /* 0x0000000400037c24 */ /* 0x000fe4000f8e02ff */
        /* <DEDUP_REMOVED lines=13> */
[----:B------:R-:W-:-:S04]  /*a3a0*/  HADD2.F32 R18, -RZ, R18.H0_H0 ;  /* 0x20000012ff127230 */ /* 0x000fc80000004100 */
[----:B------:R-:W0:Y:S02]  /*a3b0*/  F2I.FTZ.TRUNC.NTZ R3, R18 ;  /* 0x0000001200037305 */ /* 0x000e24000021f100 */
[----:B0-----:R0:W-:Y:S01]  /*a3c0*/  STG.E.U8 desc[UR36][R8.64], R3 ;  /* 0x0000000308007986 */ /* 0x0011e2000c101124 */
[----:B------:R-:W-:Y:S05]  /*a3d0*/  BRA `(.L_x_1684) ;  /* 0x0000000c007c7947 */ /* 0x000fea0003800000 */
.L_x_1682:
[----:B------:R-:W-:-:S06]  /*a3e0*/  HADD2.F32 R5, -RZ, R18.H0_H0 ;  /* 0x20000012ff057230 */ /* 0x000fcc0000004100 */
[----:B------:R-:W0:Y:S02]  /*a3f0*/  F2I.S64.TRUNC R4, R5 ;  /* 0x0000000500047311 */ /* 0x000e24000020d900 */
[----:B0-----:R0:W-:Y:S01]  /*a400*/  STG.E.U8 desc[UR36][R8.64], R4 ;  /* 0x0000000408007986 */ /* 0x0011e2000c101124 */
[----:B------:R-:W-:Y:S05]  /*a410*/  BRA `(.L_x_1684) ;  /* 0x0000000c006c7947 */ /* 0x000fea0003800000 */
.L_x_1681:
[----:B------:R-:W-:-:S13]  /*a420*/  ISETP.NE.AND P0, PT, R0, 0x2, PT ;  /* 0x000000020000780c */ /* 0x000fda0003f05270 */
[----:B------:R-:W-:Y:S05]  /*a430*/  @!P0 BRA `(.L_x_1685) ;  /* 0x0000000000308947 */ /* 0x000fea0003800000 */
[----:B------:R-:W-:-:S13]  /*a440*/  ISETP.NE.AND P0, PT, R0, 0x3, PT ;  /* 0x000000030000780c */ /* 0x000fda0003f05270 */
[----:B------:R-:W-:Y:S05]  /*a450*/  @!P0 BRA `(.L_x_1686) ;  /* 0x0000000000188947 */ /* 0x000fea0003800000 */
[----:B------:R-:W-:-:S13]  /*a460*/  ISETP.NE.AND P0, PT, R0, 0x4, PT ;  /* 0x000000040000780c */ /* 0x000fda0003f05270 */
[----:B------:R-:W-:Y:S05]  /*a470*/  @P0 BRA `(.L_x_1683) ;  /* 0x0000000800700947 */ /* 0x000fea0003800000 */
[----:B------:R-:W-:-:S06]  /*a480*/  HADD2.F32 R4, -RZ, R18.H0_H0 ;  /* 0x20000012ff047230 */ /* 0x000fcc0000004100 */
[----:B------:R-:W0:Y:S02]  /*a490*/  F2I.S64.TRUNC R4, R4 ;  /* 0x0000000400047311 */ /* 0x000e24000020d900 */
[----:B0-----:R0:W-:Y:S01]  /*a4a0*/  STG.E.64 desc[UR36][R8.64], R4 ;  /* 0x0000000408007986 */ /* 0x0011e2000c101b24 */
[----:B------:R-:W-:Y:S05]  /*a4b0*/  BRA `(.L_x_1684) ;  /* 0x0000000c00447947 */ /* 0x000fea0003800000 */
.L_x_1686:
[----:B------:R-:W-:-:S04]  /*a4c0*/  HADD2.F32 R18, -RZ, R18.H0_H0 ;  /* 0x20000012ff127230 */ /* 0x000fc80000004100 */
[----:B------:R-:W0:Y:S02]  /*a4d0*/  F2I.FTZ.TRUNC.NTZ R3, R18 ;  /* 0x0000001200037305 */ /* 0x000e24000021f100 */
[----:B0-----:R0:W-:Y:S01]  /*a4e0*/  STG.E desc[UR36][R8.64], R3 ;  /* 0x0000000308007986 */ /* 0x0011e2000c101924 */
[----:B------:R-:W-:Y:S05]  /*a4f0*/  BRA `(.L_x_1684) ;  /* 0x0000000c00347947 */ /* 0x000fea0003800000 */
.L_x_1685:
[----:B------:R-:W-:-:S04]  /*a500*/  HADD2.F32 R18, -RZ, R18.H0_H0 ;  /* 0x20000012ff127230 */ /* 0x000fc80000004100 */
[----:B------:R-:W0:Y:S02]  /*a510*/  F2I.FTZ.TRUNC.NTZ R3, R18 ;  /* 0x0000001200037305 */ /* 0x000e24000021f100 */
[----:B0-----:R0:W-:Y:S01]  /*a520*/  STG.E.U16 desc[UR36][R8.64], R3 ;  /* 0x0000000308007986 */ /* 0x0011e2000c101524 */
[----:B------:R-:W-:Y:S05]  /*a530*/  BRA `(.L_x_1684) ;  /* 0x0000000c00247947 */ /* 0x000fea0003800000 */
.L_x_1680:
[----:B------:R-:W-:-:S13]  /*a540*/  ISETP.GT.AND P0, PT, R0, 0x6, PT ;  /* 0x000000060000780c */ /* 0x000fda0003f04270 */
[----:B------:R-:W-:Y:S05]  /*a550*/  @P0 BRA `(.L_x_1687) ;  /* 0x0000000000240947 */ /* 0x000fea0003800000 */
[----:B------:R-:W-:-:S13]  /*a560*/  ISETP.NE.AND P0, PT, R0, 0x5, PT ;  /* 0x000000050000780c */ /* 0x000fda0003f05270 */
[----:B------:R-:W-:Y:S05]  /*a570*/  @!P0 BRA `(.L_x_1688) ;  /* 0x0000000000148947 */ /* 0x000fea0003800000 */
[----:B------:R-:W-:-:S13]  /*a580*/  ISETP.NE.AND P0, PT, R0, 0x6, PT ;  /* 0x000000060000780c */ /* 0x000fda0003f05270 */
[----:B------:R-:W-:Y:S05]  /*a590*/  @P0 BRA `(.L_x_1683) ;  /* 0x0000000800280947 */ /* 0x000fea0003800000 */
[----:B------:R-:W-:-:S05]  /*a5a0*/  HADD2.F32 R3, -RZ, R18.H0_H0 ;  /* 0x20000012ff037230 */ /* 0x000fca0000004100 */
[----:B------:R3:W-:Y:S01]  /*a5b0*/  STG.E desc[UR36][R8.64], R3 ;  /* 0x0000000308007986 */ /* 0x0007e2000c101924 */
[----:B------:R-:W-:Y:S05]  /*a5c0*/  BRA `(.L_x_1684) ;  /* 0x0000000c00007947 */ /* 0x000fea0003800000 */
.L_x_1688:
[----:B------:R4:W-:Y:S01]  /*a5d0*/  STG.E.U16 desc[UR36][R8.64], R18 ;  /* 0x0000001208007986 */ /* 0x0009e2000c101524 */
[----:B------:R-:W-:Y:S05]  /*a5e0*/  BRA `(.L_x_1684) ;  /* 0x0000000800f87947 */ /* 0x000fea0003800000 */
.L_x_1687:
[----:B------:R-:W-:-:S13]  /*a5f0*/  ISETP.NE.AND P0, PT, R0, 0x7, PT ;  /* 0x000000070000780c */ /* 0x000fda0003f05270 */
[----:B------:R-:W-:Y:S05]  /*a600*/  @!P0 BRA `(.L_x_1689) ;  /* 0x0000000000348947 */ /* 0x000fea0003800000 */
[----:B------:R-:W-:-:S13]  /*a610*/  ISETP.NE.AND P0, PT, R0, 0x8, PT ;  /* 0x000000080000780c */ /* 0x000fda0003f05270 */
[----:B------:R-:W-:Y:S05]  /*a620*/  @!P0 BRA `(.L_x_1690) ;  /* 0x0000000000188947 */ /* 0x000fea0003800000 */
[----:B------:R-:W-:-:S13]  /*a630*/  ISETP.NE.AND P0, PT, R0, 0x9, PT ;  /* 0x000000090000780c */ /* 0x000fda0003f05270 */
[----:B------:R-:W-:Y:S05]  /*a640*/  @P0 BRA `(.L_x_1683) ;  /* 0x0000000400fc0947 */ /* 0x000fea0003800000 */
[----:B------:R-:W-:Y:S02]  /*a650*/  HADD2.F32 R4, -RZ, R18.H0_H0 ;  /* 0x20000012ff047230 */ /* 0x000fe40000004100 */
[----:B------:R-:W-:-:S05]  /*a660*/  IMAD.MOV.U32 R5, RZ, RZ, RZ ;  /* 0x000000ffff057224 */ /* 0x000fca00078e00ff */
[----:B------:R1:W-:Y:S01]  /*a670*/  STG.E.64 desc[UR36][R8.64], R4 ;  /* 0x0000000408007986 */ /* 0x0003e2000c101b24 */
[----:B------:R-:W-:Y:S05]  /*a680*/  BRA `(.L_x_1684) ;  /* 0x0000000800d07947 */ /* 0x000fea0003800000 */
.L_x_1690:
[----:B------:R-:W-:-:S05]  /*a690*/  HADD2.F32 R0, -RZ, R18.H0_H0 ;  /* 0x20000012ff007230 */ /* 0x000fca0000004100 */
[----:B------:R-:W-:-:S04]  /*a6a0*/  F2FP.F16.F32.PACK_AB R0, RZ, R0 ;  /* 0x00000000ff00723e */ /* 0x000fc800000000ff */
[----:B------:R-:W-:-:S05]  /*a6b0*/  PRMT R0, R0, 0x5410, RZ ;  /* 0x0000541000007816 */ /* 0x000fca00000000ff */
[----:B------:R2:W-:Y:S01]  /*a6c0*/  STG.E desc[UR36][R8.64], R0 ;  /* 0x0000000008007986 */ /* 0x0005e2000c101924 */
[----:B------:R-:W-:Y:S05]  /*a6d0*/  BRA `(.L_x_1684) ;  /* 0x0000000800bc7947 */ /* 0x000fea0003800000 */
.L_x_1689:
[----:B------:R-:W-:-:S05]  /*a6e0*/  HADD2.F32 R4, -RZ, R18.H0_H0 ;  /* 0x20000012ff047230 */ /* 0x000fca0000004100 */
[----:B------:R-:W-:-:S06]  /*a6f0*/  FMUL.FTZ R4, R4, 1 ;  /* 0x3f80000004047820 */ /* 0x000fcc0000410000 */
[----:B------:R-:W0:Y:S02]  /*a700*/  F2F.F64.F32 R4, R4 ;  /* 0x0000000400047310 */ /* 0x000e240000201800 */
[----:B0-----:R0:W-:Y:S01]  /*a710*/  STG.E.64 desc[UR36][R8.64], R4 ;  /* 0x0000000408007986 */ /* 0x0011e2000c101b24 */
[----:B------:R-:W-:Y:S05]  /*a720*/  BRA `(.L_x_1684) ;  /* 0x0000000800a87947 */ /* 0x000fea0003800000 */
.L_x_1679:
        /* <DEDUP_REMOVED lines=10> */
[----:B------:R-:W-:-:S06]  /*a7d0*/  HADD2.F32 R3, -RZ, R18.H0_H0 ;  /* 0x20000012ff037230 */ /* 0x000fcc0000004100 */
[----:B------:R-:W0:Y:S02]  /*a7e0*/  F2I.FTZ.U32.TRUNC.NTZ R3, R3 ;  /* 0x0000000300037305 */ /* 0x000e24000021f000 */
[----:B0-----:R0:W-:Y:S01]  /*a7f0*/  STG.E.U16 desc[UR36][R8.64], R3 ;  /* 0x0000000308007986 */ /* 0x0011e2000c101524 */
[----:B------:R-:W-:Y:S05]  /*a800*/  BRA `(.L_x_1684) ;  /* 0x0000000800707947 */ /* 0x000fea0003800000 */
.L_x_1694:
        /* <DEDUP_REMOVED lines=17> */
.L_x_1697:
[----:B------:R-:W-:-:S04]  /*a920*/  SHF.R.U32.HI R3, RZ, 0x18, R5 ;  /* 0x00000018ff037819 */ /* 0x000fc80000011605 */
[----:B------:R-:W-:-:S04]  /*a930*/  LOP3.LUT R0, R0, 0x80, R3, 0xf8, !PT ;  /* 0x0000008000007812 */ /* 0x000fc800078ef803 */
[----:B------:R-:W-:-:S07]  /*a940*/  PRMT R4, R0, 0x7610, R4 ;  /* 0x0000761000047816 */ /* 0x000fce0000000004 */
.L_x_1696:
[----:B------:R-:W-:Y:S05]  /*a950*/  BSYNC.RECONVERGENT B0 ;  /* 0x0000000000007941 */ /* 0x000fea0003800200 */
.L_x_1695:
[----:B------:R0:W-:Y:S01]  /*a960*/  STG.E.U8 desc[UR36][R8.64], R4 ;  /* 0x0000000408007986 */ /* 0x0001e2000c101124 */
[----:B------:R-:W-:Y:S05]  /*a970*/  BRA `(.L_x_1684) ;  /* 0x0000000800147947 */ /* 0x000fea0003800000 */
.L_x_1693:
        /* <DEDUP_REMOVED lines=17> */
.L_x_1700:
[----:B------:R-:W-:-:S04]  /*aa90*/  SHF.R.U32.HI R3, RZ, 0x18, R5 ;  /* 0x00000018ff037819 */ /* 0x000fc80000011605 */
[----:B------:R-:W-:-:S04]  /*aaa0*/  LOP3.LUT R0, R0, 0x80, R3, 0xf8, !PT ;  /* 0x0000008000007812 */ /* 0x000fc800078ef803 */
[----:B------:R-:W-:-:S07]  /*aab0*/  PRMT R4, R0, 0x7610, R4 ;  /* 0x0000761000047816 */ /* 0x000fce0000000004 */
.L_x_1699:
[----:B------:R-:W-:Y:S05]  /*aac0*/  BSYNC.RECONVERGENT B0 ;  /* 0x0000000000007941 */ /* 0x000fea0003800200 */
.L_x_1698:
[----:B------:R0:W-:Y:S01]  /*aad0*/  STG.E.U8 desc[UR36][R8.64], R4 ;  /* 0x0000000408007986 */ /* 0x0001e2000c101124 */
[----:B------:R-:W-:Y:S05]  /*aae0*/  BRA `(.L_x_1684) ;  /* 0x0000000400b87947 */ /* 0x000fea0003800000 */
.L_x_1692:
[----:B------:R-:W-:-:S13]  /*aaf0*/  ISETP.NE.AND P0, PT, R0, 0x1c, PT ;  /* 0x0000001c0000780c */ /* 0x000fda0003f05270 */
[----:B------:R-:W-:Y:S05]  /*ab00*/  @!P0 BRA `(.L_x_1701) ;  /* 0x0000000000608947 */ /* 0x000fea0003800000 */
[----:B------:R-:W-:-:S13]  /*ab10*/  ISETP.NE.AND P0, PT, R0, 0x1d, PT ;  /* 0x0000001d0000780c */ /* 0x000fda0003f05270 */
[----:B------:R-:W-:Y:S05]  /*ab20*/  @!P0 BRA `(.L_x_1702) ;  /* 0x0000000000488947 */ /* 0x000fea0003800000 */
[----:B------:R-:W-:-:S13]  /*ab30*/  ISETP.NE.AND P0, PT, R0, 0x2c, PT ;  /* 0x0000002c0000780c */ /* 0x000fda0003f05270 */
[----:B------:R-:W-:Y:S05]  /*ab40*/  @P0 BRA `(.L_x_1683) ;  /* 0x0000000000bc0947 */ /* 0x000fea0003800000 */
        /* <DEDUP_REMOVED lines=16> */
.L_x_1702:
[----:B------:R-:W-:-:S06]  /*ac50*/  HADD2.F32 R4, -RZ, R18.H0_H0 ;  /* 0x20000012ff047230 */ /* 0x000fcc0000004100 */
[----:B------:R-:W0:Y:S02]  /*ac60*/  F2I.U64.TRUNC R4, R4 ;  /* 0x0000000400047311 */ /* 0x000e24000020d800 */
[----:B0-----:R0:W-:Y:S01]  /*ac70*/  STG.E.64 desc[UR36][R8.64], R4 ;  /* 0x0000000408007986 */ /* 0x0011e2000c101b24 */
[----:B------:R-:W-:Y:S05]  /*ac80*/  BRA `(.L_x_1684) ;  /* 0x0000000400507947 */ /* 0x000fea0003800000 */
.L_x_1701:
[----:B------:R-:W-:-:S04]  /*ac90*/  HADD2.F32 R18, -RZ, R18.H0_H0 ;  /* 0x20000012ff127230 */ /* 0x000fc80000004100 */
[----:B------:R-:W0:Y:S02]  /*aca0*/  F2I.FTZ.U32.TRUNC.NTZ R3, R18 ;  /* 0x0000001200037305 */ /* 0x000e24000021f000 */
[----:B0-----:R0:W-:Y:S01]  /*acb0*/  STG.E desc[UR36][R8.64], R3 ;  /* 0x0000000308007986 */ /* 0x0011e2000c101924 */
[----:B------:R-:W-:Y:S05]  /*acc0*/  BRA `(.L_x_1684) ;  /* 0x0000000400407947 */ /* 0x000fea0003800000 */
.L_x_1691:
[----:B------:R-:W-:-:S13]  /*acd0*/  ISETP.GT.AND P0, PT, R0, 0xe, PT ;  /* 0x0000000e0000780c */ /* 0x000fda0003f04270 */
[----:B------:R-:W-:Y:S05]  /*ace0*/  @P0 BRA `(.L_x_1703) ;  /* 0x00000000003c0947 */ /* 0x000fea0003800000 */
[----:B------:R-:W-:-:S13]  /*acf0*/  ISETP.NE.AND P0, PT, R0, 0xa, PT ;  /* 0x0000000a0000780c */ /* 0x000fda0003f05270 */
[----:B------:R-:W-:Y:S05]  /*ad00*/  @!P0 BRA `(.L_x_1704) ;  /* 0x00000000001c8947 */ /* 0x000fea0003800000 */
[----:B------:R-:W-:-:S13]  /*ad10*/  ISETP.NE.AND P0, PT, R0, 0xb, PT ;  /* 0x0000000b0000780c */ /* 0x000fda0003f05270 */
[----:B------:R-:W-:Y:S05]  /*ad20*/  @P0 BRA `(.L_x_1683) ;  /* 0x0000000000440947 */ /* 0x000fea0003800000 */
[----:B------:R-:W-:-:S05]  /*ad30*/  HADD2.F32 R18, -RZ, R18.H0_H0 ;  /* 0x20000012ff127230 */ /* 0x000fca0000004100 */
[----:B------:R-:W-:-:S04]  /*ad40*/  FSETP.NEU.FTZ.AND P0, PT, R18, RZ, PT ;  /* 0x000000ff1200720b */ /* 0x000fc80003f1d000 */
[----:B------:R-:W-:-:S05]  /*ad50*/  SEL R3, RZ, 0x1, !P0 ;  /* 0x00000001ff037807 */ /* 0x000fca0004000000 */
[----:B------:R0:W-:Y:S01]  /*ad60*/  STG.E.U8 desc[UR36][R8.64], R3 ;  /* 0x0000000308007986 */ /* 0x0001e2000c101124 */
[----:B------:R-:W-:Y:S05]  /*ad70*/  BRA `(.L_x_1684) ;  /* 0x0000000400147947 */ /* 0x000fea0003800000 */
.L_x_1704:
[----:B------:R-:W-:Y:S01]  /*ad80*/  HADD2.F32 R18, -RZ, R18.H0_H0 ;  /* 0x20000012ff127230 */ /* 0x000fe20000004100 */
[----:B------:R-:W-:-:S04]  /*ad90*/  CS2R R6, SRZ ;  /* 0x0000000000067805 */ /* 0x000fc8000001ff00 */
[----:B------:R-:W-:-:S06]  /*ada0*/  FMUL.FTZ R4, R18, 1 ;  /* 0x3f80000012047820 */ /* 0x000fcc0000410000 */
[----:B------:R-:W0:Y:S02]  /*adb0*/  F2F.F64.F32 R4, R4 ;  /* 0x0000000400047310 */ /* 0x000e240000201800 */
[----:B0-----:R0:W-:Y:S01]  /*adc0*/  STG.E.128 desc[UR36][R8.64], R4 ;  /* 0x0000000408007986 */ /* 0x0011e2000c101d24 */
[----:B------:R-:W-:Y:S05]  /*add0*/  BRA `(.L_x_1684) ;  /* 0x0000000000fc7947 */ /* 0x000fea0003800000 */
.L_x_1703:
[----:B------:R-:W-:-:S13]  /*ade0*/  ISETP.NE.AND P0, PT, R0, 0xf, PT ;  /* 0x0000000f0000780c */ /* 0x000fda0003f05270 */
[----:B------:R-:W-:Y:S05]  /*adf0*/  @!P0 BRA `(.L_x_1705) ;  /* 0x0000000000e88947 */ /* 0x000fea0003800000 */
[----:B------:R-:W-:-:S13]  /*ae00*/  ISETP.NE.AND P0, PT, R0, 0x17, PT ;  /* 0x000000170000780c */ /* 0x000fda0003f05270 */
[----:B------:R-:W-:Y:S05]  /*ae10*/  @!P0 BRA `(.L_x_1706) ;  /* 0x0000000000908947 */ /* 0x000fea0003800000 */
[----:B------:R-:W-:-:S13]  /*ae20*/  ISETP.NE.AND P0, PT, R0, 0x18, PT ;  /* 0x000000180000780c */ /* 0x000fda0003f05270 */
[----:B------:R-:W-:Y:S05]  /*ae30*/  @!P0 BRA `(.L_x_1707) ;  /* 0x0000000000448947 */ /* 0x000fea0003800000 */
.L_x_1683:
        /* <DEDUP_REMOVED lines=16> */
.L_x_1708:
[----:B------:R-:W-:Y:S05]  /*af40*/  BRA `(.L_x_1684) ;  /* 0x0000000000a07947 */ /* 0x000fea0003800000 */
.L_x_1707:
        /* <DEDUP_REMOVED lines=13> */
.L_x_1710:
[----:B------:R-:W-:Y:S05]  /*b020*/  BSYNC.RECONVERGENT B0 ;  /* 0x0000000000007941 */ /* 0x000fea0003800200 */
.L_x_1709:
[----:B------:R-:W-:-:S05]  /*b030*/  LOP3.LUT R3, R0, 0x80, R3, 0xf8, !PT ;  /* 0x0000008000037812 */ /* 0x000fca00078ef803 */
[----:B------:R0:W-:Y:S01]  /*b040*/  STG.E.U8 desc[UR36][R8.64], R3 ;  /* 0x0000000308007986 */ /* 0x0001e2000c101124 */
[----:B------:R-:W-:Y:S05]  /*b050*/  BRA `(.L_x_1684) ;  /* 0x00000000005c7947 */ /* 0x000fea0003800000 */
.L_x_1706:
        /* <DEDUP_REMOVED lines=12> */
.L_x_1712:
[----:B------:R-:W-:Y:S01]  /*b120*/  IMAD.MOV.U32 R0, RZ, RZ, 0x7f ;  /* 0x0000007fff007424 */ /* 0x000fe200078e00ff */
[----:B------:R-:W-:-:S04]  /*b130*/  ISETP.GT.U32.AND P0, PT, R4, 0x7f800000, PT ;  /* 0x7f8000000400780c */ /* 0x000fc80003f04070 */
[----:B------:R-:W-:-:S09]  /*b140*/  SEL R0, R0, 0x7c, P0 ;  /* 0x0000007c00007807 */ /* 0x000fd20000000000 */
.L_x_1713:
[----:B------:R-:W-:Y:S05]  /*b150*/  BSYNC.RECONVERGENT B0 ;  /* 0x0000000000007941 */ /* 0x000fea0003800200 */
.L_x_1711:
[----:B------:R-:W-:-:S04]  /*b160*/  SHF.R.U32.HI R3, RZ, 0x18, R3 ;  /* 0x00000018ff037819 */ /* 0x000fc80000011603 */
[----:B------:R-:W-:-:S05]  /*b170*/  LOP3.LUT R3, R0, 0x80, R3, 0xf8, !PT ;  /* 0x0000008000037812 */ /* 0x000fca00078ef803 */
[----:B------:R0:W-:Y:S01]  /*b180*/  STG.E.U8 desc[UR36][R8.64], R3 ;  /* 0x0000000308007986 */ /* 0x0001e2000c101124 */
[----:B------:R-:W-:Y:S05]  /*b190*/  BRA `(.L_x_1684) ;  /* 0x00000000000c7947 */ /* 0x000fea0003800000 */
.L_x_1705:
[----:B------:R-:W-:-:S05]  /*b1a0*/  HADD2.F32 R0, -RZ, R18.H0_H0 ;  /* 0x20000012ff007230 */ /* 0x000fca0000004100 */
[----:B------:R-:W-:-:S05]  /*b1b0*/  F2FP.BF16.F32.PACK_AB R0, RZ, R0 ;  /* 0x00000000ff00723e */ /* 0x000fca00000010ff */
[----:B------:R0:W-:Y:S02]  /*b1c0*/  STG.E.U16 desc[UR36][R8.64], R0 ;  /* 0x0000000008007986 */ /* 0x0001e4000c101524 */
.L_x_1684:
        /* <DEDUP_REMOVED lines=25> */
.L_x_1717:
[----:B------:R-:W-:-:S06]  /*b360*/  HADD2.F32 R5, -RZ, R16.H0_H0 ;  /* 0x20000010ff057230 */ /* 0x000fcc0000004100 */
[----:B------:R-:W0:Y:S02]  /*b370*/  F2I.S64.TRUNC R4, R5 ;  /* 0x0000000500047311 */ /* 0x000e24000020d900 */
[----:B0-----:R0:W-:Y:S01]  /*b380*/  STG.E.U8 desc[UR36][R8.64], R4 ;  /* 0x0000000408007986 */ /* 0x0011e2000c101124 */
[----:B------:R-:W-:Y:S05]  /*b390*/  BRA `(.L_x_1719) ;  /* 0x0000000c006c7947 */ /* 0x000fea0003800000 */
.L_x_1716:
        /* <DEDUP_REMOVED lines=10> */
.L_x_1721:
[----:B------:R-:W-:-:S04]  /*b440*/  HADD2.F32 R16, -RZ, R16.H0_H0 ;  /* 0x20000010ff107230 */ /* 0x000fc80000004100 */
[----:B------:R-:W0:Y:S02]  /*b450*/  F2I.FTZ.TRUNC.NTZ R3, R16 ;  /* 0x0000001000037305 */ /* 0x000e24000021f100 */
[----:B0-----:R0:W-:Y:S01]  /*b460*/  STG.E desc[UR36][R8.64], R3 ;  /* 0x0000000308007986 */ /* 0x0011e2000c101924 */
[----:B------:R-:W-:Y:S05]  /*b470*/  BRA `(.L_x_1719) ;  /* 0x0000000c00347947 */ /* 0x000fea0003800000 */
.L_x_1720:
[----:B------:R-:W-:-:S04]  /*b480*/  HADD2.F32 R16, -RZ, R16.H0_H0 ;  /* 0x20000010ff107230 */ /* 0x000fc80000004100 */
[----:B------:R-:W0:Y:S02]  /*b490*/  F2I.FTZ.TRUNC.NTZ R3, R16 ;  /* 0x0000001000037305 */ /* 0x000e24000021f100 */
[----:B0-----:R0:W-:Y:S01]  /*b4a0*/  STG.E.U16 desc[UR36][R8.64], R3 ;  /* 0x0000000308007986 */ /* 0x0011e2000c101524 */
[----:B------:R-:W-:Y:S05]  /*b4b0*/  BRA `(.L_x_1719) ;  /* 0x0000000c00247947 */ /* 0x000fea0003800000 */
.L_x_1715:
        /* <DEDUP_REMOVED lines=9> */
.L_x_1723:
[----:B------:R0:W-:Y:S01]  /*b550*/  STG.E.U16 desc[UR36][R8.64], R16 ;  /* 0x0000001008007986 */ /* 0x0001e2000c101524 */
[----:B------:R-:W-:Y:S05]  /*b560*/  BRA `(.L_x_1719) ;  /* 0x0000000800f87947 */ /* 0x000fea0003800000 */
.L_x_1722:
        /* <DEDUP_REMOVED lines=10> */
.L_x_1725:
[----:B------:R-:W-:-:S05]  /*b610*/  HADD2.F32 R0, -RZ, R16.H0_H0 ;  /* 0x20000010ff007230 */ /* 0x000fca0000004100 */
[----:B------:R-:W-:-:S04]  /*b620*/  F2FP.F16.F32.PACK_AB R0, RZ, R0 ;  /* 0x00000000ff00723e */ /* 0x000fc800000000ff */
[----:B------:R-:W-:-:S05]  /*b630*/  PRMT R0, R0, 0x5410, RZ ;  /* 0x0000541000007816 */ /* 0x000fca00000000ff */
[----:B------:R0:W-:Y:S01]  /*b640*/  STG.E desc[UR36][R8.64], R0 ;  /* 0x0000000008007986 */ /* 0x0001e2000c101924 */
[----:B------:R-:W-:Y:S05]  /*b650*/  BRA `(.L_x_1719) ;  /* 0x0000000800bc7947 */ /* 0x000fea0003800000 */
.L_x_1724:
[----:B------:R-:W-:-:S05]  /*b660*/  HADD2.F32 R4, -RZ, R16.H0_H0 ;  /* 0x20000010ff047230 */ /* 0x000fca0000004100 */
[----:B------:R-:W-:-:S06]  /*b670*/  FMUL.FTZ R4, R4, 1 ;  /* 0x3f80000004047820 */ /* 0x000fcc0000410000 */
[----:B------:R-:W0:Y:S02]  /*b680*/  F2F.F64.F32 R4, R4 ;  /* 0x0000000400047310 */ /* 0x000e240000201800 */
[----:B0-----:R0:W-:Y:S01]  /*b690*/  STG.E.64 desc[UR36][R8.64], R4 ;  /* 0x0000000408007986 */ /* 0x0011e2000c101b24 */
[----:B------:R-:W-:Y:S05]  /*b6a0*/  BRA `(.L_x_1719) ;  /* 0x0000000800a87947 */ /* 0x000fea0003800000 */
.L_x_1714:
        /* <DEDUP_REMOVED lines=14> */
.L_x_1729:
        /* <DEDUP_REMOVED lines=17> */
.L_x_1732:
[----:B------:R-:W-:-:S04]  /*b8a0*/  SHF.R.U32.HI R3, RZ, 0x18, R5 ;  /* 0x00000018ff037819 */ /* 0x000fc80000011605 */
[----:B------:R-:W-:-:S04]  /*b8b0*/  LOP3.LUT R0, R0, 0x80, R3, 0xf8, !PT ;  /* 0x0000008000007812 */ /* 0x000fc800078ef803 */
[----:B------:R-:W-:-:S07]  /*b8c0*/  PRMT R4, R0, 0x7610, R4 ;  /* 0x0000761000047816 */ /* 0x000fce0000000004 */
.L_x_1731:
[----:B------:R-:W-:Y:S05]  /*b8d0*/  BSYNC.RECONVERGENT B0 ;  /* 0x0000000000007941 */ /* 0x000fea0003800200 */
.L_x_1730:
[----:B------:R0:W-:Y:S01]  /*b8e0*/  STG.E.U8 desc[UR36][R8.64], R4 ;  /* 0x0000000408007986 */ /* 0x0001e2000c101124 */
[----:B------:R-:W-:Y:S05]  /*b8f0*/  BRA `(.L_x_1719) ;  /* 0x0000000800147947 */ /* 0x000fea0003800000 */
.L_x_1728:
        /* <DEDUP_REMOVED lines=17> */
.L_x_1735:
[----:B------:R-:W-:-:S04]  /*ba10*/  SHF.R.U32.HI R3, RZ, 0x18, R5 ;  /* 0x00000018ff037819 */ /* 0x000fc80000011605 */
[----:B------:R-:W-:-:S04]  /*ba20*/  LOP3.LUT R0, R0, 0x80, R3, 0xf8, !PT ;  /* 0x0000008000007812 */ /* 0x000fc800078ef803 */
[----:B------:R-:W-:-:S07]  /*ba30*/  PRMT R4, R0, 0x7610, R4 ;  /* 0x0000761000047816 */ /* 0x000fce0000000004 */
.L_x_1734:
[----:B------:R-:W-:Y:S05]  /*ba40*/  BSYNC.RECONVERGENT B0 ;  /* 0x0000000000007941 */ /* 0x000fea0003800200 */
.L_x_1733:
[----:B------:R0:W-:Y:S01]  /*ba50*/  STG.E.U8 desc[UR36][R8.64], R4 ;  /* 0x0000000408007986 */ /* 0x0001e2000c101124 */
[----:B------:R-:W-:Y:S05]  /*ba60*/  BRA `(.L_x_1719) ;  /* 0x0000000400b87947 */ /* 0x000fea0003800000 */
.L_x_1727:
        /* <DEDUP_REMOVED lines=22> */
.L_x_1737:
[----:B------:R-:W-:-:S06]  /*bbd0*/  HADD2.F32 R4, -RZ, R16.H0_H0 ;  /* 0x20000010ff047230 */ /* 0x000fcc0000004100 */
[----:B------:R-:W0:Y:S02]  /*bbe0*/  F2I.U64.TRUNC R4, R4 ;  /* 0x0000000400047311 */ /* 0x000e24000020d800 */
[----:B0-----:R0:W-:Y:S01]  /*bbf0*/  STG.E.64 desc[UR36][R8.64], R4 ;  /* 0x0000000408007986 */ /* 0x0011e2000c101b24 */
[----:B------:R-:W-:Y:S05]  /*bc00*/  BRA `(.L_x_1719) ;  /* 0x0000000400507947 */ /* 0x000fea0003800000 */
.L_x_1736:
[----:B------:R-:W-:-:S04]  /*bc10*/  HADD2.F32 R16, -RZ, R16.H0_H0 ;  /* 0x20000010ff107230 */ /* 0x000fc80000004100 */
[----:B------:R-:W0:Y:S02]  /*bc20*/  F2I.FTZ.U32.TRUNC.NTZ R3, R16 ;  /* 0x0000001000037305 */ /* 0x000e24000021f000 */
[----:B0-----:R0:W-:Y:S01]  /*bc30*/  STG.E desc[UR36][R8.64], R3 ;  /* 0x0000000308007986 */ /* 0x0011e2000c101924 */
[----:B------:R-:W-:Y:S05]  /*bc40*/  BRA `(.L_x_1719) ;  /* 0x0000000400407947 */ /* 0x000fea0003800000 */
.L_x_1726:
        /* <DEDUP_REMOVED lines=11> */
.L_x_1739:
[----:B------:R-:W-:Y:S01]  /*bd00*/  HADD2.F32 R16, -RZ, R16.H0_H0 ;  /* 0x20000010ff107230 */ /* 0x000fe20000004100 */
[----:B------:R-:W-:-:S04]  /*bd10*/  CS2R R6, SRZ ;  /* 0x0000000000067805 */ /* 0x000fc8000001ff00 */
[----:B------:R-:W-:-:S06]  /*bd20*/  FMUL.FTZ R4, R16, 1 ;  /* 0x3f80000010047820 */ /* 0x000fcc0000410000 */
[----:B------:R-:W0:Y:S02]  /*bd30*/  F2F.F64.F32 R4, R4 ;  /* 0x0000000400047310 */ /* 0x000e240000201800 */
[----:B0-----:R3:W-:Y:S01]  /*bd40*/  STG.E.128 desc[UR36][R8.64], R4 ;  /* 0x0000000408007986 */ /* 0x0017e2000c101d24 */
[----:B------:R-:W-:Y:S05]  /*bd50*/  BRA `(.L_x_1719) ;  /* 0x0000000000fc7947 */ /* 0x000fea0003800000 */
.L_x_1738:
[----:B------:R-:W-:-:S13]  /*bd60*/  ISETP.NE.AND P0, PT, R0, 0xf, PT ;  /* 0x0000000f0000780c */ /* 0x000fda0003f05270 */
[----:B------:R-:W-:Y:S05]  /*bd70*/  @!P0 BRA `(.L_x_1740) ;  /* 0x0000000000e88947 */ /* 0x000fea0003800000 */
[----:B------:R-:W-:-:S13]  /*bd80*/  ISETP.NE.AND P0, PT, R0, 0x17, PT ;  /* 0x000000170000780c */ /* 0x000fda0003f05270 */
[----:B------:R-:W-:Y:S05]  /*bd90*/  @!P0 BRA `(.L_x_1741) ;  /* 0x0000000000908947 */ /* 0x000fea0003800000 */
[----:B------:R-:W-:-:S13]  /*bda0*/  ISETP.NE.AND P0, PT, R0, 0x18, PT ;  /* 0x000000180000780c */ /* 0x000fda0003f05270 */
[----:B------:R-:W-:Y:S05]  /*bdb0*/  @!P0 BRA `(.L_x_1742) ;  /* 0x0000000000448947 */ /* 0x000fea0003800000 */
.L_x_1718:
        /* <DEDUP_REMOVED lines=16> */
.L_x_1743:
[----:B------:R-:W-:Y:S05]  /*bec0*/  BRA `(.L_x_1719) ;  /* 0x0000000000a07947 */ /* 0x000fea0003800000 */
.L_x_1742:
        /* <DEDUP_REMOVED lines=13> */
.L_x_1745:
[----:B------:R-:W-:Y:S05]  /*bfa0*/  BSYNC.RECONVERGENT B0 ;  /* 0x0000000000007941 */ /* 0x000fea0003800200 */
.L_x_1744:
[----:B------:R-:W-:-:S05]  /*bfb0*/  LOP3.LUT R3, R0, 0x80, R3, 0xf8, !PT ;  /* 0x0000008000037812 */ /* 0x000fca00078ef803 */
[----:B------:R1:W-:Y:S01]  /*bfc0*/  STG.E.U8 desc[UR36][R8.64], R3 ;  /* 0x0000000308007986 */ /* 0x0003e2000c101124 */
[----:B------:R-:W-:Y:S05]  /*bfd0*/  BRA `(.L_x_1719) ;  /* 0x00000000005c7947 */ /* 0x000fea0003800000 */
.L_x_1741:
        /* <DEDUP_REMOVED lines=12> */
.L_x_1747:
[----:B------:R-:W-:Y:S01]  /*c0a0*/  IMAD.MOV.U32 R0, RZ, RZ, 0x7f ;  /* 0x0000007fff007424 */ /* 0x000fe200078e00ff */
[----:B------:R-:W-:-:S04]  /*c0b0*/  ISETP.GT.U32.AND P0, PT, R4, 0x7f800000, PT ;  /* 0x7f8000000400780c */ /* 0x000fc80003f04070 */
[----:B------:R-:W-:-:S09]  /*c0c0*/  SEL R0, R0, 0x7c, P0 ;  /* 0x0000007c00007807 */ /* 0x000fd20000000000 */
.L_x_1748:
[----:B------:R-:W-:Y:S05]  /*c0d0*/  BSYNC.RECONVERGENT B0 ;  /* 0x0000000000007941 */ /* 0x000fea0003800200 */
.L_x_1746:
[----:B------:R-:W-:-:S04]  /*c0e0*/  SHF.R.U32.HI R3, RZ, 0x18, R3 ;  /* 0x00000018ff037819 */ /* 0x000fc80000011603 */
[----:B------:R-:W-:-:S05]  /*c0f0*/  LOP3.LUT R3, R0, 0x80, R3, 0xf8, !PT ;  /* 0x0000008000037812 */ /* 0x000fca00078ef803 */
[----:B------:R2:W-:Y:S01]  /*c100*/  STG.E.U8 desc[UR36][R8.64], R3 ;  /* 0x0000000308007986 */ /* 0x0005e2000c101124 */
[----:B------:R-:W-:Y:S05]  /*c110*/  BRA `(.L_x_1719) ;  /* 0x00000000000c7947 */ /* 0x000fea0003800000 */
.L_x_1740:
[----:B------:R-:W-:-:S05]  /*c120*/  HADD2.F32 R0, -RZ, R16.H0_H0 ;  /* 0x20000010ff007230 */ /* 0x000fca0000004100 */
[----:B------:R-:W-:-:S05]  /*c130*/  F2FP.BF16.F32.PACK_AB R0, RZ, R0 ;  /* 0x00000000ff00723e */ /* 0x000fca00000010ff */
[----:B------:R0:W-:Y:S02]  /*c140*/  STG.E.U16 desc[UR36][R8.64], R0 ;  /* 0x0000000008007986 */ /* 0x0001e4000c101524 */
.L_x_1719:
[----:B------:R-:W-:-:S07]  /*c150*/  VIADD R19, R19, 0x80 ;  /* 0x0000008013137836 */ /* 0x000fce0000000000 */
.L_x_1678:
[----:B------:R-:W-:Y:S05]  /*c160*/  BSYNC.RECONVERGENT B6 ;  /* 0x0000000000067941 */ /* 0x000fea0003800200 */
.L_x_1677:
[----:B------:R-:W-:-:S13]  /*c170*/  ISETP.GE.AND P0, PT, R19, R28, PT ;  /* 0x0000001c1300720c */ /* 0x000fda0003f06270 */
[----:B------:R-:W-:Y:S05]  /*c180*/  @P0 EXIT ;  /* 0x000000000000094d */ /* 0x000fea0003800000 */
[----:B01-3--:R-:W0:Y:S01]  /*c190*/  LDC.64 R4, c[0x0][0x388] ;  /* 0x0000e200ff047b82 */ /* 0x00be220000000a00 */
[----:B------:R-:W1:Y:S01]  /*c1a0*/  LDCU UR4, c[0x0][0x3b4] ;  /* 0x00007680ff0477ac */ /* 0x000e620008000800 */
[----:B--2-45:R-:W-:Y:S01]  /*c1b0*/  PRMT R0, R26, 0x9910, RZ ;  /* 0x000099101a007816 */ /* 0x034fe200000000ff */
        /* <DEDUP_REMOVED lines=14> */
[----:B------:R-:W-:-:S06]  /*c2a0*/  HADD2.F32 R17, -RZ, R17.H0_H0 ;  /* 0x20000011ff117230 */ /* 0x000fcc0000004100 */
[----:B------:R-:W0:Y:S02]  /*c2b0*/  F2I.FTZ.TRUNC.NTZ R17, R17 ;  /* 0x0000001100117305 */ /* 0x000e24000021f100 */
[----:B0-----:R-:W-:Y:S01]  /*c2c0*/  STG.E.U8 desc[UR36][R2.64], R17 ;  /* 0x0000001102007986 */ /* 0x001fe2000c101124 */
[----:B------:R-:W-:Y:S05]  /*c2d0*/  EXIT ;  /* 0x000000000000794d */ /* 0x000fea0003800000 */
.L_x_1752:
[----:B------:R-:W-:-:S06]  /*c2e0*/  HADD2.F32 R5, -RZ, R17.H0_H0 ;  /* 0x20000011ff057230 */ /* 0x000fcc0000004100 */
[----:B------:R-:W0:Y:S02]  /*c2f0*/  F2I.S64.TRUNC R4, R5 ;  /* 0x0000000500047311 */ /* 0x000e24000020d900 */
[----:B0-----:R-:W-:Y:S01]  /*c300*/  STG.E.U8 desc[UR36][R2.64], R4 ;  /* 0x0000000402007986 */ /* 0x001fe2000c101124 */
[----:B------:R-:W-:Y:S05]  /*c310*/  EXIT ;  /* 0x000000000000794d */ /* 0x000fea0003800000 */
.L_x_1751:
        /* <DEDUP_REMOVED lines=8> */
[----:B0-----:R-:W-:Y:S01]  /*c3a0*/  STG.E.64 desc[UR36][R2.64], R4 ;  /* 0x0000000402007986 */ /* 0x001fe2000c101b24 */
[----:B------:R-:W-:Y:S05]  /*c3b0*/  EXIT ;  /* 0x000000000000794d */ /* 0x000fea0003800000 */
.L_x_1755:
[----:B------:R-:W-:-:S06]  /*c3c0*/  HADD2.F32 R17, -RZ, R17.H0_H0 ;  /* 0x20000011ff117230 */ /* 0x000fcc0000004100 */
[----:B------:R-:W0:Y:S02]  /*c3d0*/  F2I.FTZ.TRUNC.NTZ R17, R17 ;  /* 0x0000001100117305 */ /* 0x000e24000021f100 */
[----:B0-----:R-:W-:Y:S01]  /*c3e0*/  STG.E desc[UR36][R2.64], R17 ;  /* 0x0000001102007986 */ /* 0x001fe2000c101924 */
[----:B------:R-:W-:Y:S05]  /*c3f0*/  EXIT ;  /* 0x000000000000794d */ /* 0x000fea0003800000 */
.L_x_1754:
[----:B------:R-:W-:-:S06]  /*c400*/  HADD2.F32 R17, -RZ, R17.H0_H0 ;  /* 0x20000011ff117230 */ /* 0x000fcc0000004100 */
[----:B------:R-:W0:Y:S02]  /*c410*/  F2I.FTZ.TRUNC.NTZ R17, R17 ;  /* 0x0000001100117305 */ /* 0x000e24000021f100 */
[----:B0-----:R-:W-:Y:S01]  /*c420*/  STG.E.U16 desc[UR36][R2.64], R17 ;  /* 0x0000001102007986 */ /* 0x001fe2000c101524 */
[----:B------:R-:W-:Y:S05]  /*c430*/  EXIT ;  /* 0x000000000000794d */ /* 0x000fea0003800000 */
.L_x_1750:
[----:B------:R-:W-:-:S13]  /*c440*/  ISETP.GT.AND P0, PT, R0, 0x6, PT ;  /* 0x000000060000780c */ /* 0x000fda0003f04270 */
[----:B------:R-:W-:Y:S05]  /*c450*/  @P0 BRA `(.L_x_1756) ;  /* 0x0000000000240947 */ /* 0x000fea0003800000 */
[----:B------:R-:W-:-:S13]  /*c460*/  ISETP.NE.AND P0, PT, R0, 0x5, PT ;  /* 0x000000050000780c */ /* 0x000fda0003f05270 */
[----:B------:R-:W-:Y:S05]  /*c470*/  @!P0 BRA `(.L_x_1757) ;  /* 0x0000000000148947 */ /* 0x000fea0003800000 */
[----:B------:R-:W-:-:S13]  /*c480*/  ISETP.NE.AND P0, PT, R0, 0x6, PT ;  /* 0x000000060000780c */ /* 0x000fda0003f05270 */
[----:B------:R-:W-:Y:S05]  /*c490*/  @P0 BRA `(.L_x_1753) ;  /* 0x0000000800280947 */ /* 0x000fea0003800000 */
[----:B------:R-:W-:-:S05]  /*c4a0*/  HADD2.F32 R17, -RZ, R17.H0_H0 ;  /* 0x20000011ff117230 */ /* 0x000fca0000004100 */
[----:B------:R-:W-:Y:S01]  /*c4b0*/  STG.E desc[UR36][R2.64], R17 ;  /* 0x0000001102007986 */ /* 0x000fe2000c101924 */
[----:B------:R-:W-:Y:S05]  /*c4c0*/  EXIT ;  /* 0x000000000000794d */ /* 0x000fea0003800000 */
.L_x_1757:
[----:B------:R-:W-:Y:S01]  /*c4d0*/  STG.E.U16 desc[UR36][R2.64], R17 ;  /* 0x0000001102007986 */ /* 0x000fe2000c101524 */
[----:B------:R-:W-:Y:S05]  /*c4e0*/  EXIT ;  /* 0x000000000000794d */ /* 0x000fea0003800000 */
.L_x_1756:
        /* <DEDUP_REMOVED lines=8> */
[----:B------:R-:W-:Y:S01]  /*c570*/  STG.E.64 desc[UR36][R2.64], R4 ;  /* 0x0000000402007986 */ /* 0x000fe2000c101b24 */
[----:B------:R-:W-:Y:S05]  /*c580*/  EXIT ;  /* 0x000000000000794d */ /* 0x000fea0003800000 */
.L_x_1759:
[----:B------:R-:W-:-:S05]  /*c590*/  HADD2.F32 R0, -RZ, R17.H0_H0 ;  /* 0x20000011ff007230 */ /* 0x000fca0000004100 */
[----:B------:R-:W-:-:S04]  /*c5a0*/  F2FP.F16.F32.PACK_AB R0, RZ, R0 ;  /* 0x00000000ff00723e */ /* 0x000fc800000000ff */
[----:B------:R-:W-:-:S05]  /*c5b0*/  PRMT R0, R0, 0x5410, RZ ;  /* 0x0000541000007816 */ /* 0x000fca00000000ff */
[----:B------:R-:W-:Y:S01]  /*c5c0*/  STG.E desc[UR36][R2.64], R0 ;  /* 0x0000000002007986 */ /* 0x000fe2000c101924 */
[----:B------:R-:W-:Y:S05]  /*c5d0*/  EXIT ;  /* 0x000000000000794d */ /* 0x000fea0003800000 */
.L_x_1758:
[----:B------:R-:W-:-:S05]  /*c5e0*/  HADD2.F32 R4, -RZ, R17.H0_H0 ;  /* 0x20000011ff047230 */ /* 0x000fca0000004100 */
[----:B------:R-:W-:-:S06]  /*c5f0*/  FMUL.FTZ R4, R4, 1 ;  /* 0x3f80000004047820 */ /* 0x000fcc0000410000 */
[----:B------:R-:W0:Y:S02]  /*c600*/  F2F.F64.F32 R4, R4 ;  /* 0x0000000400047310 */ /* 0x000e240000201800 */
[----:B0-----:R-:W-:Y:S01]  /*c610*/  STG.E.64 desc[UR36][R2.64], R4 ;  /* 0x0000000402007986 */ /* 0x001fe2000c101b24 */
[----:B------:R-:W-:Y:S05]  /*c620*/  EXIT ;  /* 0x000000000000794d */ /* 0x000fea0003800000 */
.L_x_1749:
        /* <DEDUP_REMOVED lines=12> */
[----:B0-----:R-:W-:Y:S01]  /*c6f0*/  STG.E.U16 desc[UR36][R2.64], R5 ;  /* 0x0000000502007986 */ /* 0x001fe2000c101524 */
[----:B------:R-:W-:Y:S05]  /*c700*/  EXIT ;  /* 0x000000000000794d */ /* 0x000fea0003800000 */
.L_x_1763:
        /* <DEDUP_REMOVED lines=18> */
.L_x_1766:
[----:B------:R-:W-:-:S04]  /*c830*/  SHF.R.U32.HI R5, RZ, 0x18, R5 ;  /* 0x00000018ff057819 */ /* 0x000fc80000011605 */
[----:B------:R-:W-:-:S07]  /*c840*/  LOP3.LUT R0, R0, 0x80, R5, 0xf8, !PT ;  /* 0x0000008000007812 */ /* 0x000fce00078ef805 */
.L_x_1765:
[----:B------:R-:W-:Y:S05]  /*c850*/  BSYNC.RECONVERGENT B0 ;  /* 0x0000000000007941 */ /* 0x000fea0003800200 */
.L_x_1764:
[----:B------:R-:W-:Y:S01]  /*c860*/  STG.E.U8 desc[UR36][R2.64], R0 ;  /* 0x0000000002007986 */ /* 0x000fe2000c101124 */
[----:B------:R-:W-:Y:S05]  /*c870*/  EXIT ;  /* 0x000000000000794d */ /* 0x000fea0003800000 */
.L_x_1762:
        /* <DEDUP_REMOVED lines=18> */
.L_x_1769:
[----:B------:R-:W-:-:S04]  /*c9a0*/  SHF.R.U32.HI R5, RZ, 0x18, R5 ;  /* 0x00000018ff057819 */ /* 0x000fc80000011605 */
[----:B------:R-:W-:-:S07]  /*c9b0*/  LOP3.LUT R0, R0, 0x80, R5, 0xf8, !PT ;  /* 0x0000008000007812 */ /* 0x000fce00078ef805 */
.L_x_1768:
[----:B------:R-:W-:Y:S05]  /*c9c0*/  BSYNC.RECONVERGENT B0 ;  /* 0x0000000000007941 */ /* 0x000fea0003800200 */
.L_x_1767:
[----:B------:R-:W-:Y:S01]  /*c9d0*/  STG.E.U8 desc[UR36][R2.64], R0 ;  /* 0x0000000002007986 */ /* 0x000fe2000c101124 */
[----:B------:R-:W-:Y:S05]  /*c9e0*/  EXIT ;  /* 0x000000000000794d */ /* 0x000fea0003800000 */
.L_x_1761:
[----:B------:R-:W-:-:S13]  /*c9f0*/  ISETP.NE.AND P0, PT, R0, 0x1c, PT ;  /* 0x0000001c0000780c */ /* 0x000fda0003f05270 */
[----:B------:R-:W-:Y:S05]  /*ca00*/  @!P0 BRA `(.L_x_1770) ;  /* 0x0000000000608947 */ /* 0x000fea0003800000 */
[----:B------:R-:W-:-:S13]  /*ca10*/  ISETP.NE.AND P0, PT, R0, 0x1d, PT ;  /* 0x0000001d0000780c */ /* 0x000fda0003f05270 */
[----:B------:R-:W-:Y:S05]  /*ca20*/  @!P0 BRA `(.L_x_1771) ;  /* 0x0000000000488947 */ /* 0x000fea0003800000 */
[----:B------:R-:W-:-:S13]  /*ca30*/  ISETP.NE.AND P0, PT, R0, 0x2c, PT ;  /* 0x0000002c0000780c */ /* 0x000fda0003f05270 */
[----:B------:R-:W-:Y:S05]  /*ca40*/  @P0 BRA `(.L_x_1753) ;  /* 0x0000000000bc0947 */ /* 0x000fea0003800000 */
[----:B------:R-:W-:Y:S02]  /*ca50*/  HADD2.F32 R17, -RZ, R17.H0_H0 ;  /* 0x20000011ff117230 */ /* 0x000fe40000004100 */
        /* <DEDUP_REMOVED lines=15> */
.L_x_1771:
[----:B------:R-:W-:-:S06]  /*cb50*/  HADD2.F32 R4, -RZ, R17.H0_H0 ;  /* 0x20000011ff047230 */ /* 0x000fcc0000004100 */
[----:B------:R-:W0:Y:S02]  /*cb60*/  F2I.U64.TRUNC R4, R4 ;  /* 0x0000000400047311 */ /* 0x000e24000020d800 */
[----:B0-----:R-:W-:Y:S01]  /*cb70*/  STG.E.64 desc[UR36][R2.64], R4 ;  /* 0x0000000402007986 */ /* 0x001fe2000c101b24 */
[----:B------:R-:W-:Y:S05]  /*cb80*/  EXIT ;  /* 0x000000000000794d */ /* 0x000fea0003800000 */
.L_x_1770:
[----:B------:R-:W-:-:S06]  /*cb90*/  HADD2.F32 R17, -RZ, R17.H0_H0 ;  /* 0x20000011ff117230 */ /* 0x000fcc0000004100 */
[----:B------:R-:W0:Y:S02]  /*cba0*/  F2I.FTZ.U32.TRUNC.NTZ R17, R17 ;  /* 0x0000001100117305 */ /* 0x000e24000021f000 */
[----:B0-----:R-:W-:Y:S01]  /*cbb0*/  STG.E desc[UR36][R2.64], R17 ;  /* 0x0000001102007986 */ /* 0x001fe2000c101924 */
[----:B------:R-:W-:Y:S05]  /*cbc0*/  EXIT ;  /* 0x000000000000794d */ /* 0x000fea0003800000 */
.L_x_1760:
        /* <DEDUP_REMOVED lines=9> */
[----:B------:R-:W-:Y:S01]  /*cc60*/  STG.E.U8 desc[UR36][R2.64], R5 ;  /* 0x0000000502007986 */ /* 0x000fe2000c101124 */
[----:B------:R-:W-:Y:S05]  /*cc70*/  EXIT ;  /* 0x000000000000794d */ /* 0x000fea0003800000 */
.L_x_1773:
[----:B------:R-:W-:Y:S01]  /*cc80*/  HADD2.F32 R17, -RZ, R17.H0_H0 ;  /* 0x20000011ff117230 */ /* 0x000fe20000004100 */
[----:B------:R-:W-:-:S04]  /*cc90*/  CS2R R6, SRZ ;  /* 0x0000000000067805 */ /* 0x000fc8000001ff00 */
[----:B------:R-:W-:-:S06]  /*cca0*/  FMUL.FTZ R4, R17, 1 ;  /* 0x3f80000011047820 */ /* 0x000fcc0000410000 */
[----:B------:R-:W0:Y:S02]  /*ccb0*/  F2F.F64.F32 R4, R4 ;  /* 0x0000000400047310 */ /* 0x000e240000201800 */
[----:B0-----:R-:W-:Y:S01]  /*ccc0*/  STG.E.128 desc[UR36][R2.64], R4 ;  /* 0x0000000402007986 */ /* 0x001fe2000c101d24 */
[----:B------:R-:W-:Y:S05]  /*ccd0*/  EXIT ;  /* 0x000000000000794d */ /* 0x000fea0003800000 */
.L_x_1772:
[----:B------:R-:W-:-:S13]  /*cce0*/  ISETP.NE.AND P0, PT, R0, 0xf, PT ;  /* 0x0000000f0000780c */ /* 0x000fda0003f05270 */
[----:B------:R-:W-:Y:S05]  /*ccf0*/  @!P0 BRA `(.L_x_1774) ;  /* 0x0000000000e88947 */ /* 0x000fea0003800000 */
[----:B------:R-:W-:-:S13]  /*cd00*/  ISETP.NE.AND P0, PT, R0, 0x17, PT ;  /* 0x000000170000780c */ /* 0x000fda0003f05270 */
[----:B------:R-:W-:Y:S05]  /*cd10*/  @!P0 BRA `(.L_x_1775) ;  /* 0x0000000000908947 */ /* 0x000fea0003800000 */
[----:B------:R-:W-:-:S13]  /*cd20*/  ISETP.NE.AND P0, PT, R0, 0x18, PT ;  /* 0x000000180000780c */ /* 0x000fda0003f05270 */
[----:B------:R-:W-:Y:S05]  /*cd30*/  @!P0 BRA `(.L_x_1776) ;  /* 0x0000000000448947 */ /* 0x000fea0003800000 */
.L_x_1753:
        /* <DEDUP_REMOVED lines=16> */
.L_x_1777:
[----:B------:R-:W-:Y:S05]  /*ce40*/  EXIT ;  /* 0x000000000000794d */ /* 0x000fea0003800000 */
.L_x_1776:
        /* <DEDUP_REMOVED lines=13> */
.L_x_1779:
[----:B------:R-:W-:Y:S05]  /*cf20*/  BSYNC.RECONVERGENT B0 ;  /* 0x0000000000007941 */ /* 0x000fea0003800200 */
.L_x_1778:
[----:B------:R-:W-:-:S05]  /*cf30*/  LOP3.LUT R5, R0, 0x80, R5, 0xf8, !PT ;  /* 0x0000008000057812 */ /* 0x000fca00078ef805 */
[----:B------:R-:W-:Y:S01]  /*cf40*/  STG.E.U8 desc[UR36][R2.64], R5 ;  /* 0x0000000502007986 */ /* 0x000fe2000c101124 */
[----:B------:R-:W-:Y:S05]  /*cf50*/  EXIT ;  /* 0x000000000000794d */ /* 0x000fea0003800000 */
.L_x_1775:
        /* <DEDUP_REMOVED lines=12> */
.L_x_1781:
[----:B------:R-:W-:Y:S01]  /*d020*/  IMAD.MOV.U32 R0, RZ, RZ, 0x7f ;  /* 0x0000007fff007424 */ /* 0x000fe200078e00ff */
[----:B------:R-:W-:-:S04]  /*d030*/  ISETP.GT.U32.AND P0, PT, R4, 0x7f800000, PT ;  /* 0x7f8000000400780c */ /* 0x000fc80003f04070 */
[----:B------:R-:W-:-:S09]  /*d040*/  SEL R0, R0, 0x7c, P0 ;  /* 0x0000007c00007807 */ /* 0x000fd20000000000 */
.L_x_1782:
[----:B------:R-:W-:Y:S05]  /*d050*/  BSYNC.RECONVERGENT B0 ;  /* 0x0000000000007941 */ /* 0x000fea0003800200 */
.L_x_1780:
[----:B------:R-:W-:-:S04]  /*d060*/  SHF.R.U32.HI R5, RZ, 0x18, R5 ;  /* 0x00000018ff057819 */ /* 0x000fc80000011605 */
[----:B------:R-:W-:-:S05]  /*d070*/  LOP3.LUT R5, R0, 0x80, R5, 0xf8, !PT ;  /* 0x0000008000057812 */ /* 0x000fca00078ef805 */
[----:B------:R-:W-:Y:S01]  /*d080*/  STG.E.U8 desc[UR36][R2.64], R5 ;  /* 0x0000000502007986 */ /* 0x000fe2000c101124 */
[----:B------:R-:W-:Y:S05]  /*d090*/  EXIT ;  /* 0x000000000000794d */ /* 0x000fea0003800000 */
.L_x_1774:
[----:B------:R-:W-:-:S05]  /*d0a0*/  HADD2.F32 R0, -RZ, R17.H0_H0 ;  /* 0x20000011ff007230 */ /* 0x000fca0000004100 */
[----:B------:R-:W-:-:S05]  /*d0b0*/  F2FP.BF16.F32.PACK_AB R0, RZ, R0 ;  /* 0x00000000ff00723e */ /* 0x000fca00000010ff */
[----:B------:R-:W-:Y:S01]  /*d0c0*/  STG.E.U16 desc[UR36][R2.64], R0 ;  /* 0x0000000002007986 */ /* 0x000fe2000c101524 */
[----:B------:R-:W-:Y:S05]  /*d0d0*/  EXIT ;  /* 0x000000000000794d */ /* 0x000fea0003800000 */
.L_x_1783:
        /* <DEDUP_REMOVED lines=10> */
.L_x_7841:


//--------------------- .text._ZN2at6native18elementwise_kernelILi128ELi4EZNS0_22gpu_kernel_impl_nocastIZZZNS0_61_GLOBAL__N__b29612f4_23_ActivationMishKernel_cu_9e10b42f_310420mish_backward_kernelERNS_14TensorIteratorEENKUlvE_clEvENKUlvE1_clEvEUlN3c104HalfES9_E_EEvRNS_18TensorIteratorBaseERKT_EUliE_EEviT1_ --------------------------
	.section	.text._ZN2at6native18elementwise_kernelILi128ELi4EZNS0_22gpu_kernel_impl_nocastIZZZNS0_61_GLOBAL__N__b29612f4_23_ActivationMishKernel_cu_9e10b42f_310420mish_backward_kernelERNS_14TensorIteratorEENKUlvE_clEvENKUlvE1_clEvEUlN3c104HalfES9_E_EEvRNS_18TensorIteratorBaseERKT_EUliE_EEviT1_,"ax",@progbits
	.align	128
        .global         _ZN2at6native18elementwise_kernelILi128ELi4EZNS0_22gpu_kernel_impl_nocastIZZZNS0_61_GLOBAL__N__b29612f4_23_ActivationMishKernel_cu_9e10b42f_310420mish_backward_kernelERNS_14TensorIteratorEENKUlvE_clEvENKUlvE1_clEvEUlN3c104HalfES9_E_EEvRNS_18TensorIteratorBaseERKT_EUliE_EEviT1_
        .type           _ZN2at6native18elementwise_kernelILi128ELi4EZNS0_22gpu_kernel_impl_nocastIZZZNS0_61_GLOBAL__N__b29612f4_23_ActivationMishKernel_cu_9e10b42f_310420mish_backward_kernelERNS_14TensorIteratorEENKUlvE_clEvENKUlvE1_clEvEUlN3c104HalfES9_E_EEvRNS_18TensorIteratorBaseERKT_EUliE_EEviT1_,@function
        .size           _ZN2at6native18elementwise_kernelILi128ELi4EZNS0_22gpu_kernel_impl_nocastIZZZNS0_61_GLOBAL__N__b29612f4_23_ActivationMishKernel_cu_9e10b42f_310420mish_backward_kernelERNS_14TensorIteratorEENKUlvE_clEvENKUlvE1_clEvEUlN3c104HalfES9_E_EEvRNS_18TensorIteratorBaseERKT_EUliE_EEviT1_,(.L_x_7842 - _ZN2at6native18elementwise_kernelILi128ELi4EZNS0_22gpu_kernel_impl_nocastIZZZNS0_61_GLOBAL__N__b29612f4_23_ActivationMishKernel_cu_9e10b42f_310420mish_backward_kernelERNS_14TensorIteratorEENKUlvE_clEvENKUlvE1_clEvEUlN3c104HalfES9_E_EEvRNS_18TensorIteratorBaseERKT_EUliE_EEviT1_)
        .other          _ZN2at6native18elementwise_kernelILi128ELi4EZNS0_22gpu_kernel_impl_nocastIZZZNS0_61_GLOBAL__N__b29612f4_23_ActivationMishKernel_cu_9e10b42f_310420mish_backward_kernelERNS_14TensorIteratorEENKUlvE_clEvENKUlvE1_clEvEUlN3c104HalfES9_E_EEvRNS_18TensorIteratorBaseERKT_EUliE_EEviT1_,@"STO_CUDA_ENTRY STV_DEFAULT"
_ZN2at6native18elementwise_kernelILi128ELi4EZNS0_22gpu_kernel_impl_nocastIZZZNS0_61_GLOBAL__N__b29612f4_23_ActivationMishKernel_cu_9e10b42f_310420mish_backward_kernelERNS_14TensorIteratorEENKUlvE_clEvENKUlvE1_clEvEUlN3c104HalfES9_E_EEvRNS_18TensorIteratorBaseERKT_EUliE_EEviT1_:
.text._ZN2at6native18elementwise_kernelILi128ELi4EZNS0_22gpu_kernel_impl_nocastIZZZNS0_61_GLOBAL__N__b29612f4_23_ActivationMishKernel_cu_9e10b42f_310420mish_backward_kernelERNS_14TensorIteratorEENKUlvE_clEvENKUlvE1_clEvEUlN3c104HalfES9_E_EEvRNS_18TensorIteratorBaseERKT_EUliE_EEviT1_:
        /* <DEDUP_REMOVED lines=20> */
[----:B0-----:R-:W-:Y:S01]  /*0140*/  MOV R7, 0x3d39bf78 ;  /* 0x3d39bf7800077802 */ /* 0x001fe20000000f00 */
[----:B--2---:R-:W-:-:S05]  /*0150*/  HADD2.F32 R2, -RZ, R2.H0_H0 ;  /* 0x20000002ff027230 */ /* 0x004fca0000004100 */
[C---:B------:R-:W-:Y:S01]  /*0160*/  FMUL.FTZ R4, R2.reuse, 1.4426950216293334961 ;  /* 0x3fb8aa3b02047820 */ /* 0x040fe20000410000 */
[----:B------:R-:W-:-:S05]  /*0170*/  FMUL.FTZ R6, R2, -1.4426950216293334961 ;  /* 0xbfb8aa3b02067820 */ /* 0x000fca0000410000 */
[----:B------:R-:W0:Y:S08]  /*0180*/  MUFU.EX2 R4, R4 ;  /* 0x0000000400047308 */ /* 0x000e300000000800 */
[----:B------:R-:W1:Y:S01]  /*0190*/  MUFU.EX2 R6, R6 ;  /* 0x0000000600067308 */ /* 0x000e620000000800 */
[----:B---3--:R-:W-:Y:S02]  /*01a0*/  HADD2.F32 R0, -RZ, R0.H0_H0 ;  /* 0x20000000ff007230 */ /* 0x008fe40000004100 */
        /* <DEDUP_REMOVED lines=36> */
[----:B------:R-:W-:-:S05]  /*03f0*/  F2FP.F16.F32.PACK_AB R0, RZ, R0 ;  /* 0x00000000ff00723e */ /* 0x000fca00000000ff */
        /* <DEDUP_REMOVED lines=49> */
[----:B------:R-:W-:-:S05]  /*0710*/  F2FP.F16.F32.PACK_AB R0, RZ, R0 ;  /* 0x00000000ff00723e */ /* 0x000fca00000000ff */
[----:B-1----:R0:W-:Y:S02]  /*0720*/  STG.E.U16 desc[UR6][R4.64], R0 ;  /* 0x0000000004007986 */ /* 0x0021e4000c101506 */
.L_x_1787:
[----:B------:R-:W-:-:S13]  /*0730*/  ISETP.GE.AND P0, PT, R3, UR4, PT ;  /* 0x0000000403007c0c */ /* 0x000fda000bf06270 */
[----:B------:R-:W-:Y:S05]  /*0740*/  @P0 BREAK.RELIABLE B1 ;  /* 0x0000000000010942 */ /* 0x000fea0003800100 */
[----:B------:R-:W-:Y:S05]  /*0750*/  @P0 BRA `(.L_x_1788) ;  /* 0x0000000000c80947 */ /* 0x000fea0003800000 */
[----:B------:R-:W-:Y:S05]  /*0760*/  BSYNC.RELIABLE B1 ;  /* 0x0000000000017941 */ /* 0x000fea0003800100 */
.L_x_1786:
[----:B------:R-:W1:Y:S02]  /*0770*/  LDC.64 R8, c[0x0][0x5f8] ;  /* 0x00017e00ff087b82 */ /* 0x000e640000000a00 */
[----:B-1----:R-:W2:Y:S06]  /*0780*/  LDG.E.U16 R2, desc[UR6][R8.64] ;  /* 0x0000000608027981 */ /* 0x002eac000c1e1500 */
        /* <DEDUP_REMOVED lines=47> */
.L_x_1788:
[----:B------:R-:W-:Y:S05]  /*0a80*/  BSYNC.RECONVERGENT B0 ;  /* 0x0000000000007941 */ /* 0x000fea0003800200 */
.L_x_1785:
        /* <DEDUP_REMOVED lines=49> */
[----:B------:R-:W-:-:S05]  /*0da0*/  F2FP.F16.F32.PACK_AB R0, RZ, R0 ;  /* 0x00000000ff00723e */ /* 0x000fca00000000ff */
[----:B0-----:R-:W-:Y:S01]  /*0db0*/  STG.E.U16 desc[UR6][R4.64], R0 ;  /* 0x0000000004007986 */ /* 0x001fe2000c101506 */
[----:B------:R-:W-:Y:S05]  /*0dc0*/  EXIT ;  /* 0x000000000000794d */ /* 0x000fea0003800000 */
.L_x_1784:
        /* <DEDUP_REMOVED lines=356> */
.L_x_1792:
        /* <DEDUP_REMOVED lines=10> */
[----:B-1----:R-:W-:Y:S01]  /*24b0*/  MOV R9, 0x3d39bf78 ;  /* 0x3d39bf7800097802 */ /* 0x002fe20000000f00 */
[----:B--2---:R-:W-:-:S05]  /*24c0*/  HADD2.F32 R6, -RZ, R6.H0_H0 ;  /* 0x20000006ff067230 */ /* 0x004fca0000004100 */
        /* <DEDUP_REMOVED lines=16> */
[----:B---3--:R-:W-:Y:S02]  /*25d0*/  HADD2.F32 R11, -RZ, R4.H0_H0 ;  /* 0x20000004ff0b7230 */ /* 0x008fe40000004100 */
        /* <DEDUP_REMOVED lines=25> */
[----:B------:R-:W-:-:S05]  /*2770*/  F2FP.F16.F32.PACK_AB R6, RZ, R6 ;  /* 0x00000006ff06723e */ /* 0x000fca00000000ff */
        /* <DEDUP_REMOVED lines=350> */
.L_x_1794:
        /* <DEDUP_REMOVED lines=52> */
[----:B------:R-:W-:-:S05]  /*40a0*/  F2FP.F16.F32.PACK_AB R6, RZ, R6 ;  /* 0x00000006ff06723e */ /* 0x000fca00000000ff */
[----:B------:R0:W-:Y:S02]  /*40b0*/  STG.E.U16 desc[UR6][R4.64], R6 ;  /* 0x0000000604007986 */ /* 0x0001e4000c101506 */
.L_x_1791:
[----:B------:R-:W-:-:S13]  /*40c0*/  ISETP.GE.AND P0, PT, R3, UR4, PT ;  /* 0x0000000403007c0c */ /* 0x000fda000bf06270 */
[----:B------:R-:W-:Y:S05]  /*40d0*/  @P0 BREAK.RELIABLE B1 ;  /* 0x0000000000010942 */ /* 0x000fea0003800100 */
[----:B------:R-:W-:Y:S05]  /*40e0*/  @P0 BRA `(.L_x_1793) ;  /* 0x00000018004c0947 */ /* 0x000fea0003800000 */
[----:B------:R-:W-:Y:S05]  /*40f0*/  BSYNC.RELIABLE B1 ;  /* 0x0000000000017941 */ /* 0x000fea0003800100 */
.L_x_1790:
        /* <DEDUP_REMOVED lines=348> */
.L_x_1795:
        /* <DEDUP_REMOVED lines=54> */
.L_x_1793:
[----:B------:R-:W-:Y:S05]  /*5a20*/  BSYNC.RECONVERGENT B0 ;  /* 0x0000000000007941 */ /* 0x000fea0003800200 */
.L_x_1789:
        /* <DEDUP_REMOVED lines=351> */
.L_x_1796:
        /* <DEDUP_REMOVED lines=9> */
[----:B0-----:R-:W-:Y:S01]  /*70b0*/  MOV R7, 0x3d39bf78 ;  /* 0x3d39bf7800077802 */ /* 0x001fe20000000f00 */
[----:B--2---:R-:W-:-:S05]  /*70c0*/  HADD2.F32 R2, -RZ, R8.H0_H0 ;  /* 0x20000008ff027230 */ /* 0x004fca0000004100 */
        /* <DEDUP_REMOVED lines=31> */
[----:B---3--:R-:W-:Y:S02]  /*72c0*/  HADD2.F32 R9, -RZ, R0.H0_H0 ;  /* 0x20000000ff097230 */ /* 0x008fe40000004100 */
[----:B------:R-:W-:-:S06]  /*72d0*/  @P0 FSEL R5, R5, -RZ, P1 ;  /* 0x800000ff05050208 */ /* 0x000fcc0000800000 */
[----:B------:R-:W2:Y:S01]  /*72e0*/  MUFU.TANH R5, R5 ;  /* 0x0000000500057308 */ /* 0x000ea20000002400 */
[----:B0-----:R-:W-:Y:S01]  /*72f0*/  FMUL.FTZ R2, R2, R7 ;  /* 0x0000000702027220 */ /* 0x001fe20000410000 */
[----:B--2---:R-:W-:-:S04]  /*7300*/  FFMA.FTZ R4, -R5, R5, 1 ;  /* 0x3f80000005047423 */ /* 0x004fc80000010105 */
[----:B------:R-:W-:-:S04]  /*7310*/  FFMA.FTZ R2, R2, R4, R5 ;  /* 0x0000000402027223 */ /* 0x000fc80000010005 */
[----:B------:R-:W-:Y:S01]  /*7320*/  FMUL.FTZ R0, R9, R2 ;  /* 0x0000000209007220 */ /* 0x000fe20000410000 */
[----:B-1----:R-:W-:-:S04]  /*7330*/  IADD3 R2, P0, PT, R3, UR4, RZ ;  /* 0x0000000403027c10 */ /* 0x002fc8000ff1e0ff */
[----:B------:R-:W-:Y:S02]  /*7340*/  F2FP.F16.F32.PACK_AB R0, RZ, R0 ;  /* 0x00000000ff00723e */ /* 0x000fe400000000ff */
[----:B------:R-:W-:-:S05]  /*7350*/  IADD3.X R3, PT, PT, RZ, UR5, RZ, P0, !PT ;  /* 0x00000005ff037c10 */ /* 0x000fca00087fe4ff */
[----:B------:R-:W-:Y:S01]  /*7360*/  STG.E.U16 desc[UR6][R2.64], R0 ;  /* 0x0000000002007986 */ /* 0x000fe2000c101506 */
[----:B------:R-:W-:Y:S05]  /*7370*/  EXIT ;  /* 0x000000000000794d */ /* 0x000fea0003800000 */
.L_x_1797:
        /* <DEDUP_REMOVED lines=16> */
.L_x_7842:


//--------------------- .text._ZN2at6native27unrolled_elementwise_kernelIZZZNS0_61_GLOBAL__N__b29612f4_23_ActivationMishKernel_cu_9e10b42f_310420mish_backward_kernelERNS_14TensorIteratorEENKUlvE_clEvENKUlvE1_clEvEUlN3c104HalfES8_E_St5arrayIPcLm3EELi4E23TrivialOffsetCalculatorILi2EjESD_ILi1EjENS0_6memory15LoadWithoutCastENSG_16StoreWithoutCastEEEviT_T0_T2_T3_T4_T5_ --------------------------
	.section	.text._ZN2at6native27unrolled_elementwise_kernelIZZZNS0_61_GLOBAL__N__b29612f4_23_ActivationMishKernel_cu_9e10b42f_310420mish_backward_kernelERNS_14TensorIteratorEENKUlvE_clEvENKUlvE1_clEvEUlN3c104HalfES8_E_St5arrayIPcLm3EELi4E23TrivialOffsetCalculatorILi2EjESD_ILi1EjENS0_6memory15LoadWithoutCastENSG_16StoreWithoutCastEEEviT_T0_T2_T3_T4_T5_,"ax",@progbits
	.align	128
        .global         _ZN2at6native27unrolled_elementwise_kernelIZZZNS0_61_GLOBAL__N__b29612f4_23_ActivationMishKernel_cu_9e10b42f_310420mish_backward_kernelERNS_14TensorIteratorEENKUlvE_clEvENKUlvE1_clEvEUlN3c104HalfES8_E_St5arrayIPcLm3EELi4E23TrivialOffsetCalculatorILi2EjESD_ILi1EjENS0_6memory15LoadWithoutCastENSG_16StoreWithoutCastEEEviT_T0_T2_T3_T4_T5_
        .type           _ZN2at6native27unrolled_elementwise_kernelIZZZNS0_61_GLOBAL__N__b29612f4_23_ActivationMishKernel_cu_9e10b42f_310420mish_backward_kernelERNS_14TensorIteratorEENKUlvE_clEvENKUlvE1_clEvEUlN3c104HalfES8_E_St5arrayIPcLm3EELi4E23TrivialOffsetCalculatorILi2EjESD_ILi1EjENS0_6memory15LoadWithoutCastENSG_16StoreWithoutCastEEEviT_T0_T2_T3_T4_T5_,@function
        .size           _ZN2at6native27unrolled_elementwise_kernelIZZZNS0_61_GLOBAL__N__b29612f4_23_ActivationMishKernel_cu_9e10b42f_310420mish_backward_kernelERNS_14TensorIteratorEENKUlvE_clEvENKUlvE1_clEvEUlN3c104HalfES8_E_St5arrayIPcLm3EELi4E23TrivialOffsetCalculatorILi2EjESD_ILi1EjENS0_6memory15LoadWithoutCastENSG_16StoreWithoutCastEEEviT_T0_T2_T3_T4_T5_,(.L_x_7843 - _ZN2at6native27unrolled_elementwise_kernelIZZZNS0_61_GLOBAL__N__b29612f4_23_ActivationMishKernel_cu_9e10b42f_310420mish_backward_kernelERNS_14TensorIteratorEENKUlvE_clEvENKUlvE1_clEvEUlN3c104HalfES8_E_St5arrayIPcLm3EELi4E23TrivialOffsetCalculatorILi2EjESD_ILi1EjENS0_6memory15LoadWithoutCastENSG_16StoreWithoutCastEEEviT_T0_T2_T3_T4_T5_)
        .other          _ZN2at6native27unrolled_elementwise_kernelIZZZNS0_61_GLOBAL__N__b29612f4_23_ActivationMishKernel_cu_9e10b42f_310420mish_backward_kernelERNS_14TensorIteratorEENKUlvE_clEvENKUlvE1_clEvEUlN3c104HalfES8_E_St5arrayIPcLm3EELi4E23TrivialOffsetCalculatorILi2EjESD_ILi1EjENS0_6memory15LoadWithoutCastENSG_16StoreWithoutCastEEEviT_T0_T2_T3_T4_T5_,@"STO_CUDA_ENTRY STV_DEFAULT"
_ZN2at6native27unrolled_elementwise_kernelIZZZNS0_61_GLOBAL__N__b29612f4_23_ActivationMishKernel_cu_9e10b42f_310420mish_backward_kernelERNS_14TensorIteratorEENKUlvE_clEvENKUlvE1_clEvEUlN3c104HalfES8_E_St5arrayIPcLm3EELi4E23TrivialOffsetCalculatorILi2EjESD_ILi1EjENS0_6memory15LoadWithoutCastENSG_16StoreWithoutCastEEEviT_T0_T2_T3_T4_T5_:
.text._ZN2at6native27unrolled_elementwise_kernelIZZZNS0_61_GLOBAL__N__b29612f4_23_ActivationMishKernel_cu_9e10b42f_310420mish_backward_kernelERNS_14TensorIteratorEENKUlvE_clEvENKUlvE1_clEvEUlN3c104HalfES8_E_St5arrayIPcLm3EELi4E23TrivialOffsetCalculatorILi2EjESD_ILi1EjENS0_6memory15LoadWithoutCastENSG_16StoreWithoutCastEEEviT_T0_T2_T3_T4_T5_:
        /* <DEDUP_REMOVED lines=64> */
[----:B-----5:R-:W-:Y:S02]  /*0400*/  HADD2.F32 R4, -RZ, R21.H0_H0 ;  /* 0x20000015ff047230 */ /* 0x020fe40000004100 */
[----:B------:R-:W-:Y:S01]  /*0410*/  HFMA2 R17, -RZ, RZ, 1.625, 0 ;  /* 0x3e800000ff117431 */ /* 0x000fe200000001ff */
[----:B------:R-:W-:Y:S02]  /*0420*/  MOV R18, 0x3d39bf78 ;  /* 0x3d39bf7800127802 */ /* 0x000fe40000000f00 */
        /* <DEDUP_REMOVED lines=29> */
[----:B------:R-:W-:Y:S01]  /*0600*/  @P5 FSETP.NEU.FTZ.AND P6, PT, R5, RZ, PT ;  /* 0x000000ff0500520b */ /* 0x000fe20003fdd000 */
[----:B------:R-:W-:-:S03]  /*0610*/  HADD2.F32 R17, -RZ, R20.H0_H0 ;  /* 0x20000014ff117230 */ /* 0x000fc60000004100 */
        /* <DEDUP_REMOVED lines=8> */
.L_x_1799:
[----:B------:R-:W-:Y:S05]  /*06a0*/  BSYNC.RECONVERGENT B0 ;  /* 0x0000000000007941 */ /* 0x000fea0003800200 */
.L_x_1798:
[----:B------:R-:W-:Y:S04]  /*06b0*/  BSSY.RECONVERGENT B0, `(.L_x_1800) ;  /* 0x000002c000007945 */ /* 0x000fe80003800200 */
[----:B------:R-:W-:Y:S05]  /*06c0*/  @P4 BRA `(.L_x_1801) ;  /* 0x0000000000a84947 */ /* 0x000fea0003800000 */
[----:B-----5:R-:W-:Y:S02]  /*06d0*/  HADD2.F32 R15, -RZ, R15.H0_H0 ;  /* 0x2000000fff0f7230 */ /* 0x020fe40000004100 */
[----:B------:R-:W-:Y:S01]  /*06e0*/  HFMA2 R17, -RZ, RZ, 1.625, 0 ;  /* 0x3e800000ff117431 */ /* 0x000fe200000001ff */
[----:B------:R-:W-:Y:S01]  /*06f0*/  MOV R18, 0x3d39bf78 ;  /* 0x3d39bf7800127802 */ /* 0x000fe20000000f00 */
[----:B------:R-:W-:Y:S02]  /*0700*/  HADD2.F32 R0, -RZ, R0.H0_H0 ;  /* 0x20000000ff007230 */ /* 0x000fe40000004100 */
        /* <DEDUP_REMOVED lines=37> */
[----:B------:R-:W-:-:S07]  /*0960*/  F2FP.F16.F32.PACK_AB R0, RZ, R0 ;  /* 0x00000000ff00723e */ /* 0x000fce00000000ff */
.L_x_1801:
[----:B------:R-:W-:Y:S05]  /*0970*/  BSYNC.RECONVERGENT B0 ;  /* 0x0000000000007941 */ /* 0x000fea0003800200 */
.L_x_1800:
[----:B------:R-:W-:Y:S04]  /*0980*/  BSSY.RECONVERGENT B0, `(.L_x_1802) ;  /* 0x000002c000007945 */ /* 0x000fe80003800200 */
[----:B------:R-:W-:Y:S05]  /*0990*/  @P1 BRA `(.L_x_1803) ;  /* 0x0000000000a81947 */ /* 0x000fea0003800000 */
        /* <DEDUP_REMOVED lines=42> */
.L_x_1803:
[----:B------:R-:W-:Y:S05]  /*0c40*/  BSYNC.RECONVERGENT B0 ;  /* 0x0000000000007941 */ /* 0x000fea0003800200 */
.L_x_1802:
        /* <DEDUP_REMOVED lines=32> */
[----:B------:R-:W-:Y:S02]  /*0e50*/  HADD2.F32 R15, -RZ, R10.H0_H0 ;  /* 0x2000000aff0f7230 */ /* 0x000fe40000004100 */
        /* <DEDUP_REMOVED lines=10> */
[----:B------:R-:W-:-:S07]  /*0f00*/  F2FP.F16.F32.PACK_AB R10, RZ, R6 ;  /* 0x00000006ff0a723e */ /* 0x000fce00000000ff */
.L_x_1805:
[----:B------:R-:W-:Y:S05]  /*0f10*/  BSYNC.RECONVERGENT B0 ;  /* 0x0000000000007941 */ /* 0x000fea0003800200 */
.L_x_1804:
        /* <DEDUP_REMOVED lines=13> */
.L_x_1807:
[----:B------:R-:W-:Y:S05]  /*0ff0*/  BSYNC.RECONVERGENT B0 ;  /* 0x0000000000007941 */ /* 0x000fea0003800200 */
.L_x_1806:
[----:B------:R-:W-:-:S13]  /*1000*/  ISETP.GE.AND P0, PT, R8, R9, PT ;  /* 0x000000090800720c */ /* 0x000fda0003f06270 */
[----:B------:R-:W-:Y:S05]  /*1010*/  @P0 EXIT ;  /* 0x000000000000094d */ /* 0x000fea0003800000 */
[----:B01----:R-:W0:Y:S01]  /*1020*/  LDC.64 R2, c[0x0][0x388] ;  /* 0x0000e200ff027b82 */ /* 0x003e220000000a00 */
[----:B------:R-:W-:-:S05]  /*1030*/  LEA R11, R11, R8, 0x9 ;  /* 0x000000080b0b7211 */ /* 0x000fca00078e48ff */
[----:B0-----:R-:W-:-:S05]  /*1040*/  IMAD.WIDE.U32 R2, R11, 0x2, R2 ;  /* 0x000000020b027825 */ /* 0x001fca00078e0002 */
[----:B-----5:R-:W-:Y:S01]  /*1050*/  STG.E.U16 desc[UR4][R2.64], R10 ;  /* 0x0000000a02007986 */ /* 0x020fe2000c101504 */
[----:B------:R-:W-:Y:S05]  /*1060*/  EXIT ;  /* 0x000000000000794d */ /* 0x000fea0003800000 */
.L_x_1808:
        /* <DEDUP_REMOVED lines=9> */
.L_x_7843:


//--------------------- .text._ZN2at6native29vectorized_elementwise_kernelILi2EZZZNS0_61_GLOBAL__N__b29612f4_23_ActivationMishKernel_cu_9e10b42f_310420mish_backward_kernelERNS_14TensorIteratorEENKUlvE_clEvENKUlvE1_clEvEUlN3c104HalfES8_E_St5arrayIPcLm3EEEEviT0_T1_ --------------------------
	.section	.text._ZN2at6native29vectorized_elementwise_kernelILi2EZZZNS0_61_GLOBAL__N__b29612f4_23_ActivationMishKernel_cu_9e10b42f_310420mish_backward_kernelERNS_14TensorIteratorEENKUlvE_clEvENKUlvE1_clEvEUlN3c104HalfES8_E_St5arrayIPcLm3EEEEviT0_T1_,"ax",@progbits
	.align	128
        .global         _ZN2at6native29vectorized_elementwise_kernelILi2EZZZNS0_61_GLOBAL__N__b29612f4_23_ActivationMishKernel_cu_9e10b42f_310420mish_backward_kernelERNS_14TensorIteratorEENKUlvE_clEvENKUlvE1_clEvEUlN3c104HalfES8_E_St5arrayIPcLm3EEEEviT0_T1_
        .type           _ZN2at6native29vectorized_elementwise_kernelILi2EZZZNS0_61_GLOBAL__N__b29612f4_23_ActivationMishKernel_cu_9e10b42f_310420mish_backward_kernelERNS_14TensorIteratorEENKUlvE_clEvENKUlvE1_clEvEUlN3c104HalfES8_E_St5arrayIPcLm3EEEEviT0_T1_,@function
        .size           _ZN2at6native29vectorized_elementwise_kernelILi2EZZZNS0_61_GLOBAL__N__b29612f4_23_ActivationMishKernel_cu_9e10b42f_310420mish_backward_kernelERNS_14TensorIteratorEENKUlvE_clEvENKUlvE1_clEvEUlN3c104HalfES8_E_St5arrayIPcLm3EEEEviT0_T1_,(.L_x_7844 - _ZN2at6native29vectorized_elementwise_kernelILi2EZZZNS0_61_GLOBAL__N__b29612f4_23_ActivationMishKernel_cu_9e10b42f_310420mish_backward_kernelERNS_14TensorIteratorEENKUlvE_clEvENKUlvE1_clEvEUlN3c104HalfES8_E_St5arrayIPcLm3EEEEviT0_T1_)
        .other          _ZN2at6native29vectorized_elementwise_kernelILi2EZZZNS0_61_GLOBAL__N__b29612f4_23_ActivationMishKernel_cu_9e10b42f_310420mish_backward_kernelERNS_14TensorIteratorEENKUlvE_clEvENKUlvE1_clEvEUlN3c104HalfES8_E_St5arrayIPcLm3EEEEviT0_T1_,@"STO_CUDA_ENTRY STV_DEFAULT"
_ZN2at6native29vectorized_elementwise_kernelILi2EZZZNS0_61_GLOBAL__N__b29612f4_23_ActivationMishKernel_cu_9e10b42f_310420mish_backward_kernelERNS_14TensorIteratorEENKUlvE_clEvENKUlvE1_clEvEUlN3c104HalfES8_E_St5arrayIPcLm3EEEEviT0_T1_:
.text._ZN2at6native29vectorized_elementwise_kernelILi2EZZZNS0_61_GLOBAL__N__b29612f4_23_ActivationMishKernel_cu_9e10b42f_310420mish_backward_kernelERNS_14TensorIteratorEENKUlvE_clEvENKUlvE1_clEvEUlN3c104HalfES8_E_St5arrayIPcLm3EEEEviT0_T1_:
        /* <DEDUP_REMOVED lines=142> */
.L_x_1811:
[----:B------:R-:W-:Y:S05]  /*08e0*/  BSYNC.RECONVERGENT B0 ;  /* 0x0000000000007941 */ /* 0x000fea0003800200 */
.L_x_1810:
[----:B------:R-:W-:Y:S01]  /*08f0*/  IADD3 R13, PT, PT, R3, 0x80, RZ ;  /* 0x00000080030d7810 */ /* 0x000fe20007ffe0ff */
[----:B------:R-:W-:Y:S03]  /*0900*/  BSSY.RECONVERGENT B0, `(.L_x_1812) ;  /* 0x000002d000007945 */ /* 0x000fe60003800200 */
[----:B------:R-:W-:-:S13]  /*0910*/  ISETP.GE.U32.AND P1, PT, R13, R2, PT ;  /* 0x000000020d00720c */ /* 0x000fda0003f26070 */
        /* <DEDUP_REMOVED lines=43> */
.L_x_1813:
[----:B------:R-:W-:Y:S05]  /*0bd0*/  BSYNC.RECONVERGENT B0 ;  /* 0x0000000000007941 */ /* 0x000fea0003800200 */
.L_x_1812:
[----:B-----5:R-:W0:Y:S01]  /*0be0*/  @!P0 LDC.64 R4, c[0x0][0x388] ;  /* 0x0000e200ff048b82 */ /* 0x020e220000000a00 */
[C---:B------:R-:W-:Y:S01]  /*0bf0*/  IADD3 R15, PT, PT, R3.reuse, 0x100, RZ ;  /* 0x00000100030f7810 */ /* 0x040fe20007ffe0ff */
[----:B------:R-:W-:Y:S01]  /*0c00*/  BSSY.RECONVERGENT B0, `(.L_x_1814) ;  /* 0x000002f000007945 */ /* 0x000fe20003800200 */
[----:B------:R-:W-:Y:S02]  /*0c10*/  IADD3 R19, PT, PT, R3, 0x180, RZ ;  /* 0x0000018003137810 */ /* 0x000fe40007ffe0ff */
[-C--:B------:R-:W-:Y:S02]  /*0c20*/  ISETP.GE.U32.AND P2, PT, R15, R2.reuse, PT ;  /* 0x000000020f00720c */ /* 0x080fe40003f46070 */
[----:B------:R-:W-:-:S11]  /*0c30*/  ISETP.GE.U32.AND P1, PT, R19, R2, PT ;  /* 0x000000021300720c */ /* 0x000fd60003f26070 */
[----:B------:R-:W-:Y:S05]  /*0c40*/  @P2 BRA `(.L_x_1815) ;  /* 0x0000000000a82947 */ /* 0x000fea0003800000 */
[----:B------:R-:W-:Y:S02]  /*0c50*/  HADD2.F32 R7, -RZ, R7.H0_H0 ;  /* 0x20000007ff077230 */ /* 0x000fe40000004100 */
[----:B------:R-:W-:Y:S01]  /*0c60*/  HFMA2 R21, -RZ, RZ, 1.625, 0 ;  /* 0x3e800000ff157431 */ /* 0x000fe200000001ff */
[----:B------:R-:W-:Y:S01]  /*0c70*/  MOV R26, 0x3d39bf78 ;  /* 0x3d39bf78001a7802 */ /* 0x000fe20000000f00 */
[----:B------:R-:W-:Y:S02]  /*0c80*/  HADD2.F32 R6, -RZ, R6.H0_H0 ;  /* 0x20000006ff067230 */ /* 0x000fe40000004100 */
        /* <DEDUP_REMOVED lines=37> */
[----:B------:R-:W-:-:S07]  /*0ee0*/  F2FP.F16.F32.PACK_AB R6, RZ, R6 ;  /* 0x00000006ff06723e */ /* 0x000fce00000000ff */
.L_x_1815:
[----:B------:R-:W-:Y:S05]  /*0ef0*/  BSYNC.RECONVERGENT B0 ;  /* 0x0000000000007941 */ /* 0x000fea0003800200 */
.L_x_1814:
        /* <DEDUP_REMOVED lines=12> */
[----:B------:R-:W-:Y:S02]  /*0fc0*/  HADD2.F32 R9, -RZ, R9.H0_H0 ;  /* 0x20000009ff097230 */ /* 0x000fe40000004100 */
        /* <DEDUP_REMOVED lines=41> */
.L_x_1817:
[----:B------:R-:W-:Y:S05]  /*1260*/  BSYNC.RECONVERGENT B0 ;  /* 0x0000000000007941 */ /* 0x000fea0003800200 */
.L_x_1816:
[----:B------:R-:W-:Y:S04]  /*1270*/  BSSY.RECONVERGENT B0, `(.L_x_1818) ;  /* 0x000002c000007945 */ /* 0x000fe80003800200 */
[----:B------:R-:W-:Y:S05]  /*1280*/  @P2 BRA `(.L_x_1819) ;  /* 0x0000000000a82947 */ /* 0x000fea0003800000 */
[----:B------:R-:W-:Y:S02]  /*1290*/  HADD2.F32 R11, -RZ, R11.H0_H0 ;  /* 0x2000000bff0b7230 */ /* 0x000fe40000004100 */
        /* <DEDUP_REMOVED lines=32> */
[----:B------:R-:W-:Y:S02]  /*14a0*/  HADD2.F32 R15, -RZ, R10.H0_H0 ;  /* 0x2000000aff0f7230 */ /* 0x000fe40000004100 */
[----:B------:R-:W-:-:S03]  /*14b0*/  @P1 FSEL R9, R9, -RZ, P2 ;  /* 0x800000ff09091208 */ /* 0x000fc60001000000 */
[----:B------:R-:W0:Y:S08]  /*14c0*/  MUFU.RCP R18, R18 ;  /* 0x0000001200127308 */ /* 0x000e300000001000 */
[----:B------:R-:W1:Y:S01]  /*14d0*/  MUFU.TANH R9, R9 ;  /* 0x0000000900097308 */ /* 0x000e620000002400 */
[----:B0-----:R-:W-:Y:S01]  /*14e0*/  FMUL.FTZ R8, R11, R18 ;  /* 0x000000120b087220 */ /* 0x001fe20000410000 */
[----:B-1----:R-:W-:-:S04]  /*14f0*/  FFMA.FTZ R11, -R9, R9, 1 ;  /* 0x3f800000090b7423 */ /* 0x002fc80000010109 */
[----:B------:R-:W-:-:S04]  /*1500*/  FFMA.FTZ R8, R8, R11, R9 ;  /* 0x0000000b08087223 */ /* 0x000fc80000010009 */
[----:B------:R-:W-:-:S05]  /*1510*/  FMUL.FTZ R8, R15, R8 ;  /* 0x000000080f087220 */ /* 0x000fca0000410000 */
[----:B------:R-:W-:-:S07]  /*1520*/  F2FP.F16.F32.PACK_AB R8, RZ, R8 ;  /* 0x00000008ff08723e */ /* 0x000fce00000000ff */
.L_x_1819:
[----:B------:R-:W-:Y:S05]  /*1530*/  BSYNC.RECONVERGENT B0 ;  /* 0x0000000000007941 */ /* 0x000fea0003800200 */
.L_x_1818:
[----:B------:R-:W-:Y:S04]  /*1540*/  BSSY.RECONVERGENT B0, `(.L_x_1820) ;  /* 0x000002c000007945 */ /* 0x000fe80003800200 */
[----:B------:R-:W-:Y:S05]  /*1550*/  @P3 BRA `(.L_x_1821) ;  /* 0x0000000000a83947 */ /* 0x000fea0003800000 */
        /* <DEDUP_REMOVED lines=42> */
.L_x_1821:
[----:B------:R-:W-:Y:S05]  /*1800*/  BSYNC.RECONVERGENT B0 ;  /* 0x0000000000007941 */ /* 0x000fea0003800200 */
.L_x_1820:
        /* <DEDUP_REMOVED lines=44> */
.L_x_1823:
[----:B------:R-:W-:Y:S05]  /*1ad0*/  BSYNC.RECONVERGENT B0 ;  /* 0x0000000000007941 */ /* 0x000fea0003800200 */
.L_x_1822:
        /* <DEDUP_REMOVED lines=35> */
[----:B------:R-:W-:Y:S01]  /*1d10*/  HADD2.F32 R20, -RZ, R17.H0_H0 ;  /* 0x20000011ff147230 */ /* 0x000fe20000004100 */
        /* <DEDUP_REMOVED lines=8> */
.L_x_1825:
[----:B------:R-:W-:Y:S05]  /*1da0*/  BSYNC.RECONVERGENT B0 ;  /* 0x0000000000007941 */ /* 0x000fea0003800200 */
.L_x_1824:
        /* <DEDUP_REMOVED lines=18> */
.L_x_1828:
[----:B------:R-:W-:-:S13]  /*1ed0*/  ISETP.GE.U32.AND P0, PT, R3, R2, PT ;  /* 0x000000020300720c */ /* 0x000fda0003f06070 */
[----:B------:R-:W-:Y:S05]  /*1ee0*/  @P0 BRA `(.L_x_1830) ;  /* 0x0000000000300947 */ /* 0x000fea0003800000 */
[----:B0-----:R-:W0:Y:S01]  /*1ef0*/  LDC.64 R4, c[0x0][0x388] ;  /* 0x0000e200ff047b82 */ /* 0x001e220000000a00 */
[----:B------:R-:W-:Y:S02]  /*1f00*/  IADD3 R13, PT, PT, R0, R3, RZ ;  /* 0x00000003000d7210 */ /* 0x000fe40007ffe0ff */
[----:B------:R-:W-:-:S03]  /*1f10*/  IADD3 R3, PT, PT, R3, 0x80, RZ ;  /* 0x0000008003037810 */ /* 0x000fc60007ffe0ff */
[----:B0-----:R-:W-:-:S05]  /*1f20*/  IMAD.WIDE.U32 R4, R13, 0x2, R4 ;  /* 0x000000020d047825 */ /* 0x001fca00078e0004 */
[----:B------:R1:W-:Y:S02]  /*1f30*/  STG.E.U16 desc[UR4][R4.64], R7 ;  /* 0x0000000704007986 */ /* 0x0003e4000c101504 */
.L_x_1829:
[----:B------:R-:W-:-:S13]  /*1f40*/  ISETP.GE.U32.AND P0, PT, R3, R2, PT ;  /* 0x000000020300720c */ /* 0x000fda0003f06070 */
[----:B------:R-:W-:Y:S05]  /*1f50*/  @P0 BRA `(.L_x_1831) ;  /* 0x0000000000340947 */ /* 0x000fea0003800000 */
[----:B01----:R-:W0:Y:S01]  /*1f60*/  LDC.64 R4, c[0x0][0x388] ;  /* 0x0000e200ff047b82 */ /* 0x003e220000000a00 */
[----:B------:R-:W-:Y:S02]  /*1f70*/  IADD3 R7, PT, PT, R0, R3, RZ ;  /* 0x0000000300077210 */ /* 0x000fe40007ffe0ff */
[----:B------:R-:W-:-:S03]  /*1f80*/  IADD3 R3, PT, PT, R3, 0x80, RZ ;  /* 0x0000008003037810 */ /* 0x000fc60007ffe0ff */
[----:B0-----:R-:W-:-:S05]  /*1f90*/  IMAD.WIDE.U32 R4, R7, 0x2, R4 ;  /* 0x0000000207047825 */ /* 0x001fca00078e0004 */
[----:B------:R1:W-:Y:S02]  /*1fa0*/  STG.E.U16 desc[UR4][R4.64], R8 ;  /* 0x0000000804007986 */ /* 0x0003e4000c101504 */
.L_x_1830:
        /* <DEDUP_REMOVED lines=8> */
.L_x_1831:
[----:B------:R-:W-:Y:S05]  /*2030*/  BSYNC.RELIABLE B1 ;  /* 0x0000000000017941 */ /* 0x000fea0003800100 */
.L_x_1827:
[----:B------:R-:W-:-:S13]  /*2040*/  ISETP.GE.U32.AND P0, PT, R3, R2, PT ;  /* 0x000000020300720c */ /* 0x000fda0003f06070 */
[----:B012---:R-:W0:Y:S01]  /*2050*/  @!P0 LDC.64 R4, c[0x0][0x388] ;  /* 0x0000e200ff048b82 */ /* 0x007e220000000a00 */
[----:B------:R-:W-:Y:S02]  /*2060*/  @!P0 IADD3 R7, PT, PT, R0, R3, RZ ;  /* 0x0000000300078210 */ /* 0x000fe40007ffe0ff */
[----:B------:R-:W-:-:S03]  /*2070*/  @!P0 IADD3 R3, PT, PT, R3, 0x80, RZ ;  /* 0x0000008003038810 */ /* 0x000fc60007ffe0ff */
[----:B0-----:R-:W-:-:S05]  /*2080*/  @!P0 IMAD.WIDE.U32 R4, R7, 0x2, R4 ;  /* 0x0000000207048825 */ /* 0x001fca00078e0004 */
[----:B------:R2:W-:Y:S02]  /*2090*/  @!P0 STG.E.U16 desc[UR4][R4.64], R10 ;  /* 0x0000000a04008986 */ /* 0x0005e4000c101504 */
.L_x_1832:
[----:B------:R-:W-:Y:S05]  /*20a0*/  BSYNC.RECONVERGENT B0 ;  /* 0x0000000000007941 */ /* 0x000fea0003800200 */
.L_x_1826:
        /* <DEDUP_REMOVED lines=8> */
.L_x_1809:
        /* <DEDUP_REMOVED lines=8> */
[----:B0-----:R-:W-:-:S02]  /*21b0*/  HFMA2 R3, -RZ, RZ, 1.625, 0 ;  /* 0x3e800000ff037431 */ /* 0x001fc400000001ff */
[--C-:B--2---:R-:W-:Y:S02]  /*21c0*/  HADD2.F32 R18, -RZ, R11.reuse.H0_H0 ;  /* 0x2000000bff127230 */ /* 0x104fe40000004100 */
[----:B------:R-:W-:-:S03]  /*21d0*/  HADD2.F32 R11, -RZ, R11.H1_H1 ;  /* 0x3000000bff0b7230 */ /* 0x000fc60000004100 */
[----:B------:R-:W-:Y:S02]  /*21e0*/  FMUL.FTZ R19, R18, 1.4426950216293334961 ;  /* 0x3fb8aa3b12137820 */ /* 0x000fe40000410000 */
[----:B------:R-:W-:-:S04]  /*21f0*/  FMUL.FTZ R10, R11, 1.4426950216293334961 ;  /* 0x3fb8aa3b0b0a7820 */ /* 0x000fc80000410000 */
[----:B------:R-:W0:Y:S08]  /*2200*/  MUFU.EX2 R19, R19 ;  /* 0x0000001300137308 */ /* 0x000e300000000800 */
[----:B------:R-:W1:Y:S01]  /*2210*/  MUFU.EX2 R10, R10 ;  /* 0x0000000a000a7308 */ /* 0x000e620000000800 */
[C---:B0-----:R-:W-:Y:S01]  /*2220*/  FADD.FTZ.RZ R5, R19.reuse, 1 ;  /* 0x3f80000013057421 */ /* 0x041fe2000001c000 */
[----:B------:R-:W-:-:S04]  /*2230*/  ISETP.GE.U32.AND P0, PT, R19, 0x7f800000, PT ;  /* 0x7f8000001300780c */ /* 0x000fc80003f06070 */
[----:B------:R-:W-:Y:S02]  /*2240*/  IADD3 R5, PT, PT, R5, -0x3f400000, RZ ;  /* 0xc0c0000005057810 */ /* 0x000fe40007ffe0ff */
[----:B------:R-:W-:Y:S01]  /*2250*/  ISETP.GT.AND P3, PT, R19, -0x40800000, P0 ;  /* 0xbf8000001300780c */ /* 0x000fe20000764270 */
[----:B-1----:R-:W-:Y:S01]  /*2260*/  FADD.FTZ.RZ R6, R10, 1 ;  /* 0x3f8000000a067421 */ /* 0x002fe2000001c000 */
[----:B------:R-:W-:Y:S01]  /*2270*/  LOP3.LUT R8, R5, 0xff800000, RZ, 0xc0, !PT ;  /* 0xff80000005087812 */ /* 0x000fe200078ec0ff */
[----:B------:R-:W-:-:S03]  /*2280*/  FMUL.FTZ R5, R18, -1.4426950216293334961 ;  /* 0xbfb8aa3b12057820 */ /* 0x000fc60000410000 */
[----:B------:R-:W-:Y:S02]  /*2290*/  IADD3 R6, PT, PT, R6, -0x3f400000, RZ ;  /* 0xc0c0000006067810 */ /* 0x000fe40007ffe0ff */
[----:B------:R-:W-:Y:S01]  /*22a0*/  IADD3 R2, PT, PT, -R8, 0x40800000, RZ ;  /* 0x4080000008027810 */ /* 0x000fe20007ffe1ff */
[----:B------:R-:W0:Y:S01]  /*22b0*/  MUFU.EX2 R5, R5 ;  /* 0x0000000500057308 */ /* 0x000e220000000800 */
[----:B------:R-:W-:Y:S02]  /*22c0*/  LOP3.LUT R9, R6, 0xff800000, RZ, 0xc0, !PT ;  /* 0xff80000006097812 */ /* 0x000fe400078ec0ff */
[-C--:B------:R-:W-:Y:S01]  /*22d0*/  IADD3 R21, PT, PT, R19, -R8.reuse, RZ ;  /* 0x8000000813157210 */ /* 0x080fe20007ffe0ff */
[----:B------:R-:W-:Y:S01]  /*22e0*/  FFMA.FTZ R6, R2, R3, -1 ;  /* 0xbf80000002067423 */ /* 0x000fe20000010003 */
[----:B------:R-:W-:Y:S02]  /*22f0*/  IADD3 R14, PT, PT, -R9, 0x40800000, RZ ;  /* 0x40800000090e7810 */ /* 0x000fe40007ffe1ff */
[----:B------:R-:W-:Y:S01]  /*2300*/  IADD3 R17, PT, PT, R10, -R9, RZ ;  /* 0x800000090a117210 */ /* 0x000fe20007ffe0ff */
[----:B------:R-:W-:Y:S01]  /*2310*/  FADD.FTZ R21, R21, R6 ;  /* 0x0000000615157221 */ /* 0x000fe20000010000 */
[----:B------:R-:W-:Y:S01]  /*2320*/  MOV R2, 0x3d39bf78 ;  /* 0x3d39bf7800027802 */ /* 0x000fe20000000f00 */
[----:B------:R-:W-:Y:S01]  /*2330*/  FFMA.FTZ R14, R14, R3, -1 ;  /* 0xbf8000000e0e7423 */ /* 0x000fe20000010003 */
[----:B------:R-:W-:-:S03]  /*2340*/  I2FP.F32.S32 R8, R8 ;  /* 0x0000000800087245 */ /* 0x000fc60000201400 */
[----:B------:R-:W-:Y:S01]  /*2350*/  FADD.FTZ R17, R17, R14 ;  /* 0x0000000e11117221 */ /* 0x000fe20000010000 */
[-C--:B------:R-:W-:Y:S01]  /*2360*/  FFMA.FTZ R6, R21, -R2.reuse, 0.10546888411045074463 ;  /* 0x3dd8001215067423 */ /* 0x080fe20000010802 */
[----:B------:R-:W-:Y:S01]  /*2370*/  FMUL.FTZ R8, R8, 1.1920928955078125e-07 ;  /* 0x3400000008087820 */ /* 0x000fe20000410000 */
[----:B------:R-:W-:Y:S01]  /*2380*/  @P0 MOV R26, 0x7f800000 ;  /* 0x7f800000001a0802 */ /* 0x000fe20000000f00 */
[----:B------:R-:W-:Y:S01]  /*2390*/  FFMA.FTZ R14, R17, -R2, 0.10546888411045074463 ;  /* 0x3dd80012110e7423 */ /* 0x000fe20000010802 */
[----:B------:R-:W-:Y:S01]  /*23a0*/  FFMA.FTZ R6, R21, R6, -0.13229703903198242188 ;  /* 0xbe0778e015067423 */ /* 0x000fe20000010006 */
[----:B------:R-:W-:Y:S01]  /*23b0*/  ISETP.GE.U32.AND P2, PT, R10, 0x7f800000, PT ;  /* 0x7f8000000a00780c */ /* 0x000fe20003f46070 */
[----:B0-----:R-:W-:Y:S01]  /*23c0*/  FADD.FTZ R25, R5, 1 ;  /* 0x3f80000005197421 */ /* 0x001fe20000010000 */
[----:B------:R-:W-:Y:S01]  /*23d0*/  FFMA.FTZ R14, R17, R14, -0.13229703903198242188 ;  /* 0xbe0778e0110e7423 */ /* 0x000fe2000001000e */
[----:B------:R-:W-:-:S03]  /*23e0*/  FFMA.FTZ R6, R21, R6, 0.14491446316242218018 ;  /* 0x3e14647515067423 */ /* 0x000fc60000010006 */
[----:B------:R-:W-:Y:S01]  /*23f0*/  FFMA.FTZ R14, R17, R14, 0.14491446316242218018 ;  /* 0x3e146475110e7423 */ /* 0x000fe2000001000e */
[----:B------:R-:W-:-:S03]  /*2400*/  FFMA.FTZ R6, R21, R6, -0.16641564667224884033 ;  /* 0xbe2a68dd15067423 */ /* 0x000fc60000010006 */
[----:B------:R-:W-:Y:S01]  /*2410*/  FFMA.FTZ R16, R17, R14, -0.16641564667224884033 ;  /* 0xbe2a68dd11107423 */ /* 0x000fe2000001000e */
[----:B------:R-:W-:Y:S02]  /*2420*/  FFMA.FTZ R14, R21, R6, 0.19988867640495300293 ;  /* 0x3e4caf9e150e7423 */ /* 0x000fe40000010006 */
[----:B------:R-:W0:Y:S01]  /*2430*/  LDC.64 R6, c[0x0][0x390] ;  /* 0x0000e400ff067b82 */ /* 0x000e220000000a00 */
[----:B------:R-:W-:Y:S01]  /*2440*/  FFMA.FTZ R16, R17, R16, 0.19988867640495300293 ;  /* 0x3e4caf9e11107423 */ /* 0x000fe20000010010 */
[----:B------:R-:W-:-:S03]  /*2450*/  FFMA.FTZ R14, R21, R14, -0.25000196695327758789 ;  /* 0xbe800042150e7423 */ /* 0x000fc6000001000e */
[----:B------:R-:W-:Y:S01]  /*2460*/  FFMA.FTZ R20, R17, R16, -0.25000196695327758789 ;  /* 0xbe80004211147423 */ /* 0x000fe20000010010 */
[----:B------:R-:W-:Y:S01]  /*2470*/  FFMA.FTZ R16, R21, R14, 0.33333510160446166992 ;  /* 0x3eaaaae615107423 */ /* 0x000fe2000001000e */
[--C-:B---3--:R-:W-:Y:S02]  /*2480*/  HADD2.F32 R14, -RZ, R13.reuse.H0_H0 ;  /* 0x2000000dff0e7230 */ /* 0x108fe40000004100 */
[----:B------:R-:W-:Y:S01]  /*2490*/  FFMA.FTZ R20, R17, R20, 0.33333510160446166992 ;  /* 0x3eaaaae611147423 */ /* 0x000fe20000010014 */
[----:B------:R-:W-:Y:S01]  /*24a0*/  FFMA.FTZ R16, R21, R16, -0.5 ;  /* 0xbf00000015107423 */ /* 0x000fe20000010010 */
[----:B------:R-:W-:Y:S01]  /*24b0*/  @P0 FSETP.NEU.FTZ.AND P1, PT, R19, RZ, PT ;  /* 0x000000ff1300020b */ /* 0x000fe20003f3d000 */
[----:B------:R-:W-:Y:S01]  /*24c0*/  FMUL.FTZ R23, R14, 1.4426950216293334961 ;  /* 0x3fb8aa3b0e177820 */ /* 0x000fe20000410000 */
[----:B------:R-:W-:Y:S01]  /*24d0*/  FFMA.FTZ R22, R17, R20, -0.5 ;  /* 0xbf00000011167423 */ /* 0x000fe20000010014 */
[----:B------:R-:W-:Y:S01]  /*24e0*/  FMUL.FTZ R20, R21, R16 ;  /* 0x0000001015147220 */ /* 0x000fe20000410000 */
[----:B------:R-:W-:Y:S01]  /*24f0*/  ISETP.GT.AND P4, PT, R10, -0x40800000, P2 ;  /* 0xbf8000000a00780c */ /* 0x000fe20001784270 */
[----:B------:R1:W2:Y:S01]  /*2500*/  MUFU.EX2 R16, R23 ;  /* 0x0000001700107308 */ /* 0x0002a20000000800 */
[----:B------:R-:W-:Y:S01]  /*2510*/  FMUL.FTZ R22, R17, R22 ;  /* 0x0000001611167220 */ /* 0x000fe20000410000 */
[----:B------:R-:W-:Y:S01]  /*2520*/  FFMA.FTZ R21, R21, R20, R21 ;  /* 0x0000001415157223 */ /* 0x000fe20000010015 */
[----:B------:R-:W-:Y:S01]  /*2530*/  FMUL.FTZ R20, R11, -1.4426950216293334961 ;  /* 0xbfb8aa3b0b147820 */ /* 0x000fe20000410000 */
[----:B------:R-:W-:-:S02]  /*2540*/  HADD2.F32 R13, -RZ, R13.H1_H1 ;  /* 0x3000000dff0d7230 */ /* 0x000fc40000004100 */
[----:B------:R-:W-:Y:S01]  /*2550*/  FFMA.FTZ R22, R17, R22, R17 ;  /* 0x0000001611167223 */ /* 0x000fe20000010011 */
[----:B------:R-:W-:Y:S01]  /*2560*/  I2FP.F32.S32 R17, R9 ;  /* 0x0000000900117245 */ /* 0x000fe20000201400 */
[----:B0-----:R-:W-:-:S04]  /*2570*/  IMAD.WIDE.U32 R6, R0, 0x2, R6 ;  /* 0x0000000200067825 */ /* 0x001fc800078e0006 */
[----:B-1----:R-:W-:Y:S01]  /*2580*/  FFMA.FTZ R23, R8, 0.69314718246459960938, R21 ;  /* 0x3f31721808177823 */ /* 0x002fe20000010015 */
[----:B------:R-:W0:Y:S01]  /*2590*/  MUFU.EX2 R20, R20 ;  /* 0x0000001400147308 */ /* 0x000e220000000800 */
[----:B------:R-:W-:Y:S01]  /*25a0*/  FMUL.FTZ R24, R13, 1.4426950216293334961 ;  /* 0x3fb8aa3b0d187820 */ /* 0x000fe20000410000 */
[----:B------:R-:W-:-:S04]  /*25b0*/  IMAD.WIDE.U32 R8, R4, 0x4, R6 ;  /* 0x0000000404087825 */ /* 0x000fc800078e0006 */
[----:B------:R-:W-:Y:S01]  /*25c0*/  @P3 FFMA.FTZ R23, R19, R26, +INF ;  /* 0x7f80000013173423 */ /* 0x000fe2000001001a */
[----:B------:R-:W-:Y:S01]  /*25d0*/  FMUL.FTZ R7, R17, 1.1920928955078125e-07 ;  /* 0x3400000011077820 */ /* 0x000fe20000410000 */
[----:B--2---:R-:W-:Y:S01]  /*25e0*/  FADD.FTZ.RZ R6, R16, 1 ;  /* 0x3f80000010067421 */ /* 0x004fe2000001c000 */
[----:B------:R-:W-:Y:S01]  /*25f0*/  @P2 MOV R27, 0x7f800000 ;  /* 0x7f800000001b2802 */ /* 0x000fe20000000f00 */
[----:B------:R-:W2:Y:S01]  /*2600*/  LDG.E R5, desc[UR4][R8.64] ;  /* 0x0000000408057981 */ /* 0x000ea2000c1e1900 */
[----:B------:R-:W-:Y:S01]  /*2610*/  FFMA.FTZ R22, R7, 0.69314718246459960938, R22 ;  /* 0x3f31721807167823 */ /* 0x000fe20000010016 */
[----:B------:R-:W1:Y:S01]  /*2620*/  MUFU.EX2 R17, R24 ;  /* 0x0000001800117308 */ /* 0x000e620000000800 */
[----:B------:R-:W-:Y:S01]  /*2630*/  IADD3 R6, PT, PT, R6, -0x3f400000, RZ ;  /* 0xc0c0000006067810 */ /* 0x000fe20007ffe0ff */
[----:B------:R-:W3:Y:S03]  /*2640*/  LDG.E R7, desc[UR4][R8.64+0x200] ;  /* 0x0002000408077981 */ /* 0x000ee6000c1e1900 */
[----:B------:R-:W-:-:S04]  /*2650*/  LOP3.LUT R21, R6, 0xff800000, RZ, 0xc0, !PT ;  /* 0xff80000006157812 */ /* 0x000fc800078ec0ff */
[----:B------:R-:W-:Y:S02]  /*2660*/  IADD3 R6, PT, PT, -R21, 0x40800000, RZ ;  /* 0x4080000015067810 */ /* 0x000fe40007ffe1ff */
[----:B------:R-:W-:-:S03]  /*2670*/  IADD3 R19, PT, PT, R16, -R21, RZ ;  /* 0x8000001510137210 */ /* 0x000fc60007ffe0ff */
[----:B------:R-:W-:-:S04]  /*2680*/  FFMA.FTZ R6, R6, R3, -1 ;  /* 0xbf80000006067423 */ /* 0x000fc80000010003 */
[----:B------:R-:W-:Y:S01]  /*2690*/  FADD.FTZ R19, R19, R6 ;  /* 0x0000000613137221 */ /* 0x000fe20000010000 */
[----:B0-----:R-:W-:-:S03]  /*26a0*/  FADD.FTZ R20, R20, 1 ;  /* 0x3f80000014147421 */ /* 0x001fc60000010000 */
[----:B------:R-:W-:Y:S01]  /*26b0*/  FFMA.FTZ R6, R19, -R2, 0.10546888411045074463 ;  /* 0x3dd8001213067423 */ /* 0x000fe20000010802 */
[----:B------:R0:W4:Y:S01]  /*26c0*/  MUFU.RCP R24, R20 ;  /* 0x0000001400187308 */ /* 0x0001220000001000 */
[----:B------:R-:W-:Y:S01]  /*26d0*/  @P0 FSEL R23, R23, -RZ, P1 ;  /* 0x800000ff17170208 */ /* 0x000fe20000800000 */
[C---:B------:R-:W-:Y:S01]  /*26e0*/  @P4 FFMA.FTZ R22, R10.reuse, R27, +INF ;  /* 0x7f8000000a164423 */ /* 0x040fe2000001001b */
[----:B------:R-:W-:Y:S02]  /*26f0*/  @P2 FSETP.NEU.FTZ.AND P0, PT, R10, RZ, PT ;  /* 0x000000ff0a00220b */ /* 0x000fe40003f1d000 */
[----:B------:R-:W3:Y:S01]  /*2700*/  LDG.E R10, desc[UR4][R8.64+0x600] ;  /* 0x00060004080a7981 */ /* 0x000ee2000c1e1900 */
[----:B0-----:R-:W-:-:S03]  /*2710*/  FFMA.FTZ R20, R19, R6, -0.13229703903198242188 ;  /* 0xbe0778e013147423 */ /* 0x001fc60000010006 */
[----:B------:R0:W3:Y:S01]  /*2720*/  LDG.E R6, desc[UR4][R8.64+0x400] ;  /* 0x0004000408067981 */ /* 0x0000e2000c1e1900 */
[----:B------:R-:W5:Y:S01]  /*2730*/  MUFU.RCP R25, R25 ;  /* 0x0000001900197308 */ /* 0x000f620000001000 */
[----:B-1----:R-:W-:-:S07]  /*2740*/  FADD.FTZ.RZ R26, R17, 1 ;  /* 0x3f800000111a7421 */ /* 0x002fce000001c000 */
[----:B------:R-:W1:Y:S01]  /*2750*/  MUFU.TANH R23, R23 ;  /* 0x0000001700177308 */ /* 0x000e620000002400 */
[----:B------:R-:W-:Y:S01]  /*2760*/  @P2 FSEL R22, R22, -RZ, P0 ;  /* 0x800000ff16162208 */ /* 0x000fe20000000000 */
[----:B------:R-:W-:Y:S01]  /*2770*/  FFMA.FTZ R20, R19, R20, 0.14491446316242218018 ;  /* 0x3e14647513147423 */ /* 0x000fe20000010014 */
[----:B------:R-:W-:-:S03]  /*2780*/  IADD3 R27, PT, PT, R26, -0x3f400000, RZ ;  /* 0xc0c000001a1b7810 */ /* 0x000fc60007ffe0ff */
[----:B------:R-:W-:Y:S01]  /*2790*/  FFMA.FTZ R26, R19, R20, -0.16641564667224884033 ;  /* 0xbe2a68dd131a7423 */ /* 0x000fe20000010014 */
[----:B------:R-:W-:Y:S01]  /*27a0*/  LOP3.LUT R20, R27, 0xff800000, RZ, 0xc0, !PT ;  /* 0xff8000001b147812 */ /* 0x000fe200078ec0ff */
[----:B------:R-:W0:Y:S01]  /*27b0*/  MUFU.TANH R22, R22 ;  /* 0x0000001600167308 */ /* 0x000e220000002400 */
[----:B----4-:R-:W-:Y:S01]  /*27c0*/  FMUL.FTZ R11, R11, R24 ;  /* 0x000000180b0b7220 */ /* 0x010fe20000410000 */
[----:B-----5:R-:W-:Y:S01]  /*27d0*/  FMUL.FTZ R18, R18, R25 ;  /* 0x0000001912127220 */ /* 0x020fe20000410000 */
[----:B------:R-:W-:Y:S01]  /*27e0*/  IADD3 R28, PT, PT, -R20, 0x40800000, RZ ;  /* 0x40800000141c7810 */ /* 0x000fe20007ffe1ff */
[----:B-1----:R-:W-:-:S04]  /*27f0*/  FFMA.FTZ R24, -R23, R23, 1 ;  /* 0x3f80000017187423 */ /* 0x002fc80000010117 */
[----:B------:R-:W-:Y:S01]  /*2800*/  FFMA.FTZ R28, R28, R3, -1 ;  /* 0xbf8000001c1c7423 */ /* 0x000fe20000010003 */
[----:B0-----:R-:W-:Y:S01]  /*2810*/  FFMA.FTZ R8, R18, R24, R23 ;  /* 0x0000001812087223 */ /* 0x001fe20000010017 */
[----:B------:R-:W-:Y:S01]  /*2820*/  IADD3 R23, PT, PT, R17, -R20, RZ ;  /* 0x8000001411177210 */ /* 0x000fe20007ffe0ff */
[----:B------:R-:W-:Y:S01]  /*2830*/  FFMA.FTZ R26, R19, R26, 0.19988867640495300293 ;  /* 0x3e4caf9e131a7423 */ /* 0x000fe2000001001a */
[----:B------:R-:W-:-:S03]  /*2840*/  FMUL.FTZ R24, R14, -1.4426950216293334961 ;  /* 0xbfb8aa3b0e187820 */ /* 0x000fc60000410000 */
[----:B------:R-:W-:Y:S01]  /*2850*/  FADD.FTZ R23, R23, R28 ;  /* 0x0000001c17177221 */ /* 0x000fe20000010000 */
[----:B------:R-:W-:Y:S01]  /*2860*/  FFMA.FTZ R26, R19, R26, -0.25000196695327758789 ;  /* 0xbe800042131a7423 */ /* 0x000fe2000001001a */
[----:B------:R-:W-:Y:S02]  /*2870*/  FFMA.FTZ R9, -R22, R22, 1 ;  /* 0x3f80000016097423 */ /* 0x000fe40000010116 */
[----:B------:R-:W-:Y:S01]  /*2880*/  FFMA.FTZ R18, R23, -R2, 0.10546888411045074463 ;  /* 0x3dd8001217127423 */ /* 0x000fe20000010802 */
[----:B------:R-:W0:Y:S01]  /*2890*/  MUFU.EX2 R24, R24 ;  /* 0x0000001800187308 */ /* 0x000e220000000800 */
[----:B------:R-:W-:Y:S01]  /*28a0*/  FFMA.FTZ R26, R19, R26, 0.33333510160446166992 ;  /* 0x3eaaaae6131a7423 */ /* 0x000fe2000001001a */
[----:B------:R-:W-:Y:S01]  /*28b0*/  FFMA.FTZ R9, R11, R9, R22 ;  /* 0x000000090b097223 */ /* 0x000fe20000010016 */
[----:B------:R-:W-:Y:S01]  /*28c0*/  FFMA.FTZ R18, R23, R18, -0.13229703903198242188 ;  /* 0xbe0778e017127423 */ /* 0x000fe20000010012 */
[----:B------:R-:W-:Y:S02]  /*28d0*/  HADD2.F32 R11, -RZ, R12.H0_H0 ;  /* 0x2000000cff0b7230 */ /* 0x000fe40000004100 */
[----:B------:R-:W-:Y:S01]  /*28e0*/  FFMA.FTZ R26, R19, R26, -0.5 ;  /* 0xbf000000131a7423 */ /* 0x000fe2000001001a */
[----:B------:R-:W-:-:S03]  /*28f0*/  FFMA.FTZ R22, R23, R18, 0.14491446316242218018 ;  /* 0x3e14647517167423 */ /* 0x000fc60000010012 */
[----:B------:R-:W-:Y:S01]  /*2900*/  FMUL.FTZ R26, R19, R26 ;  /* 0x0000001a131a7220 */ /* 0x000fe20000410000 */
[----:B------:R-:W-:Y:S01]  /*2910*/  FMUL.FTZ R27, R11, 1.4426950216293334961 ;  /* 0x3fb8aa3b0b1b7820 */ /* 0x000fe20000410000 */
[----:B------:R-:W-:Y:S01]  /*2920*/  FFMA.FTZ R22, R23, R22, -0.16641564667224884033 ;  /* 0xbe2a68dd17167423 */ /* 0x000fe20000010016 */
[C---:B------:R-:W-:Y:S01]  /*2930*/  ISETP.GE.U32.AND P0, PT, R16.reuse, 0x7f800000, PT ;  /* 0x7f8000001000780c */ /* 0x040fe20003f06070 */
[----:B------:R-:W-:Y:S01]  /*2940*/  FFMA.FTZ R19, R19, R26, R19 ;  /* 0x0000001a13137223 */ /* 0x000fe20000010013 */
[----:B------:R1:W4:Y:S01]  /*2950*/  MUFU.EX2 R18, R27 ;  /* 0x0000001b00127308 */ /* 0x0003220000000800 */
[C---:B------:R-:W-:Y:S01]  /*2960*/  FFMA.FTZ R26, R23.reuse, R22, 0.19988867640495300293 ;  /* 0x3e4caf9e171a7423 */ /* 0x040fe20000010016 */
[----:B------:R-:W-:Y:S01]  /*2970*/  ISETP.GT.AND P1, PT, R16, -0x40800000, P0 ;  /* 0xbf8000001000780c */ /* 0x000fe20000724270 */
[----:B0-----:R-:W-:Y:S02]  /*2980*/  FADD.FTZ R24, R24, 1 ;  /* 0x3f80000018187421 */ /* 0x001fe40000010000 */
[----:B------:R-:W-:Y:S01]  /*2990*/  FFMA.FTZ R26, R23, R26, -0.25000196695327758789 ;  /* 0xbe800042171a7423 */ /* 0x000fe2000001001a */
[----:B------:R-:W-:-:S02]  /*29a0*/  I2FP.F32.S32 R21, R21 ;  /* 0x0000001500157245 */ /* 0x000fc40000201400 */
[----:B------:R4:W0:Y:S01]  /*29b0*/  MUFU.RCP R25, R24 ;  /* 0x0000001800197308 */ /* 0x0008220000001000 */
[----:B------:R-:W-:Y:S02]  /*29c0*/  FFMA.FTZ R26, R23, R26, 0.33333510160446166992 ;  /* 0x3eaaaae6171a7423 */ /* 0x000fe4000001001a */
[----:B------:R-:W-:Y:S01]  /*29d0*/  FMUL.FTZ R22, R21, 1.1920928955078125e-07 ;  /* 0x3400000015167820 */ /* 0x000fe20000410000 */
[----:B-1----:R-:W-:Y:S01]  /*29e0*/  @P0 MOV R27, 0x7f800000 ;  /* 0x7f800000001b0802 */ /* 0x002fe20000000f00 */
[C---:B------:R-:W-:Y:S02]  /*29f0*/  FFMA.FTZ R26, R23.reuse, R26, -0.5 ;  /* 0xbf000000171a7423 */ /* 0x040fe4000001001a */
[----:B------:R-:W-:Y:S02]  /*2a00*/  FFMA.FTZ R21, R22, 0.69314718246459960938, R19 ;  /* 0x3f31721816157823 */ /* 0x000fe40000010013 */
[----:B------:R-:W-:Y:S01]  /*2a10*/  @P1 FFMA.FTZ R21, R16, R27, +INF ;  /* 0x7f80000010151423 */ /* 0x000fe2000001001b */
[----:B------:R-:W-:Y:S01]  /*2a20*/  FMUL.FTZ R22, R23, R26 ;  /* 0x0000001a17167220 */ /* 0x000fe20000410000 */
[----:B----4-:R-:W-:Y:S01]  /*2a30*/  FADD.FTZ.RZ R24, R18, 1 ;  /* 0x3f80000012187421 */ /* 0x010fe2000001c000 */
[----:B------:R-:W-:Y:S01]  /*2a40*/  @P0 FSETP.NEU.FTZ.AND P1, PT, R16, RZ, PT ;  /* 0x000000ff1000020b */ /* 0x000fe20003f3d000 */
[----:B------:R-:W-:Y:S01]  /*2a50*/  FMUL.FTZ R19, R13, -1.4426950216293334961 ;  /* 0xbfb8aa3b0d137820 */ /* 0x000fe20000410000 */
[----:B------:R-:W-:Y:S01]  /*2a60*/  I2FP.F32.S32 R20, R20 ;  /* 0x0000001400147245 */ /* 0x000fe20000201400 */
[----:B------:R-:W-:Y:S01]  /*2a70*/  FFMA.FTZ R22, R23, R22, R23 ;  /* 0x0000001617167223 */ /* 0x000fe20000010017 */
[----:B------:R-:W-:Y:S01]  /*2a80*/  @P0 FSEL R21, R21, -RZ, P1 ;  /* 0x800000ff15150208 */ /* 0x000fe20000800000 */
[----:B------:R-:W-:Y:S01]  /*2a90*/  HADD2.F32 R12, -RZ, R12.H1_H1 ;  /* 0x3000000cff0c7230 */ /* 0x000fe20000004100 */
[----:B------:R-:W-:Y:S01]  /*2aa0*/  IADD3 R23, PT, PT, R24, -0x3f400000, RZ ;  /* 0xc0c0000018177810 */ /* 0x000fe20007ffe0ff */
[----:B------:R1:W-:Y:S01]  /*2ab0*/  MUFU.EX2 R16, R19 ;  /* 0x0000001300107308 */ /* 0x0003e20000000800 */
[----:B------:R-:W-:Y:S01]  /*2ac0*/  ISETP.GE.U32.AND P2, PT, R17, 0x7f800000, PT ;  /* 0x7f8000001100780c */ /* 0x000fe20003f46070 */
[----:B0-----:R-:W-:Y:S01]  /*2ad0*/  FMUL.FTZ R14, R14, R25 ;  /* 0x000000190e0e7220 */ /* 0x001fe20000410000 */
[----:B------:R-:W-:Y:S01]  /*2ae0*/  LOP3.LUT R23, R23, 0xff800000, RZ, 0xc0, !PT ;  /* 0xff80000017177812 */ /* 0x000fe200078ec0ff */
[----:B------:R-:W-:Y:S01]  /*2af0*/  FMUL.FTZ R26, R12, 1.4426950216293334961 ;  /* 0x3fb8aa3b0c1a7820 */ /* 0x000fe20000410000 */
[----:B------:R-:W-:-:S03]  /*2b00*/  ISETP.GT.AND P1, PT, R17, -0x40800000, P2 ;  /* 0xbf8000001100780c */ /* 0x000fc60001724270 */
[----:B------:R0:W4:Y:S01]  /*2b10*/  MUFU.TANH R25, R21 ;  /* 0x0000001500197308 */ /* 0x0001220000002400 */
[----:B-1----:R-:W-:Y:S01]  /*2b20*/  FMUL.FTZ R19, R20, 1.1920928955078125e-07 ;  /* 0x3400000014137820 */ /* 0x002fe20000410000 */
[----:B------:R-:W-:-:S03]  /*2b30*/  IADD3 R24, PT, PT, -R23, 0x40800000, RZ ;  /* 0x4080000017187810 */ /* 0x000fc60007ffe1ff */
[----:B------:R-:W-:-:S03]  /*2b40*/  FFMA.FTZ R22, R19, 0.69314718246459960938, R22 ;  /* 0x3f31721813167823 */ /* 0x000fc60000010016 */
[----:B------:R-:W1:Y:S01]  /*2b50*/  MUFU.EX2 R19, R26 ;  /* 0x0000001a00137308 */ /* 0x000e620000000800 */
[----:B------:R-:W-:Y:S01]  /*2b60*/  IADD3 R20, PT, PT, R18, -R23, RZ ;  /* 0x8000001712147210 */ /* 0x000fe20007ffe0ff */
[----:B------:R-:W-:Y:S01]  /*2b70*/  FFMA.FTZ R27, R24, R3, -1 ;  /* 0xbf800000181b7423 */ /* 0x000fe20000010003 */
[----:B------:R-:W-:-:S03]  /*2b80*/  @P2 MOV R24, 0x7f800000 ;  /* 0x7f80000000182802 */ /* 0x000fc60000000f00 */
[----:B0-----:R-:W-:Y:S01]  /*2b90*/  FADD.FTZ R21, R20, R27 ;  /* 0x0000001b14157221 */ /* 0x001fe20000010000 */
[C---:B------:R-:W-:Y:S01]  /*2ba0*/  @P2 FSETP.NEU.FTZ.AND P0, PT, R17.reuse, RZ, PT ;  /* 0x000000ff1100220b */ /* 0x040fe20003f1d000 */
[----:B------:R-:W-:Y:S01]  /*2bb0*/  @P1 FFMA.FTZ R22, R17, R24, +INF ;  /* 0x7f80000011161423 */ /* 0x000fe20000010018 */
[----:B----4-:R-:W-:Y:S01]  /*2bc0*/  FFMA.FTZ R17, -R25, R25, 1 ;  /* 0x3f80000019117423 */ /* 0x010fe20000010119 */
[C---:B------:R-:W-:Y:S01]  /*2bd0*/  FFMA.FTZ R20, R21.reuse, -R2, 0.10546888411045074463 ;  /* 0x3dd8001215147423 */ /* 0x040fe20000010802 */
[----:B------:R-:W-:Y:S02]  /*2be0*/  FADD.FTZ R16, R16, 1 ;  /* 0x3f80000010107421 */ /* 0x000fe40000010000 */
[----:B------:R-:W-:Y:S01]  /*2bf0*/  @P2 FSEL R22, R22, -RZ, P0 ;  /* 0x800000ff16162208 */ /* 0x000fe20000000000 */
[----:B------:R-:W-:Y:S01]  /*2c00*/  FFMA.FTZ R14, R14, R17, R25 ;  /* 0x000000110e0e7223 */ /* 0x000fe20000010019 */
[----:B------:R-:W-:Y:S01]  /*2c10*/  FFMA.FTZ R20, R21, R20, -0.13229703903198242188 ;  /* 0xbe0778e015147423 */ /* 0x000fe20000010014 */
[----:B-1----:R-:W-:Y:S01]  /*2c20*/  FADD.FTZ.RZ R17, R19, 1 ;  /* 0x3f80000013117421 */ /* 0x002fe2000001c000 */
[----:B------:R-:W0:Y:S02]  /*2c30*/  MUFU.RCP R16, R16 ;  /* 0x0000001000107308 */ /* 0x000e240000001000 */
[----:B------:R-:W-:-:S02]  /*2c40*/  FFMA.FTZ R20, R21, R20, 0.14491446316242218018 ;  /* 0x3e14647515147423 */ /* 0x000fc40000010014 */
[----:B------:R-:W-:-:S04]  /*2c50*/  IADD3 R17, PT, PT, R17, -0x3f400000, RZ ;  /* 0xc0c0000011117810 */ /* 0x000fc80007ffe0ff */
[----:B------:R-:W1:Y:S01]  /*2c60*/  MUFU.TANH R22, R22 ;  /* 0x0000001600167308 */ /* 0x000e620000002400 */
[----:B------:R-:W-:Y:S01]  /*2c70*/  FFMA.FTZ R24, R21, R20, -0.16641564667224884033 ;  /* 0xbe2a68dd15187423 */ /* 0x000fe20000010014 */
[----:B------:R-:W-:-:S04]  /*2c80*/  LOP3.LUT R20, R17, 0xff800000, RZ, 0xc0, !PT ;  /* 0xff80000011147812 */ /* 0x000fc800078ec0ff */
[----:B------:R-:W-:Y:S01]  /*2c90*/  IADD3 R26, PT, PT, -R20, 0x40800000, RZ ;  /* 0x40800000141a7810 */ /* 0x000fe20007ffe1ff */
[----:B------:R-:W-:Y:S01]  /*2ca0*/  FFMA.FTZ R24, R21, R24, 0.19988867640495300293 ;  /* 0x3e4caf9e15187423 */ /* 0x000fe20000010018 */
[----:B------:R-:W-:Y:S01]  /*2cb0*/  IADD3 R25, PT, PT, R19, -R20, RZ ;  /* 0x8000001413197210 */ /* 0x000fe20007ffe0ff */
[----:B0-----:R-:W-:Y:S02]  /*2cc0*/  FMUL.FTZ R13, R13, R16 ;  /* 0x000000100d0d7220 */ /* 0x001fe40000410000 */
[----:B------:R-:W-:Y:S01]  /*2cd0*/  FFMA.FTZ R26, R26, R3, -1 ;  /* 0xbf8000001a1a7423 */ /* 0x000fe20000010003 */
[----:B------:R-:W-:-:S03]  /*2ce0*/  FFMA.FTZ R24, R21, R24, -0.25000196695327758789 ;  /* 0xbe80004215187423 */ /* 0x000fc60000010018 */
[----:B------:R-:W-:Y:S01]  /*2cf0*/  FADD.FTZ R25, R25, R26 ;  /* 0x0000001a19197221 */ /* 0x000fe20000010000 */
[----:B-1----:R-:W-:Y:S01]  /*2d00*/  FFMA.FTZ R16, -R22, R22, 1 ;  /* 0x3f80000016107423 */ /* 0x002fe20000010116 */
[----:B------:R-:W-:-:S03]  /*2d10*/  FFMA.FTZ R24, R21, R24, 0.33333510160446166992 ;  /* 0x3eaaaae615187423 */ /* 0x000fc60000010018 */
[----:B------:R-:W-:Y:S01]  /*2d20*/  FFMA.FTZ R16, R13, R16, R22 ;  /* 0x000000100d107223 */ /* 0x000fe20000010016 */
[----:B------:R-:W-:Y:S01]  /*2d30*/  FFMA.FTZ R22, R25, -R2, 0.10546888411045074463 ;  /* 0x3dd8001219167423 */ /* 0x000fe20000010802 */
[----:B------:R-:W-:Y:S02]  /*2d40*/  HADD2.F32 R13, -RZ, R15.H0_H0 ;  /* 0x2000000fff0d7230 */ /* 0x000fe40000004100 */
[----:B------:R-:W-:Y:S01]  /*2d50*/  FFMA.FTZ R24, R21, R24, -0.5 ;  /* 0xbf00000015187423 */ /* 0x000fe20000010018 */
[----:B------:R-:W-:-:S03]  /*2d60*/  FFMA.FTZ R22, R25, R22, -0.13229703903198242188 ;  /* 0xbe0778e019167423 */ /* 0x000fc60000010016 */
[----:B------:R-:W-:Y:S01]  /*2d70*/  FMUL.FTZ R24, R21, R24 ;  /* 0x0000001815187220 */ /* 0x000fe20000410000 */
[----:B------:R-:W-:Y:S01]  /*2d80*/  FMUL.FTZ R26, R13, 1.4426950216293334961 ;  /* 0x3fb8aa3b0d1a7820 */ /* 0x000fe20000410000 */
[----:B------:R-:W-:Y:S01]  /*2d90*/  FFMA.FTZ R22, R25, R22, 0.14491446316242218018 ;  /* 0x3e14647519167423 */ /* 0x000fe20000010016 */
[C---:B------:R-:W-:Y:S01]  /*2da0*/  ISETP.GE.U32.AND P5, PT, R18.reuse, 0x7f800000, PT ;  /* 0x7f8000001200780c */ /* 0x040fe20003fa6070 */
[----:B------:R-:W-:Y:S01]  /*2db0*/  HADD2.F32 R15, -RZ, R15.H1_H1 ;  /* 0x3000000fff0f7230 */ /* 0x000fe20000004100 */
[----:B------:R-:W-:Y:S01]  /*2dc0*/  I2FP.F32.S32 R17, R23 ;  /* 0x0000001700117245 */ /* 0x000fe20000201400 */
[----:B------:R-:W-:Y:S01]  /*2dd0*/  FFMA.FTZ R21, R21, R24, R21 ;  /* 0x0000001815157223 */ /* 0x000fe20000010015 */
[----:B------:R-:W0:Y:S01]  /*2de0*/  MUFU.EX2 R23, R26 ;  /* 0x0000001a00177308 */ /* 0x000e220000000800 */
[----:B------:R-:W-:Y:S01]  /*2df0*/  FFMA.FTZ R24, R25, R22, -0.16641564667224884033 ;  /* 0xbe2a68dd19187423 */ /* 0x000fe20000010016 */
[----:B------:R-:W-:Y:S01]  /*2e00*/  ISETP.GT.AND P0, PT, R18, -0x40800000, P5 ;  /* 0xbf8000001200780c */ /* 0x000fe20002f04270 */
[----:B------:R-:W-:Y:S01]  /*2e10*/  FMUL.FTZ R22, R17, 1.1920928955078125e-07 ;  /* 0x3400000011167820 */ /* 0x000fe20000410000 */
[----:B------:R-:W-:Y:S01]  /*2e20*/  FMUL.FTZ R17, R15, 1.4426950216293334961 ;  /* 0x3fb8aa3b0f117820 */ /* 0x000fe20000410000 */
[----:B------:R-:W-:-:S04]  /*2e30*/  FFMA.FTZ R24, R25, R24, 0.19988867640495300293 ;  /* 0x3e4caf9e19187423 */ /* 0x000fc80000010018 */
[C---:B------:R-:W-:Y:S01]  /*2e40*/  FFMA.FTZ R24, R25.reuse, R24, -0.25000196695327758789 ;  /* 0xbe80004219187423 */ /* 0x040fe20000010018 */
[----:B------:R-:W1:Y:S01]  /*2e50*/  MUFU.EX2 R17, R17 ;  /* 0x0000001100117308 */ /* 0x000e620000000800 */
[----:B------:R-:W-:Y:S02]  /*2e60*/  @P5 MOV R27, 0x7f800000 ;  /* 0x7f800000001b5802 */ /* 0x000fe40000000f00 */
[C---:B------:R-:W-:Y:S01]  /*2e70*/  FFMA.FTZ R24, R25.reuse, R24, 0.33333510160446166992 ;  /* 0x3eaaaae619187423 */ /* 0x040fe20000010018 */
[----:B------:R-:W-:Y:S01]  /*2e80*/  FFMA.FTZ R21, R22, 0.69314718246459960938, R21 ;  /* 0x3f31721816157823 */ /* 0x000fe20000010015 */
[C---:B------:R-:W-:Y:S01]  /*2e90*/  @P5 FSETP.NEU.FTZ.AND P6, PT, R18.reuse, RZ, PT ;  /* 0x000000ff1200520b */ /* 0x040fe20003fdd000 */
[----:B------:R-:W-:Y:S01]  /*2ea0*/  @P0 FFMA.FTZ R21, R18, R27, +INF ;  /* 0x7f80000012150423 */ /* 0x000fe2000001001b */
[----:B------:R-:W-:Y:S01]  /*2eb0*/  FFMA.FTZ R24, R25, R24, -0.5 ;  /* 0xbf00000019187423 */ /* 0x000fe20000010018 */
[----:B0-----:R-:W-:Y:S01]  /*2ec0*/  FADD.FTZ.RZ R18, R23, 1 ;  /* 0x3f80000017127421 */ /* 0x001fe2000001c000 */
[----:B------:R-:W-:-:S02]  /*2ed0*/  I2FP.F32.S32 R20, R20 ;  /* 0x0000001400147245 */ /* 0x000fc40000201400 */
[C---:B------:R-:W-:Y:S02]  /*2ee0*/  FMUL.FTZ R24, R25.reuse, R24 ;  /* 0x0000001819187220 */ /* 0x040fe40000410000 */
[----:B------:R-:W-:Y:S01]  /*2ef0*/  IADD3 R18, PT, PT, R18, -0x3f400000, RZ ;  /* 0xc0c0000012127810 */ /* 0x000fe20007ffe0ff */
[----:B------:R-:W-:Y:S01]  /*2f00*/  FMUL.FTZ R20, R20, 1.1920928955078125e-07 ;  /* 0x3400000014147820 */ /* 0x000fe20000410000 */
[----:B------:R-:W-:Y:S01]  /*2f10*/  FFMA.FTZ R25, R25, R24, R25 ;  /* 0x0000001819197223 */ /* 0x000fe20000010019 */
[----:B------:R-:W-:Y:S01]  /*2f20*/  ISETP.GE.U32.AND P4, PT, R19, 0x7f800000, PT ;  /* 0x7f8000001300780c */ /* 0x000fe20003f86070 */
[----:B-1----:R-:W-:Y:S01]  /*2f30*/  FADD.FTZ.RZ R24, R17, 1 ;  /* 0x3f80000011187421 */ /* 0x002fe2000001c000 */
[----:B------:R-:W-:Y:S01]  /*2f40*/  LOP3.LUT R22, R18, 0xff800000, RZ, 0xc0, !PT ;  /* 0xff80000012167812 */ /* 0x000fe200078ec0ff */
[----:B------:R-:W-:Y:S01]  /*2f50*/  FFMA.FTZ R18, R20, 0.69314718246459960938, R25 ;  /* 0x3f31721814127823 */ /* 0x000fe20000010019 */
[----:B------:R-:W-:Y:S02]  /*2f60*/  ISETP.GT.AND P0, PT, R19, -0x40800000, P4 ;  /* 0xbf8000001300780c */ /* 0x000fe40002704270 */
[----:B------:R-:W-:-:S02]  /*2f70*/  IADD3 R20, PT, PT, -R22, 0x40800000, RZ ;  /* 0x4080000016147810 */ /* 0x000fc40007ffe1ff */
[----:B------:R-:W-:Y:S02]  /*2f80*/  IADD3 R24, PT, PT, R24, -0x3f400000, RZ ;  /* 0xc0c0000018187810 */ /* 0x000fe40007ffe0ff */
[----:B------:R-:W-:Y:S01]  /*2f90*/  IADD3 R25, PT, PT, R23, -R22, RZ ;  /* 0x8000001617197210 */ /* 0x000fe20007ffe0ff */
[----:B------:R-:W-:Y:S01]  /*2fa0*/  FFMA.FTZ R20, R20, R3, -1 ;  /* 0xbf80000014147423 */ /* 0x000fe20000010003 */
[----:B------:R-:W-:Y:S02]  /*2fb0*/  LOP3.LUT R24, R24, 0xff800000, RZ, 0xc0, !PT ;  /* 0xff80000018187812 */ /* 0x000fe400078ec0ff */
[----:B------:R-:W-:Y:S01]  /*2fc0*/  @P4 MOV R26, 0x7f800000 ;  /* 0x7f800000001a4802 */ /* 0x000fe20000000f00 */
[----:B------:R-:W-:Y:S01]  /*2fd0*/  FADD.FTZ R25, R25, R20 ;  /* 0x0000001419197221 */ /* 0x000fe20000010000 */
[----:B------:R-:W-:-:S03]  /*2fe0*/  IADD3 R20, PT, PT, -R24, 0x40800000, RZ ;  /* 0x4080000018147810 */ /* 0x000fc60007ffe1ff */
[----:B------:R-:W-:Y:S02]  /*2ff0*/  @P0 FFMA.FTZ R18, R19, R26, +INF ;  /* 0x7f80000013120423 */ /* 0x000fe4000001001a */
[----:B------:R-:W-:Y:S01]  /*3000*/  FFMA.FTZ R26, R20, R3, -1 ;  /* 0xbf800000141a7423 */ /* 0x000fe20000010003 */
[----:B------:R-:W-:Y:S01]  /*3010*/  IADD3 R3, PT, PT, R17, -R24, RZ ;  /* 0x8000001811037210 */ /* 0x000fe20007ffe0ff */
[----:B------:R-:W-:-:S04]  /*3020*/  FFMA.FTZ R20, R25, -R2, 0.10546888411045074463 ;  /* 0x3dd8001219147423 */ /* 0x000fc80000010802 */
[----:B------:R-:W-:-:S04]  /*3030*/  FADD.FTZ R3, R3, R26 ;  /* 0x0000001a03037221 */ /* 0x000fc80000010000 */
[----:B------:R-:W-:-:S04]  /*3040*/  FFMA.FTZ R2, R3, -R2, 0.10546888411045074463 ;  /* 0x3dd8001203027423 */ /* 0x000fc80000010802 */
[----:B------:R-:W-:-:S04]  /*3050*/  FFMA.FTZ R2, R3, R2, -0.13229703903198242188 ;  /* 0xbe0778e003027423 */ /* 0x000fc80000010002 */
[----:B------:R-:W-:-:S04]  /*3060*/  FFMA.FTZ R2, R3, R2, 0.14491446316242218018 ;  /* 0x3e14647503027423 */ /* 0x000fc80000010002 */
[----:B------:R-:W-:-:S04]  /*3070*/  FFMA.FTZ R2, R3, R2, -0.16641564667224884033 ;  /* 0xbe2a68dd03027423 */ /* 0x000fc80000010002 */
[----:B------:R-:W-:Y:S01]  /*3080*/  FFMA.FTZ R2, R3, R2, 0.19988867640495300293 ;  /* 0x3e4caf9e03027423 */ /* 0x000fe20000010002 */
[----:B------:R-:W-:-:S03]  /*3090*/  FFMA.FTZ R20, R25, R20, -0.13229703903198242188 ;  /* 0xbe0778e019147423 */ /* 0x000fc60000010014 */
[----:B------:R-:W-:Y:S01]  /*30a0*/  FFMA.FTZ R2, R3, R2, -0.25000196695327758789 ;  /* 0xbe80004203027423 */ /* 0x000fe20000010002 */
[----:B------:R-:W-:-:S03]  /*30b0*/  FFMA.FTZ R20, R25, R20, 0.14491446316242218018 ;  /* 0x3e14647519147423 */ /* 0x000fc60000010014 */
[----:B------:R-:W-:Y:S01]  /*30c0*/  FFMA.FTZ R2, R3, R2, 0.33333510160446166992 ;  /* 0x3eaaaae603027423 */ /* 0x000fe20000010002 */
[----:B------:R-:W-:-:S03]  /*30d0*/  FFMA.FTZ R20, R25, R20, -0.16641564667224884033 ;  /* 0xbe2a68dd19147423 */ /* 0x000fc60000010014 */
[----:B------:R-:W-:Y:S01]  /*30e0*/  FFMA.FTZ R2, R3, R2, -0.5 ;  /* 0xbf00000003027423 */ /* 0x000fe20000010002 */
[----:B------:R-:W-:Y:S01]  /*30f0*/  FFMA.FTZ R20, R25, R20, 0.19988867640495300293 ;  /* 0x3e4caf9e19147423 */ /* 0x000fe20000010014 */
[----:B------:R-:W-:Y:S02]  /*3100*/  @P4 FSETP.NEU.FTZ.AND P3, PT, R19, RZ, PT ;  /* 0x000000ff1300420b */ /* 0x000fe40003f7d000 */
[----:B------:R-:W-:Y:S01]  /*3110*/  FMUL.FTZ R2, R3, R2 ;  /* 0x0000000203027220 */ /* 0x000fe20000410000 */
[----:B------:R-:W-:Y:S01]  /*3120*/  FMUL.FTZ R19, R11, -1.4426950216293334961 ;  /* 0xbfb8aa3b0b137820 */ /* 0x000fe20000410000 */
[----:B------:R-:W-:Y:S01]  /*3130*/  FMUL.FTZ R27, R12, -1.4426950216293334961 ;  /* 0xbfb8aa3b0c1b7820 */ /* 0x000fe20000410000 */
[----:B------:R-:W-:Y:S01]  /*3140*/  FFMA.FTZ R20, R25, R20, -0.25000196695327758789 ;  /* 0xbe80004219147423 */ /* 0x000fe20000010014 */
[----:B------:R-:W-:Y:S01]  /*3150*/  FFMA.FTZ R2, R3, R2, R3 ;  /* 0x0000000203027223 */ /* 0x000fe20000010003 */
[----:B------:R-:W-:Y:S01]  /*3160*/  FMUL.FTZ R3, R15, -1.4426950216293334961 ;  /* 0xbfb8aa3b0f037820 */ /* 0x000fe20000410000 */
[----:B------:R-:W-:Y:S01]  /*3170*/  FMUL.FTZ R26, R13, -1.4426950216293334961 ;  /* 0xbfb8aa3b0d1a7820 */ /* 0x000fe20000410000 */
[----:B------:R-:W-:Y:S01]  /*3180*/  ISETP.GE.U32.AND P0, PT, R23, 0x7f800000, PT ;  /* 0x7f8000001700780c */ /* 0x000fe20003f06070 */
[----:B------:R-:W-:Y:S01]  /*3190*/  FFMA.FTZ R20, R25, R20, 0.33333510160446166992 ;  /* 0x3eaaaae619147423 */ /* 0x000fe20000010014 */
[----:B------:R-:W0:Y:S02]  /*31a0*/  MUFU.EX2 R19, R19 ;  /* 0x0000001300137308 */ /* 0x000e240000000800 */
[----:B------:R-:W-:Y:S01]  /*31b0*/  ISETP.GT.AND P2, PT, R23, -0x40800000, P0 ;  /* 0xbf8000001700780c */ /* 0x000fe20000744270 */
[----:B------:R-:W-:-:S05]  /*31c0*/  FFMA.FTZ R20, R25, R20, -0.5 ;  /* 0xbf00000019147423 */ /* 0x000fca0000010014 */
[----:B------:R-:W1:Y:S01]  /*31d0*/  MUFU.EX2 R27, R27 ;  /* 0x0000001b001b7308 */ /* 0x000e620000000800 */
[----:B------:R-:W-:Y:S01]  /*31e0*/  I2FP.F32.S32 R22, R22 ;  /* 0x0000001600167245 */ /* 0x000fe20000201400 */
[----:B------:R-:W-:-:S06]  /*31f0*/  FMUL.FTZ R20, R25, R20 ;  /* 0x0000001419147220 */ /* 0x000fcc0000410000 */
[----:B------:R-:W4:Y:S08]  /*3200*/  MUFU.EX2 R3, R3 ;  /* 0x0000000300037308 */ /* 0x000f300000000800 */
[----:B------:R-:W5:Y:S01]  /*3210*/  MUFU.EX2 R26, R26 ;  /* 0x0000001a001a7308 */ /* 0x000f620000000800 */
[----:B------:R-:W-:Y:S01]  /*3220*/  FFMA.FTZ R25, R25, R20, R25 ;  /* 0x0000001419197223 */ /* 0x000fe20000010019 */
[----:B------:R-:W-:Y:S01]  /*3230*/  FMUL.FTZ R22, R22, 1.1920928955078125e-07 ;  /* 0x3400000016167820 */ /* 0x000fe20000410000 */
[----:B------:R-:W-:-:S02]  /*3240*/  @P0 MOV R28, 0x7f800000 ;  /* 0x7f800000001c0802 */ /* 0x000fc40000000f00 */
[----:B------:R-:W-:Y:S01]  /*3250*/  ISETP.GE.U32.AND P1, PT, R17, 0x7f800000, PT ;  /* 0x7f8000001100780c */ /* 0x000fe20003f26070 */
[----:B------:R-:W-:Y:S01]  /*3260*/  FFMA.FTZ R25, R22, 0.69314718246459960938, R25 ;  /* 0x3f31721816197823 */ /* 0x000fe20000010019 */
[----:B0-----:R-:W-:Y:S01]  /*3270*/  FADD.FTZ R20, R19, 1 ;  /* 0x3f80000013147421 */ /* 0x001fe20000010000 */
[----:B------:R-:W-:Y:S01]  /*3280*/  @P2 FFMA.FTZ R25, R23, R28, +INF ;  /* 0x7f80000017192423 */ /* 0x000fe2000001001c */
[----:B-1----:R-:W-:Y:S01]  /*3290*/  FADD.FTZ R19, R27, 1 ;  /* 0x3f8000001b137421 */ /* 0x002fe20000010000 */
[----:B------:R-:W-:Y:S01]  /*32a0*/  ISETP.GT.AND P2, PT, R17, -0x40800000, P1 ;  /* 0xbf8000001100780c */ /* 0x000fe20000f44270 */
[----:B----4-:R-:W-:Y:S01]  /*32b0*/  FADD.FTZ R27, R3, 1 ;  /* 0x3f800000031b7421 */ /* 0x010fe20000010000 */
[----:B------:R-:W-:Y:S01]  /*32c0*/  I2FP.F32.S32 R3, R24 ;  /* 0x0000001800037245 */ /* 0x000fe20000201400 */
[----:B-----5:R-:W-:-:S04]  /*32d0*/  FADD.FTZ R26, R26, 1 ;  /* 0x3f8000001a1a7421 */ /* 0x020fc80000010000 */
[----:B------:R-:W-:Y:S01]  /*32e0*/  FMUL.FTZ R3, R3, 1.1920928955078125e-07 ;  /* 0x3400000003037820 */ /* 0x000fe20000410000 */
[----:B------:R0:W-:Y:S01]  /*32f0*/  MUFU.RCP R22, R26 ;  /* 0x0000001a00167308 */ /* 0x0001e20000001000 */
[----:B------:R-:W-:Y:S02]  /*3300*/  @P5 FSEL R21, R21, -RZ, P6 ;  /* 0x800000ff15155208 */ /* 0x000fe40003000000 */
[----:B------:R-:W-:Y:S01]  /*3310*/  @P0 FSETP.NEU.FTZ.AND P5, PT, R23, RZ, PT ;  /* 0x000000ff1700020b */ /* 0x000fe20003fbd000 */
[----:B------:R-:W-:Y:S02]  /*3320*/  FFMA.FTZ R23, R3, 0.69314718246459960938, R2 ;  /* 0x3f31721803177823 */ /* 0x000fe40000010002 */
[----:B------:R-:W1:Y:S01]  /*3330*/  LDC.64 R2, c[0x0][0x388] ;  /* 0x0000e200ff027b82 */ /* 0x000e620000000a00 */
[----:B0-----:R-:W-:Y:S02]  /*3340*/  @P1 MOV R26, 0x7f800000 ;  /* 0x7f800000001a1802 */ /* 0x001fe40000000f00 */
[----:B------:R-:W-:-:S03]  /*3350*/  @P0 FSEL R25, R25, -RZ, P5 ;  /* 0x800000ff19190208 */ /* 0x000fc60002800000 */
[C---:B------:R-:W-:Y:S01]  /*3360*/  @P2 FFMA.FTZ R23, R17.reuse, R26, +INF ;  /* 0x7f80000011172423 */ /* 0x040fe2000001001a */
[----:B------:R-:W-:Y:S02]  /*3370*/  @P1 FSETP.NEU.FTZ.AND P2, PT, R17, RZ, PT ;  /* 0x000000ff1100120b */ /* 0x000fe40003f5d000 */
[----:B------:R-:W-:Y:S02]  /*3380*/  @P4 FSEL R18, R18, -RZ, P3 ;  /* 0x800000ff12124208 */ /* 0x000fe40001800000 */
[----:B------:R-:W-:Y:S01]  /*3390*/  @P1 FSEL R23, R23, -RZ, P2 ;  /* 0x800000ff17171208 */ /* 0x000fe20001000000 */
[----:B------:R-:W0:Y:S08]  /*33a0*/  MUFU.RCP R20, R20 ;  /* 0x0000001400147308 */ /* 0x000e300000001000 */
[----:B------:R-:W4:Y:S08]  /*33b0*/  MUFU.TANH R21, R21 ;  /* 0x0000001500157308 */ /* 0x000f300000002400 */
[----:B------:R-:W5:Y:S08]  /*33c0*/  MUFU.TANH R25, R25 ;  /* 0x0000001900197308 */ /* 0x000f700000002400 */
[----:B------:R-:W5:Y:S08]  /*33d0*/  MUFU.RCP R19, R19 ;  /* 0x0000001300137308 */ /* 0x000f700000001000 */
[----:B------:R-:W-:Y:S08]  /*33e0*/  MUFU.RCP R24, R27 ;  /* 0x0000001b00187308 */ /* 0x000ff00000001000 */
[----:B------:R-:W5:Y:S08]  /*33f0*/  MUFU.TANH R18, R18 ;  /* 0x0000001200127308 */ /* 0x000f700000002400 */
[----:B------:R-:W5:Y:S01]  /*3400*/  MUFU.TANH R23, R23 ;  /* 0x0000001700177308 */ /* 0x000f620000002400 */
[----:B--2---:R-:W-:-:S02]  /*3410*/  HADD2.F32 R17, -RZ, R5.H0_H0 ;  /* 0x20000005ff117230 */ /* 0x004fc40000004100 */
[----:B------:R-:W-:Y:S02]  /*3420*/  HADD2.F32 R26, -RZ, R5.H1_H1 ;  /* 0x30000005ff1a7230 */ /* 0x000fe40000004100 */
[--C-:B---3--:R-:W-:Y:S02]  /*3430*/  HADD2.F32 R5, -RZ, R7.reuse.H0_H0 ;  /* 0x20000007ff057230 */ /* 0x108fe40000004100 */
[----:B------:R-:W-:Y:S02]  /*3440*/  HADD2.F32 R7, -RZ, R7.H1_H1 ;  /* 0x30000007ff077230 */ /* 0x000fe40000004100 */
[----:B0-----:R-:W-:Y:S01]  /*3450*/  FMUL.FTZ R20, R11, R20 ;  /* 0x000000140b147220 */ /* 0x001fe20000410000 */
[----:B-1----:R-:W-:-:S04]  /*3460*/  IMAD.WIDE.U32 R2, R0, 0x2, R2 ;  /* 0x0000000200027825 */ /* 0x002fc800078e0002 */
[----:B----4-:R-:W-:Y:S01]  /*3470*/  FFMA.FTZ R0, -R21, R21, 1 ;  /* 0x3f80000015007423 */ /* 0x010fe20000010115 */
[----:B------:R-:W-:Y:S01]  /*3480*/  FMUL.FTZ R22, R13, R22 ;  /* 0x000000160d167220 */ /* 0x000fe20000410000 */
[----:B-----5:R-:W-:Y:S01]  /*3490*/  FFMA.FTZ R11, -R25, R25, 1 ;  /* 0x3f800000190b7423 */ /* 0x020fe20000010119 */
[----:B------:R-:W-:Y:S01]  /*34a0*/  FMUL.FTZ R14, R5, R14 ;  /* 0x0000000e050e7220 */ /* 0x000fe20000410000 */
[----:B------:R-:W-:Y:S01]  /*34b0*/  FMUL.FTZ R5, R7, R16 ;  /* 0x0000001007057220 */ /* 0x000fe20000410000 */
[----:B------:R-:W-:Y:S01]  /*34c0*/  FMUL.FTZ R19, R12, R19 ;  /* 0x000000130c137220 */ /* 0x000fe20000410000 */
[----:B------:R-:W-:Y:S01]  /*34d0*/  FFMA.FTZ R7, -R18, R18, 1 ;  /* 0x3f80000012077423 */ /* 0x000fe20000010112 */
[----:B------:R-:W-:Y:S01]  /*34e0*/  FMUL.FTZ R24, R15, R24 ;  /* 0x000000180f187220 */ /* 0x000fe20000410000 */
[----:B------:R-:W-:Y:S01]  /*34f0*/  FFMA.FTZ R12, -R23, R23, 1 ;  /* 0x3f800000170c7423 */ /* 0x000fe20000010117 */
[----:B------:R-:W-:Y:S01]  /*3500*/  FFMA.FTZ R21, R20, R0, R21 ;  /* 0x0000000014157223 */ /* 0x000fe20000010015 */
[----:B------:R-:W-:Y:S01]  /*3510*/  FFMA.FTZ R22, R22, R11, R25 ;  /* 0x0000000b16167223 */ /* 0x000fe20000010019 */
[----:B------:R-:W-:-:S02]  /*3520*/  HADD2.F32 R0, -RZ, R6.H0_H0 ;  /* 0x20000006ff007230 */ /* 0x000fc40000004100 */
[----:B------:R-:W-:Y:S02]  /*3530*/  HADD2.F32 R11, -RZ, R10.H0_H0 ;  /* 0x2000000aff0b7230 */ /* 0x000fe40000004100 */
[----:B------:R-:W-:Y:S01]  /*3540*/  FFMA.FTZ R7, R19, R7, R18 ;  /* 0x0000000713077223 */ /* 0x000fe20000010012 */
[----:B------:R-:W-:Y:S02]  /*3550*/  HADD2.F32 R6, -RZ, R6.H1_H1 ;  /* 0x30000006ff067230 */ /* 0x000fe40000004100 */
[----:B------:R-:W-:Y:S01]  /*3560*/  FFMA.FTZ R23, R24, R12, R23 ;  /* 0x0000000c18177223 */ /* 0x000fe20000010017 */
[----:B------:R-:W-:Y:S02]  /*3570*/  HADD2.F32 R10, -RZ, R10.H1_H1 ;  /* 0x3000000aff0a7230 */ /* 0x000fe40000004100 */
[----:B------:R-:W-:Y:S01]  /*3580*/  FMUL.FTZ R8, R17, R8 ;  /* 0x0000000811087220 */ /* 0x000fe20000410000 */
[----:B------:R-:W-:Y:S01]  /*3590*/  FMUL.FTZ R9, R26, R9 ;  /* 0x000000091a097220 */ /* 0x000fe20000410000 */
[----:B------:R-:W-:Y:S01]  /*35a0*/  FMUL.FTZ R0, R0, R21 ;  /* 0x0000001500007220 */ /* 0x000fe20000410000 */
[----:B------:R-:W-:Y:S01]  /*35b0*/  FMUL.FTZ R7, R6, R7 ;  /* 0x0000000706077220 */ /* 0x000fe20000410000 */
[----:B------:R-:W-:Y:S01]  /*35c0*/  FMUL.FTZ R11, R11, R22 ;  /* 0x000000160b0b7220 */ /* 0x000fe20000410000 */
[----:B------:R-:W-:Y:S01]  /*35d0*/  FMUL.FTZ R10, R10, R23 ;  /* 0x000000170a0a7220 */ /* 0x000fe20000410000 */
[----:B------:R-:W-:Y:S01]  /*35e0*/  F2FP.F16.F32.PACK_AB R9, R9, R8 ;  /* 0x000000080909723e */ /* 0x000fe200000000ff */
[----:B------:R-:W-:Y:S01]  /*35f0*/  IMAD.WIDE.U32 R2, R4, 0x4, R2 ;  /* 0x0000000404027825 */ /* 0x000fe200078e0002 */
[----:B------:R-:W-:-:S02]  /*3600*/  F2FP.F16.F32.PACK_AB R5, R5, R14 ;  /* 0x0000000e0505723e */ /* 0x000fc400000000ff */
[----:B------:R-:W-:Y:S02]  /*3610*/  F2FP.F16.F32.PACK_AB R7, R7, R0 ;  /* 0x000000000707723e */ /* 0x000fe400000000ff */
[----:B------:R-:W-:Y:S01]  /*3620*/  F2FP.F16.F32.PACK_AB R11, R10, R11 ;  /* 0x0000000b0a0b723e */ /* 0x000fe200000000ff */
[----:B------:R-:W-:Y:S04]  /*3630*/  STG.E desc[UR4][R2.64], R9 ;  /* 0x0000000902007986 */ /* 0x000fe8000c101904 */
[----:B------:R-:W-:Y:S04]  /*3640*/  STG.E desc[UR4][R2.64+0x200], R5 ;  /* 0x0002000502007986 */ /* 0x000fe8000c101904 */
[----:B------:R-:W-:Y:S04]  /*3650*/  STG.E desc[UR4][R2.64+0x400], R7 ;  /* 0x0004000702007986 */ /* 0x000fe8000c101904 */
[----:B------:R-:W-:Y:S01]  /*3660*/  STG.E desc[UR4][R2.64+0x600], R11 ;  /* 0x0006000b02007986 */ /* 0x000fe2000c101904 */
[----:B------:R-:W-:Y:S05]  /*3670*/  EXIT ;  /* 0x000000000000794d */ /* 0x000fea0003800000 */
.L_x_1833:
        /* <DEDUP_REMOVED lines=16> */
.L_x_7844:


//--------------------- .text._ZN2at6native29vectorized_elementwise_kernelILi4EZZZNS0_61_GLOBAL__N__b29612f4_23_ActivationMishKernel_cu_9e10b42f_310420mish_backward_kernelERNS_14TensorIteratorEENKUlvE_clEvENKUlvE1_clEvEUlN3c104HalfES8_E_St5arrayIPcLm3EEEEviT0_T1_ --------------------------
	.section	.text._ZN2at6native29vectorized_elementwise_kernelILi4EZZZNS0_61_GLOBAL__N__b29612f4_23_ActivationMishKernel_cu_9e10b42f_310420mish_backward_kernelERNS_14TensorIteratorEENKUlvE_clEvENKUlvE1_clEvEUlN3c104HalfES8_E_St5arrayIPcLm3EEEEviT0_T1_,"ax",@progbits
	.align	128
        .global         _ZN2at6native29vectorized_elementwise_kernelILi4EZZZNS0_61_GLOBAL__N__b29612f4_23_ActivationMishKernel_cu_9e10b42f_310420mish_backward_kernelERNS_14TensorIteratorEENKUlvE_clEvENKUlvE1_clEvEUlN3c104HalfES8_E_St5arrayIPcLm3EEEEviT0_T1_
        .type           _ZN2at6native29vectorized_elementwise_kernelILi4EZZZNS0_61_GLOBAL__N__b29612f4_23_ActivationMishKernel_cu_9e10b42f_310420mish_backward_kernelERNS_14TensorIteratorEENKUlvE_clEvENKUlvE1_clEvEUlN3c104HalfES8_E_St5arrayIPcLm3EEEEviT0_T1_,@function
        .size           _ZN2at6native29vectorized_elementwise_kernelILi4EZZZNS0_61_GLOBAL__N__b29612f4_23_ActivationMishKernel_cu_9e10b42f_310420mish_backward_kernelERNS_14TensorIteratorEENKUlvE_clEvENKUlvE1_clEvEUlN3c104HalfES8_E_St5arrayIPcLm3EEEEviT0_T1_,(.L_x_7845 - _ZN2at6native29vectorized_elementwise_kernelILi4EZZZNS0_61_GLOBAL__N__b29612f4_23_ActivationMishKernel_cu_9e10b42f_310420mish_backward_kernelERNS_14TensorIteratorEENKUlvE_clEvENKUlvE1_clEvEUlN3c104HalfES8_E_St5arrayIPcLm3EEEEviT0_T1_)
        .other          _ZN2at6native29vectorized_elementwise_kernelILi4EZZZNS0_61_GLOBAL__N__b29612f4_23_ActivationMishKernel_cu_9e10b42f_310420mish_backward_kernelERNS_14TensorIteratorEENKUlvE_clEvENKUlvE1_clEvEUlN3c104HalfES8_E_St5arrayIPcLm3EEEEviT0_T1_,@"STO_CUDA_ENTRY STV_DEFAULT"
_ZN2at6native29vectorized_elementwise_kernelILi4EZZZNS0_61_GLOBAL__N__b29612f4_23_ActivationMishKernel_cu_9e10b42f_310420mish_backward_kernelERNS_14TensorIteratorEENKUlvE_clEvENKUlvE1_clEvEUlN3c104HalfES8_E_St5arrayIPcLm3EEEEviT0_T1_:
.text._ZN2at6native29vectorized_elementwise_kernelILi4EZZZNS0_61_GLOBAL__N__b29612f4_23_ActivationMishKernel_cu_9e10b42f_310420mish_backward_kernelERNS_14TensorIteratorEENKUlvE_clEvENKUlvE1_clEvEUlN3c104HalfES8_E_St5arrayIPcLm3EEEEviT0_T1_:
        /* <DEDUP_REMOVED lines=142> */
.L_x_1836:
[----:B------:R-:W-:Y:S05]  /*08e0*/  BSYNC.RECONVERGENT B0 ;  /* 0x0000000000007941 */ /* 0x000fea0003800200 */
.L_x_1835:
        /* <DEDUP_REMOVED lines=46> */
.L_x_1838:
[----:B------:R-:W-:Y:S05]  /*0bd0*/  BSYNC.RECONVERGENT B0 ;  /* 0x0000000000007941 */ /* 0x000fea0003800200 */
.L_x_1837:
        /* <DEDUP_REMOVED lines=49> */
.L_x_1840:
[----:B------:R-:W-:Y:S05]  /*0ef0*/  BSYNC.RECONVERGENT B0 ;  /* 0x0000000000007941 */ /* 0x000fea0003800200 */
.L_x_1839:
        /* <DEDUP_REMOVED lines=54> */
.L_x_1842:
[----:B------:R-:W-:Y:S05]  /*1260*/  BSYNC.RECONVERGENT B0 ;  /* 0x0000000000007941 */ /* 0x000fea0003800200 */
.L_x_1841:
        /* <DEDUP_REMOVED lines=44> */
.L_x_1844:
[----:B------:R-:W-:Y:S05]  /*1530*/  BSYNC.RECONVERGENT B0 ;  /* 0x0000000000007941 */ /* 0x000fea0003800200 */
.L_x_1843:
        /* <DEDUP_REMOVED lines=44> */
.L_x_1846:
[----:B------:R-:W-:Y:S05]  /*1800*/  BSYNC.RECONVERGENT B0 ;  /* 0x0000000000007941 */ /* 0x000fea0003800200 */
.L_x_1845:
        /* <DEDUP_REMOVED lines=44> */
.L_x_1848:
[----:B------:R-:W-:Y:S05]  /*1ad0*/  BSYNC.RECONVERGENT B0 ;  /* 0x0000000000007941 */ /* 0x000fea0003800200 */
.L_x_1847:
        /* <DEDUP_REMOVED lines=44> */
.L_x_1850:
[----:B------:R-:W-:Y:S05]  /*1da0*/  BSYNC.RECONVERGENT B0 ;  /* 0x0000000000007941 */ /* 0x000fea0003800200 */
.L_x_1849:
        /* <DEDUP_REMOVED lines=18> */
.L_x_1853:
[----:B------:R-:W-:-:S13]  /*1ed0*/  ISETP.GE.U32.AND P0, PT, R3, R2, PT ;  /* 0x000000020300720c */ /* 0x000fda0003f06070 */
[----:B------:R-:W-:Y:S05]  /*1ee0*/  @P0 BRA `(.L_x_1855) ;  /* 0x0000000000300947 */ /* 0x000fea0003800000 */
[----:B0-----:R-:W0:Y:S01]  /*1ef0*/  LDC.64 R4, c[0x0][0x388] ;  /* 0x0000e200ff047b82 */ /* 0x001e220000000a00 */
[----:B------:R-:W-:Y:S02]  /*1f00*/  IADD3 R13, PT, PT, R0, R3, RZ ;  /* 0x00000003000d7210 */ /* 0x000fe40007ffe0ff */
[----:B------:R-:W-:-:S03]  /*1f10*/  IADD3 R3, PT, PT, R3, 0x80, RZ ;  /* 0x0000008003037810 */ /* 0x000fc60007ffe0ff */
[----:B0-----:R-:W-:-:S05]  /*1f20*/  IMAD.WIDE.U32 R4, R13, 0x2, R4 ;  /* 0x000000020d047825 */ /* 0x001fca00078e0004 */
[----:B------:R1:W-:Y:S02]  /*1f30*/  STG.E.U16 desc[UR4][R4.64], R7 ;  /* 0x0000000704007986 */ /* 0x0003e4000c101504 */
.L_x_1854:
[----:B------:R-:W-:-:S13]  /*1f40*/  ISETP.GE.U32.AND P0, PT, R3, R2, PT ;  /* 0x000000020300720c */ /* 0x000fda0003f06070 */
[----:B------:R-:W-:Y:S05]  /*1f50*/  @P0 BRA `(.L_x_1856) ;  /* 0x0000000000340947 */ /* 0x000fea0003800000 */
[----:B01----:R-:W0:Y:S01]  /*1f60*/  LDC.64 R4, c[0x0][0x388] ;  /* 0x0000e200ff047b82 */ /* 0x003e220000000a00 */
[----:B------:R-:W-:Y:S02]  /*1f70*/  IADD3 R7, PT, PT, R0, R3, RZ ;  /* 0x0000000300077210 */ /* 0x000fe40007ffe0ff */
[----:B------:R-:W-:-:S03]  /*1f80*/  IADD3 R3, PT, PT, R3, 0x80, RZ ;  /* 0x0000008003037810 */ /* 0x000fc60007ffe0ff */
[----:B0-----:R-:W-:-:S05]  /*1f90*/  IMAD.WIDE.U32 R4, R7, 0x2, R4 ;  /* 0x0000000207047825 */ /* 0x001fca00078e0004 */
[----:B------:R1:W-:Y:S02]  /*1fa0*/  STG.E.U16 desc[UR4][R4.64], R8 ;  /* 0x0000000804007986 */ /* 0x0003e4000c101504 */
.L_x_1855:
        /* <DEDUP_REMOVED lines=8> */
.L_x_1856:
[----:B------:R-:W-:Y:S05]  /*2030*/  BSYNC.RELIABLE B1 ;  /* 0x0000000000017941 */ /* 0x000fea0003800100 */
.L_x_1852:
[----:B------:R-:W-:-:S13]  /*2040*/  ISETP.GE.U32.AND P0, PT, R3, R2, PT ;  /* 0x000000020300720c */ /* 0x000fda0003f06070 */
[----:B012---:R-:W0:Y:S01]  /*2050*/  @!P0 LDC.64 R4, c[0x0][0x388] ;  /* 0x0000e200ff048b82 */ /* 0x007e220000000a00 */
[----:B------:R-:W-:Y:S02]  /*2060*/  @!P0 IADD3 R7, PT, PT, R0, R3, RZ ;  /* 0x0000000300078210 */ /* 0x000fe40007ffe0ff */
[----:B------:R-:W-:-:S03]  /*2070*/  @!P0 IADD3 R3, PT, PT, R3, 0x80, RZ ;  /* 0x0000008003038810 */ /* 0x000fc60007ffe0ff */
[----:B0-----:R-:W-:-:S05]  /*2080*/  @!P0 IMAD.WIDE.U32 R4, R7, 0x2, R4 ;  /* 0x0000000207048825 */ /* 0x001fca00078e0004 */
[----:B------:R2:W-:Y:S02]  /*2090*/  @!P0 STG.E.U16 desc[UR4][R4.64], R10 ;  /* 0x0000000a04008986 */ /* 0x0005e4000c101504 */
.L_x_1857:
[----:B------:R-:W-:Y:S05]  /*20a0*/  BSYNC.RECONVERGENT B0 ;  /* 0x0000000000007941 */ /* 0x000fea0003800200 */
.L_x_1851:
        /* <DEDUP_REMOVED lines=8> */
.L_x_1834:
[----:B------:R-:W0:Y:S01]  /*2130*/  S2R R10, SR_TID.X ;  /* 0x00000000000a7919 */ /* 0x000e220000002100 */
[----:B------:R-:W1:Y:S02]  /*2140*/  LDC.64 R2, c[0x0][0x398] ;  /* 0x0000e600ff027b82 */ /* 0x000e640000000a00 */
[----:B-1----:R-:W-:-:S04]  /*2150*/  IMAD.WIDE.U32 R2, R0, 0x2, R2 ;  /* 0x0000000200027825 */ /* 0x002fc800078e0002 */
[----:B0-----:R-:W-:-:S05]  /*2160*/  IMAD.WIDE.U32 R14, R10, 0x8, R2 ;  /* 0x000000080a0e7825 */ /* 0x001fca00078e0002 */
[----:B------:R-:W2:Y:S04]  /*2170*/  LDG.E.64 R2, desc[UR4][R14.64] ;  /* 0x000000040e027981 */ /* 0x000ea8000c1e1b00 */
[----:B------:R0:W3:Y:S01]  /*2180*/  LDG.E.64 R6, desc[UR4][R14.64+0x400] ;  /* 0x000400040e067981 */ /* 0x0000e2000c1e1b00 */
[----:B------:R-:W-:Y:S01]  /*2190*/  HFMA2 R13, -RZ, RZ, 1.625, 0 ;  /* 0x3e800000ff0d7431 */ /* 0x000fe200000001ff */
[----:B0-----:R-:W-:Y:S01]  /*21a0*/  MOV R14, 0x3d39bf78 ;  /* 0x3d39bf78000e7802 */ /* 0x001fe20000000f00 */
[--C-:B--2---:R-:W-:Y:S02]  /*21b0*/  HADD2.F32 R4, -RZ, R2.reuse.H0_H0 ;  /* 0x20000002ff047230 */ /* 0x104fe40000004100 */
[----:B------:R-:W-:Y:S02]  /*21c0*/  HADD2.F32 R2, -RZ, R2.H1_H1 ;  /* 0x30000002ff027230 */ /* 0x000fe40000004100 */
[----:B------:R-:W-:-:S02]  /*21d0*/  HADD2.F32 R15, -RZ, R3.H0_H0 ;  /* 0x20000003ff0f7230 */ /* 0x000fc40000004100 */
[C---:B------:R-:W-:Y:S01]  /*21e0*/  FMUL.FTZ R8, R4.reuse, 1.4426950216293334961 ;  /* 0x3fb8aa3b04087820 */ /* 0x040fe20000410000 */
[----:B------:R-:W-:Y:S01]  /*21f0*/  FMUL.FTZ R19, R4, -1.4426950216293334961 ;  /* 0xbfb8aa3b04137820 */ /* 0x000fe20000410000 */
[C---:B------:R-:W-:Y:S01]  /*2200*/  FMUL.FTZ R5, R2.reuse, 1.4426950216293334961 ;  /* 0x3fb8aa3b02057820 */ /* 0x040fe20000410000 */
[----:B------:R-:W-:Y:S01]  /*2210*/  FMUL.FTZ R23, R2, -1.4426950216293334961 ;  /* 0xbfb8aa3b02177820 */ /* 0x000fe20000410000 */
[----:B------:R-:W-:Y:S02]  /*2220*/  FMUL.FTZ R20, R15, 1.4426950216293334961 ;  /* 0x3fb8aa3b0f147820 */ /* 0x000fe40000410000 */
[----:B------:R-:W0:Y:S08]  /*2230*/  MUFU.EX2 R8, R8 ;  /* 0x0000000800087308 */ /* 0x000e300000000800 */
        /* <DEDUP_REMOVED lines=13> */
[----:B------:R-:W-:Y:S02]  /*2310*/  ISETP.GE.U32.AND P2, PT, R5, 0x7f800000, PT ;  /* 0x7f8000000500780c */ /* 0x000fe40003f46070 */
[----:B------:R-:W-:Y:S01]  /*2320*/  LOP3.LUT R16, R11, 0xff800000, RZ, 0xc0, !PT ;  /* 0xff8000000b107812 */ /* 0x000fe200078ec0ff */
[----:B------:R-:W-:Y:S01]  /*2330*/  FADD.FTZ R17, R17, R12 ;  /* 0x0000000c11117221 */ /* 0x000fe20000010000 */
[----:B------:R-:W-:Y:S01]  /*2340*/  ISETP.GT.AND P4, PT, R5, -0x40800000, P2 ;  /* 0xbf8000000500780c */ /* 0x000fe20001784270 */
[----:B0-----:R-:W-:Y:S01]  /*2350*/  FADD.FTZ R19, R19, 1 ;  /* 0x3f80000013137421 */ /* 0x001fe20000010000 */
[----:B------:R-:W-:Y:S01]  /*2360*/  IADD3 R18, PT, PT, -R16, 0x40800000, RZ ;  /* 0x4080000010127810 */ /* 0x000fe20007ffe1ff */
[----:B------:R-:W-:Y:S01]  /*2370*/  FFMA.FTZ R12, R17, -R14, 0.10546888411045074463 ;  /* 0x3dd80012110c7423 */ /* 0x000fe2000001080e */
[----:B------:R-:W-:-:S02]  /*2380*/  IADD3 R11, PT, PT, R5, -R16, RZ ;  /* 0x80000010050b7210 */ /* 0x000fc40007ffe0ff */
[----:B------:R-:W-:Y:S01]  /*2390*/  I2FP.F32.S32 R16, R16 ;  /* 0x0000001000107245 */ /* 0x000fe20000201400 */
[C---:B------:R-:W-:Y:S01]  /*23a0*/  FFMA.FTZ R12, R17.reuse, R12, -0.13229703903198242188 ;  /* 0xbe0778e0110c7423 */ /* 0x040fe2000001000c */
[----:B------:R-:W-:Y:S01]  /*23b0*/  FFMA.FTZ R18, R18, R13, -1 ;  /* 0xbf80000012127423 */ /* 0x000fe2000001000d */
[----:B------:R-:W-:Y:S01]  /*23c0*/  @P2 MOV R26, 0x7f800000 ;  /* 0x7f800000001a2802 */ /* 0x000fe20000000f00 */
[----:B------:R-:W0:Y:S01]  /*23d0*/  MUFU.RCP R19, R19 ;  /* 0x0000001300137308 */ /* 0x000e220000001000 */
[----:B------:R-:W-:Y:S01]  /*23e0*/  FFMA.FTZ R12, R17, R12, 0.14491446316242218018 ;  /* 0x3e146475110c7423 */ /* 0x000fe2000001000c */
[----:B------:R-:W-:Y:S01]  /*23f0*/  FADD.FTZ R11, R11, R18 ;  /* 0x000000120b0b7221 */ /* 0x000fe20000010000 */
[----:B------:R-:W-:Y:S01]  /*2400*/  FMUL.FTZ R16, R16, 1.1920928955078125e-07 ;  /* 0x3400000010107820 */ /* 0x000fe20000410000 */
[----:B------:R-:W-:Y:S01]  /*2410*/  @P0 FSETP.NEU.FTZ.AND P1, PT, R8, RZ, PT ;  /* 0x000000ff0800020b */ /* 0x000fe20003f3d000 */
[----:B------:R-:W-:Y:S01]  /*2420*/  FFMA.FTZ R12, R17, R12, -0.16641564667224884033 ;  /* 0xbe2a68dd110c7423 */ /* 0x000fe2000001000c */
[----:B------:R-:W-:-:S03]  /*2430*/  FFMA.FTZ R18, R11, -R14, 0.10546888411045074463 ;  /* 0x3dd800120b127423 */ /* 0x000fc6000001080e */
[----:B------:R-:W-:Y:S01]  /*2440*/  FFMA.FTZ R12, R17, R12, 0.19988867640495300293 ;  /* 0x3e4caf9e110c7423 */ /* 0x000fe2000001000c */
[----:B------:R-:W-:-:S03]  /*2450*/  FFMA.FTZ R22, R11, R18, -0.13229703903198242188 ;  /* 0xbe0778e00b167423 */ /* 0x000fc60000010012 */
[----:B------:R-:W-:Y:S01]  /*2460*/  FFMA.FTZ R12, R17, R12, -0.25000196695327758789 ;  /* 0xbe800042110c7423 */ /* 0x000fe2000001000c */
[----:B------:R-:W-:-:S03]  /*2470*/  FFMA.FTZ R22, R11, R22, 0.14491446316242218018 ;  /* 0x3e1464750b167423 */ /* 0x000fc60000010016 */
[----:B------:R-:W-:Y:S01]  /*2480*/  FFMA.FTZ R18, R17, R12, 0.33333510160446166992 ;  /* 0x3eaaaae611127423 */ /* 0x000fe2000001000c */
[----:B------:R-:W-:Y:S01]  /*2490*/  FFMA.FTZ R22, R11, R22, -0.16641564667224884033 ;  /* 0xbe2a68dd0b167423 */ /* 0x000fe20000010016 */
[----:B------:R-:W-:Y:S01]  /*24a0*/  HADD2.F32 R12, -RZ, R3.H1_H1 ;  /* 0x30000003ff0c7230 */ /* 0x000fe20000004100 */
[----:B------:R-:W-:Y:S01]  /*24b0*/  I2FP.F32.S32 R3, R9 ;  /* 0x0000000900037245 */ /* 0x000fe20000201400 */
[----:B------:R-:W-:Y:S01]  /*24c0*/  FFMA.FTZ R18, R17, R18, -0.5 ;  /* 0xbf00000011127423 */ /* 0x000fe20000010012 */
[----:B------:R-:W-:Y:S01]  /*24d0*/  FFMA.FTZ R22, R11, R22, 0.19988867640495300293 ;  /* 0x3e4caf9e0b167423 */ /* 0x000fe20000010016 */
[----:B------:R1:W2:Y:S01]  /*24e0*/  MUFU.EX2 R9, R23 ;  /* 0x0000001700097308 */ /* 0x0002a20000000800 */
[----:B0-----:R-:W-:Y:S01]  /*24f0*/  FMUL.FTZ R19, R4, R19 ;  /* 0x0000001304137220 */ /* 0x001fe20000410000 */
[----:B------:R-:W-:Y:S01]  /*2500*/  FMUL.FTZ R18, R17, R18 ;  /* 0x0000001211127220 */ /* 0x000fe20000410000 */
[----:B------:R-:W-:Y:S01]  /*2510*/  FFMA.FTZ R22, R11, R22, -0.25000196695327758789 ;  /* 0xbe8000420b167423 */ /* 0x000fe20000010016 */
[----:B------:R-:W-:-:S02]  /*2520*/  FMUL.FTZ R3, R3, 1.1920928955078125e-07 ;  /* 0x3400000003037820 */ /* 0x000fc40000410000 */
[----:B------:R-:W-:Y:S01]  /*2530*/  FFMA.FTZ R18, R17, R18, R17 ;  /* 0x0000001211127223 */ /* 0x000fe20000010011 */
[----:B------:R-:W-:Y:S01]  /*2540*/  FFMA.FTZ R22, R11, R22, 0.33333510160446166992 ;  /* 0x3eaaaae60b167423 */ /* 0x000fe20000010016 */
[----:B------:R-:W-:Y:S01]  /*2550*/  FMUL.FTZ R17, R12, 1.4426950216293334961 ;  /* 0x3fb8aa3b0c117820 */ /* 0x000fe20000410000 */
[----:B-1----:R-:W-:Y:S01]  /*2560*/  @P0 MOV R23, 0x7f800000 ;  /* 0x7f80000000170802 */ /* 0x002fe20000000f00 */
[----:B------:R-:W-:Y:S01]  /*2570*/  FFMA.FTZ R21, R3, 0.69314718246459960938, R18 ;  /* 0x3f31721803157823 */ /* 0x000fe20000010012 */
[----:B------:R-:W-:Y:S01]  /*2580*/  FADD.FTZ.RZ R3, R20, 1 ;  /* 0x3f80000014037421 */ /* 0x000fe2000001c000 */
[C---:B------:R-:W-:Y:S01]  /*2590*/  FFMA.FTZ R22, R11.reuse, R22, -0.5 ;  /* 0xbf0000000b167423 */ /* 0x040fe20000010016 */
[----:B------:R0:W1:Y:S01]  /*25a0*/  MUFU.EX2 R18, R17 ;  /* 0x0000001100127308 */ /* 0x0000620000000800 */
[----:B------:R-:W-:Y:S02]  /*25b0*/  @P3 FFMA.FTZ R21, R8, R23, +INF ;  /* 0x7f80000008153423 */ /* 0x000fe40000010017 */
[----:B------:R-:W-:Y:S01]  /*25c0*/  FMUL.FTZ R22, R11, R22 ;  /* 0x000000160b167220 */ /* 0x000fe20000410000 */
[----:B------:R-:W-:-:S02]  /*25d0*/  IADD3 R3, PT, PT, R3, -0x3f400000, RZ ;  /* 0xc0c0000003037810 */ /* 0x000fc40007ffe0ff */
[----:B------:R-:W-:Y:S01]  /*25e0*/  @P0 FSEL R21, R21, -RZ, P1 ;  /* 0x800000ff15150208 */ /* 0x000fe20000800000 */
[----:B------:R-:W-:Y:S01]  /*25f0*/  FFMA.FTZ R11, R11, R22, R11 ;  /* 0x000000160b0b7223 */ /* 0x000fe2000001000b */
[----:B------:R-:W-:Y:S02]  /*2600*/  LOP3.LUT R3, R3, 0xff800000, RZ, 0xc0, !PT ;  /* 0xff80000003037812 */ /* 0x000fe400078ec0ff */
[----:B------:R-:W-:Y:S01]  /*2610*/  @P2 FSETP.NEU.FTZ.AND P0, PT, R5, RZ, PT ;  /* 0x000000ff0500220b */ /* 0x000fe20003f1d000 */
[----:B------:R-:W-:Y:S01]  /*2620*/  FFMA.FTZ R22, R16, 0.69314718246459960938, R11 ;  /* 0x3f31721810167823 */ /* 0x000fe2000001000b */
[----:B------:R-:W-:Y:S01]  /*2630*/  IADD3 R24, PT, PT, -R3, 0x40800000, RZ ;  /* 0x4080000003187810 */ /* 0x000fe20007ffe1ff */
[----:B------:R-:W-:Y:S01]  /*2640*/  @P4 FFMA.FTZ R22, R5, R26, +INF ;  /* 0x7f80000005164423 */ /* 0x000fe2000001001a */
[----:B--2---:R-:W-:Y:S01]  /*2650*/  FADD.FTZ R5, R9, 1 ;  /* 0x3f80000009057421 */ /* 0x004fe20000010000 */
[----:B------:R-:W-:Y:S01]  /*2660*/  IADD3 R23, PT, PT, R20, -R3, RZ ;  /* 0x8000000314177210 */ /* 0x000fe20007ffe0ff */
[----:B------:R1:W2:Y:S01]  /*2670*/  MUFU.TANH R8, R21 ;  /* 0x0000001500087308 */ /* 0x0002a20000002400 */
[----:B------:R-:W-:Y:S01]  /*2680*/  FFMA.FTZ R24, R24, R13, -1 ;  /* 0xbf80000018187423 */ /* 0x000fe2000001000d */
[----:B------:R-:W-:Y:S01]  /*2690*/  @P2 FSEL R22, R22, -RZ, P0 ;  /* 0x800000ff16162208 */ /* 0x000fe20000000000 */
[----:B0-----:R-:W0:Y:S01]  /*26a0*/  LDC.64 R16, c[0x0][0x390] ;  /* 0x0000e400ff107b82 */ /* 0x001e220000000a00 */
[----:B---3--:R-:W-:-:S02]  /*26b0*/  HADD2.F32 R11, -RZ, R6.H0_H0 ;  /* 0x20000006ff0b7230 */ /* 0x008fc40000004100 */
[----:B------:R-:W-:Y:S02]  /*26c0*/  FADD.FTZ R23, R23, R24 ;  /* 0x0000001817177221 */ /* 0x000fe40000010000 */
[----:B------:R-:W3:Y:S02]  /*26d0*/  MUFU.RCP R5, R5 ;  /* 0x0000000500057308 */ /* 0x000ee40000001000 */
[----:B------:R-:W-:Y:S01]  /*26e0*/  FFMA.FTZ R24, R23, -R14, 0.10546888411045074463 ;  /* 0x3dd8001217187423 */ /* 0x000fe2000001080e */
[----:B-1----:R-:W-:-:S03]  /*26f0*/  FADD.FTZ.RZ R21, R18, 1 ;  /* 0x3f80000012157421 */ /* 0x002fc6000001c000 */
[----:B------:R-:W-:Y:S02]  /*2700*/  FFMA.FTZ R24, R23, R24, -0.13229703903198242188 ;  /* 0xbe0778e017187423 */ /* 0x000fe40000010018 */
[----:B------:R-:W-:Y:S01]  /*2710*/  IADD3 R21, PT, PT, R21, -0x3f400000, RZ ;  /* 0xc0c0000015157810 */ /* 0x000fe20007ffe0ff */
[----:B------:R1:W4:Y:S01]  /*2720*/  MUFU.TANH R9, R22 ;  /* 0x0000001600097308 */ /* 0x0003220000002400 */
[----:B------:R-:W-:Y:S01]  /*2730*/  FFMA.FTZ R24, R23, R24, 0.14491446316242218018 ;  /* 0x3e14647517187423 */ /* 0x000fe20000010018 */
[----:B--2---:R-:W-:Y:S01]  /*2740*/  FFMA.FTZ R4, -R8, R8, 1 ;  /* 0x3f80000008047423 */ /* 0x004fe20000010108 */
[----:B------:R-:W-:Y:S02]  /*2750*/  LOP3.LUT R21, R21, 0xff800000, RZ, 0xc0, !PT ;  /* 0xff80000015157812 */ /* 0x000fe400078ec0ff */
[----:B------:R-:W-:Y:S01]  /*2760*/  FFMA.FTZ R24, R23, R24, -0.16641564667224884033 ;  /* 0xbe2a68dd17187423 */ /* 0x000fe20000010018 */
[----:B------:R-:W-:Y:S01]  /*2770*/  FFMA.FTZ R8, R19, R4, R8 ;  /* 0x0000000413087223 */ /* 0x000fe20000010008 */
[----:B------:R-:W-:Y:S01]  /*2780*/  IADD3 R25, PT, PT, R18, -R21, RZ ;  /* 0x8000001512197210 */ /* 0x000fe20007ffe0ff */
[----:B------:R-:W-:Y:S01]  /*2790*/  FMUL.FTZ R19, R11, 1.4426950216293334961 ;  /* 0x3fb8aa3b0b137820 */ /* 0x000fe20000410000 */
[----:B---3--:R-:W-:Y:S01]  /*27a0*/  FMUL.FTZ R2, R2, R5 ;  /* 0x0000000502027220 */ /* 0x008fe20000410000 */
[----:B------:R-:W-:Y:S01]  /*27b0*/  FFMA.FTZ R24, R23, R24, 0.19988867640495300293 ;  /* 0x3e4caf9e17187423 */ /* 0x000fe20000010018 */
[----:B0-----:R-:W-:-:S04]  /*27c0*/  IMAD.WIDE.U32 R16, R0, 0x2, R16 ;  /* 0x0000000200107825 */ /* 0x001fc800078e0010 */
[----:B-1----:R-:W-:Y:S01]  /*27d0*/  FMUL.FTZ R22, R15, -1.4426950216293334961 ;  /* 0xbfb8aa3b0f167820 */ /* 0x002fe20000410000 */
[----:B------:R-:W-:Y:S01]  /*27e0*/  FFMA.FTZ R24, R23, R24, -0.25000196695327758789 ;  /* 0xbe80004217187423 */ /* 0x000fe20000010018 */
[----:B------:R-:W0:Y:S01]  /*27f0*/  MUFU.EX2 R19, R19 ;  /* 0x0000001300137308 */ /* 0x000e220000000800 */
[----:B----4-:R-:W-:Y:S02]  /*2800*/  FFMA.FTZ R4, -R9, R9, 1 ;  /* 0x3f80000009047423 */ /* 0x010fe40000010109 */
[----:B------:R-:W-:Y:S01]  /*2810*/  FFMA.FTZ R24, R23, R24, 0.33333510160446166992 ;  /* 0x3eaaaae617187423 */ /* 0x000fe20000010018 */
[----:B------:R-:W-:-:S04]  /*2820*/  IMAD.WIDE.U32 R16, R10, 0x8, R16 ;  /* 0x000000080a107825 */ /* 0x000fc800078e0010 */
[----:B------:R-:W-:Y:S01]  /*2830*/  FFMA.FTZ R9, R2, R4, R9 ;  /* 0x0000000402097223 */ /* 0x000fe20000010009 */
[----:B------:R-:W-:Y:S01]  /*2840*/  IADD3 R2, PT, PT, -R21, 0x40800000, RZ ;  /* 0x4080000015027810 */ /* 0x000fe20007ffe1ff */
[C---:B------:R-:W-:Y:S01]  /*2850*/  FFMA.FTZ R24, R23.reuse, R24, -0.5 ;  /* 0xbf00000017187423 */ /* 0x040fe20000010018 */
[----:B------:R-:W2:Y:S01]  /*2860*/  LDG.E.64 R4, desc[UR4][R16.64] ;  /* 0x0000000410047981 */ /* 0x000ea2000c1e1b00 */
[----:B------:R-:W1:Y:S02]  /*2870*/  MUFU.EX2 R22, R22 ;  /* 0x0000001600167308 */ /* 0x000e640000000800 */
[----:B------:R-:W-:Y:S01]  /*2880*/  FFMA.FTZ R2, R2, R13, -1 ;  /* 0xbf80000002027423 */ /* 0x000fe2000001000d */
[----:B------:R-:W-:-:S03]  /*2890*/  FMUL.FTZ R24, R23, R24 ;  /* 0x0000001817187220 */ /* 0x000fc60000410000 */
[----:B------:R-:W-:-:S04]  /*28a0*/  FADD.FTZ R25, R25, R2 ;  /* 0x0000000219197221 */ /* 0x000fc80000010000 */
[----:B------:R-:W-:Y:S01]  /*28b0*/  FFMA.FTZ R2, R25, -R14, 0.10546888411045074463 ;  /* 0x3dd8001219027423 */ /* 0x000fe2000001080e */
[----:B------:R-:W-:Y:S01]  /*28c0*/  FFMA.FTZ R23, R23, R24, R23 ;  /* 0x0000001817177223 */ /* 0x000fe20000010017 */
[----:B------:R-:W-:Y:S02]  /*28d0*/  I2FP.F32.S32 R24, R3 ;  /* 0x0000000300187245 */ /* 0x000fe40000201400 */
[----:B------:R-:W-:Y:S02]  /*28e0*/  FFMA.FTZ R26, R25, R2, -0.13229703903198242188 ;  /* 0xbe0778e0191a7423 */ /* 0x000fe40000010002 */
[----:B------:R3:W4:Y:S01]  /*28f0*/  LDG.E.64 R2, desc[UR4][R16.64+0x400] ;  /* 0x0004000410027981 */ /* 0x000722000c1e1b00 */
[----:B------:R-:W-:Y:S01]  /*2900*/  ISETP.GE.U32.AND P0, PT, R20, 0x7f800000, PT ;  /* 0x7f8000001400780c */ /* 0x000fe20003f06070 */
[----:B------:R-:W-:Y:S01]  /*2910*/  FMUL.FTZ R24, R24, 1.1920928955078125e-07 ;  /* 0x3400000018187820 */ /* 0x000fe20000410000 */
[----:B0-----:R-:W-:Y:S02]  /*2920*/  FADD.FTZ.RZ R27, R19, 1 ;  /* 0x3f800000131b7421 */ /* 0x001fe4000001c000 */
[----:B------:R-:W-:Y:S01]  /*2930*/  ISETP.GT.AND P1, PT, R20, -0x40800000, P0 ;  /* 0xbf8000001400780c */ /* 0x000fe20000724270 */
[----:B-1----:R-:W-:Y:S01]  /*2940*/  FADD.FTZ R22, R22, 1 ;  /* 0x3f80000016167421 */ /* 0x002fe20000010000 */
[----:B------:R-:W-:Y:S01]  /*2950*/  FFMA.FTZ R28, R25, R26, 0.14491446316242218018 ;  /* 0x3e146475191c7423 */ /* 0x000fe2000001001a */
[----:B------:R-:W-:Y:S01]  /*2960*/  FFMA.FTZ R26, R24, 0.69314718246459960938, R23 ;  /* 0x3f317218181a7823 */ /* 0x000fe20000010017 */
[----:B------:R-:W-:-:S03]  /*2970*/  IADD3 R24, PT, PT, R27, -0x3f400000, RZ ;  /* 0xc0c000001b187810 */ /* 0x000fc60007ffe0ff */
[----:B------:R-:W0:Y:S01]  /*2980*/  MUFU.RCP R22, R22 ;  /* 0x0000001600167308 */ /* 0x000e220000001000 */
[----:B------:R-:W-:Y:S02]  /*2990*/  LOP3.LUT R24, R24, 0xff800000, RZ, 0xc0, !PT ;  /* 0xff80000018187812 */ /* 0x000fe400078ec0ff */
[----:B------:R-:W-:Y:S01]  /*29a0*/  @P0 MOV R23, 0x7f800000 ;  /* 0x7f80000000170802 */ /* 0x000fe20000000f00 */
[----:B------:R-:W-:Y:S01]  /*29b0*/  FFMA.FTZ R28, R25, R28, -0.16641564667224884033 ;  /* 0xbe2a68dd191c7423 */ /* 0x000fe2000001001c */
[----:B---3--:R-:W-:-:S03]  /*29c0*/  IADD3 R16, PT, PT, -R24, 0x40800000, RZ ;  /* 0x4080000018107810 */ /* 0x008fc60007ffe1ff */
[C---:B------:R-:W-:Y:S01]  /*29d0*/  @P1 FFMA.FTZ R26, R20.reuse, R23, +INF ;  /* 0x7f800000141a1423 */ /* 0x040fe20000010017 */
[----:B------:R-:W-:Y:S01]  /*29e0*/  @P0 FSETP.NEU.FTZ.AND P1, PT, R20, RZ, PT ;  /* 0x000000ff1400020b */ /* 0x000fe20003f3d000 */
[----:B------:R-:W-:Y:S01]  /*29f0*/  FFMA.FTZ R28, R25, R28, 0.19988867640495300293 ;  /* 0x3e4caf9e191c7423 */ /* 0x000fe2000001001c */
[----:B------:R-:W-:Y:S01]  /*2a00*/  IADD3 R23, PT, PT, R19, -R24, RZ ;  /* 0x8000001813177210 */ /* 0x000fe20007ffe0ff */
[----:B------:R-:W-:Y:S01]  /*2a10*/  FFMA.FTZ R20, R16, R13, -1 ;  /* 0xbf80000010147423 */ /* 0x000fe2000001000d */
[----:B------:R-:W-:Y:S01]  /*2a20*/  @P0 FSEL R26, R26, -RZ, P1 ;  /* 0x800000ff1a1a0208 */ /* 0x000fe20000800000 */
[----:B------:R-:W-:Y:S01]  /*2a30*/  FFMA.FTZ R28, R25, R28, -0.25000196695327758789 ;  /* 0xbe800042191c7423 */ /* 0x000fe2000001001c */
[----:B------:R-:W-:Y:S02]  /*2a40*/  HADD2.F32 R6, -RZ, R6.H1_H1 ;  /* 0x30000006ff067230 */ /* 0x000fe40000004100 */
[----:B------:R-:W-:Y:S01]  /*2a50*/  FADD.FTZ R23, R23, R20 ;  /* 0x0000001417177221 */ /* 0x000fe20000010000 */
[----:B------:R-:W1:Y:S01]  /*2a60*/  MUFU.TANH R16, R26 ;  /* 0x0000001a00107308 */ /* 0x000e620000002400 */
[----:B------:R-:W-:Y:S01]  /*2a70*/  FFMA.FTZ R28, R25, R28, 0.33333510160446166992 ;  /* 0x3eaaaae6191c7423 */ /* 0x000fe2000001001c */
[----:B0-----:R-:W-:Y:S01]  /*2a80*/  FMUL.FTZ R15, R15, R22 ;  /* 0x000000160f0f7220 */ /* 0x001fe20000410000 */
[----:B------:R-:W-:Y:S01]  /*2a90*/  FMUL.FTZ R22, R6, 1.4426950216293334961 ;  /* 0x3fb8aa3b06167820 */ /* 0x000fe20000410000 */
[----:B------:R-:W-:Y:S01]  /*2aa0*/  FFMA.FTZ R20, R23, -R14, 0.10546888411045074463 ;  /* 0x3dd8001217147423 */ /* 0x000fe2000001080e */
[----:B------:R-:W-:Y:S01]  /*2ab0*/  FFMA.FTZ R28, R25, R28, -0.5 ;  /* 0xbf000000191c7423 */ /* 0x000fe2000001001c */
[----:B------:R-:W-:-:S02]  /*2ac0*/  ISETP.GE.U32.AND P5, PT, R18, 0x7f800000, PT ;  /* 0x7f8000001200780c */ /* 0x000fc40003fa6070 */
[----:B------:R-:W-:Y:S01]  /*2ad0*/  FFMA.FTZ R20, R23, R20, -0.13229703903198242188 ;  /* 0xbe0778e017147423 */ /* 0x000fe20000010014 */
[----:B------:R-:W0:Y:S01]  /*2ae0*/  MUFU.EX2 R22, R22 ;  /* 0x0000001600167308 */ /* 0x000e220000000800 */
[----:B------:R-:W-:Y:S01]  /*2af0*/  FMUL.FTZ R28, R25, R28 ;  /* 0x0000001c191c7220 */ /* 0x000fe20000410000 */
[----:B------:R-:W-:Y:S01]  /*2b00*/  ISETP.GT.AND P0, PT, R18, -0x40800000, P5 ;  /* 0xbf8000001200780c */ /* 0x000fe20002f04270 */
[----:B------:R-:W-:Y:S01]  /*2b10*/  FFMA.FTZ R20, R23, R20, 0.14491446316242218018 ;  /* 0x3e14647517147423 */ /* 0x000fe20000010014 */
[----:B------:R-:W-:Y:S01]  /*2b20*/  I2FP.F32.S32 R21, R21 ;  /* 0x0000001500157245 */ /* 0x000fe20000201400 */
[----:B------:R-:W-:Y:S02]  /*2b30*/  FFMA.FTZ R17, R25, R28, R25 ;  /* 0x0000001c19117223 */ /* 0x000fe40000010019 */
[----:B------:R-:W-:Y:S01]  /*2b40*/  FFMA.FTZ R28, R23, R20, -0.16641564667224884033 ;  /* 0xbe2a68dd171c7423 */ /* 0x000fe20000010014 */
[----:B-1----:R-:W-:Y:S01]  /*2b50*/  FFMA.FTZ R20, -R16, R16, 1 ;  /* 0x3f80000010147423 */ /* 0x002fe20000010110 */
[----:B------:R-:W-:Y:S01]  /*2b60*/  FMUL.FTZ R26, R21, 1.1920928955078125e-07 ;  /* 0x34000000151a7820 */ /* 0x000fe20000410000 */
[----:B------:R-:W-:-:S02]  /*2b70*/  @P5 MOV R21, 0x7f800000 ;  /* 0x7f80000000155802 */ /* 0x000fc40000000f00 */
[----:B------:R-:W-:Y:S01]  /*2b80*/  FFMA.FTZ R15, R15, R20, R16 ;  /* 0x000000140f0f7223 */ /* 0x000fe20000010010 */
[----:B------:R-:W-:Y:S02]  /*2b90*/  HADD2.F32 R16, -RZ, R7.H0_H0 ;  /* 0x20000007ff107230 */ /* 0x000fe40000004100 */
[C---:B------:R-:W-:Y:S01]  /*2ba0*/  FFMA.FTZ R28, R23.reuse, R28, 0.19988867640495300293 ;  /* 0x3e4caf9e171c7423 */ /* 0x040fe2000001001c */
[----:B------:R-:W-:Y:S01]  /*2bb0*/  FFMA.FTZ R17, R26, 0.69314718246459960938, R17 ;  /* 0x3f3172181a117823 */ /* 0x000fe20000010011 */
[----:B------:R-:W-:Y:S01]  /*2bc0*/  @P0 FFMA.FTZ R17, R18, R21, +INF ;  /* 0x7f80000012110423 */ /* 0x000fe20000010015 */
[----:B0-----:R-:W-:Y:S01]  /*2bd0*/  FADD.FTZ.RZ R20, R22, 1 ;  /* 0x3f80000016147421 */ /* 0x001fe2000001c000 */
[----:B------:R-:W-:Y:S01]  /*2be0*/  FFMA.FTZ R28, R23, R28, -0.25000196695327758789 ;  /* 0xbe800042171c7423 */ /* 0x000fe2000001001c */
[----:B------:R-:W-:-:S03]  /*2bf0*/  FMUL.FTZ R21, R16, 1.4426950216293334961 ;  /* 0x3fb8aa3b10157820 */ /* 0x000fc60000410000 */
[C---:B------:R-:W-:Y:S01]  /*2c00*/  FFMA.FTZ R28, R23.reuse, R28, 0.33333510160446166992 ;  /* 0x3eaaaae6171c7423 */ /* 0x040fe2000001001c */
[----:B------:R-:W-:Y:S02]  /*2c10*/  IADD3 R20, PT, PT, R20, -0x3f400000, RZ ;  /* 0xc0c0000014147810 */ /* 0x000fe40007ffe0ff */
[----:B------:R-:W0:Y:S01]  /*2c20*/  MUFU.EX2 R21, R21 ;  /* 0x0000001500157308 */ /* 0x000e220000000800 */
[C---:B------:R-:W-:Y:S01]  /*2c30*/  FFMA.FTZ R28, R23.reuse, R28, -0.5 ;  /* 0xbf000000171c7423 */ /* 0x040fe2000001001c */
[----:B------:R-:W-:Y:S02]  /*2c40*/  LOP3.LUT R25, R20, 0xff800000, RZ, 0xc0, !PT ;  /* 0xff80000014197812 */ /* 0x000fe400078ec0ff */
[----:B------:R-:W-:Y:S01]  /*2c50*/  @P5 FSETP.NEU.FTZ.AND P6, PT, R18, RZ, PT ;  /* 0x000000ff1200520b */ /* 0x000fe20003fdd000 */
[----:B------:R-:W-:Y:S01]  /*2c60*/  FMUL.FTZ R18, R23, R28 ;  /* 0x0000001c17127220 */ /* 0x000fe20000410000 */
[----:B------:R-:W-:-:S03]  /*2c70*/  IADD3 R20, PT, PT, -R25, 0x40800000, RZ ;  /* 0x4080000019147810 */ /* 0x000fc60007ffe1ff */
[----:B------:R-:W-:Y:S01]  /*2c80*/  FFMA.FTZ R18, R23, R18, R23 ;  /* 0x0000001217127223 */ /* 0x000fe20000010017 */
[----:B------:R-:W-:Y:S01]  /*2c90*/  IADD3 R23, PT, PT, R22, -R25, RZ ;  /* 0x8000001916177210 */ /* 0x000fe20007ffe0ff */
[----:B------:R-:W-:-:S04]  /*2ca0*/  FFMA.FTZ R20, R20, R13, -1 ;  /* 0xbf80000014147423 */ /* 0x000fc8000001000d */
[----:B------:R-:W-:Y:S01]  /*2cb0*/  FADD.FTZ R23, R23, R20 ;  /* 0x0000001417177221 */ /* 0x000fe20000010000 */
[----:B0-----:R-:W-:Y:S01]  /*2cc0*/  FADD.FTZ.RZ R20, R21, 1 ;  /* 0x3f80000015147421 */ /* 0x001fe2000001c000 */
[----:B------:R-:W-:-:S04]  /*2cd0*/  I2FP.F32.S32 R24, R24 ;  /* 0x0000001800187245 */ /* 0x000fc80000201400 */
[----:B------:R-:W-:Y:S01]  /*2ce0*/  IADD3 R20, PT, PT, R20, -0x3f400000, RZ ;  /* 0xc0c0000014147810 */ /* 0x000fe20007ffe0ff */
[----:B------:R-:W-:Y:S01]  /*2cf0*/  FMUL.FTZ R27, R24, 1.1920928955078125e-07 ;  /* 0x34000000181b7820 */ /* 0x000fe20000410000 */
[----:B------:R-:W-:Y:S02]  /*2d00*/  ISETP.GE.U32.AND P0, PT, R19, 0x7f800000, PT ;  /* 0x7f8000001300780c */ /* 0x000fe40003f06070 */
[----:B------:R-:W-:Y:S01]  /*2d10*/  LOP3.LUT R24, R20, 0xff800000, RZ, 0xc0, !PT ;  /* 0xff80000014187812 */ /* 0x000fe200078ec0ff */
[----:B------:R-:W-:Y:S01]  /*2d20*/  FFMA.FTZ R20, R23, -R14, 0.10546888411045074463 ;  /* 0x3dd8001217147423 */ /* 0x000fe2000001080e */
[----:B------:R-:W-:-:S03]  /*2d30*/  ISETP.GT.AND P1, PT, R19, -0x40800000, P0 ;  /* 0xbf8000001300780c */ /* 0x000fc60000724270 */
[----:B------:R-:W-:-:S04]  /*2d40*/  FFMA.FTZ R20, R23, R20, -0.13229703903198242188 ;  /* 0xbe0778e017147423 */ /* 0x000fc80000010014 */
[C---:B------:R-:W-:Y:S02]  /*2d50*/  FFMA.FTZ R20, R23.reuse, R20, 0.14491446316242218018 ;  /* 0x3e14647517147423 */ /* 0x040fe40000010014 */
[----:B------:R-:W-:Y:S02]  /*2d60*/  @P0 MOV R26, 0x7f800000 ;  /* 0x7f800000001a0802 */ /* 0x000fe40000000f00 */
[----:B------:R-:W-:Y:S01]  /*2d70*/  FFMA.FTZ R20, R23, R20, -0.16641564667224884033 ;  /* 0xbe2a68dd17147423 */ /* 0x000fe20000010014 */
[----:B------:R-:W-:Y:S02]  /*2d80*/  FFMA.FTZ R18, R27, 0.69314718246459960938, R18 ;  /* 0x3f3172181b127823 */ /* 0x000fe40000010012 */
[----:B------:R-:W-:Y:S01]  /*2d90*/  @P1 FFMA.FTZ R18, R19, R26, +INF ;  /* 0x7f80000013121423 */ /* 0x000fe2000001001a */
[----:B------:R-:W-:Y:S01]  /*2da0*/  FFMA.FTZ R20, R23, R20, 0.19988867640495300293 ;  /* 0x3e4caf9e17147423 */ /* 0x000fe20000010014 */
[----:B------:R-:W-:-:S03]  /*2db0*/  IADD3 R26, PT, PT, -R24, 0x40800000, RZ ;  /* 0x40800000181a7810 */ /* 0x000fc60007ffe1ff */
[----:B------:R-:W-:Y:S01]  /*2dc0*/  FFMA.FTZ R20, R23, R20, -0.25000196695327758789 ;  /* 0xbe80004217147423 */ /* 0x000fe20000010014 */
[----:B------:R-:W-:Y:S01]  /*2dd0*/  IADD3 R27, PT, PT, R21, -R24, RZ ;  /* 0x80000018151b7210 */ /* 0x000fe20007ffe0ff */
[----:B------:R-:W-:Y:S02]  /*2de0*/  FFMA.FTZ R26, R26, R13, -1 ;  /* 0xbf8000001a1a7423 */ /* 0x000fe4000001000d */
[----:B------:R-:W-:Y:S02]  /*2df0*/  FFMA.FTZ R20, R23, R20, 0.33333510160446166992 ;  /* 0x3eaaaae617147423 */ /* 0x000fe40000010014 */
[----:B------:R-:W-:Y:S02]  /*2e00*/  FADD.FTZ R27, R27, R26 ;  /* 0x0000001a1b1b7221 */ /* 0x000fe40000010000 */
[----:B------:R-:W-:Y:S01]  /*2e10*/  FFMA.FTZ R20, R23, R20, -0.5 ;  /* 0xbf00000017147423 */ /* 0x000fe20000010014 */
[----:B------:R-:W-:Y:S02]  /*2e20*/  HADD2.F32 R7, -RZ, R7.H1_H1 ;  /* 0x30000007ff077230 */ /* 0x000fe40000004100 */
[----:B------:R-:W-:Y:S01]  /*2e30*/  FFMA.FTZ R26, R27, -R14, 0.10546888411045074463 ;  /* 0x3dd800121b1a7423 */ /* 0x000fe2000001080e */
[----:B------:R-:W-:Y:S01]  /*2e40*/  FMUL.FTZ R20, R23, R20 ;  /* 0x0000001417147220 */ /* 0x000fe20000410000 */
[----:B------:R-:W-:-:S02]  /*2e50*/  @P0 FSETP.NEU.FTZ.AND P1, PT, R19, RZ, PT ;  /* 0x000000ff1300020b */ /* 0x000fc40003f3d000 */
[----:B------:R-:W-:Y:S01]  /*2e60*/  FFMA.FTZ R26, R27, R26, -0.13229703903198242188 ;  /* 0xbe0778e01b1a7423 */ /* 0x000fe2000001001a */
[----:B------:R-:W-:Y:S01]  /*2e70*/  FFMA.FTZ R19, R23, R20, R23 ;  /* 0x0000001417137223 */ /* 0x000fe20000010017 */
[----:B------:R-:W-:Y:S02]  /*2e80*/  FMUL.FTZ R20, R7, 1.4426950216293334961 ;  /* 0x3fb8aa3b07147820 */ /* 0x000fe40000410000 */
[----:B------:R-:W-:-:S04]  /*2e90*/  FFMA.FTZ R26, R27, R26, 0.14491446316242218018 ;  /* 0x3e1464751b1a7423 */ /* 0x000fc8000001001a */
[C---:B------:R-:W-:Y:S01]  /*2ea0*/  FFMA.FTZ R26, R27.reuse, R26, -0.16641564667224884033 ;  /* 0xbe2a68dd1b1a7423 */ /* 0x040fe2000001001a */
[----:B------:R-:W0:Y:S03]  /*2eb0*/  MUFU.EX2 R20, R20 ;  /* 0x0000001400147308 */ /* 0x000e260000000800 */
[----:B------:R-:W-:-:S04]  /*2ec0*/  FFMA.FTZ R26, R27, R26, 0.19988867640495300293 ;  /* 0x3e4caf9e1b1a7423 */ /* 0x000fc8000001001a */
[----:B------:R-:W-:-:S04]  /*2ed0*/  FFMA.FTZ R26, R27, R26, -0.25000196695327758789 ;  /* 0xbe8000421b1a7423 */ /* 0x000fc8000001001a */
[----:B------:R-:W-:-:S04]  /*2ee0*/  FFMA.FTZ R26, R27, R26, 0.33333510160446166992 ;  /* 0x3eaaaae61b1a7423 */ /* 0x000fc8000001001a */
[C---:B------:R-:W-:Y:S01]  /*2ef0*/  FFMA.FTZ R26, R27.reuse, R26, -0.5 ;  /* 0xbf0000001b1a7423 */ /* 0x040fe2000001001a */
[----:B0-----:R-:W-:Y:S01]  /*2f00*/  FADD.FTZ.RZ R23, R20, 1 ;  /* 0x3f80000014177421 */ /* 0x001fe2000001c000 */
[----:B------:R-:W-:Y:S02]  /*2f10*/  I2FP.F32.S32 R25, R25 ;  /* 0x0000001900197245 */ /* 0x000fe40000201400 */
[----:B------:R-:W-:Y:S02]  /*2f20*/  FMUL.FTZ R26, R27, R26 ;  /* 0x0000001a1b1a7220 */ /* 0x000fe40000410000 */
[----:B------:R-:W-:Y:S02]  /*2f30*/  IADD3 R23, PT, PT, R23, -0x3f400000, RZ ;  /* 0xc0c0000017177810 */ /* 0x000fe40007ffe0ff */
[----:B------:R-:W-:Y:S01]  /*2f40*/  FFMA.FTZ R27, R27, R26, R27 ;  /* 0x0000001a1b1b7223 */ /* 0x000fe2000001001b */
[----:B------:R-:W-:Y:S01]  /*2f50*/  FMUL.FTZ R26, R25, 1.1920928955078125e-07 ;  /* 0x34000000191a7820 */ /* 0x000fe20000410000 */
[----:B------:R-:W-:-:S03]  /*2f60*/  LOP3.LUT R25, R23, 0xff800000, RZ, 0xc0, !PT ;  /* 0xff80000017197812 */ /* 0x000fc600078ec0ff */
[----:B------:R-:W-:Y:S01]  /*2f70*/  FFMA.FTZ R19, R26, 0.69314718246459960938, R19 ;  /* 0x3f3172181a137823 */ /* 0x000fe20000010013 */
[----:B------:R-:W-:Y:S02]  /*2f80*/  IADD3 R26, PT, PT, -R25, 0x40800000, RZ ;  /* 0x40800000191a7810 */ /* 0x000fe40007ffe1ff */
[----:B------:R-:W-:-:S03]  /*2f90*/  ISETP.GE.U32.AND P2, PT, R22, 0x7f800000, PT ;  /* 0x7f8000001600780c */ /* 0x000fc60003f46070 */
[----:B------:R-:W-:Y:S01]  /*2fa0*/  FFMA.FTZ R26, R26, R13, -1 ;  /* 0xbf8000001a1a7423 */ /* 0x000fe2000001000d */
[----:B------:R-:W-:Y:S02]  /*2fb0*/  IADD3 R13, PT, PT, R20, -R25, RZ ;  /* 0x80000019140d7210 */ /* 0x000fe40007ffe0ff */
[----:B------:R-:W-:-:S03]  /*2fc0*/  ISETP.GT.AND P3, PT, R22, -0x40800000, P2 ;  /* 0xbf8000001600780c */ /* 0x000fc60001764270 */
[----:B------:R-:W-:-:S04]  /*2fd0*/  FADD.FTZ R13, R13, R26 ;  /* 0x0000001a0d0d7221 */ /* 0x000fc80000010000 */
[C---:B------:R-:W-:Y:S01]  /*2fe0*/  FFMA.FTZ R14, R13.reuse, -R14, 0.10546888411045074463 ;  /* 0x3dd800120d0e7423 */ /* 0x040fe2000001080e */
[----:B------:R-:W-:Y:S02]  /*2ff0*/  @P2 MOV R23, 0x7f800000 ;  /* 0x7f80000000172802 */ /* 0x000fe40000000f00 */
[----:B------:R-:W-:Y:S01]  /*3000*/  I2FP.F32.S32 R24, R24 ;  /* 0x0000001800187245 */ /* 0x000fe20000201400 */
[----:B------:R-:W-:Y:S02]  /*3010*/  FFMA.FTZ R14, R13, R14, -0.13229703903198242188 ;  /* 0xbe0778e00d0e7423 */ /* 0x000fe4000001000e */
[----:B------:R-:W-:Y:S01]  /*3020*/  @P3 FFMA.FTZ R19, R22, R23, +INF ;  /* 0x7f80000016133423 */ /* 0x000fe20000010017 */
[----:B------:R-:W-:Y:S01]  /*3030*/  ISETP.GE.U32.AND P3, PT, R21, 0x7f800000, PT ;  /* 0x7f8000001500780c */ /* 0x000fe20003f66070 */
[----:B------:R-:W-:Y:S01]  /*3040*/  FFMA.FTZ R26, R13, R14, 0.14491446316242218018 ;  /* 0x3e1464750d1a7423 */ /* 0x000fe2000001000e */
[----:B------:R-:W-:Y:S02]  /*3050*/  FMUL.FTZ R24, R24, 1.1920928955078125e-07 ;  /* 0x3400000018187820 */ /* 0x000fe40000410000 */
[----:B------:R-:W-:Y:S01]  /*3060*/  ISETP.GT.AND P4, PT, R21, -0x40800000, P3 ;  /* 0xbf8000001500780c */ /* 0x000fe20001f84270 */
[----:B------:R-:W-:Y:S01]  /*3070*/  FFMA.FTZ R26, R13, R26, -0.16641564667224884033 ;  /* 0xbe2a68dd0d1a7423 */ /* 0x000fe2000001001a */
[----:B------:R-:W-:Y:S01]  /*3080*/  FFMA.FTZ R14, R24, 0.69314718246459960938, R27 ;  /* 0x3f317218180e7823 */ /* 0x000fe2000001001b */
[----:B------:R-:W-:-:S02]  /*3090*/  FMUL.FTZ R27, R12, -1.4426950216293334961 ;  /* 0xbfb8aa3b0c1b7820 */ /* 0x000fc40000410000 */
[----:B------:R-:W-:-:S04]  /*30a0*/  FFMA.FTZ R26, R13, R26, 0.19988867640495300293 ;  /* 0x3e4caf9e0d1a7423 */ /* 0x000fc8000001001a */
[----:B------:R-:W0:Y:S01]  /*30b0*/  MUFU.EX2 R27, R27 ;  /* 0x0000001b001b7308 */ /* 0x000e220000000800 */
[----:B------:R-:W-:Y:S01]  /*30c0*/  FFMA.FTZ R26, R13, R26, -0.25000196695327758789 ;  /* 0xbe8000420d1a7423 */ /* 0x000fe2000001001a */
[----:B------:R-:W-:-:S03]  /*30d0*/  @P3 MOV R24, 0x7f800000 ;  /* 0x7f80000000183802 */ /* 0x000fc60000000f00 */
[----:B------:R-:W-:Y:S02]  /*30e0*/  FFMA.FTZ R26, R13, R26, 0.33333510160446166992 ;  /* 0x3eaaaae60d1a7423 */ /* 0x000fe4000001001a */
[----:B------:R-:W-:Y:S01]  /*30f0*/  @P4 FFMA.FTZ R14, R21, R24, +INF ;  /* 0x7f800000150e4423 */ /* 0x000fe20000010018 */
[----:B------:R-:W-:Y:S01]  /*3100*/  @P2 FSETP.NEU.FTZ.AND P4, PT, R22, RZ, PT ;  /* 0x000000ff1600220b */ /* 0x000fe20003f9d000 */
[----:B------:R-:W-:Y:S01]  /*3110*/  FMUL.FTZ R22, R11, -1.4426950216293334961 ;  /* 0xbfb8aa3b0b167820 */ /* 0x000fe20000410000 */
[----:B------:R-:W-:Y:S01]  /*3120*/  FFMA.FTZ R26, R13, R26, -0.5 ;  /* 0xbf0000000d1a7423 */ /* 0x000fe2000001001a */
[----:B------:R-:W-:-:S03]  /*3130*/  FMUL.FTZ R23, R6, -1.4426950216293334961 ;  /* 0xbfb8aa3b06177820 */ /* 0x000fc60000410000 */
[----:B------:R-:W-:Y:S01]  /*3140*/  FMUL.FTZ R26, R13, R26 ;  /* 0x0000001a0d1a7220 */ /* 0x000fe20000410000 */
[----:B------:R-:W1:Y:S01]  /*3150*/  MUFU.EX2 R22, R22 ;  /* 0x0000001600167308 */ /* 0x000e620000000800 */
[----:B------:R-:W-:Y:S02]  /*3160*/  @P5 FSEL R17, R17, -RZ, P6 ;  /* 0x800000ff11115208 */ /* 0x000fe40003000000 */
[----:B------:R-:W-:Y:S01]  /*3170*/  FFMA.FTZ R26, R13, R26, R13 ;  /* 0x0000001a0d1a7223 */ /* 0x000fe2000001000d */
[----:B0-----:R-:W-:-:S04]  /*3180*/  FADD.FTZ R13, R27, 1 ;  /* 0x3f8000001b0d7421 */ /* 0x001fc80000010000 */
[----:B------:R-:W0:Y:S01]  /*3190*/  MUFU.EX2 R23, R23 ;  /* 0x0000001700177308 */ /* 0x000e220000000800 */
[----:B------:R-:W-:Y:S01]  /*31a0*/  @P3 FSETP.NEU.FTZ.AND P6, PT, R21, RZ, PT ;  /* 0x000000ff1500320b */ /* 0x000fe20003fdd000 */
[----:B------:R-:W-:Y:S01]  /*31b0*/  FMUL.FTZ R21, R16, -1.4426950216293334961 ;  /* 0xbfb8aa3b10157820 */ /* 0x000fe20000410000 */
[----:B------:R-:W-:Y:S01]  /*31c0*/  FMUL.FTZ R28, R7, -1.4426950216293334961 ;  /* 0xbfb8aa3b071c7820 */ /* 0x000fe20000410000 */
[----:B------:R-:W-:Y:S02]  /*31d0*/  ISETP.GE.U32.AND P5, PT, R20, 0x7f800000, PT ;  /* 0x7f8000001400780c */ /* 0x000fe40003fa6070 */
[----:B------:R-:W-:Y:S02]  /*31e0*/  I2FP.F32.S32 R25, R25 ;  /* 0x0000001900197245 */ /* 0x000fe40000201400 */
[----:B------:R-:W3:Y:S01]  /*31f0*/  MUFU.RCP R13, R13 ;  /* 0x0000000d000d7308 */ /* 0x000ee20000001000 */
[----:B------:R-:W-:Y:S02]  /*3200*/  @P0 FSEL R18, R18, -RZ, P1 ;  /* 0x800000ff12120208 */ /* 0x000fe40000800000 */
[----:B------:R-:W-:Y:S01]  /*3210*/  ISETP.GT.AND P0, PT, R20, -0x40800000, P5 ;  /* 0xbf8000001400780c */ /* 0x000fe20002f04270 */
[----:B------:R-:W-:-:S04]  /*3220*/  FMUL.FTZ R25, R25, 1.1920928955078125e-07 ;  /* 0x3400000019197820 */ /* 0x000fc80000410000 */
[----:B------:R3:W5:Y:S01]  /*3230*/  MUFU.EX2 R24, R28 ;  /* 0x0000001c00187308 */ /* 0x0007620000000800 */
[----:B-1----:R-:W-:Y:S01]  /*3240*/  FADD.FTZ R22, R22, 1 ;  /* 0x3f80000016167421 */ /* 0x002fe20000010000 */
[----:B0-----:R-:W-:-:S06]  /*3250*/  FADD.FTZ R23, R23, 1 ;  /* 0x3f80000017177421 */ /* 0x001fcc0000010000 */
[----:B------:R-:W0:Y:S01]  /*3260*/  MUFU.EX2 R21, R21 ;  /* 0x0000001500157308 */ /* 0x000e220000000800 */
[----:B------:R-:W-:Y:S01]  /*3270*/  FFMA.FTZ R26, R25, 0.69314718246459960938, R26 ;  /* 0x3f317218191a7823 */ /* 0x000fe2000001001a */
[----:B------:R-:W-:Y:S02]  /*3280*/  @P5 MOV R25, 0x7f800000 ;  /* 0x7f80000000195802 */ /* 0x000fe40000000f00 */
[----:B------:R-:W-:Y:S01]  /*3290*/  @P2 FSEL R19, R19, -RZ, P4 ;  /* 0x800000ff13132208 */ /* 0x000fe20002000000 */
[----:B---3--:R-:W-:-:S03]  /*32a0*/  FMUL.FTZ R28, R12, R13 ;  /* 0x0000000d0c1c7220 */ /* 0x008fc60000410000 */
[----:B------:R-:W1:Y:S01]  /*32b0*/  MUFU.RCP R22, R22 ;  /* 0x0000001600167308 */ /* 0x000e620000001000 */
[C---:B------:R-:W-:Y:S01]  /*32c0*/  @P0 FFMA.FTZ R26, R20.reuse, R25, +INF ;  /* 0x7f800000141a0423 */ /* 0x040fe20000010019 */
[----:B------:R-:W-:Y:S01]  /*32d0*/  @P5 FSETP.NEU.FTZ.AND P0, PT, R20, RZ, PT ;  /* 0x000000ff1400520b */ /* 0x000fe20003f1d000 */
[----:B------:R-:W3:Y:S01]  /*32e0*/  LDC.64 R12, c[0x0][0x388] ;  /* 0x0000e200ff0c7b82 */ /* 0x000ee20000000a00 */
[----:B-----5:R-:W-:-:S04]  /*32f0*/  FADD.FTZ R24, R24, 1 ;  /* 0x3f80000018187421 */ /* 0x020fc80000010000 */
[----:B------:R-:W5:Y:S01]  /*3300*/  MUFU.RCP R23, R23 ;  /* 0x0000001700177308 */ /* 0x000f620000001000 */
[----:B------:R-:W-:Y:S01]  /*3310*/  @P3 FSEL R14, R14, -RZ, P6 ;  /* 0x800000ff0e0e3208 */ /* 0x000fe20003000000 */
[----:B0-----:R-:W-:Y:S01]  /*3320*/  FADD.FTZ R27, R21, 1 ;  /* 0x3f800000151b7421 */ /* 0x001fe20000010000 */
[----:B------:R-:W-:-:S05]  /*3330*/  @P5 FSEL R26, R26, -RZ, P0 ;  /* 0x800000ff1a1a5208 */ /* 0x000fca0000000000 */
[----:B------:R-:W0:Y:S08]  /*3340*/  MUFU.TANH R18, R18 ;  /* 0x0000001200127308 */ /* 0x000e300000002400 */
[----:B------:R-:W2:Y:S01]  /*3350*/  MUFU.TANH R19, R19 ;  /* 0x0000001300137308 */ /* 0x000ea20000002400 */
[----:B-1----:R-:W-:-:S07]  /*3360*/  FMUL.FTZ R11, R11, R22 ;  /* 0x000000160b0b7220 */ /* 0x002fce0000410000 */
[----:B------:R-:W1:Y:S01]  /*3370*/  MUFU.RCP R21, R27 ;  /* 0x0000001b00157308 */ /* 0x000e620000001000 */
[----:B-----5:R-:W-:-:S07]  /*3380*/  FMUL.FTZ R22, R6, R23 ;  /* 0x0000001706167220 */ /* 0x020fce0000410000 */
[----:B------:R-:W-:Y:S08]  /*3390*/  MUFU.RCP R24, R24 ;  /* 0x0000001800187308 */ /* 0x000ff00000001000 */
[----:B------:R-:W5:Y:S08]  /*33a0*/  MUFU.TANH R17, R17 ;  /* 0x0000001100117308 */ /* 0x000f700000002400 */
[----:B------:R-:W4:Y:S08]  /*33b0*/  MUFU.TANH R14, R14 ;  /* 0x0000000e000e7308 */ /* 0x000f300000002400 */
[----:B------:R-:W3:Y:S01]  /*33c0*/  MUFU.TANH R20, R26 ;  /* 0x0000001a00147308 */ /* 0x000ee20000002400 */
[----:B0-----:R-:W-:Y:S01]  /*33d0*/  FFMA.FTZ R6, -R18, R18, 1 ;  /* 0x3f80000012067423 */ /* 0x001fe20000010112 */
[----:B--2---:R-:W-:-:S03]  /*33e0*/  FFMA.FTZ R23, -R19, R19, 1 ;  /* 0x3f80000013177423 */ /* 0x004fc60000010113 */
[----:B------:R-:W-:Y:S01]  /*33f0*/  FFMA.FTZ R18, R11, R6, R18 ;  /* 0x000000060b127223 */ /* 0x000fe20000010012 */
[--C-:B------:R-:W-:Y:S02]  /*3400*/  HADD2.F32 R11, -RZ, R4.reuse.H0_H0 ;  /* 0x20000004ff0b7230 */ /* 0x100fe40000004100 */
[----:B------:R-:W-:Y:S02]  /*3410*/  HADD2.F32 R4, -RZ, R4.H1_H1 ;  /* 0x30000004ff047230 */ /* 0x000fe40000004100 */
[----:B------:R-:W-:Y:S02]  /*3420*/  HADD2.F32 R6, -RZ, R5.H0_H0 ;  /* 0x20000005ff067230 */ /* 0x000fe40000004100 */
[----:B-1----:R-:W-:Y:S01]  /*3430*/  FMUL.FTZ R21, R16, R21 ;  /* 0x0000001510157220 */ /* 0x002fe20000410000 */
[----:B------:R-:W-:Y:S01]  /*3440*/  FFMA.FTZ R19, R22, R23, R19 ;  /* 0x0000001716137223 */ /* 0x000fe20000010013 */
[----:B-----5:R-:W-:Y:S01]  /*3450*/  FFMA.FTZ R25, -R17, R17, 1 ;  /* 0x3f80000011197423 */ /* 0x020fe20000010111 */
[----:B------:R-:W-:Y:S01]  /*3460*/  FMUL.FTZ R7, R7, R24 ;  /* 0x0000001807077220 */ /* 0x000fe20000410000 */
[----:B----4-:R-:W-:Y:S01]  /*3470*/  FFMA.FTZ R16, -R14, R14, 1 ;  /* 0x3f8000000e107423 */ /* 0x010fe2000001010e */
[----:B---3--:R-:W-:-:S04]  /*3480*/  IMAD.WIDE.U32 R12, R0, 0x2, R12 ;  /* 0x00000002000c7825 */ /* 0x008fc800078e000c */
[----:B------:R-:W-:Y:S01]  /*3490*/  FFMA.FTZ R22, -R20, R20, 1 ;  /* 0x3f80000014167423 */ /* 0x000fe20000010114 */
[----:B------:R-:W-:Y:S01]  /*34a0*/  FMUL.FTZ R9, R4, R9 ;  /* 0x0000000904097220 */ /* 0x000fe20000410000 */
[----:B------:R-:W-:Y:S01]  /*34b0*/  FMUL.FTZ R15, R6, R15 ;  /* 0x0000000f060f7220 */ /* 0x000fe20000410000 */
[----:B------:R-:W-:Y:S02]  /*34c0*/  HADD2.F32 R0, -RZ, R5.H1_H1 ;  /* 0x30000005ff007230 */ /* 0x000fe40000004100 */
[--C-:B------:R-:W-:Y:S02]  /*34d0*/  HADD2.F32 R5, -RZ, R2.reuse.H0_H0 ;  /* 0x20000002ff057230 */ /* 0x100fe40000004100 */
[----:B------:R-:W-:Y:S01]  /*34e0*/  FFMA.FTZ R17, R28, R25, R17 ;  /* 0x000000191c117223 */ /* 0x000fe20000010011 */
[----:B------:R-:W-:Y:S02]  /*34f0*/  HADD2.F32 R2, -RZ, R2.H1_H1 ;  /* 0x30000002ff027230 */ /* 0x000fe40000004100 */
[----:B------:R-:W-:Y:S01]  /*3500*/  FFMA.FTZ R21, R21, R16, R14 ;  /* 0x0000001015157223 */ /* 0x000fe2000001000e */
[----:B------:R-:W-:-:S02]  /*3510*/  HADD2.F32 R4, -RZ, R3.H0_H0 ;  /* 0x20000003ff047230 */ /* 0x000fc40000004100 */
        /* <DEDUP_REMOVED lines=13> */
[----:B------:R-:W-:Y:S04]  /*35f0*/  STG.E.64 desc[UR4][R12.64], R8 ;  /* 0x000000080c007986 */ /* 0x000fe8000c101b04 */
[----:B------:R-:W-:Y:S01]  /*3600*/  STG.E.64 desc[UR4][R12.64+0x400], R2 ;  /* 0x000400020c007986 */ /* 0x000fe2000c101b04 */
[----:B------:R-:W-:Y:S05]  /*3610*/  EXIT ;  /* 0x000000000000794d */ /* 0x000fea0003800000 */
.L_x_1858:
        /* <DEDUP_REMOVED lines=14> */
.L_x_7845:


//--------------------- .text._ZN2at6native29vectorized_elementwise_kernelILi8EZZZNS0_61_GLOBAL__N__b29612f4_23_ActivationMishKernel_cu_9e10b42f_310420mish_backward_kernelERNS_14TensorIteratorEENKUlvE_clEvENKUlvE1_clEvEUlN3c104HalfES8_E_St5arrayIPcLm3EEEEviT0_T1_ --------------------------
	.section	.text._ZN2at6native29vectorized_elementwise_kernelILi8EZZZNS0_61_GLOBAL__N__b29612f4_23_ActivationMishKernel_cu_9e10b42f_310420mish_backward_kernelERNS_14TensorIteratorEENKUlvE_clEvENKUlvE1_clEvEUlN3c104HalfES8_E_St5arrayIPcLm3EEEEviT0_T1_,"ax",@progbits
	.align	128
        .global         _ZN2at6native29vectorized_elementwise_kernelILi8EZZZNS0_61_GLOBAL__N__b29612f4_23_ActivationMishKernel_cu_9e10b42f_310420mish_backward_kernelERNS_14TensorIteratorEENKUlvE_clEvENKUlvE1_clEvEUlN3c104HalfES8_E_St5arrayIPcLm3EEEEviT0_T1_
        .type           _ZN2at6native29vectorized_elementwise_kernelILi8EZZZNS0_61_GLOBAL__N__b29612f4_23_ActivationMishKernel_cu_9e10b42f_310420mish_backward_kernelERNS_14TensorIteratorEENKUlvE_clEvENKUlvE1_clEvEUlN3c104HalfES8_E_St5arrayIPcLm3EEEEviT0_T1_,@function
        .size           _ZN2at6native29vectorized_elementwise_kernelILi8EZZZNS0_61_GLOBAL__N__b29612f4_23_ActivationMishKernel_cu_9e10b42f_310420mish_backward_kernelERNS_14TensorIteratorEENKUlvE_clEvENKUlvE1_clEvEUlN3c104HalfES8_E_St5arrayIPcLm3EEEEviT0_T1_,(.L_x_7846 - _ZN2at6native29vectorized_elementwise_kernelILi8EZZZNS0_61_GLOBAL__N__b29612f4_23_ActivationMishKernel_cu_9e10b42f_310420mish_backward_kernelERNS_14TensorIteratorEENKUlvE_clEvENKUlvE1_clEvEUlN3c104HalfES8_E_St5arrayIPcLm3EEEEviT0_T1_)
        .other          _ZN2at6native29vectorized_elementwise_kernelILi8EZZZNS0_61_GLOBAL__N__b29612f4_23_ActivationMishKernel_cu_9e10b42f_310420mish_backward_kernelERNS_14TensorIteratorEENKUlvE_clEvENKUlvE1_clEvEUlN3c104HalfES8_E_St5arrayIPcLm3EEEEviT0_T1_,@"STO_CUDA_ENTRY STV_DEFAULT"
_ZN2at6native29vectorized_elementwise_kernelILi8EZZZNS0_61_GLOBAL__N__b29612f4_23_ActivationMishKernel_cu_9e10b42f_310420mish_backward_kernelERNS_14TensorIteratorEENKUlvE_clEvENKUlvE1_clEvEUlN3c104HalfES8_E_St5arrayIPcLm3EEEEviT0_T1_:
.text._ZN2at6native29vectorized_elementwise_kernelILi8EZZZNS0_61_GLOBAL__N__b29612f4_23_ActivationMishKernel_cu_9e10b42f_310420mish_backward_kernelERNS_14TensorIteratorEENKUlvE_clEvENKUlvE1_clEvEUlN3c104HalfES8_E_St5arrayIPcLm3EEEEviT0_T1_:
        /* <DEDUP_REMOVED lines=142> */
.L_x_1861:
[----:B------:R-:W-:Y:S05]  /*08e0*/  BSYNC.RECONVERGENT B0 ;  /* 0x0000000000007941 */ /* 0x000fea0003800200 */
.L_x_1860:
        /* <DEDUP_REMOVED lines=46> */
.L_x_1863:
[----:B------:R-:W-:Y:S05]  /*0bd0*/  BSYNC.RECONVERGENT B0 ;  /* 0x0000000000007941 */ /* 0x000fea0003800200 */
.L_x_1862:
        /* <DEDUP_REMOVED lines=49> */
.L_x_1865:
[----:B------:R-:W-:Y:S05]  /*0ef0*/  BSYNC.RECONVERGENT B0 ;  /* 0x0000000000007941 */ /* 0x000fea0003800200 */
.L_x_1864:
        /* <DEDUP_REMOVED lines=54> */
.L_x_1867:
[----:B------:R-:W-:Y:S05]  /*1260*/  BSYNC.RECONVERGENT B0 ;  /* 0x0000000000007941 */ /* 0x000fea0003800200 */
.L_x_1866:
        /* <DEDUP_REMOVED lines=44> */
.L_x_1869:
[----:B------:R-:W-:Y:S05]  /*1530*/  BSYNC.RECONVERGENT B0 ;  /* 0x0000000000007941 */ /* 0x000fea0003800200 */
.L_x_1868:
        /* <DEDUP_REMOVED lines=44> */
.L_x_1871:
[----:B------:R-:W-:Y:S05]  /*1800*/  BSYNC.RECONVERGENT B0 ;  /* 0x0000000000007941 */ /* 0x000fea0003800200 */
.L_x_1870:
        /* <DEDUP_REMOVED lines=44> */
.L_x_1873:
[----:B------:R-:W-:Y:S05]  /*1ad0*/  BSYNC.RECONVERGENT B0 ;  /* 0x0000000000007941 */ /* 0x000fea0003800200 */
.L_x_1872:
        /* <DEDUP_REMOVED lines=44> */
.L_x_1875:
[----:B------:R-:W-:Y:S05]  /*1da0*/  BSYNC.RECONVERGENT B0 ;  /* 0x0000000000007941 */ /* 0x000fea0003800200 */
.L_x_1874:
        /* <DEDUP_REMOVED lines=18> */
.L_x_1878:
[----:B------:R-:W-:-:S13]  /*1ed0*/  ISETP.GE.U32.AND P0, PT, R3, R2, PT ;  /* 0x000000020300720c */ /* 0x000fda0003f06070 */
[----:B------:R-:W-:Y:S05]  /*1ee0*/  @P0 BRA `(.L_x_1880) ;  /* 0x0000000000300947 */ /* 0x000fea0003800000 */
[----:B0-----:R-:W0:Y:S01]  /*1ef0*/  LDC.64 R4, c[0x0][0x388] ;  /* 0x0000e200ff047b82 */ /* 0x001e220000000a00 */
[----:B------:R-:W-:Y:S02]  /*1f00*/  IADD3 R13, PT, PT, R0, R3, RZ ;  /* 0x00000003000d7210 */ /* 0x000fe40007ffe0ff */
[----:B------:R-:W-:-:S03]  /*1f10*/  IADD3 R3, PT, PT, R3, 0x80, RZ ;  /* 0x0000008003037810 */ /* 0x000fc60007ffe0ff */
[----:B0-----:R-:W-:-:S05]  /*1f20*/  IMAD.WIDE.U32 R4, R13, 0x2, R4 ;  /* 0x000000020d047825 */ /* 0x001fca00078e0004 */
[----:B------:R1:W-:Y:S02]  /*1f30*/  STG.E.U16 desc[UR4][R4.64], R7 ;  /* 0x0000000704007986 */ /* 0x0003e4000c101504 */
.L_x_1879:
[----:B------:R-:W-:-:S13]  /*1f40*/  ISETP.GE.U32.AND P0, PT, R3, R2, PT ;  /* 0x000000020300720c */ /* 0x000fda0003f06070 */
[----:B------:R-:W-:Y:S05]  /*1f50*/  @P0 BRA `(.L_x_1881) ;  /* 0x0000000000340947 */ /* 0x000fea0003800000 */
[----:B01----:R-:W0:Y:S01]  /*1f60*/  LDC.64 R4, c[0x0][0x388] ;  /* 0x0000e200ff047b82 */ /* 0x003e220000000a00 */
[----:B------:R-:W-:Y:S02]  /*1f70*/  IADD3 R7, PT, PT, R0, R3, RZ ;  /* 0x0000000300077210 */ /* 0x000fe40007ffe0ff */
[----:B------:R-:W-:-:S03]  /*1f80*/  IADD3 R3, PT, PT, R3, 0x80, RZ ;  /* 0x0000008003037810 */ /* 0x000fc60007ffe0ff */
[----:B0-----:R-:W-:-:S05]  /*1f90*/  IMAD.WIDE.U32 R4, R7, 0x2, R4 ;  /* 0x0000000207047825 */ /* 0x001fca00078e0004 */
[----:B------:R1:W-:Y:S02]  /*1fa0*/  STG.E.U16 desc[UR4][R4.64], R8 ;  /* 0x0000000804007986 */ /* 0x0003e4000c101504 */
.L_x_1880:
        /* <DEDUP_REMOVED lines=8> */
.L_x_1881:
[----:B------:R-:W-:Y:S05]  /*2030*/  BSYNC.RELIABLE B1 ;  /* 0x0000000000017941 */ /* 0x000fea0003800100 */
.L_x_1877:
[----:B------:R-:W-:-:S13]  /*2040*/  ISETP.GE.U32.AND P0, PT, R3, R2, PT ;  /* 0x000000020300720c */ /* 0x000fda0003f06070 */
[----:B012---:R-:W0:Y:S01]  /*2050*/  @!P0 LDC.64 R4, c[0x0][0x388] ;  /* 0x0000e200ff048b82 */ /* 0x007e220000000a00 */
[----:B------:R-:W-:Y:S02]  /*2060*/  @!P0 IADD3 R7, PT, PT, R0, R3, RZ ;  /* 0x0000000300078210 */ /* 0x000fe40007ffe0ff */
[----:B------:R-:W-:-:S03]  /*2070*/  @!P0 IADD3 R3, PT, PT, R3, 0x80, RZ ;  /* 0x0000008003038810 */ /* 0x000fc60007ffe0ff */
[----:B0-----:R-:W-:-:S05]  /*2080*/  @!P0 IMAD.WIDE.U32 R4, R7, 0x2, R4 ;  /* 0x0000000207048825 */ /* 0x001fca00078e0004 */
[----:B------:R2:W-:Y:S02]  /*2090*/  @!P0 STG.E.U16 desc[UR4][R4.64], R10 ;  /* 0x0000000a04008986 */ /* 0x0005e4000c101504 */
.L_x_1882:
[----:B------:R-:W-:Y:S05]  /*20a0*/  BSYNC.RECONVERGENT B0 ;  /* 0x0000000000007941 */ /* 0x000fea0003800200 */
.L_x_1876:
        /* <DEDUP_REMOVED lines=8> */
.L_x_1859:
[----:B------:R-:W0:Y:S01]  /*2130*/  S2R R13, SR_TID.X ;  /* 0x00000000000d7919 */ /* 0x000e220000002100 */
[----:B------:R-:W1:Y:S02]  /*2140*/  LDC.64 R2, c[0x0][0x398] ;  /* 0x0000e600ff027b82 */ /* 0x000e640000000a00 */
[----:B-1----:R-:W-:-:S04]  /*2150*/  IMAD.WIDE.U32 R2, R0, 0x2, R2 ;  /* 0x0000000200027825 */ /* 0x002fc800078e0002 */
[----:B0-----:R-:W-:-:S05]  /*2160*/  IMAD.WIDE.U32 R2, R13, 0x10, R2 ;  /* 0x000000100d027825 */ /* 0x001fca00078e0002 */
[----:B------:R-:W2:Y:S01]  /*2170*/  LDG.E.128 R4, desc[UR4][R2.64] ;  /* 0x0000000402047981 */ /* 0x000ea2000c1e1d00 */
[----:B------:R-:W-:Y:S01]  /*2180*/  MOV R12, 0x3d39bf78 ;  /* 0x3d39bf78000c7802 */ /* 0x000fe20000000f00 */
[--C-:B--2---:R-:W-:Y:S02]  /*2190*/  HADD2.F32 R9, -RZ, R4.reuse.H0_H0 ;  /* 0x20000004ff097230 */ /* 0x104fe40000004100 */
[----:B------:R-:W-:Y:S02]  /*21a0*/  HADD2.F32 R14, -RZ, R4.H1_H1 ;  /* 0x30000004ff0e7230 */ /* 0x000fe40000004100 */
[----:B------:R-:W-:Y:S02]  /*21b0*/  HFMA2 R4, -RZ, RZ, 1.625, 0 ;  /* 0x3e800000ff047431 */ /* 0x000fe400000001ff */
[--C-:B------:R-:W-:Y:S02]  /*21c0*/  HADD2.F32 R15, -RZ, R5.reuse.H0_H0 ;  /* 0x20000005ff0f7230 */ /* 0x100fe40000004100 */
[----:B------:R-:W-:Y:S01]  /*21d0*/  FMUL.FTZ R17, R9, 1.4426950216293334961 ;  /* 0x3fb8aa3b09117820 */ /* 0x000fe20000410000 */
[----:B------:R-:W-:-:S02]  /*21e0*/  HADD2.F32 R16, -RZ, R5.H1_H1 ;  /* 0x30000005ff107230 */ /* 0x000fc40000004100 */
[----:B------:R-:W-:Y:S01]  /*21f0*/  FMUL.FTZ R10, R14, 1.4426950216293334961 ;  /* 0x3fb8aa3b0e0a7820 */ /* 0x000fe20000410000 */
[----:B------:R-:W-:Y:S02]  /*2200*/  FMUL.FTZ R19, R15, 1.4426950216293334961 ;  /* 0x3fb8aa3b0f137820 */ /* 0x000fe40000410000 */
[----:B------:R-:W0:Y:S01]  /*2210*/  MUFU.EX2 R17, R17 ;  /* 0x0000001100117308 */ /* 0x000e220000000800 */
[----:B------:R-:W-:-:S07]  /*2220*/  FMUL.FTZ R21, R16, 1.4426950216293334961 ;  /* 0x3fb8aa3b10157820 */ /* 0x000fce0000410000 */
[----:B------:R-:W1:Y:S01]  /*2230*/  MUFU.EX2 R10, R10 ;  /* 0x0000000a000a7308 */ /* 0x000e620000000800 */
[C---:B0-----:R-:W-:Y:S01]  /*2240*/  FADD.FTZ.RZ R8, R17.reuse, 1 ;  /* 0x3f80000011087421 */ /* 0x041fe2000001c000 */
[----:B------:R-:W-:-:S04]  /*2250*/  ISETP.GE.U32.AND P3, PT, R17, 0x7f800000, PT ;  /* 0x7f8000001100780c */ /* 0x000fc80003f66070 */
[----:B------:R-:W-:Y:S02]  /*2260*/  IADD3 R8, PT, PT, R8, -0x3f400000, RZ ;  /* 0xc0c0000008087810 */ /* 0x000fe40007ffe0ff */
[----:B------:R-:W-:Y:S02]  /*2270*/  ISETP.GT.AND P0, PT, R17, -0x40800000, P3 ;  /* 0xbf8000001100780c */ /* 0x000fe40001f04270 */
[----:B------:R-:W-:Y:S01]  /*2280*/  LOP3.LUT R18, R8, 0xff800000, RZ, 0xc0, !PT ;  /* 0xff80000008127812 */ /* 0x000fe200078ec0ff */
[----:B-1----:R-:W-:-:S03]  /*2290*/  FADD.FTZ.RZ R8, R10, 1 ;  /* 0x3f8000000a087421 */ /* 0x002fc6000001c000 */
[----:B------:R-:W-:Y:S02]  /*22a0*/  IADD3 R11, PT, PT, -R18, 0x40800000, RZ ;  /* 0x40800000120b7810 */ /* 0x000fe40007ffe1ff */
[----:B------:R-:W-:Y:S02]  /*22b0*/  IADD3 R3, PT, PT, R17, -R18, RZ ;  /* 0x8000001211037210 */ /* 0x000fe40007ffe0ff */
[----:B------:R-:W-:Y:S01]  /*22c0*/  IADD3 R23, PT, PT, R8, -0x3f400000, RZ ;  /* 0xc0c0000008177810 */ /* 0x000fe20007ffe0ff */
[----:B------:R-:W-:Y:S01]  /*22d0*/  FFMA.FTZ R2, R11, R4, -1 ;  /* 0xbf8000000b027423 */ /* 0x000fe20000010004 */
[----:B------:R-:W-:Y:S02]  /*22e0*/  I2FP.F32.S32 R18, R18 ;  /* 0x0000001200127245 */ /* 0x000fe40000201400 */
[----:B------:R-:W-:Y:S01]  /*22f0*/  LOP3.LUT R23, R23, 0xff800000, RZ, 0xc0, !PT ;  /* 0xff80000017177812 */ /* 0x000fe200078ec0ff */
[----:B------:R-:W-:Y:S01]  /*2300*/  FADD.FTZ R3, R3, R2 ;  /* 0x0000000203037221 */ /* 0x000fe20000010000 */
[----:B------:R-:W-:-:S02]  /*2310*/  @P3 FSETP.NEU.FTZ.AND P2, PT, R17, RZ, PT ;  /* 0x000000ff1100320b */ /* 0x000fc40003f5d000 */
[----:B------:R-:W-:Y:S01]  /*2320*/  IADD3 R11, PT, PT, -R23, 0x40800000, RZ ;  /* 0x40800000170b7810 */ /* 0x000fe20007ffe1ff */
[C---:B------:R-:W-:Y:S01]  /*2330*/  FFMA.FTZ R2, R3.reuse, -R12, 0.10546888411045074463 ;  /* 0x3dd8001203027423 */ /* 0x040fe2000001080c */
[-C--:B------:R-:W-:Y:S02]  /*2340*/  IADD3 R5, PT, PT, R10, -R23.reuse, RZ ;  /* 0x800000170a057210 */ /* 0x080fe40007ffe0ff */
[----:B------:R-:W-:Y:S01]  /*2350*/  I2FP.F32.S32 R23, R23 ;  /* 0x0000001700177245 */ /* 0x000fe20000201400 */
[----:B------:R-:W-:Y:S01]  /*2360*/  FFMA.FTZ R2, R3, R2, -0.13229703903198242188 ;  /* 0xbe0778e003027423 */ /* 0x000fe20000010002 */
[----:B------:R-:W-:-:S03]  /*2370*/  FFMA.FTZ R22, R11, R4, -1 ;  /* 0xbf8000000b167423 */ /* 0x000fc60000010004 */
[----:B------:R-:W-:Y:S01]  /*2380*/  FFMA.FTZ R2, R3, R2, 0.14491446316242218018 ;  /* 0x3e14647503027423 */ /* 0x000fe20000010002 */
[----:B------:R-:W-:-:S03]  /*2390*/  FADD.FTZ R5, R5, R22 ;  /* 0x0000001605057221 */ /* 0x000fc60000010000 */
[----:B------:R-:W-:Y:S01]  /*23a0*/  FFMA.FTZ R8, R3, R2, -0.16641564667224884033 ;  /* 0xbe2a68dd03087423 */ /* 0x000fe20000010002 */
[----:B------:R-:W-:Y:S01]  /*23b0*/  FFMA.FTZ R22, R5, -R12, 0.10546888411045074463 ;  /* 0x3dd8001205167423 */ /* 0x000fe2000001080c */
[----:B------:R-:W0:Y:S02]  /*23c0*/  MUFU.EX2 R2, R19 ;  /* 0x0000001300027308 */ /* 0x000e240000000800 */
[----:B------:R-:W-:Y:S01]  /*23d0*/  FFMA.FTZ R8, R3, R8, 0.19988867640495300293 ;  /* 0x3e4caf9e03087423 */ /* 0x000fe20000010008 */
[----:B------:R-:W-:-:S03]  /*23e0*/  FFMA.FTZ R22, R5, R22, -0.13229703903198242188 ;  /* 0xbe0778e005167423 */ /* 0x000fc60000010016 */
[----:B------:R-:W-:Y:S01]  /*23f0*/  FFMA.FTZ R20, R3, R8, -0.25000196695327758789 ;  /* 0xbe80004203147423 */ /* 0x000fe20000010008 */
[----:B------:R-:W-:Y:S01]  /*2400*/  FFMA.FTZ R22, R5, R22, 0.14491446316242218018 ;  /* 0x3e14647505167423 */ /* 0x000fe20000010016 */
[----:B------:R-:W1:Y:S02]  /*2410*/  MUFU.EX2 R8, R21 ;  /* 0x0000001500087308 */ /* 0x000e640000000800 */
[----:B------:R-:W-:Y:S01]  /*2420*/  FFMA.FTZ R20, R3, R20, 0.33333510160446166992 ;  /* 0x3eaaaae603147423 */ /* 0x000fe20000010014 */
[----:B------:R-:W-:-:S03]  /*2430*/  FFMA.FTZ R22, R5, R22, -0.16641564667224884033 ;  /* 0xbe2a68dd05167423 */ /* 0x000fc60000010016 */
[----:B------:R-:W-:Y:S01]  /*2440*/  FFMA.FTZ R20, R3, R20, -0.5 ;  /* 0xbf00000003147423 */ /* 0x000fe20000010014 */
[----:B------:R-:W-:Y:S01]  /*2450*/  FFMA.FTZ R22, R5, R22, 0.19988867640495300293 ;  /* 0x3e4caf9e05167423 */ /* 0x000fe20000010016 */
[C---:B0-----:R-:W-:Y:S02]  /*2460*/  FADD.FTZ.RZ R11, R2.reuse, 1 ;  /* 0x3f800000020b7421 */ /* 0x041fe4000001c000 */
[----:B------:R-:W-:Y:S01]  /*2470*/  FMUL.FTZ R20, R3, R20 ;  /* 0x0000001403147220 */ /* 0x000fe20000410000 */
[----:B------:R-:W-:Y:S01]  /*2480*/  FFMA.FTZ R22, R5, R22, -0.25000196695327758789 ;  /* 0xbe80004205167423 */ /* 0x000fe20000010016 */
[----:B------:R-:W-:Y:S02]  /*2490*/  ISETP.GE.U32.AND P5, PT, R2, 0x7f800000, PT ;  /* 0x7f8000000200780c */ /* 0x000fe40003fa6070 */
[----:B------:R-:W-:Y:S01]  /*24a0*/  FFMA.FTZ R24, R3, R20, R3 ;  /* 0x0000001403187223 */ /* 0x000fe20000010003 */
[----:B------:R-:W-:Y:S01]  /*24b0*/  IADD3 R11, PT, PT, R11, -0x3f400000, RZ ;  /* 0xc0c000000b0b7810 */ /* 0x000fe20007ffe0ff */
[----:B------:R-:W-:Y:S01]  /*24c0*/  FMUL.FTZ R20, R9, -1.4426950216293334961 ;  /* 0xbfb8aa3b09147820 */ /* 0x000fe20000410000 */
[----:B-1----:R-:W-:Y:S01]  /*24d0*/  FADD.FTZ.RZ R3, R8, 1 ;  /* 0x3f80000008037421 */ /* 0x002fe2000001c000 */
[----:B------:R-:W-:Y:S01]  /*24e0*/  FFMA.FTZ R22, R5, R22, 0.33333510160446166992 ;  /* 0x3eaaaae605167423 */ /* 0x000fe20000010016 */
[----:B------:R-:W-:-:S02]  /*24f0*/  LOP3.LUT R11, R11, 0xff800000, RZ, 0xc0, !PT ;  /* 0xff8000000b0b7812 */ /* 0x000fc400078ec0ff */
[C---:B------:R-:W-:Y:S01]  /*2500*/  ISETP.GT.AND P4, PT, R2.reuse, -0x40800000, P5 ;  /* 0xbf8000000200780c */ /* 0x040fe20002f84270 */
[----:B------:R-:W0:Y:S01]  /*2510*/  MUFU.EX2 R20, R20 ;  /* 0x0000001400147308 */ /* 0x000e220000000800 */
[----:B------:R-:W-:Y:S01]  /*2520*/  IADD3 R3, PT, PT, R3, -0x3f400000, RZ ;  /* 0xc0c0000003037810 */ /* 0x000fe20007ffe0ff */
[----:B------:R-:W-:Y:S01]  /*2530*/  FFMA.FTZ R22, R5, R22, -0.5 ;  /* 0xbf00000005167423 */ /* 0x000fe20000010016 */
[----:B------:R-:W-:Y:S02]  /*2540*/  IADD3 R21, PT, PT, -R11, 0x40800000, RZ ;  /* 0x408000000b157810 */ /* 0x000fe40007ffe1ff */
[----:B------:R-:W-:Y:S01]  /*2550*/  LOP3.LUT R3, R3, 0xff800000, RZ, 0xc0, !PT ;  /* 0xff80000003037812 */ /* 0x000fe200078ec0ff */
[----:B------:R-:W-:Y:S01]  /*2560*/  FMUL.FTZ R22, R5, R22 ;  /* 0x0000001605167220 */ /* 0x000fe20000410000 */
[----:B------:R-:W-:Y:S01]  /*2570*/  IADD3 R19, PT, PT, R2, -R11, RZ ;  /* 0x8000000b02137210 */ /* 0x000fe20007ffe0ff */
[----:B------:R-:W-:Y:S01]  /*2580*/  FFMA.FTZ R26, R21, R4, -1 ;  /* 0xbf800000151a7423 */ /* 0x000fe20000010004 */
[----:B------:R-:W-:Y:S01]  /*2590*/  FMUL.FTZ R21, R18, 1.1920928955078125e-07 ;  /* 0x3400000012157820 */ /* 0x000fe20000410000 */
[----:B------:R-:W-:Y:S01]  /*25a0*/  IADD3 R25, PT, PT, -R3, 0x40800000, RZ ;  /* 0x4080000003197810 */ /* 0x000fe20007ffe1ff */
[----:B------:R-:W-:Y:S01]  /*25b0*/  FFMA.FTZ R5, R5, R22, R5 ;  /* 0x0000001605057223 */ /* 0x000fe20000010005 */
[----:B------:R-:W-:Y:S01]  /*25c0*/  FADD.FTZ R19, R19, R26 ;  /* 0x0000001a13137221 */ /* 0x000fe20000010000 */
[----:B------:R-:W-:Y:S01]  /*25d0*/  FFMA.FTZ R24, R21, 0.69314718246459960938, R24 ;  /* 0x3f31721815187823 */ /* 0x000fe20000010018 */
[----:B------:R-:W-:Y:S01]  /*25e0*/  @P3 MOV R26, 0x7f800000 ;  /* 0x7f800000001a3802 */ /* 0x000fe20000000f00 */
[----:B------:R-:W-:Y:S01]  /*25f0*/  FFMA.FTZ R18, R25, R4, -1 ;  /* 0xbf80000019127423 */ /* 0x000fe20000010004 */
[----:B------:R-:W-:-:S02]  /*2600*/  IADD3 R21, PT, PT, R8, -R3, RZ ;  /* 0x8000000308157210 */ /* 0x000fc40007ffe0ff */
[----:B------:R-:W-:Y:S01]  /*2610*/  @P5 FSETP.NEU.FTZ.AND P6, PT, R2, RZ, PT ;  /* 0x000000ff0200520b */ /* 0x000fe20003fdd000 */
[----:B------:R-:W-:Y:S01]  /*2620*/  @P0 FFMA.FTZ R24, R17, R26, +INF ;  /* 0x7f80000011180423 */ /* 0x000fe2000001001a */
[----:B------:R-:W-:Y:S01]  /*2630*/  ISETP.GE.U32.AND P0, PT, R10, 0x7f800000, PT ;  /* 0x7f8000000a00780c */ /* 0x000fe20003f06070 */
[----:B------:R-:W-:Y:S01]  /*2640*/  FADD.FTZ R21, R21, R18 ;  /* 0x0000001215157221 */ /* 0x000fe20000010000 */
[----:B0-----:R-:W-:Y:S01]  /*2650*/  FADD.FTZ R26, R20, 1 ;  /* 0x3f800000141a7421 */ /* 0x001fe20000010000 */
[-C--:B------:R-:W-:Y:S01]  /*2660*/  FFMA.FTZ R20, R19, -R12.reuse, 0.10546888411045074463 ;  /* 0x3dd8001213147423 */ /* 0x080fe2000001080c */
[--C-:B------:R-:W-:Y:S02]  /*2670*/  HADD2.F32 R17, -RZ, R6.reuse.H0_H0 ;  /* 0x20000006ff117230 */ /* 0x100fe40000004100 */
[----:B------:R-:W-:Y:S01]  /*2680*/  FFMA.FTZ R22, R21, -R12, 0.10546888411045074463 ;  /* 0x3dd8001215167423 */ /* 0x000fe2000001080c */
[----:B------:R-:W-:Y:S01]  /*2690*/  ISETP.GT.AND P1, PT, R10, -0x40800000, P0 ;  /* 0xbf8000000a00780c */ /* 0x000fe20000724270 */
[----:B------:R-:W-:Y:S01]  /*26a0*/  FMUL.FTZ R18, R23, 1.1920928955078125e-07 ;  /* 0x3400000017127820 */ /* 0x000fe20000410000 */
[----:B------:R-:W-:Y:S01]  /*26b0*/  FFMA.FTZ R20, R19, R20, -0.13229703903198242188 ;  /* 0xbe0778e013147423 */ /* 0x000fe20000010014 */
[----:B------:R-:W-:Y:S01]  /*26c0*/  FFMA.FTZ R28, R21, R22, -0.13229703903198242188 ;  /* 0xbe0778e0151c7423 */ /* 0x000fe20000010016 */
[----:B------:R-:W0:Y:S01]  /*26d0*/  MUFU.RCP R26, R26 ;  /* 0x0000001a001a7308 */ /* 0x000e220000001000 */
[----:B------:R-:W-:Y:S01]  /*26e0*/  FFMA.FTZ R5, R18, 0.69314718246459960938, R5 ;  /* 0x3f31721812057823 */ /* 0x000fe20000010005 */
[----:B------:R-:W-:Y:S01]  /*26f0*/  FFMA.FTZ R22, R19, R20, 0.14491446316242218018 ;  /* 0x3e14647513167423 */ /* 0x000fe20000010014 */
[----:B------:R-:W-:Y:S01]  /*2700*/  FMUL.FTZ R18, R17, 1.4426950216293334961 ;  /* 0x3fb8aa3b11127820 */ /* 0x000fe20000410000 */
[----:B------:R-:W-:Y:S01]  /*2710*/  @P0 MOV R23, 0x7f800000 ;  /* 0x7f80000000170802 */ /* 0x000fe20000000f00 */
[----:B------:R-:W-:-:S02]  /*2720*/  HADD2.F32 R20, -RZ, R6.H1_H1 ;  /* 0x30000006ff147230 */ /* 0x000fc40000004100 */
[----:B------:R-:W-:Y:S01]  /*2730*/  FFMA.FTZ R22, R19, R22, -0.16641564667224884033 ;  /* 0xbe2a68dd13167423 */ /* 0x000fe20000010016 */
[----:B------:R-:W-:Y:S01]  /*2740*/  FFMA.FTZ R28, R21, R28, 0.14491446316242218018 ;  /* 0x3e146475151c7423 */ /* 0x000fe2000001001c */
[----:B------:R-:W-:Y:S01]  /*2750*/  @P3 FSEL R24, R24, -RZ, P2 ;  /* 0x800000ff18183208 */ /* 0x000fe20001000000 */
[----:B------:R-:W1:Y:S01]  /*2760*/  MUFU.EX2 R18, R18 ;  /* 0x0000001200127308 */ /* 0x000e620000000800 */
[----:B------:R-:W-:Y:S01]  /*2770*/  FFMA.FTZ R22, R19, R22, 0.19988867640495300293 ;  /* 0x3e4caf9e13167423 */ /* 0x000fe20000010016 */
[----:B------:R-:W-:Y:S01]  /*2780*/  @P1 FFMA.FTZ R5, R10, R23, +INF ;  /* 0x7f8000000a051423 */ /* 0x000fe20000010017 */
[----:B------:R-:W-:Y:S01]  /*2790*/  FMUL.FTZ R23, R20, 1.4426950216293334961 ;  /* 0x3fb8aa3b14177820 */ /* 0x000fe20000410000 */
[----:B------:R-:W-:Y:S01]  /*27a0*/  @P0 FSETP.NEU.FTZ.AND P1, PT, R10, RZ, PT ;  /* 0x000000ff0a00020b */ /* 0x000fe20003f3d000 */
[----:B------:R-:W-:Y:S01]  /*27b0*/  FFMA.FTZ R28, R21, R28, -0.16641564667224884033 ;  /* 0xbe2a68dd151c7423 */ /* 0x000fe2000001001c */
[----:B------:R-:W-:Y:S02]  /*27c0*/  FFMA.FTZ R10, R19, R22, -0.25000196695327758789 ;  /* 0xbe800042130a7423 */ /* 0x000fe40000010016 */
[----:B------:R-:W2:Y:S01]  /*27d0*/  MUFU.EX2 R22, R23 ;  /* 0x0000001700167308 */ /* 0x000ea20000000800 */
[----:B------:R-:W-:Y:S01]  /*27e0*/  FFMA.FTZ R28, R21, R28, 0.19988867640495300293 ;  /* 0x3e4caf9e151c7423 */ /* 0x000fe2000001001c */
[----:B------:R-:W-:Y:S01]  /*27f0*/  FFMA.FTZ R10, R19, R10, 0.33333510160446166992 ;  /* 0x3eaaaae6130a7423 */ /* 0x000fe2000001000a */
[----:B0-----:R-:W-:-:S02]  /*2800*/  FMUL.FTZ R6, R9, R26 ;  /* 0x0000001a09067220 */ /* 0x001fc40000410000 */
[----:B------:R-:W-:Y:S01]  /*2810*/  FFMA.FTZ R28, R21, R28, -0.25000196695327758789 ;  /* 0xbe800042151c7423 */ /* 0x000fe2000001001c */
[----:B------:R-:W-:Y:S01]  /*2820*/  FFMA.FTZ R10, R19, R10, -0.5 ;  /* 0xbf000000130a7423 */ /* 0x000fe2000001000a */
[----:B-1----:R-:W-:Y:S02]  /*2830*/  FADD.FTZ.RZ R9, R18, 1 ;  /* 0x3f80000012097421 */ /* 0x002fe4000001c000 */
[----:B------:R-:W-:Y:S01]  /*2840*/  FFMA.FTZ R28, R21, R28, 0.33333510160446166992 ;  /* 0x3eaaaae6151c7423 */ /* 0x000fe2000001001c */
[----:B------:R-:W-:Y:S01]  /*2850*/  FMUL.FTZ R26, R19, R10 ;  /* 0x0000000a131a7220 */ /* 0x000fe20000410000 */
[----:B------:R-:W-:Y:S02]  /*2860*/  I2FP.F32.S32 R10, R11 ;  /* 0x0000000b000a7245 */ /* 0x000fe40000201400 */
[----:B------:R-:W0:Y:S01]  /*2870*/  MUFU.TANH R11, R24 ;  /* 0x00000018000b7308 */ /* 0x000e220000002400 */
[----:B------:R-:W-:Y:S01]  /*2880*/  FFMA.FTZ R28, R21, R28, -0.5 ;  /* 0xbf000000151c7423 */ /* 0x000fe2000001001c */
[----:B------:R-:W-:Y:S01]  /*2890*/  IADD3 R9, PT, PT, R9, -0x3f400000, RZ ;  /* 0xc0c0000009097810 */ /* 0x000fe20007ffe0ff */
[----:B--2---:R-:W-:Y:S01]  /*28a0*/  FADD.FTZ.RZ R25, R22, 1 ;  /* 0x3f80000016197421 */ /* 0x004fe2000001c000 */
[----:B------:R-:W-:Y:S01]  /*28b0*/  FFMA.FTZ R19, R19, R26, R19 ;  /* 0x0000001a13137223 */ /* 0x000fe20000010013 */
[----:B------:R-:W-:Y:S01]  /*28c0*/  FMUL.FTZ R28, R21, R28 ;  /* 0x0000001c151c7220 */ /* 0x000fe20000410000 */
[----:B------:R-:W-:Y:S01]  /*28d0*/  LOP3.LUT R23, R9, 0xff800000, RZ, 0xc0, !PT ;  /* 0xff80000009177812 */ /* 0x000fe200078ec0ff */
[----:B------:R-:W-:Y:S01]  /*28e0*/  FMUL.FTZ R26, R10, 1.1920928955078125e-07 ;  /* 0x340000000a1a7820 */ /* 0x000fe20000410000 */
[----:B------:R-:W-:Y:S01]  /*28f0*/  @P5 MOV R9, 0x7f800000 ;  /* 0x7f80000000095802 */ /* 0x000fe20000000f00 */
[----:B------:R-:W-:Y:S01]  /*2900*/  FFMA.FTZ R10, R21, R28, R21 ;  /* 0x0000001c150a7223 */ /* 0x000fe20000010015 */
[----:B------:R-:W-:Y:S01]  /*2910*/  IADD3 R25, PT, PT, R25, -0x3f400000, RZ ;  /* 0xc0c0000019197810 */ /* 0x000fe20007ffe0ff */
[----:B------:R-:W-:Y:S01]  /*2920*/  FFMA.FTZ R19, R26, 0.69314718246459960938, R19 ;  /* 0x3f3172181a137823 */ /* 0x000fe20000010013 */
[----:B------:R-:W-:Y:S01]  /*2930*/  IADD3 R21, PT, PT, -R23, 0x40800000, RZ ;  /* 0x4080000017157810 */ /* 0x000fe20007ffe1ff */
[----:B------:R-:W-:Y:S01]  /*2940*/  @P4 FFMA.FTZ R19, R2, R9, +INF ;  /* 0x7f80000002134423 */ /* 0x000fe20000010009 */
[----:B------:R-:W-:-:S02]  /*2950*/  LOP3.LUT R25, R25, 0xff800000, RZ, 0xc0, !PT ;  /* 0xff80000019197812 */ /* 0x000fc400078ec0ff */
[----:B------:R-:W-:Y:S01]  /*2960*/  IADD3 R9, PT, PT, R18, -R23, RZ ;  /* 0x8000001712097210 */ /* 0x000fe20007ffe0ff */
[-C--:B------:R-:W-:Y:S01]  /*2970*/  FFMA.FTZ R2, R21, R4.reuse, -1 ;  /* 0xbf80000015027423 */ /* 0x080fe20000010004 */
[----:B0-----:R-:W-:Y:S01]  /*2980*/  FFMA.FTZ R21, -R11, R11, 1 ;  /* 0x3f8000000b157423 */ /* 0x001fe2000001010b */
[----:B------:R-:W-:Y:S02]  /*2990*/  IADD3 R29, PT, PT, -R25, 0x40800000, RZ ;  /* 0x40800000191d7810 */ /* 0x000fe40007ffe1ff */
[----:B------:R-:W-:Y:S01]  /*29a0*/  IADD3 R27, PT, PT, R22, -R25, RZ ;  /* 0x80000019161b7210 */ /* 0x000fe20007ffe0ff */
[----:B------:R-:W-:Y:S01]  /*29b0*/  FFMA.FTZ R21, R6, R21, R11 ;  /* 0x0000001506157223 */ /* 0x000fe2000001000b */
[----:B------:R-:W-:Y:S01]  /*29c0*/  I2FP.F32.S32 R6, R3 ;  /* 0x0000000300067245 */ /* 0x000fe20000201400 */
[----:B------:R-:W-:Y:S01]  /*29d0*/  FFMA.FTZ R24, R29, R4, -1 ;  /* 0xbf8000001d187423 */ /* 0x000fe20000010004 */
[----:B------:R-:W-:Y:S01]  /*29e0*/  FADD.FTZ R9, R9, R2 ;  /* 0x0000000209097221 */ /* 0x000fe20000010000 */
[----:B------:R-:W-:Y:S01]  /*29f0*/  ISETP.GE.U32.AND P4, PT, R8, 0x7f800000, PT ;  /* 0x7f8000000800780c */ /* 0x000fe20003f86070 */
[----:B------:R-:W0:Y:S01]  /*2a00*/  LDC.64 R2, c[0x0][0x390] ;  /* 0x0000e400ff027b82 */ /* 0x000e220000000a00 */
[----:B------:R-:W-:Y:S01]  /*2a10*/  FADD.FTZ R27, R27, R24 ;  /* 0x000000181b1b7221 */ /* 0x000fe20000010000 */
[----:B------:R-:W-:Y:S01]  /*2a20*/  FMUL.FTZ R11, R6, 1.1920928955078125e-07 ;  /* 0x34000000060b7820 */ /* 0x000fe20000410000 */
[----:B------:R-:W-:Y:S01]  /*2a30*/  FFMA.FTZ R24, R9, -R12, 0.10546888411045074463 ;  /* 0x3dd8001209187423 */ /* 0x000fe2000001080c */
[----:B------:R-:W-:-:S02]  /*2a40*/  ISETP.GT.AND P2, PT, R8, -0x40800000, P4 ;  /* 0xbf8000000800780c */ /* 0x000fc40002744270 */
[----:B------:R-:W-:Y:S01]  /*2a50*/  FFMA.FTZ R6, R11, 0.69314718246459960938, R10 ;  /* 0x3f3172180b067823 */ /* 0x000fe2000001000a */
[----:B------:R-:W-:Y:S01]  /*2a60*/  FFMA.FTZ R24, R9, R24, -0.13229703903198242188 ;  /* 0xbe0778e009187423 */ /* 0x000fe20000010018 */
[----:B------:R-:W-:-:S03]  /*2a70*/  FFMA.FTZ R10, R27, -R12, 0.10546888411045074463 ;  /* 0x3dd800121b0a7423 */ /* 0x000fc6000001080c */
[----:B------:R-:W-:Y:S01]  /*2a80*/  FFMA.FTZ R24, R9, R24, 0.14491446316242218018 ;  /* 0x3e14647509187423 */ /* 0x000fe20000010018 */
[----:B------:R-:W-:Y:S01]  /*2a90*/  FFMA.FTZ R10, R27, R10, -0.13229703903198242188 ;  /* 0xbe0778e01b0a7423 */ /* 0x000fe2000001000a */
[----:B------:R-:W-:Y:S02]  /*2aa0*/  @P4 MOV R11, 0x7f800000 ;  /* 0x7f800000000b4802 */ /* 0x000fe40000000f00 */
[----:B------:R-:W-:Y:S01]  /*2ab0*/  FFMA.FTZ R24, R9, R24, -0.16641564667224884033 ;  /* 0xbe2a68dd09187423 */ /* 0x000fe20000010018 */
[----:B------:R-:W-:Y:S01]  /*2ac0*/  FFMA.FTZ R10, R27, R10, 0.14491446316242218018 ;  /* 0x3e1464751b0a7423 */ /* 0x000fe2000001000a */
[C---:B------:R-:W-:Y:S01]  /*2ad0*/  @P4 FSETP.NEU.FTZ.AND P3, PT, R8.reuse, RZ, PT ;  /* 0x000000ff0800420b */ /* 0x040fe20003f7d000 */
[----:B------:R-:W-:Y:S01]  /*2ae0*/  @P2 FFMA.FTZ R6, R8, R11, +INF ;  /* 0x7f80000008062423 */ /* 0x000fe2000001000b */
[----:B------:R-:W-:Y:S01]  /*2af0*/  FFMA.FTZ R24, R9, R24, 0.19988867640495300293 ;  /* 0x3e4caf9e09187423 */ /* 0x000fe20000010018 */
[----:B------:R-:W-:-:S03]  /*2b00*/  FFMA.FTZ R10, R27, R10, -0.16641564667224884033 ;  /* 0xbe2a68dd1b0a7423 */ /* 0x000fc6000001000a */
[----:B------:R-:W-:Y:S01]  /*2b10*/  FFMA.FTZ R24, R9, R24, -0.25000196695327758789 ;  /* 0xbe80004209187423 */ /* 0x000fe20000010018 */
[----:B------:R-:W-:Y:S01]  /*2b20*/  FFMA.FTZ R10, R27, R10, 0.19988867640495300293 ;  /* 0x3e4caf9e1b0a7423 */ /* 0x000fe2000001000a */
[----:B0-----:R-:W-:-:S04]  /*2b30*/  IMAD.WIDE.U32 R2, R0, 0x2, R2 ;  /* 0x0000000200027825 */ /* 0x001fc800078e0002 */
[----:B------:R-:W-:Y:S01]  /*2b40*/  FFMA.FTZ R24, R9, R24, 0.33333510160446166992 ;  /* 0x3eaaaae609187423 */ /* 0x000fe20000010018 */
[----:B------:R-:W-:-:S03]  /*2b50*/  FFMA.FTZ R10, R27, R10, -0.25000196695327758789 ;  /* 0xbe8000421b0a7423 */ /* 0x000fc6000001000a */
[----:B------:R-:W-:Y:S01]  /*2b60*/  FFMA.FTZ R24, R9, R24, -0.5 ;  /* 0xbf00000009187423 */ /* 0x000fe20000010018 */
[----:B------:R-:W-:Y:S01]  /*2b70*/  FFMA.FTZ R10, R27, R10, 0.33333510160446166992 ;  /* 0x3eaaaae61b0a7423 */ /* 0x000fe2000001000a */
[----:B------:R-:W-:-:S04]  /*2b80*/  IMAD.WIDE.U32 R2, R13, 0x10, R2 ;  /* 0x000000100d027825 */ /* 0x000fc800078e0002 */
[----:B------:R-:W-:Y:S01]  /*2b90*/  FMUL.FTZ R24, R9, R24 ;  /* 0x0000001809187220 */ /* 0x000fe20000410000 */
[----:B------:R-:W-:-:S03]  /*2ba0*/  FFMA.FTZ R10, R27, R10, -0.5 ;  /* 0xbf0000001b0a7423 */ /* 0x000fc6000001000a */
[----:B------:R-:W-:Y:S01]  /*2bb0*/  FFMA.FTZ R28, R9, R24, R9 ;  /* 0x00000018091c7223 */ /* 0x000fe20000010009 */
[C---:B------:R-:W-:Y:S02]  /*2bc0*/  FMUL.FTZ R24, R27.reuse, R10 ;  /* 0x0000000a1b187220 */ /* 0x040fe40000410000 */
[----:B------:R0:W2:Y:S01]  /*2bd0*/  LDG.E.128 R8, desc[UR4][R2.64] ;  /* 0x0000000402087981 */ /* 0x0000a2000c1e1d00 */
[C---:B------:R-:W-:Y:S01]  /*2be0*/  ISETP.GE.U32.AND P2, PT, R18.reuse, 0x7f800000, PT ;  /* 0x7f8000001200780c */ /* 0x040fe20003f46070 */
[----:B------:R-:W-:Y:S01]  /*2bf0*/  FFMA.FTZ R27, R27, R24, R27 ;  /* 0x000000181b1b7223 */ /* 0x000fe2000001001b */
[--C-:B------:R-:W-:Y:S01]  /*2c00*/  HADD2.F32 R24, -RZ, R7.reuse.H0_H0 ;  /* 0x20000007ff187230 */ /* 0x100fe20000004100 */
[----:B------:R-:W-:Y:S01]  /*2c10*/  @P0 FSEL R5, R5, -RZ, P1 ;  /* 0x800000ff05050208 */ /* 0x000fe20000800000 */
[----:B------:R-:W-:Y:S01]  /*2c20*/  HADD2.F32 R7, -RZ, R7.H1_H1 ;  /* 0x30000007ff077230 */ /* 0x000fe20000004100 */
[----:B------:R-:W-:Y:S02]  /*2c30*/  ISETP.GT.AND P1, PT, R18, -0x40800000, P2 ;  /* 0xbf8000001200780c */ /* 0x000fe40001724270 */
[----:B------:R-:W-:Y:S01]  /*2c40*/  FMUL.FTZ R26, R24, 1.4426950216293334961 ;  /* 0x3fb8aa3b181a7820 */ /* 0x000fe20000410000 */
[----:B------:R-:W-:Y:S01]  /*2c50*/  I2FP.F32.S32 R23, R23 ;  /* 0x0000001700177245 */ /* 0x000fe20000201400 */
[----:B------:R-:W-:Y:S01]  /*2c60*/  MUFU.TANH R5, R5 ;  /* 0x0000000500057308 */ /* 0x000fe20000002400 */
[----:B------:R-:W-:-:S02]  /*2c70*/  ISETP.GE.U32.AND P0, PT, R22, 0x7f800000, PT ;  /* 0x7f8000001600780c */ /* 0x000fc40003f06070 */
[----:B------:R-:W-:Y:S01]  /*2c80*/  I2FP.F32.S32 R25, R25 ;  /* 0x0000001900197245 */ /* 0x000fe20000201400 */
[----:B------:R-:W-:Y:S01]  /*2c90*/  FMUL.FTZ R23, R23, 1.1920928955078125e-07 ;  /* 0x3400000017177820 */ /* 0x000fe20000410000 */
[----:B0-----:R-:W-:Y:S02]  /*2ca0*/  @P2 MOV R3, 0x7f800000 ;  /* 0x7f80000000032802 */ /* 0x001fe40000000f00 */
[----:B------:R-:W-:Y:S01]  /*2cb0*/  @P5 FSEL R19, R19, -RZ, P6 ;  /* 0x800000ff13135208 */ /* 0x000fe20003000000 */
[----:B------:R-:W0:Y:S01]  /*2cc0*/  MUFU.EX2 R26, R26 ;  /* 0x0000001a001a7308 */ /* 0x000e220000000800 */
[----:B------:R-:W-:Y:S01]  /*2cd0*/  FFMA.FTZ R23, R23, 0.69314718246459960938, R28 ;  /* 0x3f31721817177823 */ /* 0x000fe2000001001c */
[----:B------:R-:W-:Y:S01]  /*2ce0*/  @P1 FFMA.FTZ R23, R18, R3, +INF ;  /* 0x7f80000012171423 */ /* 0x000fe20000010003 */
[----:B------:R-:W-:Y:S01]  /*2cf0*/  ISETP.GT.AND P1, PT, R22, -0x40800000, P0 ;  /* 0xbf8000001600780c */ /* 0x000fe20000724270 */
[----:B------:R-:W-:Y:S01]  /*2d00*/  FMUL.FTZ R2, R25, 1.1920928955078125e-07 ;  /* 0x3400000019027820 */ /* 0x000fe20000410000 */
[----:B------:R-:W-:-:S02]  /*2d10*/  @P4 FSEL R6, R6, -RZ, P3 ;  /* 0x800000ff06064208 */ /* 0x000fc40001800000 */
[----:B------:R-:W-:Y:S01]  /*2d20*/  @P0 MOV R25, 0x7f800000 ;  /* 0x7f80000000190802 */ /* 0x000fe20000000f00 */
[----:B------:R-:W-:Y:S01]  /*2d30*/  FFMA.FTZ R2, R2, 0.69314718246459960938, R27 ;  /* 0x3f31721802027823 */ /* 0x000fe2000001001b */
[C---:B------:R-:W-:Y:S01]  /*2d40*/  @P0 FSETP.NEU.FTZ.AND P6, PT, R22.reuse, RZ, PT ;  /* 0x000000ff1600020b */ /* 0x040fe20003fdd000 */
[----:B------:R-:W-:Y:S06]  /*2d50*/  MUFU.TANH R19, R19 ;  /* 0x0000001300137308 */ /* 0x000fec0000002400 */
[----:B------:R-:W-:Y:S01]  /*2d60*/  @P1 FFMA.FTZ R2, R22, R25, +INF ;  /* 0x7f80000016021423 */ /* 0x000fe20000010019 */
[----:B0-----:R-:W-:Y:S01]  /*2d70*/  FADD.FTZ.RZ R3, R26, 1 ;  /* 0x3f8000001a037421 */ /* 0x001fe2000001c000 */
[----:B------:R-:W-:Y:S01]  /*2d80*/  @P2 FSETP.NEU.FTZ.AND P1, PT, R18, RZ, PT ;  /* 0x000000ff1200220b */ /* 0x000fe20003f3d000 */
[----:B------:R-:W-:Y:S01]  /*2d90*/  FMUL.FTZ R22, R7, 1.4426950216293334961 ;  /* 0x3fb8aa3b07167820 */ /* 0x000fe20000410000 */
[----:B------:R-:W-:Y:S01]  /*2da0*/  ISETP.GE.U32.AND P5, PT, R26, 0x7f800000, PT ;  /* 0x7f8000001a00780c */ /* 0x000fe20003fa6070 */
[----:B------:R-:W-:Y:S01]  /*2db0*/  MUFU.TANH R6, R6 ;  /* 0x0000000600067308 */ /* 0x000fe20000002400 */
[----:B------:R-:W-:-:S02]  /*2dc0*/  IADD3 R3, PT, PT, R3, -0x3f400000, RZ ;  /* 0xc0c0000003037810 */ /* 0x000fc40007ffe0ff */
[----:B------:R-:W-:Y:S02]  /*2dd0*/  ISETP.GT.AND P4, PT, R26, -0x40800000, P5 ;  /* 0xbf8000001a00780c */ /* 0x000fe40002f84270 */
[----:B------:R-:W-:Y:S02]  /*2de0*/  LOP3.LUT R3, R3, 0xff800000, RZ, 0xc0, !PT ;  /* 0xff80000003037812 */ /* 0x000fe400078ec0ff */
[----:B------:R-:W-:Y:S01]  /*2df0*/  @P2 FSEL R23, R23, -RZ, P1 ;  /* 0x800000ff17172208 */ /* 0x000fe20000800000 */
[----:B------:R-:W0:Y:S01]  /*2e00*/  MUFU.EX2 R22, R22 ;  /* 0x0000001600167308 */ /* 0x000e220000000800 */
[----:B------:R-:W-:Y:S02]  /*2e10*/  IADD3 R25, PT, PT, -R3, 0x40800000, RZ ;  /* 0x4080000003197810 */ /* 0x000fe40007ffe1ff */
[----:B------:R-:W-:Y:S02]  /*2e20*/  @P0 FSEL R2, R2, -RZ, P6 ;  /* 0x800000ff02020208 */ /* 0x000fe40003000000 */
[----:B------:R-:W-:Y:S01]  /*2e30*/  @P5 MOV R29, 0x7f800000 ;  /* 0x7f800000001d5802 */ /* 0x000fe20000000f00 */
[----:B------:R-:W-:Y:S01]  /*2e40*/  FFMA.FTZ R28, R25, R4, -1 ;  /* 0xbf800000191c7423 */ /* 0x000fe20000010004 */
[-C--:B------:R-:W-:Y:S01]  /*2e50*/  IADD3 R25, PT, PT, R26, -R3.reuse, RZ ;  /* 0x800000031a197210 */ /* 0x080fe20007ffe0ff */
[----:B------:R-:W-:Y:S01]  /*2e60*/  MUFU.TANH R23, R23 ;  /* 0x0000001700177308 */ /* 0x000fe20000002400 */
[----:B------:R-:W-:-:S03]  /*2e70*/  I2FP.F32.S32 R3, R3 ;  /* 0x0000000300037245 */ /* 0x000fc60000201400 */
[----:B------:R-:W-:Y:S02]  /*2e80*/  FADD.FTZ R25, R25, R28 ;  /* 0x0000001c19197221 */ /* 0x000fe40000010000 */
[----:B------:R-:W-:Y:S02]  /*2e90*/  FMUL.FTZ R3, R3, 1.1920928955078125e-07 ;  /* 0x3400000003037820 */ /* 0x000fe40000410000 */
[C---:B------:R-:W-:Y:S01]  /*2ea0*/  FFMA.FTZ R18, R25.reuse, -R12, 0.10546888411045074463 ;  /* 0x3dd8001219127423 */ /* 0x040fe2000001080c */
[----:B0-----:R-:W-:Y:S01]  /*2eb0*/  ISETP.GE.U32.AND P3, PT, R22, 0x7f800000, PT ;  /* 0x7f8000001600780c */ /* 0x001fe20003f66070 */
[----:B------:R-:W-:Y:S02]  /*2ec0*/  MUFU.TANH R2, R2 ;  /* 0x0000000200027308 */ /* 0x000fe40000002400 */
[----:B------:R-:W-:-:S04]  /*2ed0*/  FFMA.FTZ R18, R25, R18, -0.13229703903198242188 ;  /* 0xbe0778e019127423 */ /* 0x000fc80000010012 */
[----:B------:R-:W-:-:S04]  /*2ee0*/  FFMA.FTZ R18, R25, R18, 0.14491446316242218018 ;  /* 0x3e14647519127423 */ /* 0x000fc80000010012 */
[C---:B------:R-:W-:Y:S02]  /*2ef0*/  FFMA.FTZ R18, R25.reuse, R18, -0.16641564667224884033 ;  /* 0xbe2a68dd19127423 */ /* 0x040fe40000010012 */
[----:B------:R-:W-:Y:S02]  /*2f00*/  @P3 FSETP.NEU.FTZ.AND P1, PT, R22, RZ, PT ;  /* 0x000000ff1600320b */ /* 0x000fe40003f3d000 */
[----:B------:R-:W-:-:S04]  /*2f10*/  FFMA.FTZ R18, R25, R18, 0.19988867640495300293 ;  /* 0x3e4caf9e19127423 */ /* 0x000fc80000010012 */
[----:B------:R-:W-:-:S04]  /*2f20*/  FFMA.FTZ R18, R25, R18, -0.25000196695327758789 ;  /* 0xbe80004219127423 */ /* 0x000fc80000010012 */
[----:B------:R-:W-:-:S04]  /*2f30*/  FFMA.FTZ R18, R25, R18, 0.33333510160446166992 ;  /* 0x3eaaaae619127423 */ /* 0x000fc80000010012 */
[----:B------:R-:W-:-:S04]  /*2f40*/  FFMA.FTZ R18, R25, R18, -0.5 ;  /* 0xbf00000019127423 */ /* 0x000fc80000010012 */
[----:B------:R-:W-:-:S04]  /*2f50*/  FMUL.FTZ R18, R25, R18 ;  /* 0x0000001219127220 */ /* 0x000fc80000410000 */
[----:B------:R-:W-:Y:S01]  /*2f60*/  FFMA.FTZ R18, R25, R18, R25 ;  /* 0x0000001219127223 */ /* 0x000fe20000010019 */
[----:B------:R-:W-:-:S03]  /*2f70*/  FADD.FTZ.RZ R25, R22, 1 ;  /* 0x3f80000016197421 */ /* 0x000fc6000001c000 */
[----:B------:R-:W-:Y:S01]  /*2f80*/  FFMA.FTZ R3, R3, 0.69314718246459960938, R18 ;  /* 0x3f31721803037823 */ /* 0x000fe20000010012 */
[----:B------:R-:W-:Y:S01]  /*2f90*/  FMUL.FTZ R18, R16, -1.4426950216293334961 ;  /* 0xbfb8aa3b10127820 */ /* 0x000fe20000410000 */
[----:B------:R-:W-:Y:S01]  /*2fa0*/  IADD3 R25, PT, PT, R25, -0x3f400000, RZ ;  /* 0xc0c0000019197810 */ /* 0x000fe20007ffe0ff */
[----:B------:R-:W-:Y:S01]  /*2fb0*/  @P4 FFMA.FTZ R3, R26, R29, +INF ;  /* 0x7f8000001a034423 */ /* 0x000fe2000001001d */
[----:B------:R-:W-:Y:S02]  /*2fc0*/  ISETP.GT.AND P4, PT, R22, -0x40800000, P3 ;  /* 0xbf8000001600780c */ /* 0x000fe40001f84270 */
[----:B------:R-:W-:Y:S01]  /*2fd0*/  LOP3.LUT R25, R25, 0xff800000, RZ, 0xc0, !PT ;  /* 0xff80000019197812 */ /* 0x000fe200078ec0ff */
[----:B------:R-:W-:Y:S01]  /*2fe0*/  MUFU.EX2 R18, R18 ;  /* 0x0000001200127308 */ /* 0x000fe20000000800 */
[----:B------:R-:W-:Y:S02]  /*2ff0*/  @P3 MOV R29, 0x7f800000 ;  /* 0x7f800000001d3802 */ /* 0x000fe40000000f00 */
[----:B------:R-:W-:-:S05]  /*3000*/  IADD3 R27, PT, PT, -R25, 0x40800000, RZ ;  /* 0x40800000191b7810 */ /* 0x000fca0007ffe1ff */
[----:B------:R-:W-:Y:S01]  /*3010*/  FFMA.FTZ R4, R27, R4, -1 ;  /* 0xbf8000001b047423 */ /* 0x000fe20000010004 */
[-C--:B------:R-:W-:Y:S02]  /*3020*/  IADD3 R27, PT, PT, R22, -R25.reuse, RZ ;  /* 0x80000019161b7210 */ /* 0x080fe40007ffe0ff */
[----:B------:R-:W-:-:S03]  /*3030*/  I2FP.F32.S32 R25, R25 ;  /* 0x0000001900197245 */ /* 0x000fc60000201400 */
[----:B------:R-:W-:Y:S02]  /*3040*/  FADD.FTZ R27, R27, R4 ;  /* 0x000000041b1b7221 */ /* 0x000fe40000010000 */
[----:B------:R-:W-:Y:S02]  /*3050*/  FMUL.FTZ R25, R25, 1.1920928955078125e-07 ;  /* 0x3400000019197820 */ /* 0x000fe40000410000 */
        /* <DEDUP_REMOVED lines=8> */
[----:B------:R-:W-:Y:S01]  /*30e0*/  FMUL.FTZ R4, R27, R12 ;  /* 0x0000000c1b047220 */ /* 0x000fe20000410000 */
[----:B------:R-:W-:-:S03]  /*30f0*/  FMUL.FTZ R12, R14, -1.4426950216293334961 ;  /* 0xbfb8aa3b0e0c7820 */ /* 0x000fc60000410000 */
[----:B------:R-:W-:-:S03]  /*3100*/  FFMA.FTZ R4, R27, R4, R27 ;  /* 0x000000041b047223 */ /* 0x000fc6000001001b */
[----:B------:R-:W0:Y:S01]  /*3110*/  MUFU.EX2 R12, R12 ;  /* 0x0000000c000c7308 */ /* 0x000e220000000800 */
[----:B------:R-:W-:Y:S01]  /*3120*/  FFMA.FTZ R4, R25, 0.69314718246459960938, R4 ;  /* 0x3f31721819047823 */ /* 0x000fe20000010004 */
[----:B------:R-:W-:Y:S01]  /*3130*/  FMUL.FTZ R25, R15, -1.4426950216293334961 ;  /* 0xbfb8aa3b0f197820 */ /* 0x000fe20000410000 */
[----:B------:R-:W-:Y:S01]  /*3140*/  @P4 FFMA.FTZ R4, R22, R29, +INF ;  /* 0x7f80000016044423 */ /* 0x000fe2000001001d */
[----:B------:R-:W-:Y:S01]  /*3150*/  @P5 FSETP.NEU.FTZ.AND P4, PT, R26, RZ, PT ;  /* 0x000000ff1a00520b */ /* 0x000fe20003f9d000 */
[----:B------:R-:W-:Y:S01]  /*3160*/  FMUL.FTZ R22, R24, -1.4426950216293334961 ;  /* 0xbfb8aa3b18167820 */ /* 0x000fe20000410000 */
[----:B------:R-:W-:Y:S02]  /*3170*/  FMUL.FTZ R26, R7, -1.4426950216293334961 ;  /* 0xbfb8aa3b071a7820 */ /* 0x000fe40000410000 */
[----:B------:R-:W1:Y:S01]  /*3180*/  MUFU.EX2 R25, R25 ;  /* 0x0000001900197308 */ /* 0x000e620000000800 */
[----:B------:R-:W-:Y:S02]  /*3190*/  @P5 FSEL R3, R3, -RZ, P4 ;  /* 0x800000ff03035208 */ /* 0x000fe40002000000 */
[----:B------:R-:W-:-:S05]  /*31a0*/  @P3 FSEL R4, R4, -RZ, P1 ;  /* 0x800000ff04043208 */ /* 0x000fca0000800000 */
[----:B------:R-:W-:Y:S01]  /*31b0*/  MUFU.EX2 R22, R22 ;  /* 0x0000001600167308 */ /* 0x000fe20000000800 */
[----:B0-----:R-:W-:-:S07]  /*31c0*/  FADD.FTZ R27, R12, 1 ;  /* 0x3f8000000c1b7421 */ /* 0x001fce0000010000 */
[----:B------:R-:W0:Y:S01]  /*31d0*/  MUFU.RCP R27, R27 ;  /* 0x0000001b001b7308 */ /* 0x000e220000001000 */
[----:B-1----:R-:W-:Y:S01]  /*31e0*/  FADD.FTZ R12, R25, 1 ;  /* 0x3f800000190c7421 */ /* 0x002fe20000010000 */
[----:B------:R-:W-:-:S06]  /*31f0*/  FMUL.FTZ R25, R17, -1.4426950216293334961 ;  /* 0xbfb8aa3b11197820 */ /* 0x000fcc0000410000 */
[----:B------:R-:W1:Y:S08]  /*3200*/  MUFU.RCP R12, R12 ;  /* 0x0000000c000c7308 */ /* 0x000e700000001000 */
[----:B------:R-:W3:Y:S01]  /*3210*/  MUFU.EX2 R25, R25 ;  /* 0x0000001900197308 */ /* 0x000ee20000000800 */
[----:B0-----:R-:W-:Y:S01]  /*3220*/  FMUL.FTZ R14, R14, R27 ;  /* 0x0000001b0e0e7220 */ /* 0x001fe20000410000 */
[----:B------:R-:W-:-:S06]  /*3230*/  FMUL.FTZ R27, R20, -1.4426950216293334961 ;  /* 0xbfb8aa3b141b7820 */ /* 0x000fcc0000410000 */
[----:B------:R-:W0:Y:S01]  /*3240*/  MUFU.EX2 R27, R27 ;  /* 0x0000001b001b7308 */ /* 0x000e220000000800 */
[----:B-1----:R-:W-:Y:S01]  /*3250*/  FMUL.FTZ R12, R15, R12 ;  /* 0x0000000c0f0c7220 */ /* 0x002fe20000410000 */
[----:B------:R-:W-:-:S06]  /*3260*/  FADD.FTZ R15, R18, 1 ;  /* 0x3f800000120f7421 */ /* 0x000fcc0000010000 */
[----:B------:R-:W1:Y:S01]  /*3270*/  MUFU.EX2 R26, R26 ;  /* 0x0000001a001a7308 */ /* 0x000e620000000800 */
[----:B---3--:R-:W-:-:S07]  /*3280*/  FADD.FTZ R18, R25, 1 ;  /* 0x3f80000019127421 */ /* 0x008fce0000010000 */
[----:B------:R-:W3:Y:S01]  /*3290*/  MUFU.RCP R15, R15 ;  /* 0x0000000f000f7308 */ /* 0x000ee20000001000 */
[----:B0-----:R-:W-:Y:S01]  /*32a0*/  FADD.FTZ R25, R27, 1 ;  /* 0x3f8000001b197421 */ /* 0x001fe20000010000 */
[----:B------:R-:W-:-:S06]  /*32b0*/  FADD.FTZ R27, R22, 1 ;  /* 0x3f800000161b7421 */ /* 0x000fcc0000010000 */
[----:B------:R-:W0:Y:S01]  /*32c0*/  MUFU.RCP R18, R18 ;  /* 0x0000001200127308 */ /* 0x000e220000001000 */
[----:B-1----:R-:W-:-:S07]  /*32d0*/  FADD.FTZ R22, R26, 1 ;  /* 0x3f8000001a167421 */ /* 0x002fce0000010000 */
[----:B------:R-:W1:Y:S01]  /*32e0*/  MUFU.RCP R25, R25 ;  /* 0x0000001900197308 */ /* 0x000e620000001000 */
[----:B---3--:R-:W-:Y:S01]  /*32f0*/  FMUL.FTZ R29, R16, R15 ;  /* 0x0000000f101d7220 */ /* 0x008fe20000410000 */
[----:B------:R-:W-:Y:S01]  /*3300*/  FFMA.FTZ R15, -R5, R5, 1 ;  /* 0x3f800000050f7423 */ /* 0x000fe20000010105 */
[----:B------:R-:W-:-:S03]  /*3310*/  FFMA.FTZ R16, -R19, R19, 1 ;  /* 0x3f80000013107423 */ /* 0x000fc60000010113 */
[----:B------:R-:W-:Y:S01]  /*3320*/  FFMA.FTZ R5, R14, R15, R5 ;  /* 0x0000000f0e057223 */ /* 0x000fe20000010005 */
[----:B------:R-:W-:Y:S01]  /*3330*/  FFMA.FTZ R12, R12, R16, R19 ;  /* 0x000000100c0c7223 */ /* 0x000fe20000010013 */
[----:B------:R-:W3:Y:S01]  /*3340*/  MUFU.RCP R27, R27 ;  /* 0x0000001b001b7308 */ /* 0x000ee20000001000 */
[----:B------:R-:W4:Y:S01]  /*3350*/  LDC.64 R14, c[0x0][0x388] ;  /* 0x0000e200ff0e7b82 */ /* 0x000f220000000a00 */
[----:B0-----:R-:W-:Y:S01]  /*3360*/  FMUL.FTZ R18, R17, R18 ;  /* 0x0000001211127220 */ /* 0x001fe20000410000 */
[----:B------:R-:W-:Y:S01]  /*3370*/  FFMA.FTZ R17, -R6, R6, 1 ;  /* 0x3f80000006117423 */ /* 0x000fe20000010106 */
[----:B------:R-:W-:-:S03]  /*3380*/  FFMA.FTZ R16, -R2, R2, 1 ;  /* 0x3f80000002107423 */ /* 0x000fc60000010102 */
[----:B------:R-:W-:Y:S01]  /*3390*/  FFMA.FTZ R29, R29, R17, R6 ;  /* 0x000000111d1d7223 */ /* 0x000fe20000010006 */
[----:B------:R-:W0:Y:S01]  /*33a0*/  MUFU.RCP R22, R22 ;  /* 0x0000001600167308 */ /* 0x000e220000001000 */
[----:B-1----:R-:W-:Y:S01]  /*33b0*/  FMUL.FTZ R25, R20, R25 ;  /* 0x0000001914197220 */ /* 0x002fe20000410000 */
[----:B------:R-:W-:-:S03]  /*33c0*/  FFMA.FTZ R6, -R23, R23, 1 ;  /* 0x3f80000017067423 */ /* 0x000fc60000010117 */
[----:B------:R-:W-:Y:S01]  /*33d0*/  FFMA.FTZ R25, R25, R16, R2 ;  /* 0x0000001019197223 */ /* 0x000fe20000010002 */
[----:B------:R-:W-:Y:S02]  /*33e0*/  FFMA.FTZ R18, R18, R6, R23 ;  /* 0x0000000612127223 */ /* 0x000fe40000010017 */
[----:B------:R-:W1:Y:S01]  /*33f0*/  MUFU.TANH R3, R3 ;  /* 0x0000000300037308 */ /* 0x000e620000002400 */
[----:B---3--:R-:W-:-:S07]  /*3400*/  FMUL.FTZ R24, R24, R27 ;  /* 0x0000001b18187220 */ /* 0x008fce0000410000 */
[----:B------:R-:W3:Y:S01]  /*3410*/  MUFU.TANH R4, R4 ;  /* 0x0000000400047308 */ /* 0x000ee20000002400 */
[----:B0-----:R-:W-:Y:S01]  /*3420*/  FMUL.FTZ R7, R7, R22 ;  /* 0x0000001607077220 */ /* 0x001fe20000410000 */
[----:B----4-:R-:W-:-:S04]  /*3430*/  IMAD.WIDE.U32 R14, R0, 0x2, R14 ;  /* 0x00000002000e7825 */ /* 0x010fc800078e000e */
[----:B------:R-:W-:-:S04]  /*3440*/  IMAD.WIDE.U32 R14, R13, 0x10, R14 ;  /* 0x000000100d0e7825 */ /* 0x000fc800078e000e */
[----:B-1----:R-:W-:-:S04]  /*3450*/  FFMA.FTZ R17, -R3, R3, 1 ;  /* 0x3f80000003117423 */ /* 0x002fc80000010103 */
[----:B------:R-:W-:Y:S01]  /*3460*/  FFMA.FTZ R24, R24, R17, R3 ;  /* 0x0000001118187223 */ /* 0x000fe20000010003 */
[----:B---3--:R-:W-:-:S04]  /*3470*/  FFMA.FTZ R19, -R4, R4, 1 ;  /* 0x3f80000004137423 */ /* 0x008fc80000010104 */
[----:B------:R-:W-:Y:S01]  /*3480*/  FFMA.FTZ R7, R7, R19, R4 ;  /* 0x0000001307077223 */ /* 0x000fe20000010004 */
[--C-:B--2---:R-:W-:Y:S02]  /*3490*/  HADD2.F32 R4, -RZ, R8.reuse.H0_H0 ;  /* 0x20000008ff047230 */ /* 0x104fe40000004100 */
[--C-:B------:R-:W-:Y:S02]  /*34a0*/  HADD2.F32 R3, -RZ, R9.reuse.H0_H0 ;  /* 0x20000009ff037230 */ /* 0x100fe40000004100 */
[----:B------:R-:W-:Y:S02]  /*34b0*/  HADD2.F32 R2, -RZ, R9.H1_H1 ;  /* 0x30000009ff027230 */ /* 0x000fe40000004100 */
[----:B------:R-:W-:Y:S01]  /*34c0*/  FMUL.FTZ R4, R4, R21 ;  /* 0x0000001504047220 */ /* 0x000fe20000410000 */
[----:B------:R-:W-:Y:S02]  /*34d0*/  HADD2.F32 R8, -RZ, R8.H1_H1 ;  /* 0x30000008ff087230 */ /* 0x000fe40000004100 */
[----:B------:R-:W-:Y:S01]  /*34e0*/  FMUL.FTZ R3, R3, R12 ;  /* 0x0000000c03037220 */ /* 0x000fe20000410000 */
[----:B------:R-:W-:-:S02]  /*34f0*/  HADD2.F32 R9, -RZ, R10.H0_H0 ;  /* 0x2000000aff097230 */ /* 0x000fc40000004100 */
[----:B------:R-:W-:Y:S01]  /*3500*/  FMUL.FTZ R2, R2, R29 ;  /* 0x0000001d02027220 */ /* 0x000fe20000410000 */
[----:B------:R-:W-:Y:S02]  /*3510*/  HADD2.F32 R10, -RZ, R10.H1_H1 ;  /* 0x3000000aff0a7230 */ /* 0x000fe40000004100 */
[----:B------:R-:W-:Y:S01]  /*3520*/  FMUL.FTZ R5, R8, R5 ;  /* 0x0000000508057220 */ /* 0x000fe20000410000 */
[--C-:B------:R-:W-:Y:S02]  /*3530*/  HADD2.F32 R17, -RZ, R11.reuse.H0_H0 ;  /* 0x2000000bff117230 */ /* 0x100fe40000004100 */
[----:B------:R-:W-:Y:S01]  /*3540*/  FMUL.FTZ R9, R9, R18 ;  /* 0x0000001209097220 */ /* 0x000fe20000410000 */
[----:B------:R-:W-:Y:S02]  /*3550*/  HADD2.F32 R6, -RZ, R11.H1_H1 ;  /* 0x3000000bff067230 */ /* 0x000fe40000004100 */
[----:B------:R-:W-:Y:S01]  /*3560*/  FMUL.FTZ R10, R10, R25 ;  /* 0x000000190a0a7220 */ /* 0x000fe20000410000 */
[----:B------:R-:W-:Y:S01]  /*3570*/  F2FP.F16.F32.PACK_AB R4, R5, R4 ;  /* 0x000000040504723e */ /* 0x000fe200000000ff */
[----:B------:R-:W-:Y:S01]  /*3580*/  FMUL.FTZ R24, R17, R24 ;  /* 0x0000001811187220 */ /* 0x000fe20000410000 */
[----:B------:R-:W-:Y:S01]  /*3590*/  F2FP.F16.F32.PACK_AB R5, R2, R3 ;  /* 0x000000030205723e */ /* 0x000fe200000000ff */
[----:B------:R-:W-:Y:S01]  /*35a0*/  FMUL.FTZ R7, R6, R7 ;  /* 0x0000000706077220 */ /* 0x000fe20000410000 */
[----:B------:R-:W-:-:S04]  /*35b0*/  F2FP.F16.F32.PACK_AB R6, R10, R9 ;  /* 0x000000090a06723e */ /* 0x000fc800000000ff */
[----:B------:R-:W-:-:S05]  /*35c0*/  F2FP.F16.F32.PACK_AB R7, R7, R24 ;  /* 0x000000180707723e */ /* 0x000fca00000000ff */
[----:B------:R-:W-:Y:S01]  /*35d0*/  STG.E.128 desc[UR4][R14.64], R4 ;  /* 0x000000040e007986 */ /* 0x000fe2000c101d04 */
[----:B------:R-:W-:Y:S05]  /*35e0*/  EXIT ;  /* 0x000000000000794d */ /* 0x000fea0003800000 */
.L_x_1883:
        /* <DEDUP_REMOVED lines=9> */
.L_x_7846:


//--------------------- .text._ZN2at6native18elementwise_kernelILi128ELi4EZNS0_15gpu_kernel_implIZZZNS0_61_GLOBAL__N__b29612f4_23_ActivationMishKernel_cu_9e10b42f_310420mish_backward_kernelERNS_14TensorIteratorEENKUlvE_clEvENKUlvE0_clEvEUlffE_EEvRNS_18TensorIteratorBaseERKT_EUliE_EEviT1_ --------------------------
	.section	.text._ZN2at6native18elementwise_kernelILi128ELi4EZNS0_15gpu_kernel_implIZZZNS0_61_GLOBAL__N__b29612f4_23_ActivationMishKernel_cu_9e10b42f_310420mish_backward_kernelERNS_14TensorIteratorEENKUlvE_clEvENKUlvE0_clEvEUlffE_EEvRNS_18TensorIteratorBaseERKT_EUliE_EEviT1_,"ax",@progbits
	.align	128
        .global         _ZN2at6native18elementwise_kernelILi128ELi4EZNS0_15gpu_kernel_implIZZZNS0_61_GLOBAL__N__b29612f4_23_ActivationMishKernel_cu_9e10b42f_310420mish_backward_kernelERNS_14TensorIteratorEENKUlvE_clEvENKUlvE0_clEvEUlffE_EEvRNS_18TensorIteratorBaseERKT_EUliE_EEviT1_
        .type           _ZN2at6native18elementwise_kernelILi128ELi4EZNS0_15gpu_kernel_implIZZZNS0_61_GLOBAL__N__b29612f4_23_ActivationMishKernel_cu_9e10b42f_310420mish_backward_kernelERNS_14TensorIteratorEENKUlvE_clEvENKUlvE0_clEvEUlffE_EEvRNS_18TensorIteratorBaseERKT_EUliE_EEviT1_,@function
        .size           _ZN2at6native18elementwise_kernelILi128ELi4EZNS0_15gpu_kernel_implIZZZNS0_61_GLOBAL__N__b29612f4_23_ActivationMishKernel_cu_9e10b42f_310420mish_backward_kernelERNS_14TensorIteratorEENKUlvE_clEvENKUlvE0_clEvEUlffE_EEvRNS_18TensorIteratorBaseERKT_EUliE_EEviT1_,(.L_x_7847 - _ZN2at6native18elementwise_kernelILi128ELi4EZNS0_15gpu_kernel_implIZZZNS0_61_GLOBAL__N__b29612f4_23_ActivationMishKernel_cu_9e10b42f_310420mish_backward_kernelERNS_14TensorIteratorEENKUlvE_clEvENKUlvE0_clEvEUlffE_EEvRNS_18TensorIteratorBaseERKT_EUliE_EEviT1_)
        .other          _ZN2at6native18elementwise_kernelILi128ELi4EZNS0_15gpu_kernel_implIZZZNS0_61_GLOBAL__N__b29612f4_23_ActivationMishKernel_cu_9e10b42f_310420mish_backward_kernelERNS_14TensorIteratorEENKUlvE_clEvENKUlvE0_clEvEUlffE_EEvRNS_18TensorIteratorBaseERKT_EUliE_EEviT1_,@"STO_CUDA_ENTRY STV_DEFAULT"
_ZN2at6native18elementwise_kernelILi128ELi4EZNS0_15gpu_kernel_implIZZZNS0_61_GLOBAL__N__b29612f4_23_ActivationMishKernel_cu_9e10b42f_310420mish_backward_kernelERNS_14TensorIteratorEENKUlvE_clEvENKUlvE0_clEvEUlffE_EEvRNS_18TensorIteratorBaseERKT_EUliE_EEviT1_:
.text._ZN2at6native18elementwise_kernelILi128ELi4EZNS0_15gpu_kernel_implIZZZNS0_61_GLOBAL__N__b29612f4_23_ActivationMishKernel_cu_9e10b42f_310420mish_backward_kernelERNS_14TensorIteratorEENKUlvE_clEvENKUlvE0_clEvEUlffE_EEvRNS_18TensorIteratorBaseERKT_EUliE_EEviT1_:
        /* <DEDUP_REMOVED lines=19> */
[----:B------:R-:W-:Y:S02]  /*0130*/  HFMA2 R16, -RZ, RZ, 0, 0 ;  /* 0x00000000ff107431 */ /* 0x000fe400000001ff */
        /* <DEDUP_REMOVED lines=351> */
.L_x_1886:
[----:B------:R-:W0:Y:S01]  /*1730*/  LDCU.64 UR6, c[0x0][0x5f0] ;  /* 0x0000be00ff0677ac */ /* 0x000e220008000a00 */
[----:B------:R-:W-:Y:S01]  /*1740*/  BSSY.RECONVERGENT B6, `(.L_x_1887) ;  /* 0x00000dd000067945 */ /* 0x000fe20003800200 */
        /* <DEDUP_REMOVED lines=14> */
[----:B--2---:R0:W1:Y:S01]  /*1830*/  I2F.S16 R19, R2 ;  /* 0x0000000200137306 */ /* 0x0040620000101400 */
[----:B------:R-:W-:Y:S05]  /*1840*/  BRA `(.L_x_1893) ;  /* 0x0000000c00307947 */ /* 0x000fea0003800000 */
.L_x_1891:
[----:B------:R-:W2:Y:S02]  /*1850*/  LDG.E.U8 R2, desc[UR36][R2.64] ;  /* 0x0000002402027981 */ /* 0x000ea4000c1e1100 */
[----:B--2---:R-:W-:Y:S01]  /*1860*/  I2FP.F32.U32 R19, R2 ;  /* 0x0000000200137245 */ /* 0x004fe20000201000 */
[----:B------:R-:W-:Y:S06]  /*1870*/  BRA `(.L_x_1893) ;  /* 0x0000000c00247947 */ /* 0x000fec0003800000 */
.L_x_1890:
[----:B------:R-:W-:-:S09]  /*1880*/  UISETP.NE.AND UP0, UPT, UR4, 0x2, UPT ;  /* 0x000000020400788c */ /* 0x000fd2000bf05270 */
[----:B------:R-:W-:Y:S05]  /*1890*/  BRA.U !UP0, `(.L_x_1894) ;  /* 0x0000000108287547 */ /* 0x000fea000b800000 */
[----:B------:R-:W-:-:S09]  /*18a0*/  UISETP.NE.AND UP0, UPT, UR4, 0x3, UPT ;  /* 0x000000030400788c */ /* 0x000fd2000bf05270 */
[----:B------:R-:W-:Y:S05]  /*18b0*/  BRA.U !UP0, `(.L_x_1895) ;  /* 0x0000000108147547 */ /* 0x000fea000b800000 */
[----:B------:R-:W-:-:S09]  /*18c0*/  UISETP.NE.AND UP0, UPT, UR4, 0x4, UPT ;  /* 0x000000040400788c */ /* 0x000fd2000bf05270 */
[----:B------:R-:W-:Y:S05]  /*18d0*/  BRA.U UP0, `(.L_x_1892) ;  /* 0x0000000900907547 */ /* 0x000fea000b800000 */
[----:B------:R-:W2:Y:S02]  /*18e0*/  LDG.E.64 R2, desc[UR36][R2.64] ;  /* 0x0000002402027981 */ /* 0x000ea4000c1e1b00 */
[----:B--2---:R4:W0:Y:S01]  /*18f0*/  I2F.S64 R19, R2 ;  /* 0x0000000200137312 */ /* 0x0048220000301400 */
[----:B------:R-:W-:Y:S05]  /*1900*/  BRA `(.L_x_1893) ;  /* 0x0000000c00007947 */ /* 0x000fea0003800000 */
.L_x_1895:
[----:B------:R-:W2:Y:S02]  /*1910*/  LDG.E R2, desc[UR36][R2.64] ;  /* 0x0000002402027981 */ /* 0x000ea4000c1e1900 */
[----:B--2---:R-:W-:Y:S01]  /*1920*/  I2FP.F32.S32 R19, R2 ;  /* 0x0000000200137245 */ /* 0x004fe20000201400 */
[----:B------:R-:W-:Y:S06]  /*1930*/  BRA `(.L_x_1893) ;  /* 0x0000000800f47947 */ /* 0x000fec0003800000 */
.L_x_1894:
[----:B------:R-:W2:Y:S02]  /*1940*/  LDG.E.U16 R2, desc[UR36][R2.64] ;  /* 0x0000002402027981 */ /* 0x000ea4000c1e1500 */
[----:B--2---:R0:W1:Y:S01]  /*1950*/  I2F.S16 R19, R2 ;  /* 0x0000000200137306 */ /* 0x0040620000101400 */
[----:B------:R-:W-:Y:S05]  /*1960*/  BRA `(.L_x_1893) ;  /* 0x0000000800e87947 */ /* 0x000fea0003800000 */
.L_x_1889:
[----:B------:R-:W-:-:S09]  /*1970*/  UISETP.GT.AND UP0, UPT, UR4, 0x6, UPT ;  /* 0x000000060400788c */ /* 0x000fd2000bf04270 */
[----:B------:R-:W-:Y:S05]  /*1980*/  BRA.U UP0, `(.L_x_1896) ;  /* 0x0000000100247547 */ /* 0x000fea000b800000 */
[----:B------:R-:W-:-:S09]  /*1990*/  UISETP.NE.AND UP0, UPT, UR4, 0x5, UPT ;  /* 0x000000050400788c */ /* 0x000fd2000bf05270 */
[----:B------:R-:W-:Y:S05]  /*19a0*/  BRA.U !UP0, `(.L_x_1897) ;  /* 0x0000000108107547 */ /* 0x000fea000b800000 */
[----:B------:R-:W-:-:S09]  /*19b0*/  UISETP.NE.AND UP0, UPT, UR4, 0x6, UPT ;  /* 0x000000060400788c */ /* 0x000fd2000bf05270 */
[----:B------:R-:W-:Y:S05]  /*19c0*/  BRA.U UP0, `(.L_x_1892) ;  /* 0x0000000900547547 */ /* 0x000fea000b800000 */
[----:B------:R2:W5:Y:S01]  /*19d0*/  LDG.E R19, desc[UR36][R2.64] ;  /* 0x0000002402137981 */ /* 0x000562000c1e1900 */
[----:B------:R-:W-:Y:S05]  /*19e0*/  BRA `(.L_x_1893) ;  /* 0x0000000800c87947 */ /* 0x000fea0003800000 */
.L_x_1897:
[----:B------:R-:W2:Y:S02]  /*19f0*/  LDG.E.U16 R2, desc[UR36][R2.64] ;  /* 0x0000002402027981 */ /* 0x000ea4000c1e1500 */
[----:B--2---:R-:W-:Y:S01]  /*1a00*/  HADD2.F32 R19, -RZ, R2.H0_H0 ;  /* 0x20000002ff137230 */ /* 0x004fe20000004100 */
[----:B------:R-:W-:Y:S06]  /*1a10*/  BRA `(.L_x_1893) ;  /* 0x0000000800bc7947 */ /* 0x000fec0003800000 */
.L_x_1896:
[----:B------:R-:W-:-:S09]  /*1a20*/  UISETP.NE.AND UP0, UPT, UR4, 0x7, UPT ;  /* 0x000000070400788c */ /* 0x000fd2000bf05270 */
[----:B------:R-:W-:Y:S05]  /*1a30*/  BRA.U !UP0, `(.L_x_1898) ;  /* 0x0000000108247547 */ /* 0x000fea000b800000 */
[----:B------:R-:W-:-:S09]  /*1a40*/  UISETP.NE.AND UP0, UPT, UR4, 0x8, UPT ;  /* 0x000000080400788c */ /* 0x000fd2000bf05270 */
[----:B------:R-:W-:Y:S05]  /*1a50*/  BRA.U !UP0, `(.L_x_1899) ;  /* 0x0000000108107547 */ /* 0x000fea000b800000 */
[----:B------:R-:W-:-:S09]  /*1a60*/  UISETP.NE.AND UP0, UPT, UR4, 0x9, UPT ;  /* 0x000000090400788c */ /* 0x000fd2000bf05270 */
[----:B------:R-:W-:Y:S05]  /*1a70*/  BRA.U UP0, `(.L_x_1892) ;  /* 0x0000000900287547 */ /* 0x000fea000b800000 */
[----:B------:R3:W5:Y:S01]  /*1a80*/  LDG.E R19, desc[UR36][R2.64] ;  /* 0x0000002402137981 */ /* 0x000762000c1e1900 */
[----:B------:R-:W-:Y:S05]  /*1a90*/  BRA `(.L_x_1893) ;  /* 0x00000008009c7947 */ /* 0x000fea0003800000 */
.L_x_1899:
[----:B------:R-:W2:Y:S02]  /*1aa0*/  LDG.E.U16 R2, desc[UR36][R2.64] ;  /* 0x0000002402027981 */ /* 0x000ea4000c1e1500 */
[----:B--2---:R-:W-:Y:S01]  /*1ab0*/  HADD2.F32 R19, -RZ, R2.H0_H0 ;  /* 0x20000002ff137230 */ /* 0x004fe20000004100 */
[----:B------:R-:W-:Y:S06]  /*1ac0*/  BRA `(.L_x_1893) ;  /* 0x0000000800907947 */ /* 0x000fec0003800000 */
.L_x_1898:
[----:B------:R-:W2:Y:S01]  /*1ad0*/  LDG.E.64 R2, desc[UR36][R2.64] ;  /* 0x0000002402027981 */ /* 0x000ea2000c1e1b00 */
[----:B------:R-:W-:Y:S01]  /*1ae0*/  UMOV UR4, 0xf0000000 ;  /* 0xf000000000047882 */ /* 0x000fe20000000000 */
[----:B------:R-:W-:Y:S01]  /*1af0*/  UMOV UR5, 0x380fffff ;  /* 0x380fffff00057882 */ /* 0x000fe20000000000 */
[----:B--2---:R-:W0:Y:S01]  /*1b00*/  F2F.F32.F64 R19, R2 ;  /* 0x0000000200137310 */ /* 0x004e220000301000 */
[----:B------:R-:W-:-:S14]  /*1b10*/  DSETP.GEU.AND P0, PT, |R2|, UR4, PT ;  /* 0x0000000402007e2a */ /* 0x000fdc000bf0e200 */
[----:B0-----:R-:W-:Y:S01]  /*1b20*/  @!P0 FMUL R19, R19, 1.175494350822287508e-38 ;  /* 0x0080000013138820 */ /* 0x001fe20000400000 */
[----:B------:R-:W-:Y:S06]  /*1b30*/  BRA `(.L_x_1893) ;  /* 0x0000000800747947 */ /* 0x000fec0003800000 */
.L_x_1888:
        /* <DEDUP_REMOVED lines=10> */
[----:B------:R-:W-:Y:S01]  /*1be0*/  FSEL R19, RZ, 1, !P0 ;  /* 0x3f800000ff137808 */ /* 0x000fe20004000000 */
[----:B------:R-:W-:Y:S08]  /*1bf0*/  BRA `(.L_x_1893) ;  /* 0x0000000800447947 */ /* 0x000ff00003800000 */
.L_x_1902:
[----:B------:R-:W2:Y:S01]  /*1c00*/  LDG.E.64 R2, desc[UR36][R2.64] ;  /* 0x0000002402027981 */ /* 0x000ea2000c1e1b00 */
[----:B------:R-:W-:Y:S01]  /*1c10*/  UMOV UR4, 0xf0000000 ;  /* 0xf000000000047882 */ /* 0x000fe20000000000 */
[----:B------:R-:W-:Y:S01]  /*1c20*/  UMOV UR5, 0x380fffff ;  /* 0x380fffff00057882 */ /* 0x000fe20000000000 */
[----:B--2---:R-:W0:Y:S01]  /*1c30*/  F2F.F32.F64 R19, R2 ;  /* 0x0000000200137310 */ /* 0x004e220000301000 */
[----:B------:R-:W-:-:S14]  /*1c40*/  DSETP.GEU.AND P0, PT, |R2|, UR4, PT ;  /* 0x0000000402007e2a */ /* 0x000fdc000bf0e200 */
[----:B0-----:R-:W-:Y:S01]  /*1c50*/  @!P0 FMUL R19, R19, 1.175494350822287508e-38 ;  /* 0x0080000013138820 */ /* 0x001fe20000400000 */
[----:B------:R-:W-:Y:S06]  /*1c60*/  BRA `(.L_x_1893) ;  /* 0x0000000800287947 */ /* 0x000fec0003800000 */
.L_x_1901:
        /* <DEDUP_REMOVED lines=14> */
[----:B------:R-:W-:Y:S01]  /*1d50*/  VIADD R5, R4, 0xfffffffc ;  /* 0xfffffffc04057836 */ /* 0x000fe20000000000 */
[----:B------:R-:W-:-:S04]  /*1d60*/  IADD3 R4, PT, PT, R0, 0x1000000, RZ ;  /* 0x0100000000047810 */ /* 0x000fc80007ffe0ff */
[----:B------:R-:W-:Y:S01]  /*1d70*/  SHF.L.U32 R6, R0, R5, RZ ;  /* 0x0000000500067219 */ /* 0x000fe200000006ff */
[----:B------:R-:W-:Y:S01]  /*1d80*/  IMAD.SHL.U32 R5, R5, 0x800000, RZ ;  /* 0x0080000005057824 */ /* 0x000fe200078e00ff */
[----:B------:R-:W-:-:S04]  /*1d90*/  SHF.R.S32.HI R4, RZ, 0x8, R4 ;  /* 0x00000008ff047819 */ /* 0x000fc80000011404 */
[----:B------:R-:W-:-:S05]  /*1da0*/  LEA.HI R5, R6, -R5, RZ, 0x1c ;  /* 0x8000000506057211 */ /* 0x000fca00078fe0ff */
[----:B------:R-:W-:-:S05]  /*1db0*/  VIADD R5, R5, 0x3c000000 ;  /* 0x3c00000005057836 */ /* 0x000fca0000000000 */
[----:B------:R-:W-:-:S04]  /*1dc0*/  LOP3.LUT R4, R5, 0x7f800000, R4, 0xf8, !PT ;  /* 0x7f80000005047812 */ /* 0x000fc800078ef804 */
[----:B------:R-:W-:-:S04]  /*1dd0*/  SEL R4, R4, RZ, P0 ;  /* 0x000000ff04047207 */ /* 0x000fc80000000000 */
[----:B------:R-:W-:Y:S01]  /*1de0*/  LOP3.LUT R19, R4, 0x80000000, R19, 0xf8, !PT ;  /* 0x8000000004137812 */ /* 0x000fe200078ef813 */
[----:B------:R-:W-:Y:S06]  /*1df0*/  BRA `(.L_x_1893) ;  /* 0x0000000400c47947 */ /* 0x000fec0003800000 */
.L_x_1904:
[----:B------:R-:W2:Y:S02]  /*1e00*/  LDG.E.U8 R2, desc[UR36][R2.64] ;  /* 0x0000002402027981 */ /* 0x000ea4000c1e1100 */
[C---:B--2---:R-:W-:Y:S01]  /*1e10*/  IMAD.SHL.U32 R4, R2.reuse, 0x2000000, RZ ;  /* 0x0200000002047824 */ /* 0x044fe200078e00ff */
[----:B------:R-:W-:-:S04]  /*1e20*/  SHF.L.U32 R5, R2, 0x8, RZ ;  /* 0x0000000802057819 */ /* 0x000fc800000006ff */
[----:B------:R-:W-:Y:S02]  /*1e30*/  ISETP.GT.U32.AND P0, PT, R4, 0x7ffffff, PT ;  /* 0x07ffffff0400780c */ /* 0x000fe40003f04070 */
[----:B------:R-:W-:-:S11]  /*1e40*/  PRMT R19, R5, 0x9910, RZ ;  /* 0x0000991005137816 */ /* 0x000fd600000000ff */
[----:B------:R-:W-:Y:S02]  /*1e50*/  @!P0 LOP3.LUT R0, R5, 0x7f00, RZ, 0xc0, !PT ;  /* 0x00007f0005008812 */ /* 0x000fe400078ec0ff */
[----:B------:R-:W-:Y:S02]  /*1e60*/  @P0 LEA.HI R4, R4, 0x70000000, RZ, 0x1c ;  /* 0x7000000004040811 */ /* 0x000fe400078fe0ff */
[----:B------:R-:W-:-:S05]  /*1e70*/  @!P0 LOP3.LUT R0, R0, 0x3f000000, RZ, 0xfc, !PT ;  /* 0x3f00000000008812 */ /* 0x000fca00078efcff */
[----:B------:R-:W-:Y:S01]  /*1e80*/  @!P0 FADD.FTZ R0, R0, -0.5 ;  /* 0xbf00000000008421 */ /* 0x000fe20000010000 */
[----:B------:R-:W-:-:S05]  /*1e90*/  @P0 FMUL.FTZ R0, R4, 1.9259299443872358531e-34 ;  /* 0x0780000004000820 */ /* 0x000fca0000410000 */
[----:B------:R-:W-:Y:S01]  /*1ea0*/  LOP3.LUT R19, R0, 0x80000000, R19, 0xf8, !PT ;  /* 0x8000000000137812 */ /* 0x000fe200078ef813 */
[----:B------:R-:W-:Y:S06]  /*1eb0*/  BRA `(.L_x_1893) ;  /* 0x0000000400947947 */ /* 0x000fec0003800000 */
.L_x_1903:
[----:B------:R-:W2:Y:S02]  /*1ec0*/  LDG.E.U16 R2, desc[UR36][R2.64] ;  /* 0x0000002402027981 */ /* 0x000ea4000c1e1500 */
[----:B--2---:R-:W-:Y:S01]  /*1ed0*/  IMAD.U32 R19, R2, 0x10000, RZ ;  /* 0x0001000002137824 */ /* 0x004fe200078e00ff */
[----:B------:R-:W-:Y:S06]  /*1ee0*/  BRA `(.L_x_1893) ;  /* 0x0000000400887947 */ /* 0x000fec0003800000 */
.L_x_1900:
        /* <DEDUP_REMOVED lines=9> */
[----:B--2---:R-:W-:Y:S01]  /*1f80*/  I2FP.F32.U32 R19, R2 ;  /* 0x0000000200137245 */ /* 0x004fe20000201000 */
[----:B------:R-:W-:Y:S06]  /*1f90*/  BRA `(.L_x_1893) ;  /* 0x00000004005c7947 */ /* 0x000fec0003800000 */
.L_x_1907:
[----:B------:R-:W2:Y:S01]  /*1fa0*/  LDG.E.U8 R3, desc[UR36][R2.64] ;  /* 0x0000002402037981 */ /* 0x000ea2000c1e1100 */
        /* <DEDUP_REMOVED lines=19> */
.L_x_1909:
[----:B------:R-:W-:Y:S05]  /*20e0*/  BSYNC.RECONVERGENT B0 ;  /* 0x0000000000007941 */ /* 0x000fea0003800200 */
.L_x_1908:
[----:B------:R-:W-:Y:S02]  /*20f0*/  SHF.L.U32 R0, R0, 0x14, RZ ;  /* 0x0000001400007819 */ /* 0x000fe400000006ff */
[----:B------:R-:W-:-:S04]  /*2100*/  LEA R2, R2, 0x3b800000, 0x17 ;  /* 0x3b80000002027811 */ /* 0x000fc800078eb8ff */
[----:B------:R-:W-:Y:S01]  /*2110*/  LOP3.LUT R19, R2, R0, R19, 0xfe, !PT ;  /* 0x0000000002137212 */ /* 0x000fe200078efe13 */
[----:B------:R-:W-:Y:S06]  /*2120*/  BRA `(.L_x_1893) ;  /* 0x0000000000f87947 */ /* 0x000fec0003800000 */
.L_x_1906:
[----:B------:R-:W2:Y:S01]  /*2130*/  LDG.E.U8 R3, desc[UR36][R2.64] ;  /* 0x0000002402037981 */ /* 0x000ea2000c1e1100 */
        /* <DEDUP_REMOVED lines=19> */
.L_x_1911:
[----:B------:R-:W-:Y:S05]  /*2270*/  BSYNC.RECONVERGENT B0 ;  /* 0x0000000000007941 */ /* 0x000fea0003800200 */
.L_x_1910:
[----:B------:R-:W-:Y:S01]  /*2280*/  IMAD.SHL.U32 R0, R0, 0x200000, RZ ;  /* 0x0020000000007824 */ /* 0x000fe200078e00ff */
[----:B------:R-:W-:-:S04]  /*2290*/  LEA R2, R2, 0x37800000, 0x17 ;  /* 0x3780000002027811 */ /* 0x000fc800078eb8ff */
[----:B------:R-:W-:Y:S01]  /*22a0*/  LOP3.LUT R19, R2, R0, R19, 0xfe, !PT ;  /* 0x0000000002137212 */ /* 0x000fe200078efe13 */
[----:B------:R-:W-:Y:S06]  /*22b0*/  BRA `(.L_x_1893) ;  /* 0x0000000000947947 */ /* 0x000fec0003800000 */
.L_x_1905:
[----:B------:R-:W-:-:S09]  /*22c0*/  UISETP.NE.AND UP0, UPT, UR4, 0x1c, UPT ;  /* 0x0000001c0400788c */ /* 0x000fd2000bf05270 */
[----:B------:R-:W-:Y:S05]  /*22d0*/  BRA.U !UP0, `(.L_x_1912) ;  /* 0x0000000108847547 */ /* 0x000fea000b800000 */
[----:B------:R-:W-:-:S09]  /*22e0*/  UISETP.NE.AND UP0, UPT, UR4, 0x1d, UPT ;  /* 0x0000001d0400788c */ /* 0x000fd2000bf05270 */
[----:B------:R-:W-:Y:S05]  /*22f0*/  BRA.U !UP0, `(.L_x_1913) ;  /* 0x0000000108707547 */ /* 0x000fea000b800000 */
[----:B------:R-:W-:-:S09]  /*2300*/  UISETP.NE.AND UP0, UPT, UR4, 0x2c, UPT ;  /* 0x0000002c0400788c */ /* 0x000fd2000bf05270 */
[----:B------:R-:W-:Y:S05]  /*2310*/  BRA.U !UP0, `(.L_x_1914) ;  /* 0x0000000108487547 */ /* 0x000fea000b800000 */
.L_x_1892:
        /* <DEDUP_REMOVED lines=15> */
[----:B--2---:R-:W-:Y:S05]  /*2410*/  CALL.ABS.NOINC R2 ;  /* 0x0000000002007343 */ /* 0x004fea0003c00000 */
.L_x_1915:
[----:B------:R-:W-:Y:S01]  /*2420*/  MOV R19, RZ ;  /* 0x000000ff00137202 */ /* 0x000fe20000000f00 */
[----:B------:R-:W-:Y:S06]  /*2430*/  BRA `(.L_x_1893) ;  /* 0x0000000000347947 */ /* 0x000fec0003800000 */
.L_x_1914:
[----:B------:R-:W2:Y:S01]  /*2440*/  LDG.E.U8 R2, desc[UR36][R2.64] ;  /* 0x0000002402027981 */ /* 0x000ea2000c1e1100 */
[----:B------:R-:W-:Y:S01]  /*2450*/  IMAD.MOV.U32 R19, RZ, RZ, 0x400000 ;  /* 0x00400000ff137424 */ /* 0x000fe200078e00ff */
[----:B--2---:R-:W-:-:S13]  /*2460*/  ISETP.NE.AND P0, PT, R2, RZ, PT ;  /* 0x000000ff0200720c */ /* 0x004fda0003f05270 */
[----:B------:R-:W-:Y:S05]  /*2470*/  @!P0 BRA `(.L_x_1893) ;  /* 0x0000000000248947 */ /* 0x000fea0003800000 */
[----:B------:R-:W-:-:S13]  /*2480*/  ISETP.NE.AND P0, PT, R2, 0xff, PT ;  /* 0x000000ff0200780c */ /* 0x000fda0003f05270 */
[----:B------:R-:W-:Y:S01]  /*2490*/  @!P0 IMAD.MOV.U32 R19, RZ, RZ, 0x7f800001 ;  /* 0x7f800001ff138424 */ /* 0x000fe200078e00ff */
[----:B------:R-:W-:Y:S01]  /*24a0*/  @P0 SHF.L.U32 R19, R2, 0x17, RZ ;  /* 0x0000001702130819 */ /* 0x000fe200000006ff */
[----:B------:R-:W-:Y:S06]  /*24b0*/  BRA `(.L_x_1893) ;  /* 0x0000000000147947 */ /* 0x000fec0003800000 */
.L_x_1913:
[----:B------:R-:W2:Y:S02]  /*24c0*/  LDG.E.64 R2, desc[UR36][R2.64] ;  /* 0x0000002402027981 */ /* 0x000ea4000c1e1b00 */
[----:B--2---:R0:W1:Y:S01]  /*24d0*/  I2F.U64 R19, R2 ;  /* 0x0000000200137312 */ /* 0x0040620000301000 */
[----:B------:R-:W-:Y:S05]  /*24e0*/  BRA `(.L_x_1893) ;  /* 0x0000000000087947 */ /* 0x000fea0003800000 */
.L_x_1912:
[----:B------:R-:W2:Y:S02]  /*24f0*/  LDG.E R2, desc[UR36][R2.64] ;  /* 0x0000002402027981 */ /* 0x000ea4000c1e1900 */
[----:B--2---:R-:W-:-:S07]  /*2500*/  I2FP.F32.U32 R19, R2 ;  /* 0x0000000200137245 */ /* 0x004fce0000201000 */
.L_x_1893:
[----:B------:R-:W-:Y:S05]  /*2510*/  BSYNC.RECONVERGENT B6 ;  /* 0x0000000000067941 */ /* 0x000fea0003800200 */
.L_x_1887:
[----:B------:R-:W0:Y:S01]  /*2520*/  LDCU.64 UR6, c[0x0][0x5f8] ;  /* 0x0000bf00ff0677ac */ /* 0x000e220008000a00 */
[----:B------:R-:W-:Y:S01]  /*2530*/  BSSY.RECONVERGENT B6, `(.L_x_1916) ;  /* 0x00000dd000067945 */ /* 0x000fe20003800200 */
[----:B------:R-:W-:-:S04]  /*2540*/  UPRMT UR4, UR42, 0x9910, URZ ;  /* 0x000099102a047896 */ /* 0x000fc800080000ff */
[----:B------:R-:W-:Y:S01]  /*2550*/  UISETP.GT.AND UP0, UPT, UR4, 0x9, UPT ;  /* 0x000000090400788c */ /* 0x000fe2000bf04270 */
[----:B0-234-:R-:W-:-:S05]  /*2560*/  IADD3 R2, P0, PT, R18, UR6, RZ ;  /* 0x0000000612027c10 */ /* 0x01dfca000ff1e0ff */
        /* <DEDUP_REMOVED lines=11> */
[----:B--2---:R-:W0:Y:S01]  /*2620*/  I2F.S16 R0, R0 ;  /* 0x0000000000007306 */ /* 0x004e220000101400 */
[----:B------:R-:W-:Y:S05]  /*2630*/  BRA `(.L_x_1922) ;  /* 0x0000000c00307947 */ /* 0x000fea0003800000 */
.L_x_1920:
[----:B------:R-:W2:Y:S02]  /*2640*/  LDG.E.U8 R0, desc[UR36][R2.64] ;  /* 0x0000002402007981 */ /* 0x000ea4000c1e1100 */
[----:B--2---:R-:W-:Y:S01]  /*2650*/  I2FP.F32.U32 R0, R0 ;  /* 0x0000000000007245 */ /* 0x004fe20000201000 */
[----:B------:R-:W-:Y:S06]  /*2660*/  BRA `(.L_x_1922) ;  /* 0x0000000c00247947 */ /* 0x000fec0003800000 */
.L_x_1919:
[----:B------:R-:W-:-:S09]  /*2670*/  UISETP.NE.AND UP0, UPT, UR4, 0x2, UPT ;  /* 0x000000020400788c */ /* 0x000fd2000bf05270 */
[----:B------:R-:W-:Y:S05]  /*2680*/  BRA.U !UP0, `(.L_x_1923) ;  /* 0x0000000108287547 */ /* 0x000fea000b800000 */
[----:B------:R-:W-:-:S09]  /*2690*/  UISETP.NE.AND UP0, UPT, UR4, 0x3, UPT ;  /* 0x000000030400788c */ /* 0x000fd2000bf05270 */
[----:B------:R-:W-:Y:S05]  /*26a0*/  BRA.U !UP0, `(.L_x_1924) ;  /* 0x0000000108147547 */ /* 0x000fea000b800000 */
[----:B------:R-:W-:-:S09]  /*26b0*/  UISETP.NE.AND UP0, UPT, UR4, 0x4, UPT ;  /* 0x000000040400788c */ /* 0x000fd2000bf05270 */
[----:B------:R-:W-:Y:S05]  /*26c0*/  BRA.U UP0, `(.L_x_1921) ;  /* 0x0000000900907547 */ /* 0x000fea000b800000 */
[----:B------:R-:W2:Y:S02]  /*26d0*/  LDG.E.64 R2, desc[UR36][R2.64] ;  /* 0x0000002402027981 */ /* 0x000ea4000c1e1b00 */
[----:B--2---:R0:W2:Y:S01]  /*26e0*/  I2F.S64 R0, R2 ;  /* 0x0000000200007312 */ /* 0x0040a20000301400 */
[----:B------:R-:W-:Y:S05]  /*26f0*/  BRA `(.L_x_1922) ;  /* 0x0000000c00007947 */ /* 0x000fea0003800000 */
.L_x_1924:
[----:B------:R-:W2:Y:S02]  /*2700*/  LDG.E R0, desc[UR36][R2.64] ;  /* 0x0000002402007981 */ /* 0x000ea4000c1e1900 */
[----:B--2---:R-:W-:Y:S01]  /*2710*/  I2FP.F32.S32 R0, R0 ;  /* 0x0000000000007245 */ /* 0x004fe20000201400 */
[----:B------:R-:W-:Y:S06]  /*2720*/  BRA `(.L_x_1922) ;  /* 0x0000000800f47947 */ /* 0x000fec0003800000 */
.L_x_1923:
[----:B------:R-:W2:Y:S02]  /*2730*/  LDG.E.U16 R0, desc[UR36][R2.64] ;  /* 0x0000002402007981 */ /* 0x000ea4000c1e1500 */
[----:B--2---:R-:W0:Y:S01]  /*2740*/  I2F.S16 R0, R0 ;  /* 0x0000000000007306 */ /* 0x004e220000101400 */
[----:B------:R-:W-:Y:S05]  /*2750*/  BRA `(.L_x_1922) ;  /* 0x0000000800e87947 */ /* 0x000fea0003800000 */
.L_x_1918:
        /* <DEDUP_REMOVED lines=8> */
.L_x_1926:
[----:B------:R-:W2:Y:S02]  /*27e0*/  LDG.E.U16 R0, desc[UR36][R2.64] ;  /* 0x0000002402007981 */ /* 0x000ea4000c1e1500 */
[----:B--2---:R-:W-:Y:S01]  /*27f0*/  HADD2.F32 R0, -RZ, R0.H0_H0 ;  /* 0x20000000ff007230 */ /* 0x004fe20000004100 */
[----:B------:R-:W-:Y:S06]  /*2800*/  BRA `(.L_x_1922) ;  /* 0x0000000800bc7947 */ /* 0x000fec0003800000 */
.L_x_1925:
        /* <DEDUP_REMOVED lines=8> */
.L_x_1928:
[----:B------:R-:W2:Y:S02]  /*2890*/  LDG.E.U16 R0, desc[UR36][R2.64] ;  /* 0x0000002402007981 */ /* 0x000ea4000c1e1500 */
[----:B--2---:R-:W-:Y:S01]  /*28a0*/  HADD2.F32 R0, -RZ, R0.H0_H0 ;  /* 0x20000000ff007230 */ /* 0x004fe20000004100 */
[----:B------:R-:W-:Y:S06]  /*28b0*/  BRA `(.L_x_1922) ;  /* 0x0000000800907947 */ /* 0x000fec0003800000 */
.L_x_1927:
[----:B------:R-:W2:Y:S01]  /*28c0*/  LDG.E.64 R2, desc[UR36][R2.64] ;  /* 0x0000002402027981 */ /* 0x000ea2000c1e1b00 */
[----:B------:R-:W-:Y:S01]  /*28d0*/  UMOV UR4, 0xf0000000 ;  /* 0xf000000000047882 */ /* 0x000fe20000000000 */
[----:B------:R-:W-:Y:S01]  /*28e0*/  UMOV UR5, 0x380fffff ;  /* 0x380fffff00057882 */ /* 0x000fe20000000000 */
[----:B--2---:R-:W0:Y:S01]  /*28f0*/  F2F.F32.F64 R0, R2 ;  /* 0x0000000200007310 */ /* 0x004e220000301000 */
[----:B------:R-:W-:-:S14]  /*2900*/  DSETP.GEU.AND P0, PT, |R2|, UR4, PT ;  /* 0x0000000402007e2a */ /* 0x000fdc000bf0e200 */
[----:B0-----:R-:W-:Y:S01]  /*2910*/  @!P0 FMUL R0, R0, 1.175494350822287508e-38 ;  /* 0x0080000000008820 */ /* 0x001fe20000400000 */
[----:B------:R-:W-:Y:S06]  /*2920*/  BRA `(.L_x_1922) ;  /* 0x0000000800747947 */ /* 0x000fec0003800000 */
.L_x_1917:
        /* <DEDUP_REMOVED lines=12> */
.L_x_1931:
[----:B------:R-:W2:Y:S01]  /*29f0*/  LDG.E.64 R2, desc[UR36][R2.64] ;  /* 0x0000002402027981 */ /* 0x000ea2000c1e1b00 */
[----:B------:R-:W-:Y:S01]  /*2a00*/  UMOV UR4, 0xf0000000 ;  /* 0xf000000000047882 */ /* 0x000fe20000000000 */
[----:B------:R-:W-:Y:S01]  /*2a10*/  UMOV UR5, 0x380fffff ;  /* 0x380fffff00057882 */ /* 0x000fe20000000000 */
[----:B--2---:R-:W0:Y:S01]  /*2a20*/  F2F.F32.F64 R0, R2 ;  /* 0x0000000200007310 */ /* 0x004e220000301000 */
[----:B------:R-:W-:-:S14]  /*2a30*/  DSETP.GEU.AND P0, PT, |R2|, UR4, PT ;  /* 0x0000000402007e2a */ /* 0x000fdc000bf0e200 */
[----:B0-----:R-:W-:Y:S01]  /*2a40*/  @!P0 FMUL R0, R0, 1.175494350822287508e-38 ;  /* 0x0080000000008820 */ /* 0x001fe20000400000 */
[----:B------:R-:W-:Y:S06]  /*2a50*/  BRA `(.L_x_1922) ;  /* 0x0000000800287947 */ /* 0x000fec0003800000 */
.L_x_1930:
        /* <DEDUP_REMOVED lines=23> */
[----:B------:R-:W-:Y:S01]  /*2bd0*/  LOP3.LUT R0, R5, 0x80000000, R0, 0xf8, !PT ;  /* 0x8000000005007812 */ /* 0x000fe200078ef800 */
[----:B------:R-:W-:Y:S06]  /*2be0*/  BRA `(.L_x_1922) ;  /* 0x0000000400c47947 */ /* 0x000fec0003800000 */
.L_x_1933:
[----:B------:R-:W2:Y:S02]  /*2bf0*/  LDG.E.U8 R2, desc[UR36][R2.64] ;  /* 0x0000002402027981 */ /* 0x000ea4000c1e1100 */
[C---:B--2---:R-:W-:Y:S01]  /*2c00*/  SHF.L.U32 R4, R2.reuse, 0x19, RZ ;  /* 0x0000001902047819 */ /* 0x044fe200000006ff */
        /* <DEDUP_REMOVED lines=8> */
[----:B------:R-:W-:Y:S01]  /*2c90*/  LOP3.LUT R0, R0, 0x80000000, R5, 0xf8, !PT ;  /* 0x8000000000007812 */ /* 0x000fe200078ef805 */
[----:B------:R-:W-:Y:S06]  /*2ca0*/  BRA `(.L_x_1922) ;  /* 0x0000000400947947 */ /* 0x000fec0003800000 */
.L_x_1932:
[----:B------:R-:W2:Y:S02]  /*2cb0*/  LDG.E.U16 R0, desc[UR36][R2.64] ;  /* 0x0000002402007981 */ /* 0x000ea4000c1e1500 */
[----:B--2---:R-:W-:Y:S01]  /*2cc0*/  IMAD.U32 R0, R0, 0x10000, RZ ;  /* 0x0001000000007824 */ /* 0x004fe200078e00ff */
[----:B------:R-:W-:Y:S06]  /*2cd0*/  BRA `(.L_x_1922) ;  /* 0x0000000400887947 */ /* 0x000fec0003800000 */
.L_x_1929:
        /* <DEDUP_REMOVED lines=11> */
.L_x_1936:
[----:B------:R-:W2:Y:S01]  /*2d90*/  LDG.E.U8 R3, desc[UR36][R2.64] ;  /* 0x0000002402037981 */ /* 0x000ea2000c1e1100 */
        /* <DEDUP_REMOVED lines=19> */
.L_x_1938:
[----:B------:R-:W-:Y:S05]  /*2ed0*/  BSYNC.RECONVERGENT B0 ;  /* 0x0000000000007941 */ /* 0x000fea0003800200 */
.L_x_1937:
[----:B------:R-:W-:Y:S01]  /*2ee0*/  IMAD.SHL.U32 R0, R0, 0x100000, RZ ;  /* 0x0010000000007824 */ /* 0x000fe200078e00ff */
[----:B------:R-:W-:-:S04]  /*2ef0*/  LEA R2, R2, 0x3b800000, 0x17 ;  /* 0x3b80000002027811 */ /* 0x000fc800078eb8ff */
[----:B------:R-:W-:Y:S01]  /*2f00*/  LOP3.LUT R0, R2, R0, R7, 0xfe, !PT ;  /* 0x0000000002007212 */ /* 0x000fe200078efe07 */
[----:B------:R-:W-:Y:S06]  /*2f10*/  BRA `(.L_x_1922) ;  /* 0x0000000000f87947 */ /* 0x000fec0003800000 */
.L_x_1935:
        /* <DEDUP_REMOVED lines=20> */
.L_x_1940:
[----:B------:R-:W-:Y:S05]  /*3060*/  BSYNC.RECONVERGENT B0 ;  /* 0x0000000000007941 */ /* 0x000fea0003800200 */
.L_x_1939:
[----:B------:R-:W-:Y:S02]  /*3070*/  SHF.L.U32 R0, R0, 0x15, RZ ;  /* 0x0000001500007819 */ /* 0x000fe400000006ff */
[----:B------:R-:W-:-:S04]  /*3080*/  LEA R2, R2, 0x37800000, 0x17 ;  /* 0x3780000002027811 */ /* 0x000fc800078eb8ff */
[----:B------:R-:W-:Y:S01]  /*3090*/  LOP3.LUT R0, R2, R0, R7, 0xfe, !PT ;  /* 0x0000000002007212 */ /* 0x000fe200078efe07 */
[----:B------:R-:W-:Y:S06]  /*30a0*/  BRA `(.L_x_1922) ;  /* 0x0000000000947947 */ /* 0x000fec0003800000 */
.L_x_1934:
[----:B------:R-:W-:-:S09]  /*30b0*/  UISETP.NE.AND UP0, UPT, UR4, 0x1c, UPT ;  /* 0x0000001c0400788c */ /* 0x000fd2000bf05270 */
[----:B------:R-:W-:Y:S05]  /*30c0*/  BRA.U !UP0, `(.L_x_1941) ;  /* 0x0000000108847547 */ /* 0x000fea000b800000 */
[----:B------:R-:W-:-:S09]  /*30d0*/  UISETP.NE.AND UP0, UPT, UR4, 0x1d, UPT ;  /* 0x0000001d0400788c */ /* 0x000fd2000bf05270 */
[----:B------:R-:W-:Y:S05]  /*30e0*/  BRA.U !UP0, `(.L_x_1942) ;  /* 0x0000000108707547 */ /* 0x000fea000b800000 */
[----:B------:R-:W-:-:S09]  /*30f0*/  UISETP.NE.AND UP0, UPT, UR4, 0x2c, UPT ;  /* 0x0000002c0400788c */ /* 0x000fd2000bf05270 */
[----:B------:R-:W-:Y:S05]  /*3100*/  BRA.U !UP0, `(.L_x_1943) ;  /* 0x0000000108487547 */ /* 0x000fea000b800000 */
.L_x_1921:
[----:B------:R-:W-:Y:S01]  /*3110*/  MOV R2, 0x0 ;  /* 0x0000000000027802 */ /* 0x000fe20000000f00 */
[----:B------:R-:W0:Y:S01]  /*3120*/  LDCU.64 UR4, c[0x4][0x128] ;  /* 0x01002500ff0477ac */ /* 0x000e220008000a00 */
[----:B------:R-:W-:Y:S02]  /*3130*/  HFMA2 R13, -RZ, RZ, 0, 0 ;  /* 0x00000000ff0d7431 */ /* 0x000fe400000001ff */
[----:B------:R-:W-:Y:S01]  /*3140*/  IMAD.MOV.U32 R8, RZ, RZ, 0x4e ;  /* 0x0000004eff087424 */ /* 0x000fe200078e00ff */
[----:B------:R-:W2:Y:S01]  /*3150*/  LDCU.64 UR6, c[0x4][0x130] ;  /* 0x01002600ff0677ac */ /* 0x000ea20008000a00 */
[----:B------:R-:W3:Y:S01]  /*3160*/  LDC.64 R2, c[0x4][R2] ;  /* 0x0100000002027b82 */ /* 0x000ee20000000a00 */
[----:B------:R-:W-:Y:S01]  /*3170*/  IMAD.MOV.U32 R12, RZ, RZ, 0x1 ;  /* 0x00000001ff0c7424 */ /* 0x000fe200078e00ff */
[----:B------:R-:W4:Y:S01]  /*3180*/  LDCU.64 UR8, c[0x4][0x18] ;  /* 0x01000300ff0877ac */ /* 0x000f220008000a00 */
[----:B0-----:R-:W-:Y:S02]  /*3190*/  IMAD.U32 R4, RZ, RZ, UR4 ;  /* 0x00000004ff047e24 */ /* 0x001fe4000f8e00ff */
[----:B------:R-:W-:Y:S01]  /*31a0*/  IMAD.U32 R5, RZ, RZ, UR5 ;  /* 0x00000005ff057e24 */ /* 0x000fe2000f8e00ff */
[----:B--2---:R-:W-:Y:S01]  /*31b0*/  MOV R6, UR6 ;  /* 0x0000000600067c02 */ /* 0x004fe20008000f00 */
[----:B------:R-:W-:-:S02]  /*31c0*/  IMAD.U32 R7, RZ, RZ, UR7 ;  /* 0x00000007ff077e24 */ /* 0x000fc4000f8e00ff */
[----:B----4-:R-:W-:Y:S01]  /*31d0*/  IMAD.U32 R10, RZ, RZ, UR8 ;  /* 0x00000008ff0a7e24 */ /* 0x010fe2000f8e00ff */
[----:B------:R-:W-:-:S07]  /*31e0*/  MOV R11, UR9 ;  /* 0x00000009000b7c02 */ /* 0x000fce0008000f00 */
[----:B------:R-:W-:-:S07]  /*31f0*/  LEPC R20, `(.L_x_1944) ;  /* 0x000000001014794e */ /* 0x000fce0000000000 */
[----:B-1-3-5:R-:W-:Y:S05]  /*3200*/  CALL.ABS.NOINC R2 ;  /* 0x0000000002007343 */ /* 0x02afea0003c00000 */
.L_x_1944:
[----:B------:R-:W-:Y:S01]  /*3210*/  IMAD.MOV.U32 R0, RZ, RZ, RZ ;  /* 0x000000ffff007224 */ /* 0x000fe200078e00ff */
[----:B------:R-:W-:Y:S06]  /*3220*/  BRA `(.L_x_1922) ;  /* 0x0000000000347947 */ /* 0x000fec0003800000 */
.L_x_1943:
[----:B------:R-:W2:Y:S01]  /*3230*/  LDG.E.U8 R2, desc[UR36][R2.64] ;  /* 0x0000002402027981 */ /* 0x000ea2000c1e1100 */
[----:B------:R-:W-:Y:S01]  /*3240*/  IMAD.MOV.U32 R0, RZ, RZ, 0x400000 ;  /* 0x00400000ff007424 */ /* 0x000fe200078e00ff */
[----:B--2---:R-:W-:-:S13]  /*3250*/  ISETP.NE.AND P0, PT, R2, RZ, PT ;  /* 0x000000ff0200720c */ /* 0x004fda0003f05270 */
[----:B------:R-:W-:Y:S05]  /*3260*/  @!P0 BRA `(.L_x_1922) ;  /* 0x0000000000248947 */ /* 0x000fea0003800000 */
[----:B------:R-:W-:-:S13]  /*3270*/  ISETP.NE.AND P0, PT, R2, 0xff, PT ;  /* 0x000000ff0200780c */ /* 0x000fda0003f05270 */
[----:B------:R-:W-:Y:S01]  /*3280*/  @!P0 MOV R0, 0x7f800001 ;  /* 0x7f80000100008802 */ /* 0x000fe20000000f00 */
[----:B------:R-:W-:Y:S01]  /*3290*/  @P0 IMAD.SHL.U32 R0, R2, 0x800000, RZ ;  /* 0x0080000002000824 */ /* 0x000fe200078e00ff */
[----:B------:R-:W-:Y:S06]  /*32a0*/  BRA `(.L_x_1922) ;  /* 0x0000000000147947 */ /* 0x000fec0003800000 */
.L_x_1942:
[----:B------:R-:W2:Y:S02]  /*32b0*/  LDG.E.64 R2, desc[UR36][R2.64] ;  /* 0x0000002402027981 */ /* 0x000ea4000c1e1b00 */
[----:B--2---:R0:W2:Y:S01]  /*32c0*/  I2F.U64 R0, R2 ;  /* 0x0000000200007312 */ /* 0x0040a20000301000 */
[----:B------:R-:W-:Y:S05]  /*32d0*/  BRA `(.L_x_1922) ;  /* 0x0000000000087947 */ /* 0x000fea0003800000 */
.L_x_1941:
[----:B------:R-:W2:Y:S02]  /*32e0*/  LDG.E R0, desc[UR36][R2.64] ;  /* 0x0000002402007981 */ /* 0x000ea4000c1e1900 */
[----:B--2---:R-:W-:-:S07]  /*32f0*/  I2FP.F32.U32 R0, R0 ;  /* 0x0000000000007245 */ /* 0x004fce0000201000 */
.L_x_1922:
[----:B------:R-:W-:Y:S05]  /*3300*/  BSYNC.RECONVERGENT B6 ;  /* 0x0000000000067941 */ /* 0x000fea0003800200 */
.L_x_1916:
[----:B0-2345:R-:W-:Y:S01]  /*3310*/  FMUL.FTZ R2, R0, 1.4426950216293334961 ;  /* 0x3fb8aa3b00027820 */ /* 0x03dfe20000410000 */
[----:B------:R-:W-:Y:S02]  /*3320*/  HFMA2 R6, -RZ, RZ, 1.625, 0 ;  /* 0x3e800000ff067431 */ /* 0x000fe400000001ff */
[----:B------:R-:W-:Y:S01]  /*3330*/  IMAD.MOV.U32 R7, RZ, RZ, 0x3d39bf78 ;  /* 0x3d39bf78ff077424 */ /* 0x000fe200078e00ff */
[----:B------:R-:W0:Y:S02]  /*3340*/  LDCU.64 UR6, c[0x0][0x5e8] ;  /* 0x0000bd00ff0677ac */ /* 0x000e240008000a00 */
[----:B------:R-:W2:Y:S01]  /*3350*/  MUFU.EX2 R2, R2 ;  /* 0x0000000200027308 */ /* 0x000ea20000000800 */
[----:B------:R-:W-:-:S04]  /*3360*/  UPRMT UR4, UR43, 0x9910, URZ ;  /* 0x000099102b047896 */ /* 0x000fc800080000ff */
[----:B------:R-:W-:Y:S01]  /*3370*/  UISETP.GT.AND UP0, UPT, UR4, 0x9, UPT ;  /* 0x000000090400788c */ /* 0x000fe2000bf04270 */
[C---:B--2---:R-:W-:Y:S01]  /*3380*/  FADD.FTZ.RZ R3, R2.reuse, 1 ;  /* 0x3f80000002037421 */ /* 0x044fe2000001c000 */
        /* <DEDUP_REMOVED lines=11> */
[----:B------:R-:W2:Y:S01]  /*3440*/  MUFU.EX2 R6, R6 ;  /* 0x0000000600067308 */ /* 0x000ea20000000800 */
        /* <DEDUP_REMOVED lines=10> */
[----:B------:R-:W-:-:S04]  /*34f0*/  FFMA.FTZ R4, R4, R5, R4 ;  /* 0x0000000504047223 */ /* 0x000fc80000010004 */
[----:B------:R-:W-:Y:S01]  /*3500*/  FFMA.FTZ R5, R3, 0.69314718246459960938, R4 ;  /* 0x3f31721803057823 */ /* 0x000fe20000010004 */
[C---:B------:R-:W-:Y:S01]  /*3510*/  @P1 FFMA.FTZ R5, R2.reuse, R7, +INF ;  /* 0x7f80000002051423 */ /* 0x040fe20000010007 */
[----:B------:R-:W-:Y:S01]  /*3520*/  @P0 FSETP.NEU.FTZ.AND P1, PT, R2, RZ, PT ;  /* 0x000000ff0200020b */ /* 0x000fe20003f3d000 */
[----:B--2---:R-:W-:-:S03]  /*3530*/  FADD.FTZ R4, R6, 1 ;  /* 0x3f80000006047421 */ /* 0x004fc60000010000 */
[----:B------:R-:W-:Y:S01]  /*3540*/  @P0 FSEL R5, R5, -RZ, P1 ;  /* 0x800000ff05050208 */ /* 0x000fe20000800000 */
[----:B------:R-:W2:Y:S01]  /*3550*/  MUFU.RCP R3, R4 ;  /* 0x0000000400037308 */ /* 0x000ea20000001000 */
[----:B0-----:R-:W-:-:S07]  /*3560*/  IADD3 R2, P0, PT, R16, UR6, RZ ;  /* 0x0000000610027c10 */ /* 0x001fce000ff1e0ff */
[----:B------:R-:W0:Y:S01]  /*3570*/  MUFU.TANH R5, R5 ;  /* 0x0000000500057308 */ /* 0x000e220000002400 */
[----:B--2---:R-:W-:Y:S01]  /*3580*/  FMUL.FTZ R0, R3, R0 ;  /* 0x0000000003007220 */ /* 0x004fe20000410000 */
[----:B0-----:R-:W-:-:S04]  /*3590*/  FFMA.FTZ R3, -R5, R5, 1 ;  /* 0x3f80000005037423 */ /* 0x001fc80000010105 */
[----:B------:R-:W-:Y:S01]  /*35a0*/  FFMA.FTZ R0, R0, R3, R5 ;  /* 0x0000000300007223 */ /* 0x000fe20000010005 */
[----:B------:R-:W-:-:S03]  /*35b0*/  IMAD.X R3, RZ, RZ, UR7, P0 ;  /* 0x00000007ff037e24 */ /* 0x000fc600080e06ff */
[----:B-1----:R-:W-:Y:S01]  /*35c0*/  FMUL.FTZ R4, R0, R19 ;  /* 0x0000001300047220 */ /* 0x002fe20000410000 */
        /* <DEDUP_REMOVED lines=9> */
[----:B------:R-:W0:Y:S02]  /*3660*/  F2I.FTZ.TRUNC.NTZ R5, R4 ;  /* 0x0000000400057305 */ /* 0x000e24000021f100 */
[----:B0-----:R0:W-:Y:S01]  /*3670*/  STG.E.U8 desc[UR36][R2.64], R5 ;  /* 0x0000000502007986 */ /* 0x0011e2000c101124 */
[----:B------:R-:W-:Y:S05]  /*3680*/  BRA `(.L_x_1950) ;  /* 0x0000000c003c7947 */ /* 0x000fea0003800000 */
.L_x_1948:
[----:B------:R-:W0:Y:S02]  /*3690*/  F2I.S64.TRUNC R4, R4 ;  /* 0x0000000400047311 */ /* 0x000e24000020d900 */
[----:B0-----:R-:W-:-:S05]  /*36a0*/  IMAD.MOV.U32 R7, RZ, RZ, R4 ;  /* 0x000000ffff077224 */ /* 0x001fca00078e0004 */
[----:B------:R0:W-:Y:S01]  /*36b0*/  STG.E.U8 desc[UR36][R2.64], R7 ;  /* 0x0000000702007986 */ /* 0x0001e2000c101124 */
[----:B------:R-:W-:Y:S05]  /*36c0*/  BRA `(.L_x_1950) ;  /* 0x0000000c002c7947 */ /* 0x000fea0003800000 */
.L_x_1947:
[----:B------:R-:W-:-:S09]  /*36d0*/  UISETP.NE.AND UP0, UPT, UR4, 0x2, UPT ;  /* 0x000000020400788c */ /* 0x000fd2000bf05270 */
[----:B------:R-:W-:Y:S05]  /*36e0*/  BRA.U !UP0, `(.L_x_1951) ;  /* 0x0000000108287547 */ /* 0x000fea000b800000 */
[----:B------:R-:W-:-:S09]  /*36f0*/  UISETP.NE.AND UP0, UPT, UR4, 0x3, UPT ;  /* 0x000000030400788c */ /* 0x000fd2000bf05270 */
[----:B------:R-:W-:Y:S05]  /*3700*/  BRA.U !UP0, `(.L_x_1952) ;  /* 0x0000000108147547 */ /* 0x000fea000b800000 */
[----:B------:R-:W-:-:S09]  /*3710*/  UISETP.NE.AND UP0, UPT, UR4, 0x4, UPT ;  /* 0x000000040400788c */ /* 0x000fd2000bf05270 */
[----:B------:R-:W-:Y:S05]  /*3720*/  BRA.U UP0, `(.L_x_1949) ;  /* 0x0000000900807547 */ /* 0x000fea000b800000 */
[----:B------:R-:W0:Y:S02]  /*3730*/  F2I.S64.TRUNC R4, R4 ;  /* 0x0000000400047311 */ /* 0x000e24000020d900 */
[----:B0-----:R0:W-:Y:S01]  /*3740*/  STG.E.64 desc[UR36][R2.64], R4 ;  /* 0x0000000402007986 */ /* 0x0011e2000c101b24 */
[----:B------:R-:W-:Y:S05]  /*3750*/  BRA `(.L_x_1950) ;  /* 0x0000000c00087947 */ /* 0x000fea0003800000 */
.L_x_1952:
[----:B------:R-:W0:Y:S02]  /*3760*/  F2I.FTZ.TRUNC.NTZ R5, R4 ;  /* 0x0000000400057305 */ /* 0x000e24000021f100 */
[----:B0-----:R0:W-:Y:S01]  /*3770*/  STG.E desc[UR36][R2.64], R5 ;  /* 0x0000000502007986 */ /* 0x0011e2000c101924 */
[----:B------:R-:W-:Y:S05]  /*3780*/  BRA `(.L_x_1950) ;  /* 0x0000000800fc7947 */ /* 0x000fea0003800000 */
.L_x_1951:
[----:B------:R-:W0:Y:S02]  /*3790*/  F2I.FTZ.TRUNC.NTZ R5, R4 ;  /* 0x0000000400057305 */ /* 0x000e24000021f100 */
[----:B0-----:R0:W-:Y:S01]  /*37a0*/  STG.E.U16 desc[UR36][R2.64], R5 ;  /* 0x0000000502007986 */ /* 0x0011e2000c101524 */
[----:B------:R-:W-:Y:S05]  /*37b0*/  BRA `(.L_x_1950) ;  /* 0x0000000800f07947 */ /* 0x000fea0003800000 */
.L_x_1946:
[----:B------:R-:W-:-:S09]  /*37c0*/  UISETP.GT.AND UP0, UPT, UR4, 0x6, UPT ;  /* 0x000000060400788c */ /* 0x000fd2000bf04270 */
[----:B------:R-:W-:Y:S05]  /*37d0*/  BRA.U UP0, `(.L_x_1953) ;  /* 0x0000000100247547 */ /* 0x000fea000b800000 */
[----:B------:R-:W-:-:S09]  /*37e0*/  UISETP.NE.AND UP0, UPT, UR4, 0x5, UPT ;  /* 0x000000050400788c */ /* 0x000fd2000bf05270 */
[----:B------:R-:W-:Y:S05]  /*37f0*/  BRA.U !UP0, `(.L_x_1954) ;  /* 0x0000000108107547 */ /* 0x000fea000b800000 */
[----:B------:R-:W-:-:S09]  /*3800*/  UISETP.NE.AND UP0, UPT, UR4, 0x6, UPT ;  /* 0x000000060400788c */ /* 0x000fd2000bf05270 */
[----:B------:R-:W-:Y:S05]  /*3810*/  BRA.U UP0, `(.L_x_1949) ;  /* 0x0000000900447547 */ /* 0x000fea000b800000 */
[----:B------:R1:W-:Y:S01]  /*3820*/  STG.E desc[UR36][R2.64], R4 ;  /* 0x0000000402007986 */ /* 0x0003e2000c101924 */
[----:B------:R-:W-:Y:S05]  /*3830*/  BRA `(.L_x_1950) ;  /* 0x0000000800d07947 */ /* 0x000fea0003800000 */
.L_x_1954:
[----:B------:R-:W-:-:S05]  /*3840*/  F2FP.F16.F32.PACK_AB R4, RZ, R4 ;  /* 0x00000004ff04723e */ /* 0x000fca00000000ff */
[----:B------:R0:W-:Y:S01]  /*3850*/  STG.E.U16 desc[UR36][R2.64], R4 ;  /* 0x0000000402007986 */ /* 0x0001e2000c101524 */
[----:B------:R-:W-:Y:S05]  /*3860*/  BRA `(.L_x_1950) ;  /* 0x0000000800c47947 */ /* 0x000fea0003800000 */
.L_x_1953:
[----:B------:R-:W-:-:S09]  /*3870*/  UISETP.NE.AND UP0, UPT, UR4, 0x7, UPT ;  /* 0x000000070400788c */ /* 0x000fd2000bf05270 */
[----:B------:R-:W-:Y:S05]  /*3880*/  BRA.U !UP0, `(.L_x_1955) ;  /* 0x00000001082c7547 */ /* 0x000fea000b800000 */
[----:B------:R-:W-:-:S09]  /*3890*/  UISETP.NE.AND UP0, UPT, UR4, 0x8, UPT ;  /* 0x000000080400788c */ /* 0x000fd2000bf05270 */
[----:B------:R-:W-:Y:S05]  /*38a0*/  BRA.U !UP0, `(.L_x_1956) ;  /* 0x0000000108147547 */ /* 0x000fea000b800000 */
[----:B------:R-:W-:-:S09]  /*38b0*/  UISETP.NE.AND UP0, UPT, UR4, 0x9, UPT ;  /* 0x000000090400788c */ /* 0x000fd2000bf05270 */
[----:B------:R-:W-:Y:S05]  /*38c0*/  BRA.U UP0, `(.L_x_1949) ;  /* 0x0000000900187547 */ /* 0x000fea000b800000 */
[----:B------:R-:W-:-:S05]  /*38d0*/  HFMA2 R5, -RZ, RZ, 0, 0 ;  /* 0x00000000ff057431 */ /* 0x000fca00000001ff */
[----:B------:R3:W-:Y:S01]  /*38e0*/  STG.E.64 desc[UR36][R2.64], R4 ;  /* 0x0000000402007986 */ /* 0x0007e2000c101b24 */
[----:B------:R-:W-:Y:S05]  /*38f0*/  BRA `(.L_x_1950) ;  /* 0x0000000800a07947 */ /* 0x000fea0003800000 */
.L_x_1956:
[----:B------:R-:W-:-:S04]  /*3900*/  F2FP.F16.F32.PACK_AB R5, RZ, R4 ;  /* 0x00000004ff05723e */ /* 0x000fc800000000ff */
[----:B------:R-:W-:-:S05]  /*3910*/  PRMT R5, R5, 0x5410, RZ ;  /* 0x0000541005057816 */ /* 0x000fca00000000ff */
[----:B------:R2:W-:Y:S01]  /*3920*/  STG.E desc[UR36][R2.64], R5 ;  /* 0x0000000502007986 */ /* 0x0005e2000c101924 */
[----:B------:R-:W-:Y:S05]  /*3930*/  BRA `(.L_x_1950) ;  /* 0x0000000800907947 */ /* 0x000fea0003800000 */
.L_x_1955:
[----:B------:R-:W-:-:S06]  /*3940*/  FMUL.FTZ R4, R4, 1 ;  /* 0x3f80000004047820 */ /* 0x000fcc0000410000 */
[----:B------:R-:W0:Y:S02]  /*3950*/  F2F.F64.F32 R4, R4 ;  /* 0x0000000400047310 */ /* 0x000e240000201800 */
[----:B0-----:R4:W-:Y:S01]  /*3960*/  STG.E.64 desc[UR36][R2.64], R4 ;  /* 0x0000000402007986 */ /* 0x0019e2000c101b24 */
[----:B------:R-:W-:Y:S05]  /*3970*/  BRA `(.L_x_1950) ;  /* 0x0000000800807947 */ /* 0x000fea0003800000 */
.L_x_1945:
        /* <DEDUP_REMOVED lines=8> */
[----:B------:R-:W-:-:S04]  /*3a00*/  FSETP.NEU.FTZ.AND P0, PT, R4, RZ, PT ;  /* 0x000000ff0400720b */ /* 0x000fc80003f1d000 */
[----:B------:R-:W-:-:S05]  /*3a10*/  SEL R5, RZ, 0x1, !P0 ;  /* 0x00000001ff057807 */ /* 0x000fca0004000000 */
[----:B------:R0:W-:Y:S01]  /*3a20*/  STG.E.U8 desc[UR36][R2.64], R5 ;  /* 0x0000000502007986 */ /* 0x0001e2000c101124 */
[----:B------:R-:W-:Y:S05]  /*3a30*/  BRA `(.L_x_1950) ;  /* 0x0000000800507947 */ /* 0x000fea0003800000 */
.L_x_1959:
[----:B------:R-:W-:Y:S01]  /*3a40*/  FMUL.FTZ R4, R4, 1 ;  /* 0x3f80000004047820 */ /* 0x000fe20000410000 */
[----:B------:R-:W-:-:S05]  /*3a50*/  CS2R R6, SRZ ;  /* 0x0000000000067805 */ /* 0x000fca000001ff00 */
[----:B------:R-:W0:Y:S02]  /*3a60*/  F2F.F64.F32 R4, R4 ;  /* 0x0000000400047310 */ /* 0x000e240000201800 */
[----:B0-----:R0:W-:Y:S01]  /*3a70*/  STG.E.128 desc[UR36][R2.64], R4 ;  /* 0x0000000402007986 */ /* 0x0011e2000c101d24 */
[----:B------:R-:W-:Y:S05]  /*3a80*/  BRA `(.L_x_1950) ;  /* 0x00000008003c7947 */ /* 0x000fea0003800000 */
.L_x_1958:
[----:B------:R-:W-:-:S09]  /*3a90*/  UISETP.NE.AND UP0, UPT, UR4, 0xf, UPT ;  /* 0x0000000f0400788c */ /* 0x000fd2000bf05270 */
[----:B------:R-:W-:Y:S05]  /*3aa0*/  BRA.U !UP0, `(.L_x_1960) ;  /* 0x0000000108987547 */ /* 0x000fea000b800000 */
[----:B------:R-:W-:-:S09]  /*3ab0*/  UISETP.NE.AND UP0, UPT, UR4, 0x17, UPT ;  /* 0x000000170400788c */ /* 0x000fd2000bf05270 */
[----:B------:R-:W-:Y:S05]  /*3ac0*/  BRA.U !UP0, `(.L_x_1961) ;  /* 0x0000000108487547 */ /* 0x000fea000b800000 */
[----:B------:R-:W-:-:S09]  /*3ad0*/  UISETP.NE.AND UP0, UPT, UR4, 0x18, UPT ;  /* 0x000000180400788c */ /* 0x000fd2000bf05270 */
[----:B------:R-:W-:Y:S05]  /*3ae0*/  BRA.U UP0, `(.L_x_1949) ;  /* 0x0000000500907547 */ /* 0x000fea000b800000 */
[----:B------:R-:W-:Y:S01]  /*3af0*/  LOP3.LUT R6, R4, 0x7fffffff, RZ, 0xc0, !PT ;  /* 0x7fffffff04067812 */ /* 0x000fe200078ec0ff */
[----:B------:R-:W-:Y:S01]  /*3b00*/  BSSY.RECONVERGENT B0, `(.L_x_1962) ;  /* 0x000000b000007945 */ /* 0x000fe20003800200 */
[----:B------:R-:W-:Y:S01]  /*3b10*/  SHF.R.U32.HI R7, RZ, 0x18, R4 ;  /* 0x00000018ff077819 */ /* 0x000fe20000011604 */
[----:B------:R-:W-:Y:S01]  /*3b20*/  IMAD.MOV.U32 R0, RZ, RZ, 0x7f ;  /* 0x0000007fff007424 */ /* 0x000fe200078e00ff */
        /* <DEDUP_REMOVED lines=8> */
.L_x_1963:
[----:B------:R-:W-:Y:S05]  /*3bb0*/  BSYNC.RECONVERGENT B0 ;  /* 0x0000000000007941 */ /* 0x000fea0003800200 */
.L_x_1962:
[----:B------:R-:W-:-:S05]  /*3bc0*/  LOP3.LUT R7, R0, 0x80, R7, 0xf8, !PT ;  /* 0x0000008000077812 */ /* 0x000fca00078ef807 */
[----:B------:R0:W-:Y:S01]  /*3bd0*/  STG.E.U8 desc[UR36][R2.64], R7 ;  /* 0x0000000702007986 */ /* 0x0001e2000c101124 */
[----:B------:R-:W-:Y:S05]  /*3be0*/  BRA `(.L_x_1950) ;  /* 0x0000000400e47947 */ /* 0x000fea0003800000 */
.L_x_1961:
[----:B------:R-:W-:Y:S01]  /*3bf0*/  LOP3.LUT R6, R4, 0x7fffffff, RZ, 0xc0, !PT ;  /* 0x7fffffff04067812 */ /* 0x000fe200078ec0ff */
[----:B------:R-:W-:Y:S01]  /*3c00*/  BSSY.RECONVERGENT B0, `(.L_x_1964) ;  /* 0x000000d000007945 */ /* 0x000fe20003800200 */
        /* <DEDUP_REMOVED lines=12> */
.L_x_1965:
[----:B------:R-:W-:Y:S05]  /*3cd0*/  BSYNC.RECONVERGENT B0 ;  /* 0x0000000000007941 */ /* 0x000fea0003800200 */
.L_x_1964:
[----:B------:R-:W-:-:S05]  /*3ce0*/  LOP3.LUT R5, R0, 0x80, R7, 0xf8, !PT ;  /* 0x0000008000057812 */ /* 0x000fca00078ef807 */
[----:B------:R0:W-:Y:S01]  /*3cf0*/  STG.E.U8 desc[UR36][R2.64], R5 ;  /* 0x0000000502007986 */ /* 0x0001e2000c101124 */
[----:B------:R-:W-:Y:S05]  /*3d00*/  BRA `(.L_x_1950) ;  /* 0x00000004009c7947 */ /* 0x000fea0003800000 */
.L_x_1960:
[----:B------:R-:W-:-:S05]  /*3d10*/  F2FP.BF16.F32.PACK_AB R4, RZ, R4 ;  /* 0x00000004ff04723e */ /* 0x000fca00000010ff */
[----:B------:R0:W-:Y:S01]  /*3d20*/  STG.E.U16 desc[UR36][R2.64], R4 ;  /* 0x0000000402007986 */ /* 0x0001e2000c101524 */
[----:B------:R-:W-:Y:S05]  /*3d30*/  BRA `(.L_x_1950) ;  /* 0x0000000400907947 */ /* 0x000fea0003800000 */
.L_x_1957:
        /* <DEDUP_REMOVED lines=8> */
[----:B------:R-:W0:Y:S02]  /*3dc0*/  F2I.FTZ.U32.TRUNC.NTZ R5, R4 ;  /* 0x0000000400057305 */ /* 0x000e24000021f000 */
[----:B0-----:R0:W-:Y:S01]  /*3dd0*/  STG.E.U16 desc[UR36][R2.64], R5 ;  /* 0x0000000502007986 */ /* 0x0011e2000c101524 */
[----:B------:R-:W-:Y:S05]  /*3de0*/  BRA `(.L_x_1950) ;  /* 0x0000000400647947 */ /* 0x000fea0003800000 */
.L_x_1968:
[----:B------:R-:W-:Y:S01]  /*3df0*/  LOP3.LUT R5, R4, 0x7fffffff, RZ, 0xc0, !PT ;  /* 0x7fffffff04057812 */ /* 0x000fe200078ec0ff */
[----:B------:R-:W-:Y:S01]  /*3e00*/  BSSY.RECONVERGENT B0, `(.L_x_1969) ;  /* 0x0000013000007945 */ /* 0x000fe20003800200 */
[----:B------:R-:W-:Y:S02]  /*3e10*/  MOV R0, 0x80 ;  /* 0x0000008000007802 */ /* 0x000fe40000000f00 */
        /* <DEDUP_REMOVED lines=9> */
.L_x_1971:
[----:B------:R-:W-:-:S04]  /*3eb0*/  SHF.R.U32.HI R0, RZ, 0x14, R4 ;  /* 0x00000014ff007819 */ /* 0x000fc80000011604 */
[----:B------:R-:W-:-:S04]  /*3ec0*/  LOP3.LUT R5, R0, 0x1, RZ, 0xc0, !PT ;  /* 0x0000000100057812 */ /* 0x000fc800078ec0ff */
[----:B------:R-:W-:-:S04]  /*3ed0*/  IADD3 R0, PT, PT, R4, 0x487ffff, R5 ;  /* 0x0487ffff04007810 */ /* 0x000fc80007ffe005 */
[----:B------:R-:W-:-:S04]  /*3ee0*/  SHF.R.U32.HI R0, RZ, 0x14, R0 ;  /* 0x00000014ff007819 */ /* 0x000fc80000011600 */
[----:B------:R-:W-:-:S07]  /*3ef0*/  LOP3.LUT R5, R0, 0xff, RZ, 0xc0, !PT ;  /* 0x000000ff00057812 */ /* 0x000fce00078ec0ff */
.L_x_1972:
[----:B------:R-:W-:-:S04]  /*3f00*/  SHF.R.U32.HI R4, RZ, 0x18, R4 ;  /* 0x00000018ff047819 */ /* 0x000fc80000011604 */
[----:B------:R-:W-:-:S04]  /*3f10*/  LOP3.LUT R5, R5, 0x80, R4, 0xf8, !PT ;  /* 0x0000008005057812 */ /* 0x000fc800078ef804 */
[----:B------:R-:W-:-:S07]  /*3f20*/  PRMT R0, R5, 0x7610, R0 ;  /* 0x0000761005007816 */ /* 0x000fce0000000000 */
.L_x_1970:
[----:B------:R-:W-:Y:S05]  /*3f30*/  BSYNC.RECONVERGENT B0 ;  /* 0x0000000000007941 */ /* 0x000fea0003800200 */
.L_x_1969:
[----:B------:R0:W-:Y:S01]  /*3f40*/  STG.E.U8 desc[UR36][R2.64], R0 ;  /* 0x0000000002007986 */ /* 0x0001e2000c101124 */
[----:B------:R-:W-:Y:S05]  /*3f50*/  BRA `(.L_x_1950) ;  /* 0x0000000400087947 */ /* 0x000fea0003800000 */
.L_x_1967:
[----:B------:R-:W-:Y:S01]  /*3f60*/  LOP3.LUT R5, R4, 0x7fffffff, RZ, 0xc0, !PT ;  /* 0x7fffffff04057812 */ /* 0x000fe200078ec0ff */
[----:B------:R-:W-:Y:S01]  /*3f70*/  BSSY.RECONVERGENT B0, `(.L_x_1973) ;  /* 0x0000013000007945 */ /* 0x000fe20003800200 */
[----:B------:R-:W-:Y:S02]  /*3f80*/  IMAD.MOV.U32 R0, RZ, RZ, 0x80 ;  /* 0x00000080ff007424 */ /* 0x000fe400078e00ff */
        /* <DEDUP_REMOVED lines=9> */
.L_x_1975:
[----:B------:R-:W-:-:S04]  /*4020*/  SHF.R.U32.HI R0, RZ, 0x15, R4 ;  /* 0x00000015ff007819 */ /* 0x000fc80000011604 */
[----:B------:R-:W-:-:S04]  /*4030*/  LOP3.LUT R5, R0, 0x1, RZ, 0xc0, !PT ;  /* 0x0000000100057812 */ /* 0x000fc800078ec0ff */
[----:B------:R-:W-:-:S04]  /*4040*/  IADD3 R0, PT, PT, R4, 0x88fffff, R5 ;  /* 0x088fffff04007810 */ /* 0x000fc80007ffe005 */
[----:B------:R-:W-:-:S04]  /*4050*/  SHF.R.U32.HI R0, RZ, 0x15, R0 ;  /* 0x00000015ff007819 */ /* 0x000fc80000011600 */
[----:B------:R-:W-:-:S07]  /*4060*/  LOP3.LUT R5, R0, 0xff, RZ, 0xc0, !PT ;  /* 0x000000ff00057812 */ /* 0x000fce00078ec0ff */
.L_x_1976:
[----:B------:R-:W-:-:S04]  /*4070*/  SHF.R.U32.HI R4, RZ, 0x18, R4 ;  /* 0x00000018ff047819 */ /* 0x000fc80000011604 */
[----:B------:R-:W-:-:S04]  /*4080*/  LOP3.LUT R5, R5, 0x80, R4, 0xf8, !PT ;  /* 0x0000008005057812 */ /* 0x000fc800078ef804 */
[----:B------:R-:W-:-:S07]  /*4090*/  PRMT R0, R5, 0x7610, R0 ;  /* 0x0000761005007816 */ /* 0x000fce0000000000 */
.L_x_1974:
[----:B------:R-:W-:Y:S05]  /*40a0*/  BSYNC.RECONVERGENT B0 ;  /* 0x0000000000007941 */ /* 0x000fea0003800200 */
.L_x_1973:
[----:B------:R0:W-:Y:S01]  /*40b0*/  STG.E.U8 desc[UR36][R2.64], R0 ;  /* 0x0000000002007986 */ /* 0x0001e2000c101124 */
[----:B------:R-:W-:Y:S05]  /*40c0*/  BRA `(.L_x_1950) ;  /* 0x0000000000ac7947 */ /* 0x000fea0003800000 */
.L_x_1966:
[----:B------:R-:W-:-:S09]  /*40d0*/  UISETP.NE.AND UP0, UPT, UR4, 0x1c, UPT ;  /* 0x0000001c0400788c */ /* 0x000fd2000bf05270 */
[----:B------:R-:W-:Y:S05]  /*40e0*/  BRA.U !UP0, `(.L_x_1977) ;  /* 0x00000001089c7547 */ /* 0x000fea000b800000 */
[----:B------:R-:W-:-:S09]  /*40f0*/  UISETP.NE.AND UP0, UPT, UR4, 0x1d, UPT ;  /* 0x0000001d0400788c */ /* 0x000fd2000bf05270 */
[----:B------:R-:W-:Y:S05]  /*4100*/  BRA.U !UP0, `(.L_x_1978) ;  /* 0x0000000108887547 */ /* 0x000fea000b800000 */
[----:B------:R-:W-:-:S09]  /*4110*/  UISETP.NE.AND UP0, UPT, UR4, 0x2c, UPT ;  /* 0x0000002c0400788c */ /* 0x000fd2000bf05270 */
[----:B------:R-:W-:Y:S05]  /*4120*/  BRA.U !UP0, `(.L_x_1979) ;  /* 0x0000000108447547 */ /* 0x000fea000b800000 */
.L_x_1949:
        /* <DEDUP_REMOVED lines=8> */
[----:B0-----:R-:W-:Y:S01]  /*41b0*/  IMAD.U32 R4, RZ, RZ, UR6 ;  /* 0x00000006ff047e24 */ /* 0x001fe2000f8e00ff */
[----:B------:R-:W-:Y:S01]  /*41c0*/  MOV R5, UR7 ;  /* 0x0000000700057c02 */ /* 0x000fe20008000f00 */
[----:B---3--:R-:W-:-:S02]  /*41d0*/  IMAD.U32 R6, RZ, RZ, UR8 ;  /* 0x00000008ff067e24 */ /* 0x008fc4000f8e00ff */
[----:B------:R-:W-:Y:S01]  /*41e0*/  IMAD.U32 R7, RZ, RZ, UR9 ;  /* 0x00000009ff077e24 */ /* 0x000fe2000f8e00ff */
[----:B----4-:R-:W-:Y:S01]  /*41f0*/  MOV R10, UR4 ;  /* 0x00000004000a7c02 */ /* 0x010fe20008000f00 */
[----:B-1----:R-:W-:-:S07]  /*4200*/  IMAD.U32 R11, RZ, RZ, UR5 ;  /* 0x00000005ff0b7e24 */ /* 0x002fce000f8e00ff */
[----:B------:R-:W-:-:S07]  /*4210*/  LEPC R20, `(.L_x_1980) ;  /* 0x000000001014794e */ /* 0x000fce0000000000 */
[----:B--2---:R-:W-:Y:S05]  /*4220*/  CALL.ABS.NOINC R2 ;  /* 0x0000000002007343 */ /* 0x004fea0003c00000 */
.L_x_1980:
[----:B------:R-:W-:Y:S05]  /*4230*/  BRA `(.L_x_1950) ;  /* 0x0000000000507947 */ /* 0x000fea0003800000 */
.L_x_1979:
        /* <DEDUP_REMOVED lines=15> */
.L_x_1978:
[----:B------:R-:W0:Y:S02]  /*4330*/  F2I.U64.TRUNC R4, R4 ;  /* 0x0000000400047311 */ /* 0x000e24000020d800 */
[----:B0-----:R0:W-:Y:S01]  /*4340*/  STG.E.64 desc[UR36][R2.64], R4 ;  /* 0x0000000402007986 */ /* 0x0011e2000c101b24 */
[----:B------:R-:W-:Y:S05]  /*4350*/  BRA `(.L_x_1950) ;  /* 0x0000000000087947 */ /* 0x000fea0003800000 */
.L_x_1977:
[----:B------:R-:W0:Y:S02]  /*4360*/  F2I.FTZ.U32.TRUNC.NTZ R5, R4 ;  /* 0x0000000400057305 */ /* 0x000e24000021f000 */
[----:B0-----:R0:W-:Y:S02]  /*4370*/  STG.E desc[UR36][R2.64], R5 ;  /* 0x0000000502007986 */ /* 0x0011e4000c101924 */
.L_x_1950:
[----:B------:R-:W-:-:S07]  /*4380*/  IADD3 R17, PT, PT, R17, 0x80, RZ ;  /* 0x0000008011117810 */ /* 0x000fce0007ffe0ff */
.L_x_1885:
[----:B------:R-:W-:Y:S05]  /*4390*/  BSYNC.RECONVERGENT B7 ;  /* 0x0000000000077941 */ /* 0x000fea0003800200 */
.L_x_1884:
[----:B------:R-:W5:Y:S01]  /*43a0*/  LDCU UR4, c[0x0][0x380] ;  /* 0x00007000ff0477ac */ /* 0x000f620008000800 */
[----:B------:R-:W-:Y:S01]  /*43b0*/  BSSY.RECONVERGENT B7, `(.L_x_1981) ;  /* 0x000042a000077945 */ /* 0x000fe20003800200 */
[----:B-----5:R-:W-:-:S13]  /*43c0*/  ISETP.GE.AND P0, PT, R17, UR4, PT ;  /* 0x0000000411007c0c */ /* 0x020fda000bf06270 */
[----:B------:R-:W-:Y:S05]  /*43d0*/  @P0 BRA `(.L_x_1982) ;  /* 0x00000040009c0947 */ /* 0x000fea0003800000 */
[----:B------:R-:W5:Y:S01]  /*43e0*/  LDCU UR4, c[0x0][0x388] ;  /* 0x00007100ff0477ac */ /* 0x000f620008000800 */
[----:B------:R-:W-:Y:S02]  /*43f0*/  HFMA2 R16, -RZ, RZ, 0, 0 ;  /* 0x00000000ff107431 */ /* 0x000fe400000001ff */
[----:B------:R-:W-:Y:S02]  /*4400*/  IMAD.MOV.U32 R18, RZ, RZ, RZ ;  /* 0x000000ffff127224 */ /* 0x000fe400078e00ff */
[----:B0-----:R-:W-:Y:S01]  /*4410*/  IMAD.MOV.U32 R0, RZ, RZ, RZ ;  /* 0x000000ffff007224 */ /* 0x001fe200078e00ff */
        /* <DEDUP_REMOVED lines=350> */
.L_x_1983:
[----:B------:R-:W1:Y:S01]  /*5a00*/  LDCU.64 UR6, c[0x0][0x5f0] ;  /* 0x0000be00ff0677ac */ /* 0x000e620008000a00 */
[----:B------:R-:W-:Y:S01]  /*5a10*/  BSSY.RECONVERGENT B6, `(.L_x_1984) ;  /* 0x00000dd000067945 */ /* 0x000fe20003800200 */
[----:B------:R-:W-:-:S04]  /*5a20*/  UPRMT UR4, UR39, 0x9910, URZ ;  /* 0x0000991027047896 */ /* 0x000fc800080000ff */
[----:B------:R-:W-:Y:S01]  /*5a30*/  UISETP.GT.AND UP0, UPT, UR4, 0x9, UPT ;  /* 0x000000090400788c */ /* 0x000fe2000bf04270 */
[----:B-1234-:R-:W-:-:S04]  /*5a40*/  IADD3 R2, P0, PT, R0, UR6, RZ ;  /* 0x0000000600027c10 */ /* 0x01efc8000ff1e0ff */
        /* <DEDUP_REMOVED lines=11> */
[----:B--2---:R4:W0:Y:S01]  /*5b00*/  I2F.S16 R19, R2 ;  /* 0x0000000200137306 */ /* 0x0048220000101400 */
[----:B------:R-:W-:Y:S05]  /*5b10*/  BRA `(.L_x_1990) ;  /* 0x0000000c00307947 */ /* 0x000fea0003800000 */
.L_x_1988:
[----:B------:R-:W2:Y:S02]  /*5b20*/  LDG.E.U8 R2, desc[UR36][R2.64] ;  /* 0x0000002402027981 */ /* 0x000ea4000c1e1100 */
[----:B--2---:R-:W-:Y:S01]  /*5b30*/  I2FP.F32.U32 R19, R2 ;  /* 0x0000000200137245 */ /* 0x004fe20000201000 */
[----:B------:R-:W-:Y:S06]  /*5b40*/  BRA `(.L_x_1990) ;  /* 0x0000000c00247947 */ /* 0x000fec0003800000 */
.L_x_1987:
[----:B------:R-:W-:-:S09]  /*5b50*/  UISETP.NE.AND UP0, UPT, UR4, 0x2, UPT ;  /* 0x000000020400788c */ /* 0x000fd2000bf05270 */
[----:B------:R-:W-:Y:S05]  /*5b60*/  BRA.U !UP0, `(.L_x_1991) ;  /* 0x0000000108287547 */ /* 0x000fea000b800000 */
[----:B------:R-:W-:-:S09]  /*5b70*/  UISETP.NE.AND UP0, UPT, UR4, 0x3, UPT ;  /* 0x000000030400788c */ /* 0x000fd2000bf05270 */
[----:B------:R-:W-:Y:S05]  /*5b80*/  BRA.U !UP0, `(.L_x_1992) ;  /* 0x0000000108147547 */ /* 0x000fea000b800000 */
[----:B------:R-:W-:-:S09]  /*5b90*/  UISETP.NE.AND UP0, UPT, UR4, 0x4, UPT ;  /* 0x000000040400788c */ /* 0x000fd2000bf05270 */
[----:B------:R-:W-:Y:S05]  /*5ba0*/  BRA.U UP0, `(.L_x_1989) ;  /* 0x0000000900b07547 */ /* 0x000fea000b800000 */
[----:B------:R-:W2:Y:S02]  /*5bb0*/  LDG.E.64 R2, desc[UR36][R2.64] ;  /* 0x0000002402027981 */ /* 0x000ea4000c1e1b00 */
[----:B--2---:R2:W3:Y:S01]  /*5bc0*/  I2F.S64 R19, R2 ;  /* 0x0000000200137312 */ /* 0x0044e20000301400 */
[----:B------:R-:W-:Y:S05]  /*5bd0*/  BRA `(.L_x_1990) ;  /* 0x0000000c00007947 */ /* 0x000fea0003800000 */
.L_x_1992:
[----:B------:R-:W2:Y:S02]  /*5be0*/  LDG.E R2, desc[UR36][R2.64] ;  /* 0x0000002402027981 */ /* 0x000ea4000c1e1900 */
[----:B--2---:R-:W-:Y:S01]  /*5bf0*/  I2FP.F32.S32 R19, R2 ;  /* 0x0000000200137245 */ /* 0x004fe20000201400 */
[----:B------:R-:W-:Y:S06]  /*5c00*/  BRA `(.L_x_1990) ;  /* 0x0000000800f47947 */ /* 0x000fec0003800000 */
.L_x_1991:
[----:B------:R-:W2:Y:S02]  /*5c10*/  LDG.E.U16 R2, desc[UR36][R2.64] ;  /* 0x0000002402027981 */ /* 0x000ea4000c1e1500 */
[----:B--2---:R0:W1:Y:S01]  /*5c20*/  I2F.S16 R19, R2 ;  /* 0x0000000200137306 */ /* 0x0040620000101400 */
[----:B------:R-:W-:Y:S05]  /*5c30*/  BRA `(.L_x_1990) ;  /* 0x0000000800e87947 */ /* 0x000fea0003800000 */
.L_x_1986:
        /* <DEDUP_REMOVED lines=8> */
.L_x_1994:
[----:B------:R-:W2:Y:S02]  /*5cc0*/  LDG.E.U16 R2, desc[UR36][R2.64] ;  /* 0x0000002402027981 */ /* 0x000ea4000c1e1500 */
[----:B--2---:R-:W-:Y:S01]  /*5cd0*/  HADD2.F32 R19, -RZ, R2.H0_H0 ;  /* 0x20000002ff137230 */ /* 0x004fe20000004100 */
[----:B------:R-:W-:Y:S06]  /*5ce0*/  BRA `(.L_x_1990) ;  /* 0x0000000800bc7947 */ /* 0x000fec0003800000 */
.L_x_1993:
        /* <DEDUP_REMOVED lines=8> */
.L_x_1996:
[----:B------:R-:W2:Y:S02]  /*5d70*/  LDG.E.U16 R2, desc[UR36][R2.64] ;  /* 0x0000002402027981 */ /* 0x000ea4000c1e1500 */
[----:B--2---:R-:W-:Y:S01]  /*5d80*/  HADD2.F32 R19, -RZ, R2.H0_H0 ;  /* 0x20000002ff137230 */ /* 0x004fe20000004100 */
[----:B------:R-:W-:Y:S06]  /*5d90*/  BRA `(.L_x_1990) ;  /* 0x0000000800907947 */ /* 0x000fec0003800000 */
.L_x_1995:
[----:B------:R-:W2:Y:S01]  /*5da0*/  LDG.E.64 R2, desc[UR36][R2.64] ;  /* 0x0000002402027981 */ /* 0x000ea2000c1e1b00 */
[----:B------:R-:W-:Y:S01]  /*5db0*/  UMOV UR4, 0xf0000000 ;  /* 0xf000000000047882 */ /* 0x000fe20000000000 */
[----:B------:R-:W-:Y:S01]  /*5dc0*/  UMOV UR5, 0x380fffff ;  /* 0x380fffff00057882 */ /* 0x000fe20000000000 */
[----:B--2---:R-:W0:Y:S01]  /*5dd0*/  F2F.F32.F64 R19, R2 ;  /* 0x0000000200137310 */ /* 0x004e220000301000 */
[----:B------:R-:W-:-:S14]  /*5de0*/  DSETP.GEU.AND P0, PT, |R2|, UR4, PT ;  /* 0x0000000402007e2a */ /* 0x000fdc000bf0e200 */
[----:B0-----:R-:W-:Y:S01]  /*5df0*/  @!P0 FMUL R19, R19, 1.175494350822287508e-38 ;  /* 0x0080000013138820 */ /* 0x001fe20000400000 */
[----:B------:R-:W-:Y:S06]  /*5e00*/  BRA `(.L_x_1990) ;  /* 0x0000000800747947 */ /* 0x000fec0003800000 */
.L_x_1985:
        /* <DEDUP_REMOVED lines=12> */
.L_x_1999:
[----:B------:R-:W2:Y:S01]  /*5ed0*/  LDG.E.64 R2, desc[UR36][R2.64] ;  /* 0x0000002402027981 */ /* 0x000ea2000c1e1b00 */
[----:B------:R-:W-:Y:S01]  /*5ee0*/  UMOV UR4, 0xf0000000 ;  /* 0xf000000000047882 */ /* 0x000fe20000000000 */
[----:B------:R-:W-:Y:S01]  /*5ef0*/  UMOV UR5, 0x380fffff ;  /* 0x380fffff00057882 */ /* 0x000fe20000000000 */
[----:B--2---:R-:W0:Y:S01]  /*5f00*/  F2F.F32.F64 R19, R2 ;  /* 0x0000000200137310 */ /* 0x004e220000301000 */
[----:B------:R-:W-:-:S14]  /*5f10*/  DSETP.GEU.AND P0, PT, |R2|, UR4, PT ;  /* 0x0000000402007e2a */ /* 0x000fdc000bf0e200 */
[----:B0-----:R-:W-:Y:S01]  /*5f20*/  @!P0 FMUL R19, R19, 1.175494350822287508e-38 ;  /* 0x0080000013138820 */ /* 0x001fe20000400000 */
[----:B------:R-:W-:Y:S06]  /*5f30*/  BRA `(.L_x_1990) ;  /* 0x0000000800287947 */ /* 0x000fec0003800000 */
.L_x_1998:
        /* <DEDUP_REMOVED lines=25> */
.L_x_2001:
[----:B------:R-:W2:Y:S02]  /*60d0*/  LDG.E.U8 R2, desc[UR36][R2.64] ;  /* 0x0000002402027981 */ /* 0x000ea4000c1e1100 */
[C---:B--2---:R-:W-:Y:S01]  /*60e0*/  IMAD.SHL.U32 R0, R2.reuse, 0x2000000, RZ ;  /* 0x0200000002007824 */ /* 0x044fe200078e00ff */
[----:B------:R-:W-:-:S04]  /*60f0*/  SHF.L.U32 R5, R2, 0x8, RZ ;  /* 0x0000000802057819 */ /* 0x000fc800000006ff */
[----:B------:R-:W-:Y:S02]  /*6100*/  ISETP.GE.U32.AND P0, PT, R0, 0x8000000, PT ;  /* 0x080000000000780c */ /* 0x000fe40003f06070 */
[----:B------:R-:W-:-:S11]  /*6110*/  PRMT R19, R5, 0x9910, RZ ;  /* 0x0000991005137816 */ /* 0x000fd600000000ff */
[----:B------:R-:W-:Y:S02]  /*6120*/  @!P0 LOP3.LUT R4, R5, 0x7f00, RZ, 0xc0, !PT ;  /* 0x00007f0005048812 */ /* 0x000fe400078ec0ff */
[----:B------:R-:W-:Y:S02]  /*6130*/  @P0 LEA.HI R0, R0, 0x70000000, RZ, 0x1c ;  /* 0x7000000000000811 */ /* 0x000fe400078fe0ff */
[----:B------:R-:W-:-:S03]  /*6140*/  @!P0 LOP3.LUT R4, R4, 0x3f000000, RZ, 0xfc, !PT ;  /* 0x3f00000004048812 */ /* 0x000fc600078efcff */
[----:B------:R-:W-:Y:S02]  /*6150*/  @P0 FMUL.FTZ R0, R0, 1.9259299443872358531e-34 ;  /* 0x0780000000000820 */ /* 0x000fe40000410000 */
[----:B------:R-:W-:-:S05]  /*6160*/  @!P0 FADD.FTZ R0, R4, -0.5 ;  /* 0xbf00000004008421 */ /* 0x000fca0000010000 */
[----:B------:R-:W-:Y:S01]  /*6170*/  LOP3.LUT R19, R0, 0x80000000, R19, 0xf8, !PT ;  /* 0x8000000000137812 */ /* 0x000fe200078ef813 */
[----:B------:R-:W-:Y:S06]  /*6180*/  BRA `(.L_x_1990) ;  /* 0x0000000400947947 */ /* 0x000fec0003800000 */
.L_x_2000:
[----:B------:R-:W2:Y:S02]  /*6190*/  LDG.E.U16 R2, desc[UR36][R2.64] ;  /* 0x0000002402027981 */ /* 0x000ea4000c1e1500 */
[----:B--2---:R-:W-:Y:S01]  /*61a0*/  IMAD.U32 R19, R2, 0x10000, RZ ;  /* 0x0001000002137824 */ /* 0x004fe200078e00ff */
[----:B------:R-:W-:Y:S06]  /*61b0*/  BRA `(.L_x_1990) ;  /* 0x0000000400887947 */ /* 0x000fec0003800000 */
.L_x_1997:
        /* <DEDUP_REMOVED lines=11> */
.L_x_2004:
        /* <DEDUP_REMOVED lines=20> */
.L_x_2006:
[----:B------:R-:W-:Y:S05]  /*63b0*/  BSYNC.RECONVERGENT B0 ;  /* 0x0000000000007941 */ /* 0x000fea0003800200 */
.L_x_2005:
[----:B------:R-:W-:Y:S02]  /*63c0*/  SHF.L.U32 R0, R0, 0x14, RZ ;  /* 0x0000001400007819 */ /* 0x000fe400000006ff */
[----:B------:R-:W-:-:S04]  /*63d0*/  LEA R2, R2, 0x3b800000, 0x17 ;  /* 0x3b80000002027811 */ /* 0x000fc800078eb8ff */
[----:B------:R-:W-:Y:S01]  /*63e0*/  LOP3.LUT R19, R2, R0, R19, 0xfe, !PT ;  /* 0x0000000002137212 */ /* 0x000fe200078efe13 */
[----:B------:R-:W-:Y:S06]  /*63f0*/  BRA `(.L_x_1990) ;  /* 0x0000000000f87947 */ /* 0x000fec0003800000 */
.L_x_2003:
        /* <DEDUP_REMOVED lines=20> */
.L_x_2008:
[----:B------:R-:W-:Y:S05]  /*6540*/  BSYNC.RECONVERGENT B0 ;  /* 0x0000000000007941 */ /* 0x000fea0003800200 */
.L_x_2007:
[----:B------:R-:W-:Y:S01]  /*6550*/  IMAD.SHL.U32 R0, R0, 0x200000, RZ ;  /* 0x0020000000007824 */ /* 0x000fe200078e00ff */
[----:B------:R-:W-:-:S04]  /*6560*/  LEA R2, R2, 0x37800000, 0x17 ;  /* 0x3780000002027811 */ /* 0x000fc800078eb8ff */
[----:B------:R-:W-:Y:S01]  /*6570*/  LOP3.LUT R19, R2, R0, R19, 0xfe, !PT ;  /* 0x0000000002137212 */ /* 0x000fe200078efe13 */
[----:B------:R-:W-:Y:S06]  /*6580*/  BRA `(.L_x_1990) ;  /* 0x0000000000947947 */ /* 0x000fec0003800000 */
.L_x_2002:
[----:B------:R-:W-:-:S09]  /*6590*/  UISETP.NE.AND UP0, UPT, UR4, 0x1c, UPT ;  /* 0x0000001c0400788c */ /* 0x000fd2000bf05270 */
[----:B------:R-:W-:Y:S05]  /*65a0*/  BRA.U !UP0, `(.L_x_2009) ;  /* 0x0000000108847547 */ /* 0x000fea000b800000 */
[----:B------:R-:W-:-:S09]  /*65b0*/  UISETP.NE.AND UP0, UPT, UR4, 0x1d, UPT ;  /* 0x0000001d0400788c */ /* 0x000fd2000bf05270 */
[----:B------:R-:W-:Y:S05]  /*65c0*/  BRA.U !UP0, `(.L_x_2010) ;  /* 0x0000000108707547 */ /* 0x000fea000b800000 */
[----:B------:R-:W-:-:S09]  /*65d0*/  UISETP.NE.AND UP0, UPT, UR4, 0x2c, UPT ;  /* 0x0000002c0400788c */ /* 0x000fd2000bf05270 */
[----:B------:R-:W-:Y:S05]  /*65e0*/  BRA.U UP0, `(.L_x_1989) ;  /* 0x0000000100207547 */ /* 0x000fea000b800000 */
[----:B------:R-:W2:Y:S01]  /*65f0*/  LDG.E.U8 R2, desc[UR36][R2.64] ;  /* 0x0000002402027981 */ /* 0x000ea2000c1e1100 */
[----:B------:R-:W-:Y:S01]  /*6600*/  HFMA2 R19, -RZ, RZ, 3.814697265625e-06, 0 ;  /* 0x00400000ff137431 */ /* 0x000fe200000001ff */
[----:B--2---:R-:W-:-:S13]  /*6610*/  ISETP.NE.AND P0, PT, R2, RZ, PT ;  /* 0x000000ff0200720c */ /* 0x004fda0003f05270 */
[----:B------:R-:W-:Y:S05]  /*6620*/  @!P0 BRA `(.L_x_1990) ;  /* 0x00000000006c8947 */ /* 0x000fea0003800000 */
[----:B------:R-:W-:-:S13]  /*6630*/  ISETP.NE.AND P0, PT, R2, 0xff, PT ;  /* 0x000000ff0200780c */ /* 0x000fda0003f05270 */
[----:B------:R-:W-:Y:S02]  /*6640*/  @!P0 IMAD.MOV.U32 R19, RZ, RZ, 0x7f800001 ;  /* 0x7f800001ff138424 */ /* 0x000fe400078e00ff */
[----:B------:R-:W-:Y:S01]  /*6650*/  @P0 IMAD.SHL.U32 R19, R2, 0x800000, RZ ;  /* 0x0080000002130824 */ /* 0x000fe200078e00ff */
[----:B------:R-:W-:Y:S06]  /*6660*/  BRA `(.L_x_1990) ;  /* 0x00000000005c7947 */ /* 0x000fec0003800000 */
.L_x_1989:
        /* <DEDUP_REMOVED lines=16> */
.L_x_2011:
[----:B------:R-:W-:Y:S01]  /*6770*/  MOV R19, RZ ;  /* 0x000000ff00137202 */ /* 0x000fe20000000f00 */
[----:B------:R-:W-:Y:S06]  /*6780*/  BRA `(.L_x_1990) ;  /* 0x0000000000147947 */ /* 0x000fec0003800000 */
.L_x_2010:
[----:B------:R-:W2:Y:S02]  /*6790*/  LDG.E.64 R2, desc[UR36][R2.64] ;  /* 0x0000002402027981 */ /* 0x000ea4000c1e1b00 */
[----:B--2---:R0:W1:Y:S01]  /*67a0*/  I2F.U64 R19, R2 ;  /* 0x0000000200137312 */ /* 0x0040620000301000 */
[----:B------:R-:W-:Y:S05]  /*67b0*/  BRA `(.L_x_1990) ;  /* 0x0000000000087947 */ /* 0x000fea0003800000 */
.L_x_2009:
[----:B------:R-:W2:Y:S02]  /*67c0*/  LDG.E R2, desc[UR36][R2.64] ;  /* 0x0000002402027981 */ /* 0x000ea4000c1e1900 */
[----:B--2---:R-:W-:-:S07]  /*67d0*/  I2FP.F32.U32 R19, R2 ;  /* 0x0000000200137245 */ /* 0x004fce0000201000 */
.L_x_1990:
[----:B------:R-:W-:Y:S05]  /*67e0*/  BSYNC.RECONVERGENT B6 ;  /* 0x0000000000067941 */ /* 0x000fea0003800200 */
.L_x_1984:
[----:B------:R-:W0:Y:S01]  /*67f0*/  LDCU.64 UR6, c[0x0][0x5f8] ;  /* 0x0000bf00ff0677ac */ /* 0x000e220008000a00 */
[----:B------:R-:W-:Y:S01]  /*6800*/  BSSY.RECONVERGENT B6, `(.L_x_2012) ;  /* 0x00000dd000067945 */ /* 0x000fe20003800200 */
[----:B------:R-:W-:-:S04]  /*6810*/  UPRMT UR4, UR42, 0x9910, URZ ;  /* 0x000099102a047896 */ /* 0x000fc800080000ff */
[----:B------:R-:W-:Y:S01]  /*6820*/  UISETP.GT.AND UP0, UPT, UR4, 0x9, UPT ;  /* 0x000000090400788c */ /* 0x000fe2000bf04270 */
[----:B0-2-4-:R-:W-:-:S05]  /*6830*/  IADD3 R2, P0, PT, R18, UR6, RZ ;  /* 0x0000000612027c10 */ /* 0x015fca000ff1e0ff */
        /* <DEDUP_REMOVED lines=13> */
.L_x_2016:
[----:B------:R-:W2:Y:S02]  /*6910*/  LDG.E.U8 R0, desc[UR36][R2.64] ;  /* 0x0000002402007981 */ /* 0x000ea4000c1e1100 */
[----:B--2---:R-:W-:Y:S01]  /*6920*/  I2FP.F32.U32 R0, R0 ;  /* 0x0000000000007245 */ /* 0x004fe20000201000 */
[----:B------:R-:W-:Y:S06]  /*6930*/  BRA `(.L_x_2018) ;  /* 0x0000000c00247947 */ /* 0x000fec0003800000 */
.L_x_2015:
        /* <DEDUP_REMOVED lines=9> */
.L_x_2020:
[----:B------:R-:W2:Y:S02]  /*69d0*/  LDG.E R0, desc[UR36][R2.64] ;  /* 0x0000002402007981 */ /* 0x000ea4000c1e1900 */
[----:B--2---:R-:W-:Y:S01]  /*69e0*/  I2FP.F32.S32 R0, R0 ;  /* 0x0000000000007245 */ /* 0x004fe20000201400 */
[----:B------:R-:W-:Y:S06]  /*69f0*/  BRA `(.L_x_2018) ;  /* 0x0000000800f47947 */ /* 0x000fec0003800000 */
.L_x_2019:
[----:B------:R-:W2:Y:S02]  /*6a00*/  LDG.E.U16 R0, desc[UR36][R2.64] ;  /* 0x0000002402007981 */ /* 0x000ea4000c1e1500 */
[----:B--2---:R-:W0:Y:S01]  /*6a10*/  I2F.S16 R0, R0 ;  /* 0x0000000000007306 */ /* 0x004e220000101400 */
[----:B------:R-:W-:Y:S05]  /*6a20*/  BRA `(.L_x_2018) ;  /* 0x0000000800e87947 */ /* 0x000fea0003800000 */
.L_x_2014:
        /* <DEDUP_REMOVED lines=8> */
.L_x_2022:
[----:B------:R-:W2:Y:S02]  /*6ab0*/  LDG.E.U16 R0, desc[UR36][R2.64] ;  /* 0x0000002402007981 */ /* 0x000ea4000c1e1500 */
[----:B--2---:R-:W-:Y:S01]  /*6ac0*/  HADD2.F32 R0, -RZ, R0.H0_H0 ;  /* 0x20000000ff007230 */ /* 0x004fe20000004100 */
[----:B------:R-:W-:Y:S06]  /*6ad0*/  BRA `(.L_x_2018) ;  /* 0x0000000800bc7947 */ /* 0x000fec0003800000 */
.L_x_2021:
        /* <DEDUP_REMOVED lines=8> */
.L_x_2024:
[----:B------:R-:W2:Y:S02]  /*6b60*/  LDG.E.U16 R0, desc[UR36][R2.64] ;  /* 0x0000002402007981 */ /* 0x000ea4000c1e1500 */
[----:B--2---:R-:W-:Y:S01]  /*6b70*/  HADD2.F32 R0, -RZ, R0.H0_H0 ;  /* 0x20000000ff007230 */ /* 0x004fe20000004100 */
[----:B------:R-:W-:Y:S06]  /*6b80*/  BRA `(.L_x_2018) ;  /* 0x0000000800907947 */ /* 0x000fec0003800000 */
.L_x_2023:
[----:B------:R-:W2:Y:S01]  /*6b90*/  LDG.E.64 R2, desc[UR36][R2.64] ;  /* 0x0000002402027981 */ /* 0x000ea2000c1e1b00 */
[----:B------:R-:W-:Y:S01]  /*6ba0*/  UMOV UR4, 0xf0000000 ;  /* 0xf000000000047882 */ /* 0x000fe20000000000 */
[----:B------:R-:W-:Y:S01]  /*6bb0*/  UMOV UR5, 0x380fffff ;  /* 0x380fffff00057882 */ /* 0x000fe20000000000 */
[----:B--2---:R-:W0:Y:S01]  /*6bc0*/  F2F.F32.F64 R0, R2 ;  /* 0x0000000200007310 */ /* 0x004e220000301000 */
[----:B------:R-:W-:-:S14]  /*6bd0*/  DSETP.GEU.AND P0, PT, |R2|, UR4, PT ;  /* 0x0000000402007e2a */ /* 0x000fdc000bf0e200 */
[----:B0-----:R-:W-:Y:S01]  /*6be0*/  @!P0 FMUL R0, R0, 1.175494350822287508e-38 ;  /* 0x0080000000008820 */ /* 0x001fe20000400000 */
[----:B------:R-:W-:Y:S06]  /*6bf0*/  BRA `(.L_x_2018) ;  /* 0x0000000800747947 */ /* 0x000fec0003800000 */
.L_x_2013:
        /* <DEDUP_REMOVED lines=12> */
.L_x_2027:
[----:B------:R-:W2:Y:S01]  /*6cc0*/  LDG.E.64 R2, desc[UR36][R2.64] ;  /* 0x0000002402027981 */ /* 0x000ea2000c1e1b00 */
[----:B------:R-:W-:Y:S01]  /*6cd0*/  UMOV UR4, 0xf0000000 ;  /* 0xf000000000047882 */ /* 0x000fe20000000000 */
[----:B------:R-:W-:Y:S01]  /*6ce0*/  UMOV UR5, 0x380fffff ;  /* 0x380fffff00057882 */ /* 0x000fe20000000000 */
[----:B--2---:R-:W0:Y:S01]  /*6cf0*/  F2F.F32.F64 R0, R2 ;  /* 0x0000000200007310 */ /* 0x004e220000301000 */
[----:B------:R-:W-:-:S14]  /*6d00*/  DSETP.GEU.AND P0, PT, |R2|, UR4, PT ;  /* 0x0000000402007e2a */ /* 0x000fdc000bf0e200 */
[----:B0-----:R-:W-:Y:S01]  /*6d10*/  @!P0 FMUL R0, R0, 1.175494350822287508e-38 ;  /* 0x0080000000008820 */ /* 0x001fe20000400000 */
[----:B------:R-:W-:Y:S06]  /*6d20*/  BRA `(.L_x_2018) ;  /* 0x0000000800287947 */ /* 0x000fec0003800000 */
.L_x_2026:
        /* <DEDUP_REMOVED lines=25> */
.L_x_2029:
        /* <DEDUP_REMOVED lines=10> */
[----:B------:R-:W-:Y:S01]  /*6f60*/  LOP3.LUT R0, R0, 0x80000000, R5, 0xf8, !PT ;  /* 0x8000000000007812 */ /* 0x000fe200078ef805 */
[----:B------:R-:W-:Y:S06]  /*6f70*/  BRA `(.L_x_2018) ;  /* 0x0000000400947947 */ /* 0x000fec0003800000 */
.L_x_2028:
[----:B------:R-:W2:Y:S02]  /*6f80*/  LDG.E.U16 R0, desc[UR36][R2.64] ;  /* 0x0000002402007981 */ /* 0x000ea4000c1e1500 */
[----:B--2---:R-:W-:Y:S01]  /*6f90*/  IMAD.U32 R0, R0, 0x10000, RZ ;  /* 0x0001000000007824 */ /* 0x004fe200078e00ff */
[----:B------:R-:W-:Y:S06]  /*6fa0*/  BRA `(.L_x_2018) ;  /* 0x0000000400887947 */ /* 0x000fec0003800000 */
.L_x_2025:
        /* <DEDUP_REMOVED lines=11> */
.L_x_2032:
        /* <DEDUP_REMOVED lines=20> */
.L_x_2034:
[----:B------:R-:W-:Y:S05]  /*71a0*/  BSYNC.RECONVERGENT B0 ;  /* 0x0000000000007941 */ /* 0x000fea0003800200 */
.L_x_2033:
[----:B------:R-:W-:Y:S01]  /*71b0*/  IMAD.SHL.U32 R0, R0, 0x100000, RZ ;  /* 0x0010000000007824 */ /* 0x000fe200078e00ff */
[----:B------:R-:W-:-:S04]  /*71c0*/  LEA R2, R2, 0x3b800000, 0x17 ;  /* 0x3b80000002027811 */ /* 0x000fc800078eb8ff */
[----:B------:R-:W-:Y:S01]  /*71d0*/  LOP3.LUT R0, R2, R0, R7, 0xfe, !PT ;  /* 0x0000000002007212 */ /* 0x000fe200078efe07 */
[----:B------:R-:W-:Y:S06]  /*71e0*/  BRA `(.L_x_2018) ;  /* 0x0000000000f87947 */ /* 0x000fec0003800000 */
.L_x_2031:
        /* <DEDUP_REMOVED lines=20> */
.L_x_2036:
[----:B------:R-:W-:Y:S05]  /*7330*/  BSYNC.RECONVERGENT B0 ;  /* 0x0000000000007941 */ /* 0x000fea0003800200 */
.L_x_2035:
[----:B------:R-:W-:Y:S02]  /*7340*/  SHF.L.U32 R0, R0, 0x15, RZ ;  /* 0x0000001500007819 */ /* 0x000fe400000006ff */
[----:B------:R-:W-:-:S04]  /*7350*/  LEA R2, R2, 0x37800000, 0x17 ;  /* 0x3780000002027811 */ /* 0x000fc800078eb8ff */
[----:B------:R-:W-:Y:S01]  /*7360*/  LOP3.LUT R0, R2, R0, R7, 0xfe, !PT ;  /* 0x0000000002007212 */ /* 0x000fe200078efe07 */
[----:B------:R-:W-:Y:S06]  /*7370*/  BRA `(.L_x_2018) ;  /* 0x0000000000947947 */ /* 0x000fec0003800000 */
.L_x_2030:
        /* <DEDUP_REMOVED lines=14> */
.L_x_2017:
[----:B------:R-:W-:Y:S01]  /*7460*/  MOV R2, 0x0 ;  /* 0x0000000000027802 */ /* 0x000fe20000000f00 */
[----:B------:R-:W0:Y:S01]  /*7470*/  LDCU.64 UR4, c[0x4][0x128] ;  /* 0x01002500ff0477ac */ /* 0x000e220008000a00 */
[----:B------:R-:W-:Y:S02]  /*7480*/  HFMA2 R13, -RZ, RZ, 0, 0 ;  /* 0x00000000ff0d7431 */ /* 0x000fe400000001ff */
[----:B------:R-:W-:Y:S01]  /*7490*/  IMAD.MOV.U32 R8, RZ, RZ, 0x4e ;  /* 0x0000004eff087424 */ /* 0x000fe200078e00ff */
[----:B------:R-:W2:Y:S01]  /*74a0*/  LDCU.64 UR6, c[0x4][0x130] ;  /* 0x01002600ff0677ac */ /* 0x000ea20008000a00 */
[----:B------:R-:W4:Y:S01]  /*74b0*/  LDC.64 R2, c[0x4][R2] ;  /* 0x0100000002027b82 */ /* 0x000f220000000a00 */
[----:B------:R-:W-:Y:S01]  /*74c0*/  IMAD.MOV.U32 R12, RZ, RZ, 0x1 ;  /* 0x00000001ff0c7424 */ /* 0x000fe200078e00ff */
[----:B------:R-:W1:Y:S01]  /*74d0*/  LDCU.64 UR8, c[0x4][0x18] ;  /* 0x01000300ff0877ac */ /* 0x000e620008000a00 */
[----:B0-----:R-:W-:Y:S02]  /*74e0*/  IMAD.U32 R4, RZ, RZ, UR4 ;  /* 0x00000004ff047e24 */ /* 0x001fe4000f8e00ff */
[----:B------:R-:W-:Y:S01]  /*74f0*/  IMAD.U32 R5, RZ, RZ, UR5 ;  /* 0x00000005ff057e24 */ /* 0x000fe2000f8e00ff */
[----:B--2---:R-:W-:Y:S01]  /*7500*/  MOV R6, UR6 ;  /* 0x0000000600067c02 */ /* 0x004fe20008000f00 */
[----:B------:R-:W-:-:S02]  /*7510*/  IMAD.U32 R7, RZ, RZ, UR7 ;  /* 0x00000007ff077e24 */ /* 0x000fc4000f8e00ff */
[----:B-1----:R-:W-:Y:S01]  /*7520*/  IMAD.U32 R10, RZ, RZ, UR8 ;  /* 0x00000008ff0a7e24 */ /* 0x002fe2000f8e00ff */
[----:B------:R-:W-:-:S07]  /*7530*/  MOV R11, UR9 ;  /* 0x00000009000b7c02 */ /* 0x000fce0008000f00 */
[----:B------:R-:W-:-:S07]  /*7540*/  LEPC R20, `(.L_x_2039) ;  /* 0x000000001014794e */ /* 0x000fce0000000000 */
[----:B---345:R-:W-:Y:S05]  /*7550*/  CALL.ABS.NOINC R2 ;  /* 0x0000000002007343 */ /* 0x038fea0003c00000 */
.L_x_2039:
[----:B------:R-:W-:Y:S01]  /*7560*/  IMAD.MOV.U32 R0, RZ, RZ, RZ ;  /* 0x000000ffff007224 */ /* 0x000fe200078e00ff */
[----:B------:R-:W-:Y:S06]  /*7570*/  BRA `(.L_x_2018) ;  /* 0x0000000000147947 */ /* 0x000fec0003800000 */
.L_x_2038:
[----:B------:R-:W2:Y:S02]  /*7580*/  LDG.E.64 R2, desc[UR36][R2.64] ;  /* 0x0000002402027981 */ /* 0x000ea4000c1e1b00 */
[----:B--2---:R0:W2:Y:S01]  /*7590*/  I2F.U64 R0, R2 ;  /* 0x0000000200007312 */ /* 0x0040a20000301000 */
[----:B------:R-:W-:Y:S05]  /*75a0*/  BRA `(.L_x_2018) ;  /* 0x0000000000087947 */ /* 0x000fea0003800000 */
.L_x_2037:
[----:B------:R-:W2:Y:S02]  /*75b0*/  LDG.E R0, desc[UR36][R2.64] ;  /* 0x0000002402007981 */ /* 0x000ea4000c1e1900 */
[----:B--2---:R-:W-:-:S07]  /*75c0*/  I2FP.F32.U32 R0, R0 ;  /* 0x0000000000007245 */ /* 0x004fce0000201000 */
.L_x_2018:
[----:B------:R-:W-:Y:S05]  /*75d0*/  BSYNC.RECONVERGENT B6 ;  /* 0x0000000000067941 */ /* 0x000fea0003800200 */
.L_x_2012:
[----:B0-2-45:R-:W-:Y:S01]  /*75e0*/  FMUL.FTZ R2, R0, 1.4426950216293334961 ;  /* 0x3fb8aa3b00027820 */ /* 0x035fe20000410000 */
[----:B------:R-:W-:Y:S01]  /*75f0*/  MOV R6, 0x3e800000 ;  /* 0x3e80000000067802 */ /* 0x000fe20000000f00 */
[----:B------:R-:W-:Y:S01]  /*7600*/  IMAD.MOV.U32 R7, RZ, RZ, 0x3d39bf78 ;  /* 0x3d39bf78ff077424 */ /* 0x000fe200078e00ff */
[----:B------:R-:W0:Y:S03]  /*7610*/  LDCU.64 UR6, c[0x0][0x5e8] ;  /* 0x0000bd00ff0677ac */ /* 0x000e260008000a00 */
        /* <DEDUP_REMOVED lines=39> */
[----:B-1-3--:R-:W-:Y:S01]  /*7890*/  FMUL.FTZ R4, R0, R19 ;  /* 0x0000001300047220 */ /* 0x00afe20000410000 */
        /* <DEDUP_REMOVED lines=12> */
.L_x_2043:
[----:B------:R-:W0:Y:S02]  /*7960*/  F2I.S64.TRUNC R4, R4 ;  /* 0x0000000400047311 */ /* 0x000e24000020d900 */
[----:B0-----:R-:W-:-:S05]  /*7970*/  IMAD.MOV.U32 R7, RZ, RZ, R4 ;  /* 0x000000ffff077224 */ /* 0x001fca00078e0004 */
[----:B------:R0:W-:Y:S01]  /*7980*/  STG.E.U8 desc[UR36][R2.64], R7 ;  /* 0x0000000702007986 */ /* 0x0001e2000c101124 */
[----:B------:R-:W-:Y:S05]  /*7990*/  BRA `(.L_x_2045) ;  /* 0x0000000c00287947 */ /* 0x000fea0003800000 */
.L_x_2042:
        /* <DEDUP_REMOVED lines=9> */
.L_x_2047:
[----:B------:R-:W0:Y:S02]  /*7a30*/  F2I.FTZ.TRUNC.NTZ R5, R4 ;  /* 0x0000000400057305 */ /* 0x000e24000021f100 */
[----:B0-----:R0:W-:Y:S01]  /*7a40*/  STG.E desc[UR36][R2.64], R5 ;  /* 0x0000000502007986 */ /* 0x0011e2000c101924 */
[----:B------:R-:W-:Y:S05]  /*7a50*/  BRA `(.L_x_2045) ;  /* 0x0000000800f87947 */ /* 0x000fea0003800000 */
.L_x_2046:
[----:B------:R-:W0:Y:S02]  /*7a60*/  F2I.FTZ.TRUNC.NTZ R5, R4 ;  /* 0x0000000400057305 */ /* 0x000e24000021f100 */
[----:B0-----:R0:W-:Y:S01]  /*7a70*/  STG.E.U16 desc[UR36][R2.64], R5 ;  /* 0x0000000502007986 */ /* 0x0011e2000c101524 */
[----:B------:R-:W-:Y:S05]  /*7a80*/  BRA `(.L_x_2045) ;  /* 0x0000000800ec7947 */ /* 0x000fea0003800000 */
.L_x_2041:
        /* <DEDUP_REMOVED lines=8> */
.L_x_2049:
[----:B------:R-:W-:-:S05]  /*7b10*/  F2FP.F16.F32.PACK_AB R4, RZ, R4 ;  /* 0x00000004ff04723e */ /* 0x000fca00000000ff */
[----:B------:R0:W-:Y:S01]  /*7b20*/  STG.E.U16 desc[UR36][R2.64], R4 ;  /* 0x0000000402007986 */ /* 0x0001e2000c101524 */
[----:B------:R-:W-:Y:S05]  /*7b30*/  BRA `(.L_x_2045) ;  /* 0x0000000800c07947 */ /* 0x000fea0003800000 */
.L_x_2048:
        /* <DEDUP_REMOVED lines=9> */
.L_x_2051:
[----:B------:R-:W-:-:S04]  /*7bd0*/  F2FP.F16.F32.PACK_AB R5, RZ, R4 ;  /* 0x00000004ff05723e */ /* 0x000fc800000000ff */
[----:B------:R-:W-:-:S05]  /*7be0*/  PRMT R5, R5, 0x5410, RZ ;  /* 0x0000541005057816 */ /* 0x000fca00000000ff */
[----:B------:R0:W-:Y:S01]  /*7bf0*/  STG.E desc[UR36][R2.64], R5 ;  /* 0x0000000502007986 */ /* 0x0001e2000c101924 */
[----:B------:R-:W-:Y:S05]  /*7c00*/  BRA `(.L_x_2045) ;  /* 0x00000008008c7947 */ /* 0x000fea0003800000 */
.L_x_2050:
[----:B------:R-:W-:-:S06]  /*7c10*/  FMUL.FTZ R4, R4, 1 ;  /* 0x3f80000004047820 */ /* 0x000fcc0000410000 */
[----:B------:R-:W0:Y:S02]  /*7c20*/  F2F.F64.F32 R4, R4 ;  /* 0x0000000400047310 */ /* 0x000e240000201800 */
[----:B0-----:R0:W-:Y:S01]  /*7c30*/  STG.E.64 desc[UR36][R2.64], R4 ;  /* 0x0000000402007986 */ /* 0x0011e2000c101b24 */
[----:B------:R-:W-:Y:S05]  /*7c40*/  BRA `(.L_x_2045) ;  /* 0x00000008007c7947 */ /* 0x000fea0003800000 */
.L_x_2040:
        /* <DEDUP_REMOVED lines=13> */
.L_x_2055:
[----:B------:R-:W-:Y:S01]  /*7d20*/  LOP3.LUT R6, R4, 0x7fffffff, RZ, 0xc0, !PT ;  /* 0x7fffffff04067812 */ /* 0x000fe200078ec0ff */
[----:B------:R-:W-:Y:S01]  /*7d30*/  BSSY.RECONVERGENT B0, `(.L_x_2056) ;  /* 0x0000012000007945 */ /* 0x000fe20003800200 */
[----:B------:R-:W-:Y:S02]  /*7d40*/  IMAD.MOV.U32 R0, RZ, RZ, 0x80 ;  /* 0x00000080ff007424 */ /* 0x000fe400078e00ff */
        /* <DEDUP_REMOVED lines=13> */
.L_x_2058:
[----:B------:R-:W-:-:S04]  /*7e20*/  SHF.R.U32.HI R4, RZ, 0x18, R4 ;  /* 0x00000018ff047819 */ /* 0x000fc80000011604 */
[----:B------:R-:W-:-:S04]  /*7e30*/  LOP3.LUT R4, R5, 0x80, R4, 0xf8, !PT ;  /* 0x0000008005047812 */ /* 0x000fc800078ef804 */
[----:B------:R-:W-:-:S07]  /*7e40*/  PRMT R0, R4, 0x7610, R0 ;  /* 0x0000761004007816 */ /* 0x000fce0000000000 */
.L_x_2057:
[----:B------:R-:W-:Y:S05]  /*7e50*/  BSYNC.RECONVERGENT B0 ;  /* 0x0000000000007941 */ /* 0x000fea0003800200 */
.L_x_2056:
[----:B------:R0:W-:Y:S01]  /*7e60*/  STG.E.U8 desc[UR36][R2.64], R0 ;  /* 0x0000000002007986 */ /* 0x0001e2000c101124 */
[----:B------:R-:W-:Y:S05]  /*7e70*/  BRA `(.L_x_2045) ;  /* 0x0000000400f07947 */ /* 0x000fea0003800000 */
.L_x_2054:
        /* <DEDUP_REMOVED lines=16> */
.L_x_2061:
[----:B------:R-:W-:-:S04]  /*7f80*/  SHF.R.U32.HI R4, RZ, 0x18, R4 ;  /* 0x00000018ff047819 */ /* 0x000fc80000011604 */
[----:B------:R-:W-:-:S04]  /*7f90*/  LOP3.LUT R5, R5, 0x80, R4, 0xf8, !PT ;  /* 0x0000008005057812 */ /* 0x000fc800078ef804 */
[----:B------:R-:W-:-:S07]  /*7fa0*/  PRMT R0, R5, 0x7610, R0 ;  /* 0x0000761005007816 */ /* 0x000fce0000000000 */
.L_x_2060:
[----:B------:R-:W-:Y:S05]  /*7fb0*/  BSYNC.RECONVERGENT B0 ;  /* 0x0000000000007941 */ /* 0x000fea0003800200 */
.L_x_2059:
[----:B------:R0:W-:Y:S01]  /*7fc0*/  STG.E.U8 desc[UR36][R2.64], R0 ;  /* 0x0000000002007986 */ /* 0x0001e2000c101124 */
[----:B------:R-:W-:Y:S05]  /*7fd0*/  BRA `(.L_x_2045) ;  /* 0x0000000400987947 */ /* 0x000fea0003800000 */
.L_x_2053:
[----:B------:R-:W-:-:S09]  /*7fe0*/  UISETP.NE.AND UP0, UPT, UR4, 0x1c, UPT ;  /* 0x0000001c0400788c */ /* 0x000fd2000bf05270 */
[----:B------:R-:W-:Y:S05]  /*7ff0*/  BRA.U !UP0, `(.L_x_2062) ;  /* 0x0000000108587547 */ /* 0x000fea000b800000 */
[----:B------:R-:W-:-:S09]  /*8000*/  UISETP.NE.AND UP0, UPT, UR4, 0x1d, UPT ;  /* 0x0000001d0400788c */ /* 0x000fd2000bf05270 */
[----:B------:R-:W-:Y:S05]  /*8010*/  BRA.U !UP0, `(.L_x_2063) ;  /* 0x0000000108447547 */ /* 0x000fea000b800000 */
[----:B------:R-:W-:-:S09]  /*8020*/  UISETP.NE.AND UP0, UPT, UR4, 0x2c, UPT ;  /* 0x0000002c0400788c */ /* 0x000fd2000bf05270 */
[----:B------:R-:W-:Y:S05]  /*8030*/  BRA.U UP0, `(.L_x_2044) ;  /* 0x0000000100a87547 */ /* 0x000fea000b800000 */
        /* <DEDUP_REMOVED lines=15> */
.L_x_2063:
[----:B------:R-:W0:Y:S02]  /*8130*/  F2I.U64.TRUNC R4, R4 ;  /* 0x0000000400047311 */ /* 0x000e24000020d800 */
[----:B0-----:R0:W-:Y:S01]  /*8140*/  STG.E.64 desc[UR36][R2.64], R4 ;  /* 0x0000000402007986 */ /* 0x0011e2000c101b24 */
[----:B------:R-:W-:Y:S05]  /*8150*/  BRA `(.L_x_2045) ;  /* 0x0000000400387947 */ /* 0x000fea0003800000 */
.L_x_2062:
[----:B------:R-:W0:Y:S02]  /*8160*/  F2I.FTZ.U32.TRUNC.NTZ R5, R4 ;  /* 0x0000000400057305 */ /* 0x000e24000021f000 */
[----:B0-----:R0:W-:Y:S01]  /*8170*/  STG.E desc[UR36][R2.64], R5 ;  /* 0x0000000502007986 */ /* 0x0011e2000c101924 */
[----:B------:R-:W-:Y:S05]  /*8180*/  BRA `(.L_x_2045) ;  /* 0x00000004002c7947 */ /* 0x000fea0003800000 */
.L_x_2052:
        /* <DEDUP_REMOVED lines=10> */
.L_x_2065:
[----:B------:R-:W-:Y:S01]  /*8230*/  FMUL.FTZ R4, R4, 1 ;  /* 0x3f80000004047820 */ /* 0x000fe20000410000 */
[----:B------:R-:W-:-:S05]  /*8240*/  CS2R R6, SRZ ;  /* 0x0000000000067805 */ /* 0x000fca000001ff00 */
[----:B------:R-:W0:Y:S02]  /*8250*/  F2F.F64.F32 R4, R4 ;  /* 0x0000000400047310 */ /* 0x000e240000201800 */
[----:B0-----:R3:W-:Y:S01]  /*8260*/  STG.E.128 desc[UR36][R2.64], R4 ;  /* 0x0000000402007986 */ /* 0x0017e2000c101d24 */
[----:B------:R-:W-:Y:S05]  /*8270*/  BRA `(.L_x_2045) ;  /* 0x0000000000f07947 */ /* 0x000fea0003800000 */
.L_x_2064:
[----:B------:R-:W-:-:S09]  /*8280*/  UISETP.NE.AND UP0, UPT, UR4, 0xf, UPT ;  /* 0x0000000f0400788c */ /* 0x000fd2000bf05270 */
[----:B------:R-:W-:Y:S05]  /*8290*/  BRA.U !UP0, `(.L_x_2066) ;  /* 0x0000000108e07547 */ /* 0x000fea000b800000 */
[----:B------:R-:W-:-:S09]  /*82a0*/  UISETP.NE.AND UP0, UPT, UR4, 0x17, UPT ;  /* 0x000000170400788c */ /* 0x000fd2000bf05270 */
[----:B------:R-:W-:Y:S05]  /*82b0*/  BRA.U !UP0, `(.L_x_2067) ;  /* 0x00000001088c7547 */ /* 0x000fea000b800000 */
[----:B------:R-:W-:-:S09]  /*82c0*/  UISETP.NE.AND UP0, UPT, UR4, 0x18, UPT ;  /* 0x000000180400788c */ /* 0x000fd2000bf05270 */
[----:B------:R-:W-:Y:S05]  /*82d0*/  BRA.U !UP0, `(.L_x_2068) ;  /* 0x0000000108447547 */ /* 0x000fea000b800000 */
.L_x_2044:
[----:B------:R-:W-:Y:S01]  /*82e0*/  MOV R0, 0x0 ;  /* 0x0000000000007802 */ /* 0x000fe20000000f00 */
[----:B------:R-:W0:Y:S01]  /*82f0*/  LDCU.64 UR4, c[0x4][0x128] ;  /* 0x01002500ff0477ac */ /* 0x000e220008000a00 */
[----:B------:R-:W-:Y:S02]  /*8300*/  HFMA2 R13, -RZ, RZ, 0, 0 ;  /* 0x00000000ff0d7431 */ /* 0x000fe400000001ff */
[----:B------:R-:W-:Y:S01]  /*8310*/  IMAD.MOV.U32 R8, RZ, RZ, 0x65 ;  /* 0x00000065ff087424 */ /* 0x000fe200078e00ff */
[----:B------:R1:W2:Y:S01]  /*8320*/  LDC.64 R2, c[0x4][R0] ;  /* 0x0100000000027b82 */ /* 0x0002a20000000a00 */
[----:B------:R-:W3:Y:S01]  /*8330*/  LDCU.64 UR6, c[0x4][0x130] ;  /* 0x01002600ff0677ac */ /* 0x000ee20008000a00 */
[----:B------:R-:W-:Y:S01]  /*8340*/  IMAD.MOV.U32 R12, RZ, RZ, 0x1 ;  /* 0x00000001ff0c7424 */ /* 0x000fe200078e00ff */
[----:B------:R-:W4:Y:S01]  /*8350*/  LDCU.64 UR8, c[0x4][0x20] ;  /* 0x01000400ff0877ac */ /* 0x000f220008000a00 */
[----:B0-----:R-:W-:Y:S02]  /*8360*/  IMAD.U32 R4, RZ, RZ, UR4 ;  /* 0x00000004ff047e24 */ /* 0x001fe4000f8e00ff */
[----:B------:R-:W-:Y:S01]  /*8370*/  IMAD.U32 R5, RZ, RZ, UR5 ;  /* 0x00000005ff057e24 */ /* 0x000fe2000f8e00ff */
[----:B---3--:R-:W-:Y:S01]  /*8380*/  MOV R6, UR6 ;  /* 0x0000000600067c02 */ /* 0x008fe20008000f00 */
[----:B------:R-:W-:-:S02]  /*8390*/  IMAD.U32 R7, RZ, RZ, UR7 ;  /* 0x00000007ff077e24 */ /* 0x000fc4000f8e00ff */
[----:B----4-:R-:W-:Y:S01]  /*83a0*/  IMAD.U32 R10, RZ, RZ, UR8 ;  /* 0x00000008ff0a7e24 */ /* 0x010fe2000f8e00ff */
[----:B-1----:R-:W-:-:S07]  /*83b0*/  MOV R11, UR9 ;  /* 0x00000009000b7c02 */ /* 0x002fce0008000f00 */
[----:B------:R-:W-:-:S07]  /*83c0*/  LEPC R20, `(.L_x_2069) ;  /* 0x000000001014794e */ /* 0x000fce0000000000 */
[----:B--2---:R-:W-:Y:S05]  /*83d0*/  CALL.ABS.NOINC R2 ;  /* 0x0000000002007343 */ /* 0x004fea0003c00000 */
.L_x_2069:
[----:B------:R-:W-:Y:S05]  /*83e0*/  BRA `(.L_x_2045) ;  /* 0x0000000000947947 */ /* 0x000fea0003800000 */
.L_x_2068:
[----:B------:R-:W-:Y:S01]  /*83f0*/  LOP3.LUT R6, R4, 0x7fffffff, RZ, 0xc0, !PT ;  /* 0x7fffffff04067812 */ /* 0x000fe200078ec0ff */
[----:B------:R-:W-:Y:S01]  /*8400*/  BSSY.RECONVERGENT B0, `(.L_x_2070) ;  /* 0x000000b000007945 */ /* 0x000fe20003800200 */
[----:B------:R-:W-:Y:S01]  /*8410*/  SHF.R.U32.HI R7, RZ, 0x18, R4 ;  /* 0x00000018ff077819 */ /* 0x000fe20000011604 */
[----:B------:R-:W-:Y:S01]  /*8420*/  IMAD.MOV.U32 R0, RZ, RZ, 0x7f ;  /* 0x0000007fff007424 */ /* 0x000fe200078e00ff */
        /* <DEDUP_REMOVED lines=8> */
.L_x_2071:
[----:B------:R-:W-:Y:S05]  /*84b0*/  BSYNC.RECONVERGENT B0 ;  /* 0x0000000000007941 */ /* 0x000fea0003800200 */
.L_x_2070:
[----:B------:R-:W-:-:S05]  /*84c0*/  LOP3.LUT R5, R0, 0x80, R7, 0xf8, !PT ;  /* 0x0000008000057812 */ /* 0x000fca00078ef807 */
[----:B------:R1:W-:Y:S01]  /*84d0*/  STG.E.U8 desc[UR36][R2.64], R5 ;  /* 0x0000000502007986 */ /* 0x0003e2000c101124 */
[----:B------:R-:W-:Y:S05]  /*84e0*/  BRA `(.L_x_2045) ;  /* 0x0000000000547947 */ /* 0x000fea0003800000 */
.L_x_2067:
[----:B------:R-:W-:Y:S01]  /*84f0*/  LOP3.LUT R6, R4, 0x7fffffff, RZ, 0xc0, !PT ;  /* 0x7fffffff04067812 */ /* 0x000fe200078ec0ff */
[----:B------:R-:W-:Y:S03]  /*8500*/  BSSY.RECONVERGENT B0, `(.L_x_2072) ;  /* 0x000000d000007945 */ /* 0x000fe60003800200 */
        /* <DEDUP_REMOVED lines=9> */
.L_x_2073:
[----:B------:R-:W-:Y:S01]  /*85a0*/  IMAD.MOV.U32 R0, RZ, RZ, 0x7f ;  /* 0x0000007fff007424 */ /* 0x000fe200078e00ff */
[----:B------:R-:W-:-:S04]  /*85b0*/  ISETP.GT.U32.AND P0, PT, R6, 0x7f800000, PT ;  /* 0x7f8000000600780c */ /* 0x000fc80003f04070 */
[----:B------:R-:W-:-:S09]  /*85c0*/  SEL R0, R0, 0x7c, P0 ;  /* 0x0000007c00007807 */ /* 0x000fd20000000000 */
.L_x_2074:
[----:B------:R-:W-:Y:S05]  /*85d0*/  BSYNC.RECONVERGENT B0 ;  /* 0x0000000000007941 */ /* 0x000fea0003800200 */
.L_x_2072:
[----:B------:R-:W-:-:S04]  /*85e0*/  SHF.R.U32.HI R5, RZ, 0x18, R4 ;  /* 0x00000018ff057819 */ /* 0x000fc80000011604 */
[----:B------:R-:W-:-:S05]  /*85f0*/  LOP3.LUT R5, R0, 0x80, R5, 0xf8, !PT ;  /* 0x0000008000057812 */ /* 0x000fca00078ef805 */
[----:B------:R2:W-:Y:S01]  /*8600*/  STG.E.U8 desc[UR36][R2.64], R5 ;  /* 0x0000000502007986 */ /* 0x0005e2000c101124 */
[----:B------:R-:W-:Y:S05]  /*8610*/  BRA `(.L_x_2045) ;  /* 0x0000000000087947 */ /* 0x000fea0003800000 */
.L_x_2066:
[----:B------:R-:W-:-:S05]  /*8620*/  F2FP.BF16.F32.PACK_AB R4, RZ, R4 ;  /* 0x00000004ff04723e */ /* 0x000fca00000010ff */
[----:B------:R0:W-:Y:S02]  /*8630*/  STG.E.U16 desc[UR36][R2.64], R4 ;  /* 0x0000000402007986 */ /* 0x0001e4000c101524 */
.L_x_2045:
[----:B------:R-:W-:-:S07]  /*8640*/  IADD3 R17, PT, PT, R17, 0x80, RZ ;  /* 0x0000008011117810 */ /* 0x000fce0007ffe0ff */
.L_x_1982:
[----:B------:R-:W-:Y:S05]  /*8650*/  BSYNC.RECONVERGENT B7 ;  /* 0x0000000000077941 */ /* 0x000fea0003800200 */
.L_x_1981:
[----:B------:R-:W5:Y:S01]  /*8660*/  LDCU UR4, c[0x0][0x380] ;  /* 0x00007000ff0477ac */ /* 0x000f620008000800 */
[----:B------:R-:W-:Y:S01]  /*8670*/  BSSY.RECONVERGENT B7, `(.L_x_2075) ;  /* 0x000042a000077945 */ /* 0x000fe20003800200 */
[----:B-----5:R-:W-:-:S13]  /*8680*/  ISETP.GE.AND P0, PT, R17, UR4, PT ;  /* 0x0000000411007c0c */ /* 0x020fda000bf06270 */
[----:B------:R-:W-:Y:S05]  /*8690*/  @P0 BRA `(.L_x_2076) ;  /* 0x00000040009c0947 */ /* 0x000fea0003800000 */
[----:B------:R-:W5:Y:S01]  /*86a0*/  LDCU UR4, c[0x0][0x388] ;  /* 0x00007100ff0477ac */ /* 0x000f620008000800 */
[----:B------:R-:W-:Y:S01]  /*86b0*/  IMAD.MOV.U32 R18, RZ, RZ, RZ ;  /* 0x000000ffff127224 */ /* 0x000fe200078e00ff */
[----:B------:R-:W-:Y:S01]  /*86c0*/  MOV R16, RZ ;  /* 0x000000ff00107202 */ /* 0x000fe20000000f00 */
        /* <DEDUP_REMOVED lines=351> */
.L_x_2077:
        /* <DEDUP_REMOVED lines=18> */
.L_x_2082:
[----:B------:R-:W2:Y:S02]  /*9de0*/  LDG.E.U8 R2, desc[UR36][R2.64] ;  /* 0x0000002402027981 */ /* 0x000ea4000c1e1100 */
[----:B--2---:R-:W-:Y:S01]  /*9df0*/  I2FP.F32.U32 R19, R2 ;  /* 0x0000000200137245 */ /* 0x004fe20000201000 */
[----:B------:R-:W-:Y:S06]  /*9e00*/  BRA `(.L_x_2084) ;  /* 0x0000000c00247947 */ /* 0x000fec0003800000 */
.L_x_2081:
        /* <DEDUP_REMOVED lines=9> */
.L_x_2086:
[----:B------:R-:W2:Y:S02]  /*9ea0*/  LDG.E R2, desc[UR36][R2.64] ;  /* 0x0000002402027981 */ /* 0x000ea4000c1e1900 */
[----:B--2---:R-:W-:Y:S01]  /*9eb0*/  I2FP.F32.S32 R19, R2 ;  /* 0x0000000200137245 */ /* 0x004fe20000201400 */
[----:B------:R-:W-:Y:S06]  /*9ec0*/  BRA `(.L_x_2084) ;  /* 0x0000000800f47947 */ /* 0x000fec0003800000 */
.L_x_2085:
[----:B------:R-:W2:Y:S02]  /*9ed0*/  LDG.E.U16 R2, desc[UR36][R2.64] ;  /* 0x0000002402027981 */ /* 0x000ea4000c1e1500 */
[----:B--2---:R2:W3:Y:S01]  /*9ee0*/  I2F.S16 R19, R2 ;  /* 0x0000000200137306 */ /* 0x0044e20000101400 */
[----:B------:R-:W-:Y:S05]  /*9ef0*/  BRA `(.L_x_2084) ;  /* 0x0000000800e87947 */ /* 0x000fea0003800000 */
.L_x_2080:
        /* <DEDUP_REMOVED lines=8> */
.L_x_2088:
[----:B------:R-:W2:Y:S02]  /*9f80*/  LDG.E.U16 R2, desc[UR36][R2.64] ;  /* 0x0000002402027981 */ /* 0x000ea4000c1e1500 */
[----:B--2---:R-:W-:Y:S01]  /*9f90*/  HADD2.F32 R19, -RZ, R2.H0_H0 ;  /* 0x20000002ff137230 */ /* 0x004fe20000004100 */
[----:B------:R-:W-:Y:S06]  /*9fa0*/  BRA `(.L_x_2084) ;  /* 0x0000000800bc7947 */ /* 0x000fec0003800000 */
.L_x_2087:
        /* <DEDUP_REMOVED lines=8> */
.L_x_2090:
[----:B------:R-:W2:Y:S02]  /*a030*/  LDG.E.U16 R2, desc[UR36][R2.64] ;  /* 0x0000002402027981 */ /* 0x000ea4000c1e1500 */
[----:B--2---:R-:W-:Y:S01]  /*a040*/  HADD2.F32 R19, -RZ, R2.H0_H0 ;  /* 0x20000002ff137230 */ /* 0x004fe20000004100 */
[----:B------:R-:W-:Y:S06]  /*a050*/  BRA `(.L_x_2084) ;  /* 0x0000000800907947 */ /* 0x000fec0003800000 */
.L_x_2089:
[----:B------:R-:W2:Y:S01]  /*a060*/  LDG.E.64 R2, desc[UR36][R2.64] ;  /* 0x0000002402027981 */ /* 0x000ea2000c1e1b00 */
[----:B------:R-:W-:Y:S01]  /*a070*/  UMOV UR4, 0xf0000000 ;  /* 0xf000000000047882 */ /* 0x000fe20000000000 */
[----:B------:R-:W-:Y:S01]  /*a080*/  UMOV UR5, 0x380fffff ;  /* 0x380fffff00057882 */ /* 0x000fe20000000000 */
[----:B--2---:R-:W0:Y:S01]  /*a090*/  F2F.F32.F64 R19, R2 ;  /* 0x0000000200137310 */ /* 0x004e220000301000 */
[----:B------:R-:W-:-:S14]  /*a0a0*/  DSETP.GEU.AND P0, PT, |R2|, UR4, PT ;  /* 0x0000000402007e2a */ /* 0x000fdc000bf0e200 */
[----:B0-----:R-:W-:Y:S01]  /*a0b0*/  @!P0 FMUL R19, R19, 1.175494350822287508e-38 ;  /* 0x0080000013138820 */ /* 0x001fe20000400000 */
[----:B------:R-:W-:Y:S06]  /*a0c0*/  BRA `(.L_x_2084) ;  /* 0x0000000800747947 */ /* 0x000fec0003800000 */
.L_x_2079:
        /* <DEDUP_REMOVED lines=12> */
.L_x_2093:
[----:B------:R-:W2:Y:S01]  /*a190*/  LDG.E.64 R2, desc[UR36][R2.64] ;  /* 0x0000002402027981 */ /* 0x000ea2000c1e1b00 */
[----:B------:R-:W-:Y:S01]  /*a1a0*/  UMOV UR4, 0xf0000000 ;  /* 0xf000000000047882 */ /* 0x000fe20000000000 */
[----:B------:R-:W-:Y:S01]  /*a1b0*/  UMOV UR5, 0x380fffff ;  /* 0x380fffff00057882 */ /* 0x000fe20000000000 */
[----:B--2---:R-:W0:Y:S01]  /*a1c0*/  F2F.F32.F64 R19, R2 ;  /* 0x0000000200137310 */ /* 0x004e220000301000 */
[----:B------:R-:W-:-:S14]  /*a1d0*/  DSETP.GEU.AND P0, PT, |R2|, UR4, PT ;  /* 0x0000000402007e2a */ /* 0x000fdc000bf0e200 */
[----:B0-----:R-:W-:Y:S01]  /*a1e0*/  @!P0 FMUL R19, R19, 1.175494350822287508e-38 ;  /* 0x0080000013138820 */ /* 0x001fe20000400000 */
[----:B------:R-:W-:Y:S06]  /*a1f0*/  BRA `(.L_x_2084) ;  /* 0x0000000800287947 */ /* 0x000fec0003800000 */
.L_x_2092:
        /* <DEDUP_REMOVED lines=25> */
.L_x_2095:
        /* <DEDUP_REMOVED lines=12> */
.L_x_2094:
[----:B------:R-:W2:Y:S02]  /*a450*/  LDG.E.U16 R2, desc[UR36][R2.64] ;  /* 0x0000002402027981 */ /* 0x000ea4000c1e1500 */
[----:B--2---:R-:W-:Y:S01]  /*a460*/  IMAD.U32 R19, R2, 0x10000, RZ ;  /* 0x0001000002137824 */ /* 0x004fe200078e00ff */
[----:B------:R-:W-:Y:S06]  /*a470*/  BRA `(.L_x_2084) ;  /* 0x0000000400887947 */ /* 0x000fec0003800000 */
.L_x_2091:
        /* <DEDUP_REMOVED lines=11> */
.L_x_2098:
        /* <DEDUP_REMOVED lines=20> */
.L_x_2100:
[----:B------:R-:W-:Y:S05]  /*a670*/  BSYNC.RECONVERGENT B0 ;  /* 0x0000000000007941 */ /* 0x000fea0003800200 */
.L_x_2099:
[----:B------:R-:W-:Y:S02]  /*a680*/  SHF.L.U32 R0, R0, 0x14, RZ ;  /* 0x0000001400007819 */ /* 0x000fe400000006ff */
[----:B------:R-:W-:-:S04]  /*a690*/  LEA R2, R2, 0x3b800000, 0x17 ;  /* 0x3b80000002027811 */ /* 0x000fc800078eb8ff */
[----:B------:R-:W-:Y:S01]  /*a6a0*/  LOP3.LUT R19, R2, R0, R19, 0xfe, !PT ;  /* 0x0000000002137212 */ /* 0x000fe200078efe13 */
[----:B------:R-:W-:Y:S06]  /*a6b0*/  BRA `(.L_x_2084) ;  /* 0x0000000000f87947 */ /* 0x000fec0003800000 */
.L_x_2097:
        /* <DEDUP_REMOVED lines=20> */
.L_x_2102:
[----:B------:R-:W-:Y:S05]  /*a800*/  BSYNC.RECONVERGENT B0 ;  /* 0x0000000000007941 */ /* 0x000fea0003800200 */
.L_x_2101:
[----:B------:R-:W-:Y:S01]  /*a810*/  IMAD.SHL.U32 R0, R0, 0x200000, RZ ;  /* 0x0020000000007824 */ /* 0x000fe200078e00ff */
[----:B------:R-:W-:-:S04]  /*a820*/  LEA R2, R2, 0x37800000, 0x17 ;  /* 0x3780000002027811 */ /* 0x000fc800078eb8ff */
[----:B------:R-:W-:Y:S01]  /*a830*/  LOP3.LUT R19, R2, R0, R19, 0xfe, !PT ;  /* 0x0000000002137212 */ /* 0x000fe200078efe13 */
[----:B------:R-:W-:Y:S06]  /*a840*/  BRA `(.L_x_2084) ;  /* 0x0000000000947947 */ /* 0x000fec0003800000 */
.L_x_2096:
        /* <DEDUP_REMOVED lines=14> */
.L_x_2083:
        /* <DEDUP_REMOVED lines=16> */
.L_x_2105:
[----:B------:R-:W-:Y:S01]  /*aa30*/  MOV R19, RZ ;  /* 0x000000ff00137202 */ /* 0x000fe20000000f00 */
[----:B------:R-:W-:Y:S06]  /*aa40*/  BRA `(.L_x_2084) ;  /* 0x0000000000147947 */ /* 0x000fec0003800000 */
.L_x_2104:
[----:B------:R-:W2:Y:S02]  /*aa50*/  LDG.E.64 R2, desc[UR36][R2.64] ;  /* 0x0000002402027981 */ /* 0x000ea4000c1e1b00 */
[----:B--2---:R0:W1:Y:S01]  /*aa60*/  I2F.U64 R19, R2 ;  /* 0x0000000200137312 */ /* 0x0040620000301000 */
[----:B------:R-:W-:Y:S05]  /*aa70*/  BRA `(.L_x_2084) ;  /* 0x0000000000087947 */ /* 0x000fea0003800000 */
.L_x_2103:
[----:B------:R-:W2:Y:S02]  /*aa80*/  LDG.E R2, desc[UR36][R2.64] ;  /* 0x0000002402027981 */ /* 0x000ea4000c1e1900 */
[----:B--2---:R-:W-:-:S07]  /*aa90*/  I2FP.F32.U32 R19, R2 ;  /* 0x0000000200137245 */ /* 0x004fce0000201000 */
.L_x_2084:
[----:B------:R-:W-:Y:S05]  /*aaa0*/  BSYNC.RECONVERGENT B6 ;  /* 0x0000000000067941 */ /* 0x000fea0003800200 */
.L_x_2078:
        /* <DEDUP_REMOVED lines=18> */
.L_x_2110:
[----:B------:R-:W2:Y:S02]  /*abd0*/  LDG.E.U8 R0, desc[UR36][R2.64] ;  /* 0x0000002402007981 */ /* 0x000ea4000c1e1100 */
[----:B--2---:R-:W-:Y:S01]  /*abe0*/  I2FP.F32.U32 R0, R0 ;  /* 0x0000000000007245 */ /* 0x004fe20000201000 */
[----:B------:R-:W-:Y:S06]  /*abf0*/  BRA `(.L_x_2112) ;  /* 0x0000000c00247947 */ /* 0x000fec0003800000 */
.L_x_2109:
        /* <DEDUP_REMOVED lines=9> */
.L_x_2114:
[----:B------:R-:W2:Y:S02]  /*ac90*/  LDG.E R0, desc[UR36][R2.64] ;  /* 0x0000002402007981 */ /* 0x000ea4000c1e1900 */
[----:B--2---:R-:W-:Y:S01]  /*aca0*/  I2FP.F32.S32 R0, R0 ;  /* 0x0000000000007245 */ /* 0x004fe20000201400 */
[----:B------:R-:W-:Y:S06]  /*acb0*/  BRA `(.L_x_2112) ;  /* 0x0000000800f47947 */ /* 0x000fec0003800000 */
.L_x_2113:
[----:B------:R-:W2:Y:S02]  /*acc0*/  LDG.E.U16 R0, desc[UR36][R2.64] ;  /* 0x0000002402007981 */ /* 0x000ea4000c1e1500 */
[----:B--2---:R-:W4:Y:S01]  /*acd0*/  I2F.S16 R0, R0 ;  /* 0x0000000000007306 */ /* 0x004f220000101400 */
[----:B------:R-:W-:Y:S05]  /*ace0*/  BRA `(.L_x_2112) ;  /* 0x0000000800e87947 */ /* 0x000fea0003800000 */
.L_x_2108:
        /* <DEDUP_REMOVED lines=8> */
.L_x_2116:
[----:B------:R-:W2:Y:S02]  /*ad70*/  LDG.E.U16 R0, desc[UR36][R2.64] ;  /* 0x0000002402007981 */ /* 0x000ea4000c1e1500 */
[----:B--2---:R-:W-:Y:S01]  /*ad80*/  HADD2.F32 R0, -RZ, R0.H0_H0 ;  /* 0x20000000ff007230 */ /* 0x004fe20000004100 */
[----:B------:R-:W-:Y:S06]  /*ad90*/  BRA `(.L_x_2112) ;  /* 0x0000000800bc7947 */ /* 0x000fec0003800000 */
.L_x_2115:
        /* <DEDUP_REMOVED lines=8> */
.L_x_2118:
[----:B------:R-:W2:Y:S02]  /*ae20*/  LDG.E.U16 R0, desc[UR36][R2.64] ;  /* 0x0000002402007981 */ /* 0x000ea4000c1e1500 */
[----:B--2---:R-:W-:Y:S01]  /*ae30*/  HADD2.F32 R0, -RZ, R0.H0_H0 ;  /* 0x20000000ff007230 */ /* 0x004fe20000004100 */
[----:B------:R-:W-:Y:S06]  /*ae40*/  BRA `(.L_x_2112) ;  /* 0x0000000800907947 */ /* 0x000fec0003800000 */
.L_x_2117:
[----:B------:R-:W2:Y:S01]  /*ae50*/  LDG.E.64 R2, desc[UR36][R2.64] ;  /* 0x0000002402027981 */ /* 0x000ea2000c1e1b00 */
[----:B------:R-:W-:Y:S01]  /*ae60*/  UMOV UR4, 0xf0000000 ;  /* 0xf000000000047882 */ /* 0x000fe20000000000 */
[----:B------:R-:W-:Y:S01]  /*ae70*/  UMOV UR5, 0x380fffff ;  /* 0x380fffff00057882 */ /* 0x000fe20000000000 */
[----:B--2---:R-:W0:Y:S01]  /*ae80*/  F2F.F32.F64 R0, R2 ;  /* 0x0000000200007310 */ /* 0x004e220000301000 */
[----:B------:R-:W-:-:S14]  /*ae90*/  DSETP.GEU.AND P0, PT, |R2|, UR4, PT ;  /* 0x0000000402007e2a */ /* 0x000fdc000bf0e200 */
[----:B0-----:R-:W-:Y:S01]  /*aea0*/  @!P0 FMUL R0, R0, 1.175494350822287508e-38 ;  /* 0x0080000000008820 */ /* 0x001fe20000400000 */
[----:B------:R-:W-:Y:S06]  /*aeb0*/  BRA `(.L_x_2112) ;  /* 0x0000000800747947 */ /* 0x000fec0003800000 */
.L_x_2107:
        /* <DEDUP_REMOVED lines=12> */
.L_x_2121:
[----:B------:R-:W2:Y:S01]  /*af80*/  LDG.E.64 R2, desc[UR36][R2.64] ;  /* 0x0000002402027981 */ /* 0x000ea2000c1e1b00 */
[----:B------:R-:W-:Y:S01]  /*af90*/  UMOV UR4, 0xf0000000 ;  /* 0xf000000000047882 */ /* 0x000fe20000000000 */
[----:B------:R-:W-:Y:S01]  /*afa0*/  UMOV UR5, 0x380fffff ;  /* 0x380fffff00057882 */ /* 0x000fe20000000000 */
[----:B--2---:R-:W0:Y:S01]  /*afb0*/  F2F.F32.F64 R0, R2 ;  /* 0x0000000200007310 */ /* 0x004e220000301000 */
[----:B------:R-:W-:-:S14]  /*afc0*/  DSETP.GEU.AND P0, PT, |R2|, UR4, PT ;  /* 0x0000000402007e2a */ /* 0x000fdc000bf0e200 */
[----:B0-----:R-:W-:Y:S01]  /*afd0*/  @!P0 FMUL R0, R0, 1.175494350822287508e-38 ;  /* 0x0080000000008820 */ /* 0x001fe20000400000 */
[----:B------:R-:W-:Y:S06]  /*afe0*/  BRA `(.L_x_2112) ;  /* 0x0000000800287947 */ /* 0x000fec0003800000 */
.L_x_2120:
        /* <DEDUP_REMOVED lines=12> */
[----:B0-----:R-:W-:-:S04]  /*b0b0*/  IADD3 R5, PT, PT, -R5, RZ, RZ ;  /* 0x000000ff05057210 */ /* 0x001fc80007ffe1ff */
[----:B------:R-:W-:-:S05]  /*b0c0*/  VIADDMNMX.U32 R5, R5, R6, 0x4, !PT ;  /* 0x0000000405057446 */ /* 0x000fca0007800006 */
[----:B------:R-:W-:-:S05]  /*b0d0*/  VIADD R5, R5, 0xfffffffc ;  /* 0xfffffffc05057836 */ /* 0x000fca0000000000 */
[C---:B------:R-:W-:Y:S02]  /*b0e0*/  SHF.L.U32 R6, R4.reuse, R5, RZ ;  /* 0x0000000504067219 */ /* 0x040fe400000006ff */
[----:B------:R-:W-:Y:S01]  /*b0f0*/  SHF.L.U32 R7, R5, 0x17, RZ ;  /* 0x0000001705077819 */ /* 0x000fe200000006ff */
[----:B------:R-:W-:-:S03]  /*b100*/  VIADD R5, R4, 0x1000000 ;  /* 0x0100000004057836 */ /* 0x000fc60000000000 */
[----:B------:R-:W-:Y:S02]  /*b110*/  LEA.HI R6, R6, -R7, RZ, 0x1c ;  /* 0x8000000706067211 */ /* 0x000fe400078fe0ff */
[----:B------:R-:W-:Y:S02]  /*b120*/  SHF.R.S32.HI R5, RZ, 0x8, R5 ;  /* 0x00000008ff057819 */ /* 0x000fe40000011405 */
[----:B------:R-:W-:-:S04]  /*b130*/  IADD3 R6, PT, PT, R6, 0x3c000000, RZ ;  /* 0x3c00000006067810 */ /* 0x000fc80007ffe0ff */
[----:B------:R-:W-:-:S04]  /*b140*/  LOP3.LUT R5, R6, 0x7f800000, R5, 0xf8, !PT ;  /* 0x7f80000006057812 */ /* 0x000fc800078ef805 */
[----:B------:R-:W-:-:S04]  /*b150*/  SEL R5, R5, RZ, P0 ;  /* 0x000000ff05057207 */ /* 0x000fc80000000000 */
[----:B------:R-:W-:Y:S01]  /*b160*/  LOP3.LUT R0, R5, 0x80000000, R0, 0xf8, !PT ;  /* 0x8000000005007812 */ /* 0x000fe200078ef800 */
[----:B------:R-:W-:Y:S06]  /*b170*/  BRA `(.L_x_2112) ;  /* 0x0000000400c47947 */ /* 0x000fec0003800000 */
.L_x_2123:
        /* <DEDUP_REMOVED lines=12> */
.L_x_2122:
[----:B------:R-:W2:Y:S02]  /*b240*/  LDG.E.U16 R0, desc[UR36][R2.64] ;  /* 0x0000002402007981 */ /* 0x000ea4000c1e1500 */
[----:B--2---:R-:W-:Y:S01]  /*b250*/  IMAD.U32 R0, R0, 0x10000, RZ ;  /* 0x0001000000007824 */ /* 0x004fe200078e00ff */
[----:B------:R-:W-:Y:S06]  /*b260*/  BRA `(.L_x_2112) ;  /* 0x0000000400887947 */ /* 0x000fec0003800000 */
.L_x_2119:
        /* <DEDUP_REMOVED lines=11> */
.L_x_2126:
[----:B------:R-:W2:Y:S01]  /*b320*/  LDG.E.U8 R3, desc[UR36][R2.64] ;  /* 0x0000002402037981 */ /* 0x000ea2000c1e1100 */
        /* <DEDUP_REMOVED lines=19> */
.L_x_2128:
[----:B------:R-:W-:Y:S05]  /*b460*/  BSYNC.RECONVERGENT B0 ;  /* 0x0000000000007941 */ /* 0x000fea0003800200 */
.L_x_2127:
[----:B------:R-:W-:Y:S02]  /*b470*/  SHF.L.U32 R0, R0, 0x14, RZ ;  /* 0x0000001400007819 */ /* 0x000fe400000006ff */
[----:B------:R-:W-:-:S04]  /*b480*/  LEA R2, R2, 0x3b800000, 0x17 ;  /* 0x3b80000002027811 */ /* 0x000fc800078eb8ff */
[----:B------:R-:W-:Y:S01]  /*b490*/  LOP3.LUT R0, R2, R0, R7, 0xfe, !PT ;  /* 0x0000000002007212 */ /* 0x000fe200078efe07 */
[----:B------:R-:W-:Y:S06]  /*b4a0*/  BRA `(.L_x_2112) ;  /* 0x0000000000f87947 */ /* 0x000fec0003800000 */
.L_x_2125:
        /* <DEDUP_REMOVED lines=20> */
.L_x_2130:
[----:B------:R-:W-:Y:S05]  /*b5f0*/  BSYNC.RECONVERGENT B0 ;  /* 0x0000000000007941 */ /* 0x000fea0003800200 */
.L_x_2129:
[----:B------:R-:W-:Y:S01]  /*b600*/  IMAD.SHL.U32 R0, R0, 0x200000, RZ ;  /* 0x0020000000007824 */ /* 0x000fe200078e00ff */
[----:B------:R-:W-:-:S04]  /*b610*/  LEA R2, R2, 0x37800000, 0x17 ;  /* 0x3780000002027811 */ /* 0x000fc800078eb8ff */
[----:B------:R-:W-:Y:S01]  /*b620*/  LOP3.LUT R0, R2, R0, R7, 0xfe, !PT ;  /* 0x0000000002007212 */ /* 0x000fe200078efe07 */
[----:B------:R-:W-:Y:S06]  /*b630*/  BRA `(.L_x_2112) ;  /* 0x0000000000947947 */ /* 0x000fec0003800000 */
.L_x_2124:
        /* <DEDUP_REMOVED lines=11> */
[----:B------:R-:W-:Y:S01]  /*b6f0*/  @!P0 IMAD.MOV.U32 R0, RZ, RZ, 0x7f800001 ;  /* 0x7f800001ff008424 */ /* 0x000fe200078e00ff */
[----:B------:R-:W-:Y:S01]  /*b700*/  @P0 SHF.L.U32 R0, R2, 0x17, RZ ;  /* 0x0000001702000819 */ /* 0x000fe200000006ff */
[----:B------:R-:W-:Y:S06]  /*b710*/  BRA `(.L_x_2112) ;  /* 0x00000000005c7947 */ /* 0x000fec0003800000 */
.L_x_2111:
[----:B------:R-:W-:Y:S01]  /*b720*/  MOV R2, 0x0 ;  /* 0x0000000000027802 */ /* 0x000fe20000000f00 */
[----:B------:R-:W0:Y:S01]  /*b730*/  LDCU.64 UR4, c[0x4][0x128] ;  /* 0x01002500ff0477ac */ /* 0x000e220008000a00 */
[----:B------:R-:W-:Y:S02]  /*b740*/  HFMA2 R12, -RZ, RZ, 0, 5.9604644775390625e-08 ;  /* 0x00000001ff0c7431 */ /* 0x000fe400000001ff */
[----:B------:R-:W-:Y:S01]  /*b750*/  IMAD.MOV.U32 R8, RZ, RZ, 0x4e ;  /* 0x0000004eff087424 */ /* 0x000fe200078e00ff */
[----:B------:R-:W2:Y:S01]  /*b760*/  LDCU.64 UR6, c[0x4][0x130] ;  /* 0x01002600ff0677ac */ /* 0x000ea20008000a00 */
[----:B------:R-:W4:Y:S01]  /*b770*/  LDC.64 R2, c[0x4][R2] ;  /* 0x0100000002027b82 */ /* 0x000f220000000a00 */
[----:B------:R-:W-:Y:S01]  /*b780*/  IMAD.MOV.U32 R13, RZ, RZ, RZ ;  /* 0x000000ffff0d7224 */ /* 0x000fe200078e00ff */
[----:B------:R-:W1:Y:S01]  /*b790*/  LDCU.64 UR8, c[0x4][0x18] ;  /* 0x01000300ff0877ac */ /* 0x000e620008000a00 */
[----:B0-----:R-:W-:Y:S01]  /*b7a0*/  IMAD.U32 R4, RZ, RZ, UR4 ;  /* 0x00000004ff047e24 */ /* 0x001fe2000f8e00ff */
[----:B------:R-:W-:Y:S01]  /*b7b0*/  MOV R5, UR5 ;  /* 0x0000000500057c02 */ /* 0x000fe20008000f00 */
[----:B--2---:R-:W-:Y:S01]  /*b7c0*/  IMAD.U32 R6, RZ, RZ, UR6 ;  /* 0x00000006ff067e24 */ /* 0x004fe2000f8e00ff */
[----:B------:R-:W-:Y:S01]  /*b7d0*/  MOV R7, UR7 ;  /* 0x0000000700077c02 */ /* 0x000fe20008000f00 */
[----:B-1----:R-:W-:Y:S01]  /*b7e0*/  IMAD.U32 R10, RZ, RZ, UR8 ;  /* 0x00000008ff0a7e24 */ /* 0x002fe2000f8e00ff */
[----:B------:R-:W-:-:S07]  /*b7f0*/  MOV R11, UR9 ;  /* 0x00000009000b7c02 */ /* 0x000fce0008000f00 */
[----:B------:R-:W-:-:S07]  /*b800*/  LEPC R20, `(.L_x_2133) ;  /* 0x000000001014794e */ /* 0x000fce0000000000 */
[----:B---345:R-:W-:Y:S05]  /*b810*/  CALL.ABS.NOINC R2 ;  /* 0x0000000002007343 */ /* 0x038fea0003c00000 */
.L_x_2133:
[----:B------:R-:W-:Y:S01]  /*b820*/  MOV R0, RZ ;  /* 0x000000ff00007202 */ /* 0x000fe20000000f00 */
[----:B------:R-:W-:Y:S06]  /*b830*/  BRA `(.L_x_2112) ;  /* 0x0000000000147947 */ /* 0x000fec0003800000 */
.L_x_2132:
[----:B------:R-:W2:Y:S02]  /*b840*/  LDG.E.64 R2, desc[UR36][R2.64] ;  /* 0x0000002402027981 */ /* 0x000ea4000c1e1b00 */
[----:B--2---:R0:W2:Y:S01]  /*b850*/  I2F.U64 R0, R2 ;  /* 0x0000000200007312 */ /* 0x0040a20000301000 */
[----:B------:R-:W-:Y:S05]  /*b860*/  BRA `(.L_x_2112) ;  /* 0x0000000000087947 */ /* 0x000fea0003800000 */
.L_x_2131:
[----:B------:R-:W2:Y:S02]  /*b870*/  LDG.E R0, desc[UR36][R2.64] ;  /* 0x0000002402007981 */ /* 0x000ea4000c1e1900 */
[----:B--2---:R-:W-:-:S07]  /*b880*/  I2FP.F32.U32 R0, R0 ;  /* 0x0000000000007245 */ /* 0x004fce0000201000 */
.L_x_2112:
[----:B------:R-:W-:Y:S05]  /*b890*/  BSYNC.RECONVERGENT B6 ;  /* 0x0000000000067941 */ /* 0x000fea0003800200 */
.L_x_2106:
[----:B0-2-45:R-:W-:Y:S01]  /*b8a0*/  FMUL.FTZ R2, R0, 1.4426950216293334961 ;  /* 0x3fb8aa3b00027820 */ /* 0x035fe20000410000 */
[----:B------:R-:W-:Y:S01]  /*b8b0*/  HFMA2 R6, -RZ, RZ, 1.625, 0 ;  /* 0x3e800000ff067431 */ /* 0x000fe200000001ff */
[----:B------:R-:W-:Y:S01]  /*b8c0*/  MOV R7, 0x3d39bf78 ;  /* 0x3d39bf7800077802 */ /* 0x000fe20000000f00 */
        /* <DEDUP_REMOVED lines=39> */
[----:B------:R-:W-:-:S03]  /*bb40*/  IADD3.X R3, PT, PT, RZ, UR7, RZ, P0, !PT ;  /* 0x00000007ff037c10 */ /* 0x000fc600087fe4ff */
        /* <DEDUP_REMOVED lines=13> */
.L_x_2137:
[----:B------:R-:W0:Y:S02]  /*bc20*/  F2I.S64.TRUNC R4, R4 ;  /* 0x0000000400047311 */ /* 0x000e24000020d900 */
[----:B0-----:R-:W-:-:S05]  /*bc30*/  IMAD.MOV.U32 R7, RZ, RZ, R4 ;  /* 0x000000ffff077224 */ /* 0x001fca00078e0004 */
[----:B------:R0:W-:Y:S01]  /*bc40*/  STG.E.U8 desc[UR36][R2.64], R7 ;  /* 0x0000000702007986 */ /* 0x0001e2000c101124 */
[----:B------:R-:W-:Y:S05]  /*bc50*/  BRA `(.L_x_2139) ;  /* 0x0000000c00287947 */ /* 0x000fea0003800000 */
.L_x_2136:
        /* <DEDUP_REMOVED lines=9> */
.L_x_2141:
[----:B------:R-:W0:Y:S02]  /*bcf0*/  F2I.FTZ.TRUNC.NTZ R5, R4 ;  /* 0x0000000400057305 */ /* 0x000e24000021f100 */
[----:B0-----:R0:W-:Y:S01]  /*bd00*/  STG.E desc[UR36][R2.64], R5 ;  /* 0x0000000502007986 */ /* 0x0011e2000c101924 */
[----:B------:R-:W-:Y:S05]  /*bd10*/  BRA `(.L_x_2139) ;  /* 0x0000000800f87947 */ /* 0x000fea0003800000 */
.L_x_2140:
[----:B------:R-:W0:Y:S02]  /*bd20*/  F2I.FTZ.TRUNC.NTZ R5, R4 ;  /* 0x0000000400057305 */ /* 0x000e24000021f100 */
[----:B0-----:R0:W-:Y:S01]  /*bd30*/  STG.E.U16 desc[UR36][R2.64], R5 ;  /* 0x0000000502007986 */ /* 0x0011e2000c101524 */
[----:B------:R-:W-:Y:S05]  /*bd40*/  BRA `(.L_x_2139) ;  /* 0x0000000800ec7947 */ /* 0x000fea0003800000 */
.L_x_2135:
        /* <DEDUP_REMOVED lines=8> */
.L_x_2143:
[----:B------:R-:W-:-:S05]  /*bdd0*/  F2FP.F16.F32.PACK_AB R4, RZ, R4 ;  /* 0x00000004ff04723e */ /* 0x000fca00000000ff */
[----:B------:R0:W-:Y:S01]  /*bde0*/  STG.E.U16 desc[UR36][R2.64], R4 ;  /* 0x0000000402007986 */ /* 0x0001e2000c101524 */
[----:B------:R-:W-:Y:S05]  /*bdf0*/  BRA `(.L_x_2139) ;  /* 0x0000000800c07947 */ /* 0x000fea0003800000 */
.L_x_2142:
        /* <DEDUP_REMOVED lines=9> */
.L_x_2145:
[----:B------:R-:W-:-:S04]  /*be90*/  F2FP.F16.F32.PACK_AB R5, RZ, R4 ;  /* 0x00000004ff05723e */ /* 0x000fc800000000ff */
[----:B------:R-:W-:-:S05]  /*bea0*/  PRMT R5, R5, 0x5410, RZ ;  /* 0x0000541005057816 */ /* 0x000fca00000000ff */
[----:B------:R0:W-:Y:S01]  /*beb0*/  STG.E desc[UR36][R2.64], R5 ;  /* 0x0000000502007986 */ /* 0x0001e2000c101924 */
[----:B------:R-:W-:Y:S05]  /*bec0*/  BRA `(.L_x_2139) ;  /* 0x00000008008c7947 */ /* 0x000fea0003800000 */
.L_x_2144:
[----:B------:R-:W-:-:S06]  /*bed0*/  FMUL.FTZ R4, R4, 1 ;  /* 0x3f80000004047820 */ /* 0x000fcc0000410000 */
[----:B------:R-:W0:Y:S02]  /*bee0*/  F2F.F64.F32 R4, R4 ;  /* 0x0000000400047310 */ /* 0x000e240000201800 */
[----:B0-----:R0:W-:Y:S01]  /*bef0*/  STG.E.64 desc[UR36][R2.64], R4 ;  /* 0x0000000402007986 */ /* 0x0011e2000c101b24 */
[----:B------:R-:W-:Y:S05]  /*bf00*/  BRA `(.L_x_2139) ;  /* 0x00000008007c7947 */ /* 0x000fea0003800000 */
.L_x_2134:
        /* <DEDUP_REMOVED lines=13> */
.L_x_2149:
        /* <DEDUP_REMOVED lines=16> */
.L_x_2152:
[----:B------:R-:W-:-:S04]  /*c0e0*/  SHF.R.U32.HI R4, RZ, 0x18, R4 ;  /* 0x00000018ff047819 */ /* 0x000fc80000011604 */
[----:B------:R-:W-:-:S04]  /*c0f0*/  LOP3.LUT R4, R5, 0x80, R4, 0xf8, !PT ;  /* 0x0000008005047812 */ /* 0x000fc800078ef804 */
[----:B------:R-:W-:-:S07]  /*c100*/  PRMT R0, R4, 0x7610, R0 ;  /* 0x0000761004007816 */ /* 0x000fce0000000000 */
.L_x_2151:
[----:B------:R-:W-:Y:S05]  /*c110*/  BSYNC.RECONVERGENT B0 ;  /* 0x0000000000007941 */ /* 0x000fea0003800200 */
.L_x_2150:
[----:B------:R0:W-:Y:S01]  /*c120*/  STG.E.U8 desc[UR36][R2.64], R0 ;  /* 0x0000000002007986 */ /* 0x0001e2000c101124 */
[----:B------:R-:W-:Y:S05]  /*c130*/  BRA `(.L_x_2139) ;  /* 0x0000000400f07947 */ /* 0x000fea0003800000 */
.L_x_2148:
[----:B------:R-:W-:Y:S01]  /*c140*/  LOP3.LUT R6, R4, 0x7fffffff, RZ, 0xc0, !PT ;  /* 0x7fffffff04067812 */ /* 0x000fe200078ec0ff */
[----:B------:R-:W-:Y:S01]  /*c150*/  BSSY.RECONVERGENT B0, `(.L_x_2153) ;  /* 0x0000012000007945 */ /* 0x000fe20003800200 */
[----:B------:R-:W-:Y:S02]  /*c160*/  MOV R0, 0x80 ;  /* 0x0000008000007802 */ /* 0x000fe40000000f00 */
        /* <DEDUP_REMOVED lines=13> */
.L_x_2155:
[----:B------:R-:W-:-:S04]  /*c240*/  SHF.R.U32.HI R4, RZ, 0x18, R4 ;  /* 0x00000018ff047819 */ /* 0x000fc80000011604 */
[----:B------:R-:W-:-:S04]  /*c250*/  LOP3.LUT R5, R5, 0x80, R4, 0xf8, !PT ;  /* 0x0000008005057812 */ /* 0x000fc800078ef804 */
[----:B------:R-:W-:-:S07]  /*c260*/  PRMT R0, R5, 0x7610, R0 ;  /* 0x0000761005007816 */ /* 0x000fce0000000000 */
.L_x_2154:
[----:B------:R-:W-:Y:S05]  /*c270*/  BSYNC.RECONVERGENT B0 ;  /* 0x0000000000007941 */ /* 0x000fea0003800200 */
.L_x_2153:
[----:B------:R0:W-:Y:S01]  /*c280*/  STG.E.U8 desc[UR36][R2.64], R0 ;  /* 0x0000000002007986 */ /* 0x0001e2000c101124 */
[----:B------:R-:W-:Y:S05]  /*c290*/  BRA `(.L_x_2139) ;  /* 0x0000000400987947 */ /* 0x000fea0003800000 */
.L_x_2147:
        /* <DEDUP_REMOVED lines=17> */
[----:B------:R-:W-:-:S05]  /*c3b0*/  @!P0 IMAD.MOV R0, RZ, RZ, R6 ;  /* 0x000000ffff008224 */ /* 0x000fca00078e0206 */
[----:B------:R-:W-:-:S05]  /*c3c0*/  @P1 MOV R5, R0 ;  /* 0x0000000000051202 */ /* 0x000fca0000000f00 */
[----:B------:R0:W-:Y:S01]  /*c3d0*/  STG.E.U8 desc[UR36][R2.64], R5 ;  /* 0x0000000502007986 */ /* 0x0001e2000c101124 */
[----:B------:R-:W-:Y:S05]  /*c3e0*/  BRA `(.L_x_2139) ;  /* 0x0000000400447947 */ /* 0x000fea0003800000 */
.L_x_2157:
[----:B------:R-:W0:Y:S02]  /*c3f0*/  F2I.U64.TRUNC R4, R4 ;  /* 0x0000000400047311 */ /* 0x000e24000020d800 */
[----:B0-----:R0:W-:Y:S01]  /*c400*/  STG.E.64 desc[UR36][R2.64], R4 ;  /* 0x0000000402007986 */ /* 0x0011e2000c101b24 */
[----:B------:R-:W-:Y:S05]  /*c410*/  BRA `(.L_x_2139) ;  /* 0x0000000400387947 */ /* 0x000fea0003800000 */
.L_x_2156:
[----:B------:R-:W0:Y:S02]  /*c420*/  F2I.FTZ.U32.TRUNC.NTZ R5, R4 ;  /* 0x0000000400057305 */ /* 0x000e24000021f000 */
[----:B0-----:R0:W-:Y:S01]  /*c430*/  STG.E desc[UR36][R2.64], R5 ;  /* 0x0000000502007986 */ /* 0x0011e2000c101924 */
[----:B------:R-:W-:Y:S05]  /*c440*/  BRA `(.L_x_2139) ;  /* 0x00000004002c7947 */ /* 0x000fea0003800000 */
.L_x_2146:
        /* <DEDUP_REMOVED lines=10> */
.L_x_2159:
[----:B------:R-:W-:Y:S01]  /*c4f0*/  FMUL.FTZ R4, R4, 1 ;  /* 0x3f80000004047820 */ /* 0x000fe20000410000 */
[----:B------:R-:W-:-:S05]  /*c500*/  CS2R R6, SRZ ;  /* 0x0000000000067805 */ /* 0x000fca000001ff00 */
[----:B------:R-:W0:Y:S02]  /*c510*/  F2F.F64.F32 R4, R4 ;  /* 0x0000000400047310 */ /* 0x000e240000201800 */
[----:B0-----:R4:W-:Y:S01]  /*c520*/  STG.E.128 desc[UR36][R2.64], R4 ;  /* 0x0000000402007986 */ /* 0x0019e2000c101d24 */
[----:B------:R-:W-:Y:S05]  /*c530*/  BRA `(.L_x_2139) ;  /* 0x0000000000f07947 */ /* 0x000fea0003800000 */
.L_x_2158:
[----:B------:R-:W-:-:S09]  /*c540*/  UISETP.NE.AND UP0, UPT, UR4, 0xf, UPT ;  /* 0x0000000f0400788c */ /* 0x000fd2000bf05270 */
[----:B------:R-:W-:Y:S05]  /*c550*/  BRA.U !UP0, `(.L_x_2160) ;  /* 0x0000000108e07547 */ /* 0x000fea000b800000 */
[----:B------:R-:W-:-:S09]  /*c560*/  UISETP.NE.AND UP0, UPT, UR4, 0x17, UPT ;  /* 0x000000170400788c */ /* 0x000fd2000bf05270 */
[----:B------:R-:W-:Y:S05]  /*c570*/  BRA.U !UP0, `(.L_x_2161) ;  /* 0x00000001088c7547 */ /* 0x000fea000b800000 */
[----:B------:R-:W-:-:S09]  /*c580*/  UISETP.NE.AND UP0, UPT, UR4, 0x18, UPT ;  /* 0x000000180400788c */ /* 0x000fd2000bf05270 */
[----:B------:R-:W-:Y:S05]  /*c590*/  BRA.U !UP0, `(.L_x_2162) ;  /* 0x0000000108447547 */ /* 0x000fea000b800000 */
.L_x_2138:
        /* <DEDUP_REMOVED lines=10> */
[----:B---3--:R-:W-:Y:S01]  /*c640*/  IMAD.U32 R6, RZ, RZ, UR6 ;  /* 0x00000006ff067e24 */ /* 0x008fe2000f8e00ff */
[----:B------:R-:W-:Y:S01]  /*c650*/  MOV R7, UR7 ;  /* 0x0000000700077c02 */ /* 0x000fe20008000f00 */
[----:B----4-:R-:W-:Y:S01]  /*c660*/  IMAD.U32 R10, RZ, RZ, UR8 ;  /* 0x00000008ff0a7e24 */ /* 0x010fe2000f8e00ff */
[----:B-1----:R-:W-:-:S07]  /*c670*/  MOV R11, UR9 ;  /* 0x00000009000b7c02 */ /* 0x002fce0008000f00 */
[----:B------:R-:W-:-:S07]  /*c680*/  LEPC R20, `(.L_x_2163) ;  /* 0x000000001014794e */ /* 0x000fce0000000000 */
[----:B--2---:R-:W-:Y:S05]  /*c690*/  CALL.ABS.NOINC R2 ;  /* 0x0000000002007343 */ /* 0x004fea0003c00000 */
.L_x_2163:
[----:B------:R-:W-:Y:S05]  /*c6a0*/  BRA `(.L_x_2139) ;  /* 0x0000000000947947 */ /* 0x000fea0003800000 */
.L_x_2162:
[----:B------:R-:W-:Y:S01]  /*c6b0*/  LOP3.LUT R6, R4, 0x7fffffff, RZ, 0xc0, !PT ;  /* 0x7fffffff04067812 */ /* 0x000fe200078ec0ff */
[----:B------:R-:W-:Y:S01]  /*c6c0*/  BSSY.RECONVERGENT B0, `(.L_x_2164) ;  /* 0x000000b000007945 */ /* 0x000fe20003800200 */
[----:B------:R-:W-:Y:S02]  /*c6d0*/  SHF.R.U32.HI R7, RZ, 0x18, R4 ;  /* 0x00000018ff077819 */ /* 0x000fe40000011604 */
[----:B------:R-:W-:Y:S02]  /*c6e0*/  ISETP.GT.U32.AND P0, PT, R6, 0x43efffff, PT ;  /* 0x43efffff0600780c */ /* 0x000fe40003f04070 */
[----:B------:R-:W-:-:S11]  /*c6f0*/  MOV R0, 0x7f ;  /* 0x0000007f00007802 */ /* 0x000fd60000000f00 */
[----:B------:R-:W-:Y:S05]  /*c700*/  @P0 BRA `(.L_x_2165) ;  /* 0x0000000000180947 */ /* 0x000fea0003800000 */
[----:B------:R-:W-:-:S13]  /*c710*/  ISETP.GE.U32.AND P0, PT, R6, 0x3c800000, PT ;  /* 0x3c8000000600780c */ /* 0x000fda0003f06070 */
[----:B------:R-:W-:-:S04]  /*c720*/  @P0 SHF.R.U32.HI R0, RZ, 0x14, R4 ;  /* 0x00000014ff000819 */ /* 0x000fc80000011604 */
[----:B------:R-:W-:-:S04]  /*c730*/  @P0 LOP3.LUT R5, R0, 0x1, RZ, 0xc0, !PT ;  /* 0x0000000100050812 */ /* 0x000fc800078ec0ff */
[----:B------:R-:W-:-:S04]  /*c740*/  @P0 IADD3 R0, PT, PT, R4, 0x407ffff, R5 ;  /* 0x0407ffff04000810 */ /* 0x000fc80007ffe005 */
[----:B------:R-:W-:Y:S01]  /*c750*/  @P0 SHF.R.U32.HI R0, RZ, 0x14, R0 ;  /* 0x00000014ff000819 */ /* 0x000fe20000011600 */
[----:B------:R-:W-:-:S07]  /*c760*/  @!P0 FADD.FTZ R0, R6, 16384 ;  /* 0x4680000006008421 */ /* 0x000fce0000010000 */
.L_x_2165:
[----:B------:R-:W-:Y:S05]  /*c770*/  BSYNC.RECONVERGENT B0 ;  /* 0x0000000000007941 */ /* 0x000fea0003800200 */
.L_x_2164:
[----:B------:R-:W-:-:S05]  /*c780*/  LOP3.LUT R5, R0, 0x80, R7, 0xf8, !PT ;  /* 0x0000008000057812 */ /* 0x000fca00078ef807 */
[----:B------:R1:W-:Y:S01]  /*c790*/  STG.E.U8 desc[UR36][R2.64], R5 ;  /* 0x0000000502007986 */ /* 0x0003e2000c101124 */
[----:B------:R-:W-:Y:S05]  /*c7a0*/  BRA `(.L_x_2139) ;  /* 0x0000000000547947 */ /* 0x000fea0003800000 */
.L_x_2161:
        /* <DEDUP_REMOVED lines=11> */
.L_x_2167:
[----:B------:R-:W-:Y:S01]  /*c860*/  IMAD.MOV.U32 R0, RZ, RZ, 0x7f ;  /* 0x0000007fff007424 */ /* 0x000fe200078e00ff */
[----:B------:R-:W-:-:S04]  /*c870*/  ISETP.GT.U32.AND P0, PT, R6, 0x7f800000, PT ;  /* 0x7f8000000600780c */ /* 0x000fc80003f04070 */
[----:B------:R-:W-:-:S09]  /*c880*/  SEL R0, R0, 0x7c, P0 ;  /* 0x0000007c00007807 */ /* 0x000fd20000000000 */
.L_x_2168:
[----:B------:R-:W-:Y:S05]  /*c890*/  BSYNC.RECONVERGENT B0 ;  /* 0x0000000000007941 */ /* 0x000fea0003800200 */
.L_x_2166:
[----:B------:R-:W-:-:S04]  /*c8a0*/  SHF.R.U32.HI R5, RZ, 0x18, R4 ;  /* 0x00000018ff057819 */ /* 0x000fc80000011604 */
[----:B------:R-:W-:-:S05]  /*c8b0*/  LOP3.LUT R5, R0, 0x80, R5, 0xf8, !PT ;  /* 0x0000008000057812 */ /* 0x000fca00078ef805 */
[----:B------:R0:W-:Y:S01]  /*c8c0*/  STG.E.U8 desc[UR36][R2.64], R5 ;  /* 0x0000000502007986 */ /* 0x0001e2000c101124 */
[----:B------:R-:W-:Y:S05]  /*c8d0*/  BRA `(.L_x_2139) ;  /* 0x0000000000087947 */ /* 0x000fea0003800000 */
.L_x_2160:
[----:B------:R-:W-:-:S05]  /*c8e0*/  F2FP.BF16.F32.PACK_AB R4, RZ, R4 ;  /* 0x00000004ff04723e */ /* 0x000fca00000010ff */
[----:B------:R2:W-:Y:S02]  /*c8f0*/  STG.E.U16 desc[UR36][R2.64], R4 ;  /* 0x0000000402007986 */ /* 0x0005e4000c101524 */
.L_x_2139:
[----:B------:R-:W-:-:S07]  /*c900*/  IADD3 R17, PT, PT, R17, 0x80, RZ ;  /* 0x0000008011117810 */ /* 0x000fce0007ffe0ff */
.L_x_2076:
[----:B------:R-:W-:Y:S05]  /*c910*/  BSYNC.RECONVERGENT B7 ;  /* 0x0000000000077941 */ /* 0x000fea0003800200 */
.L_x_2075:
[----:B------:R-:W5:Y:S02]  /*c920*/  LDCU UR4, c[0x0][0x380] ;  /* 0x00007000ff0477ac */ /* 0x000f640008000800 */
[----:B-----5:R-:W-:-:S13]  /*c930*/  ISETP.GE.AND P0, PT, R17, UR4, PT ;  /* 0x0000000411007c0c */ /* 0x020fda000bf06270 */
[----:B------:R-:W-:Y:S05]  /*c940*/  @P0 EXIT ;  /* 0x000000000000094d */ /* 0x000fea0003800000 */
[----:B------:R-:W5:Y:S01]  /*c950*/  LDCU UR4, c[0x0][0x388] ;  /* 0x00007100ff0477ac */ /* 0x000f620008000800 */
[----:B0-----:R-:W-:Y:S02]  /*c960*/  HFMA2 R0, -RZ, RZ, 0, 0 ;  /* 0x00000000ff007431 */ /* 0x001fe400000001ff */
[----:B------:R-:W-:Y:S02]  /*c970*/  IMAD.MOV.U32 R18, RZ, RZ, RZ ;  /* 0x000000ffff127224 */ /* 0x000fe400078e00ff */
        /* <DEDUP_REMOVED lines=351> */
.L_x_2169:
[----:B------:R-:W1:Y:S01]  /*df70*/  LDCU.64 UR8, c[0x0][0x5f0] ;  /* 0x0000be00ff0877ac */ /* 0x000e620008000a00 */
[----:B------:R-:W-:Y:S01]  /*df80*/  BSSY.RECONVERGENT B6, `(.L_x_2170) ;  /* 0x00000e0000067945 */ /* 0x000fe20003800200 */
[----:B------:R-:W0:Y:S01]  /*df90*/  LDCU.64 UR6, c[0x0][0x5e8] ;  /* 0x0000bd00ff0677ac */ /* 0x000e220008000a00 */
[----:B------:R-:W-:-:S04]  /*dfa0*/  UPRMT UR4, UR39, 0x9910, URZ ;  /* 0x0000991027047896 */ /* 0x000fc800080000ff */
[----:B------:R-:W-:Y:S01]  /*dfb0*/  UISETP.GT.AND UP0, UPT, UR4, 0x9, UPT ;  /* 0x000000090400788c */ /* 0x000fe2000bf04270 */
[----:B-1234-:R-:W-:Y:S02]  /*dfc0*/  IADD3 R2, P1, PT, R0, UR8, RZ ;  /* 0x0000000800027c10 */ /* 0x01efe4000ff3e0ff */
[----:B0-----:R-:W-:-:S03]  /*dfd0*/  IADD3 R16, P0, PT, R16, UR6, RZ ;  /* 0x0000000610107c10 */ /* 0x001fc6000ff1e0ff */
[----:B------:R-:W-:Y:S01]  /*dfe0*/  IMAD.X R3, RZ, RZ, UR9, P1 ;  /* 0x00000009ff037e24 */ /* 0x000fe200088e06ff */
[----:B------:R-:W-:Y:S02]  /*dff0*/  IADD3.X R17, PT, PT, RZ, UR7, RZ, P0, !PT ;  /* 0x00000007ff117c10 */ /* 0x000fe400087fe4ff */
        /* <DEDUP_REMOVED lines=12> */
.L_x_2174:
[----:B------:R-:W2:Y:S02]  /*e0c0*/  LDG.E.U8 R2, desc[UR36][R2.64] ;  /* 0x0000002402027981 */ /* 0x000ea4000c1e1100 */
[----:B--2---:R-:W-:Y:S01]  /*e0d0*/  I2FP.F32.U32 R19, R2 ;  /* 0x0000000200137245 */ /* 0x004fe20000201000 */
[----:B------:R-:W-:Y:S06]  /*e0e0*/  BRA `(.L_x_2176) ;  /* 0x0000000c00247947 */ /* 0x000fec0003800000 */
.L_x_2173:
[----:B------:R-:W-:-:S09]  /*e0f0*/  UISETP.NE.AND UP0, UPT, UR4, 0x2, UPT ;  /* 0x000000020400788c */ /* 0x000fd2000bf05270 */
[----:B------:R-:W-:Y:S05]  /*e100*/  BRA.U !UP0, `(.L_x_2177) ;  /* 0x0000000108287547 */ /* 0x000fea000b800000 */
[----:B------:R-:W-:-:S09]  /*e110*/  UISETP.NE.AND UP0, UPT, UR4, 0x3, UPT ;  /* 0x000000030400788c */ /* 0x000fd2000bf05270 */
[----:B------:R-:W-:Y:S05]  /*e120*/  BRA.U !UP0, `(.L_x_2178) ;  /* 0x0000000108147547 */ /* 0x000fea000b800000 */
[----:B------:R-:W-:-:S09]  /*e130*/  UISETP.NE.AND UP0, UPT, UR4, 0x4, UPT ;  /* 0x000000040400788c */ /* 0x000fd2000bf05270 */
[----:B------:R-:W-:Y:S05]  /*e140*/  BRA.U UP0, `(.L_x_2175) ;  /* 0x0000000900b07547 */ /* 0x000fea000b800000 */
[----:B------:R-:W2:Y:S02]  /*e150*/  LDG.E.64 R2, desc[UR36][R2.64] ;  /* 0x0000002402027981 */ /* 0x000ea4000c1e1b00 */
[----:B--2---:R0:W1:Y:S01]  /*e160*/  I2F.S64 R19, R2 ;  /* 0x0000000200137312 */ /* 0x0040620000301400 */
[----:B------:R-:W-:Y:S05]  /*e170*/  BRA `(.L_x_2176) ;  /* 0x0000000c00007947 */ /* 0x000fea0003800000 */
.L_x_2178:
[----:B------:R-:W2:Y:S02]  /*e180*/  LDG.E R2, desc[UR36][R2.64] ;  /* 0x0000002402027981 */ /* 0x000ea4000c1e1900 */
[----:B--2---:R-:W-:Y:S01]  /*e190*/  I2FP.F32.S32 R19, R2 ;  /* 0x0000000200137245 */ /* 0x004fe20000201400 */
[----:B------:R-:W-:Y:S06]  /*e1a0*/  BRA `(.L_x_2176) ;  /* 0x0000000800f47947 */ /* 0x000fec0003800000 */
.L_x_2177:
[----:B------:R-:W2:Y:S02]  /*e1b0*/  LDG.E.U16 R2, desc[UR36][R2.64] ;  /* 0x0000002402027981 */ /* 0x000ea4000c1e1500 */
[----:B--2---:R0:W1:Y:S01]  /*e1c0*/  I2F.S16 R19, R2 ;  /* 0x0000000200137306 */ /* 0x0040620000101400 */
[----:B------:R-:W-:Y:S05]  /*e1d0*/  BRA `(.L_x_2176) ;  /* 0x0000000800e87947 */ /* 0x000fea0003800000 */
.L_x_2172:
        /* <DEDUP_REMOVED lines=8> */
.L_x_2180:
[----:B------:R-:W2:Y:S02]  /*e260*/  LDG.E.U16 R2, desc[UR36][R2.64] ;  /* 0x0000002402027981 */ /* 0x000ea4000c1e1500 */
[----:B--2---:R-:W-:Y:S01]  /*e270*/  HADD2.F32 R19, -RZ, R2.H0_H0 ;  /* 0x20000002ff137230 */ /* 0x004fe20000004100 */
[----:B------:R-:W-:Y:S06]  /*e280*/  BRA `(.L_x_2176) ;  /* 0x0000000800bc7947 */ /* 0x000fec0003800000 */
.L_x_2179:
        /* <DEDUP_REMOVED lines=8> */
.L_x_2182:
[----:B------:R-:W2:Y:S02]  /*e310*/  LDG.E.U16 R2, desc[UR36][R2.64] ;  /* 0x0000002402027981 */ /* 0x000ea4000c1e1500 */
[----:B--2---:R-:W-:Y:S01]  /*e320*/  HADD2.F32 R19, -RZ, R2.H0_H0 ;  /* 0x20000002ff137230 */ /* 0x004fe20000004100 */
[----:B------:R-:W-:Y:S06]  /*e330*/  BRA `(.L_x_2176) ;  /* 0x0000000800907947 */ /* 0x000fec0003800000 */
.L_x_2181:
[----:B------:R-:W2:Y:S01]  /*e340*/  LDG.E.64 R2, desc[UR36][R2.64] ;  /* 0x0000002402027981 */ /* 0x000ea2000c1e1b00 */
[----:B------:R-:W-:Y:S01]  /*e350*/  UMOV UR4, 0xf0000000 ;  /* 0xf000000000047882 */ /* 0x000fe20000000000 */
[----:B------:R-:W-:Y:S01]  /*e360*/  UMOV UR5, 0x380fffff ;  /* 0x380fffff00057882 */ /* 0x000fe20000000000 */
[----:B--2---:R-:W0:Y:S01]  /*e370*/  F2F.F32.F64 R19, R2 ;  /* 0x0000000200137310 */ /* 0x004e220000301000 */
[----:B------:R-:W-:-:S14]  /*e380*/  DSETP.GEU.AND P0, PT, |R2|, UR4, PT ;  /* 0x0000000402007e2a */ /* 0x000fdc000bf0e200 */
[----:B0-----:R-:W-:Y:S01]  /*e390*/  @!P0 FMUL R19, R19, 1.175494350822287508e-38 ;  /* 0x0080000013138820 */ /* 0x001fe20000400000 */
[----:B------:R-:W-:Y:S06]  /*e3a0*/  BRA `(.L_x_2176) ;  /* 0x0000000800747947 */ /* 0x000fec0003800000 */
.L_x_2171:
        /* <DEDUP_REMOVED lines=12> */
.L_x_2185:
[----:B------:R-:W2:Y:S01]  /*e470*/  LDG.E.64 R2, desc[UR36][R2.64] ;  /* 0x0000002402027981 */ /* 0x000ea2000c1e1b00 */
[----:B------:R-:W-:Y:S01]  /*e480*/  UMOV UR4, 0xf0000000 ;  /* 0xf000000000047882 */ /* 0x000fe20000000000 */
[----:B------:R-:W-:Y:S01]  /*e490*/  UMOV UR5, 0x380fffff ;  /* 0x380fffff00057882 */ /* 0x000fe20000000000 */
[----:B--2---:R-:W0:Y:S01]  /*e4a0*/  F2F.F32.F64 R19, R2 ;  /* 0x0000000200137310 */ /* 0x004e220000301000 */
[----:B------:R-:W-:-:S14]  /*e4b0*/  DSETP.GEU.AND P0, PT, |R2|, UR4, PT ;  /* 0x0000000402007e2a */ /* 0x000fdc000bf0e200 */
[----:B0-----:R-:W-:Y:S01]  /*e4c0*/  @!P0 FMUL R19, R19, 1.175494350822287508e-38 ;  /* 0x0080000013138820 */ /* 0x001fe20000400000 */
[----:B------:R-:W-:Y:S06]  /*e4d0*/  BRA `(.L_x_2176) ;  /* 0x0000000800287947 */ /* 0x000fec0003800000 */
.L_x_2184:
        /* <DEDUP_REMOVED lines=14> */
[----:B------:R-:W-:Y:S02]  /*e5c0*/  VIADD R5, R4, 0xfffffffc ;  /* 0xfffffffc04057836 */ /* 0x000fe40000000000 */
[----:B------:R-:W-:-:S03]  /*e5d0*/  VIADD R4, R0, 0x1000000 ;  /* 0x0100000000047836 */ /* 0x000fc60000000000 */
[----:B------:R-:W-:Y:S02]  /*e5e0*/  SHF.L.U32 R6, R0, R5, RZ ;  /* 0x0000000500067219 */ /* 0x000fe400000006ff */
[----:B------:R-:W-:Y:S02]  /*e5f0*/  SHF.L.U32 R5, R5, 0x17, RZ ;  /* 0x0000001705057819 */ /* 0x000fe400000006ff */
[----:B------:R-:W-:Y:S02]  /*e600*/  SHF.R.S32.HI R4, RZ, 0x8, R4 ;  /* 0x00000008ff047819 */ /* 0x000fe40000011404 */
[----:B------:R-:W-:-:S04]  /*e610*/  LEA.HI R5, R6, -R5, RZ, 0x1c ;  /* 0x8000000506057211 */ /* 0x000fc800078fe0ff */
[----:B------:R-:W-:-:S04]  /*e620*/  IADD3 R5, PT, PT, R5, 0x3c000000, RZ ;  /* 0x3c00000005057810 */ /* 0x000fc80007ffe0ff */
[----:B------:R-:W-:-:S04]  /*e630*/  LOP3.LUT R4, R5, 0x7f800000, R4, 0xf8, !PT ;  /* 0x7f80000005047812 */ /* 0x000fc800078ef804 */
[----:B------:R-:W-:-:S04]  /*e640*/  SEL R4, R4, RZ, P0 ;  /* 0x000000ff04047207 */ /* 0x000fc80000000000 */
[----:B------:R-:W-:Y:S01]  /*e650*/  LOP3.LUT R19, R4, 0x80000000, R19, 0xf8, !PT ;  /* 0x8000000004137812 */ /* 0x000fe200078ef813 */
[----:B------:R-:W-:Y:S06]  /*e660*/  BRA `(.L_x_2176) ;  /* 0x0000000400c47947 */ /* 0x000fec0003800000 */
.L_x_2187:
        /* <DEDUP_REMOVED lines=12> */
.L_x_2186:
[----:B------:R-:W2:Y:S02]  /*e730*/  LDG.E.U16 R2, desc[UR36][R2.64] ;  /* 0x0000002402027981 */ /* 0x000ea4000c1e1500 */
[----:B--2---:R-:W-:Y:S01]  /*e740*/  IMAD.U32 R19, R2, 0x10000, RZ ;  /* 0x0001000002137824 */ /* 0x004fe200078e00ff */
[----:B------:R-:W-:Y:S06]  /*e750*/  BRA `(.L_x_2176) ;  /* 0x0000000400887947 */ /* 0x000fec0003800000 */
.L_x_2183:
        /* <DEDUP_REMOVED lines=11> */
.L_x_2190:
        /* <DEDUP_REMOVED lines=20> */
.L_x_2192:
[----:B------:R-:W-:Y:S05]  /*e950*/  BSYNC.RECONVERGENT B0 ;  /* 0x0000000000007941 */ /* 0x000fea0003800200 */
.L_x_2191:
[----:B------:R-:W-:Y:S02]  /*e960*/  SHF.L.U32 R0, R0, 0x14, RZ ;  /* 0x0000001400007819 */ /* 0x000fe400000006ff */
[----:B------:R-:W-:-:S04]  /*e970*/  LEA R2, R2, 0x3b800000, 0x17 ;  /* 0x3b80000002027811 */ /* 0x000fc800078eb8ff */
[----:B------:R-:W-:Y:S01]  /*e980*/  LOP3.LUT R19, R2, R0, R19, 0xfe, !PT ;  /* 0x0000000002137212 */ /* 0x000fe200078efe13 */
[----:B------:R-:W-:Y:S06]  /*e990*/  BRA `(.L_x_2176) ;  /* 0x0000000000f87947 */ /* 0x000fec0003800000 */
.L_x_2189:
        /* <DEDUP_REMOVED lines=20> */
.L_x_2194:
[----:B------:R-:W-:Y:S05]  /*eae0*/  BSYNC.RECONVERGENT B0 ;  /* 0x0000000000007941 */ /* 0x000fea0003800200 */
.L_x_2193:
[----:B------:R-:W-:Y:S01]  /*eaf0*/  IMAD.SHL.U32 R0, R0, 0x200000, RZ ;  /* 0x0020000000007824 */ /* 0x000fe200078e00ff */
[----:B------:R-:W-:-:S04]  /*eb00*/  LEA R2, R2, 0x37800000, 0x17 ;  /* 0x3780000002027811 */ /* 0x000fc800078eb8ff */
[----:B------:R-:W-:Y:S01]  /*eb10*/  LOP3.LUT R19, R2, R0, R19, 0xfe, !PT ;  /* 0x0000000002137212 */ /* 0x000fe200078efe13 */
[----:B------:R-:W-:Y:S06]  /*eb20*/  BRA `(.L_x_2176) ;  /* 0x0000000000947947 */ /* 0x000fec0003800000 */
.L_x_2188:
        /* <DEDUP_REMOVED lines=14> */
.L_x_2175:
        /* <DEDUP_REMOVED lines=8> */
[----:B0-----:R-:W-:Y:S01]  /*ec90*/  IMAD.U32 R4, RZ, RZ, UR4 ;  /* 0x00000004ff047e24 */ /* 0x001fe2000f8e00ff */
[----:B------:R-:W-:Y:S01]  /*eca0*/  MOV R5, UR5 ;  /* 0x0000000500057c02 */ /* 0x000fe20008000f00 */
[----:B-1----:R-:W-:Y:S01]  /*ecb0*/  IMAD.U32 R6, RZ, RZ, UR6 ;  /* 0x00000006ff067e24 */ /* 0x002fe2000f8e00ff */
[----:B------:R-:W-:Y:S01]  /*ecc0*/  MOV R7, UR7 ;  /* 0x0000000700077c02 */ /* 0x000fe20008000f00 */
[----:B---3--:R-:W-:Y:S01]  /*ecd0*/  IMAD.U32 R10, RZ, RZ, UR8 ;  /* 0x00000008ff0a7e24 */ /* 0x008fe2000f8e00ff */
[----:B------:R-:W-:-:S07]  /*ece0*/  MOV R11, UR9 ;  /* 0x00000009000b7c02 */ /* 0x000fce0008000f00 */
[----:B------:R-:W-:-:S07]  /*ecf0*/  LEPC R20, `(.L_x_2197) ;  /* 0x000000001014794e */ /* 0x000fce0000000000 */
[----:B--2---:R-:W-:Y:S05]  /*ed00*/  CALL.ABS.NOINC R2 ;  /* 0x0000000002007343 */ /* 0x004fea0003c00000 */
.L_x_2197:
[----:B------:R-:W-:Y:S01]  /*ed10*/  MOV R19, RZ ;  /* 0x000000ff00137202 */ /* 0x000fe20000000f00 */
[----:B------:R-:W-:Y:S06]  /*ed20*/  BRA `(.L_x_2176) ;  /* 0x0000000000147947 */ /* 0x000fec0003800000 */
.L_x_2196:
[----:B------:R-:W2:Y:S02]  /*ed30*/  LDG.E.64 R2, desc[UR36][R2.64] ;  /* 0x0000002402027981 */ /* 0x000ea4000c1e1b00 */
[----:B--2---:R0:W1:Y:S01]  /*ed40*/  I2F.U64 R19, R2 ;  /* 0x0000000200137312 */ /* 0x0040620000301000 */
[----:B------:R-:W-:Y:S05]  /*ed50*/  BRA `(.L_x_2176) ;  /* 0x0000000000087947 */ /* 0x000fea0003800000 */
.L_x_2195:
[----:B------:R-:W2:Y:S02]  /*ed60*/  LDG.E R2, desc[UR36][R2.64] ;  /* 0x0000002402027981 */ /* 0x000ea4000c1e1900 */
[----:B--2---:R-:W-:-:S07]  /*ed70*/  I2FP.F32.U32 R19, R2 ;  /* 0x0000000200137245 */ /* 0x004fce0000201000 */
.L_x_2176:
[----:B------:R-:W-:Y:S05]  /*ed80*/  BSYNC.RECONVERGENT B6 ;  /* 0x0000000000067941 */ /* 0x000fea0003800200 */
.L_x_2170:
        /* <DEDUP_REMOVED lines=18> */
.L_x_2202:
[----:B------:R-:W2:Y:S02]  /*eeb0*/  LDG.E.U8 R0, desc[UR36][R2.64] ;  /* 0x0000002402007981 */ /* 0x000ea4000c1e1100 */
[----:B--2---:R-:W-:Y:S01]  /*eec0*/  I2FP.F32.U32 R0, R0 ;  /* 0x0000000000007245 */ /* 0x004fe20000201000 */
[----:B------:R-:W-:Y:S06]  /*eed0*/  BRA `(.L_x_2204) ;  /* 0x0000000c00247947 */ /* 0x000fec0003800000 */
.L_x_2201:
        /* <DEDUP_REMOVED lines=9> */
.L_x_2206:
[----:B------:R-:W2:Y:S02]  /*ef70*/  LDG.E R0, desc[UR36][R2.64] ;  /* 0x0000002402007981 */ /* 0x000ea4000c1e1900 */
[----:B--2---:R-:W-:Y:S01]  /*ef80*/  I2FP.F32.S32 R0, R0 ;  /* 0x0000000000007245 */ /* 0x004fe20000201400 */
[----:B------:R-:W-:Y:S06]  /*ef90*/  BRA `(.L_x_2204) ;  /* 0x0000000800f47947 */ /* 0x000fec0003800000 */
.L_x_2205:
[----:B------:R-:W2:Y:S02]  /*efa0*/  LDG.E.U16 R0, desc[UR36][R2.64] ;  /* 0x0000002402007981 */ /* 0x000ea4000c1e1500 */
[----:B--2---:R-:W4:Y:S01]  /*efb0*/  I2F.S16 R0, R0 ;  /* 0x0000000000007306 */ /* 0x004f220000101400 */
[----:B------:R-:W-:Y:S05]  /*efc0*/  BRA `(.L_x_2204) ;  /* 0x0000000800e87947 */ /* 0x000fea0003800000 */
.L_x_2200:
        /* <DEDUP_REMOVED lines=8> */
.L_x_2208:
[----:B------:R-:W2:Y:S02]  /*f050*/  LDG.E.U16 R0, desc[UR36][R2.64] ;  /* 0x0000002402007981 */ /* 0x000ea4000c1e1500 */
[----:B--2---:R-:W-:Y:S01]  /*f060*/  HADD2.F32 R0, -RZ, R0.H0_H0 ;  /* 0x20000000ff007230 */ /* 0x004fe20000004100 */
[----:B------:R-:W-:Y:S06]  /*f070*/  BRA `(.L_x_2204) ;  /* 0x0000000800bc7947 */ /* 0x000fec0003800000 */
.L_x_2207:
        /* <DEDUP_REMOVED lines=8> */
.L_x_2210:
[----:B------:R-:W2:Y:S02]  /*f100*/  LDG.E.U16 R0, desc[UR36][R2.64] ;  /* 0x0000002402007981 */ /* 0x000ea4000c1e1500 */
[----:B--2---:R-:W-:Y:S01]  /*f110*/  HADD2.F32 R0, -RZ, R0.H0_H0 ;  /* 0x20000000ff007230 */ /* 0x004fe20000004100 */
[----:B------:R-:W-:Y:S06]  /*f120*/  BRA `(.L_x_2204) ;  /* 0x0000000800907947 */ /* 0x000fec0003800000 */
.L_x_2209:
[----:B------:R-:W2:Y:S01]  /*f130*/  LDG.E.64 R2, desc[UR36][R2.64] ;  /* 0x0000002402027981 */ /* 0x000ea2000c1e1b00 */
[----:B------:R-:W-:Y:S01]  /*f140*/  UMOV UR4, 0xf0000000 ;  /* 0xf000000000047882 */ /* 0x000fe20000000000 */
[----:B------:R-:W-:Y:S01]  /*f150*/  UMOV UR5, 0x380fffff ;  /* 0x380fffff00057882 */ /* 0x000fe20000000000 */
[----:B--2---:R-:W0:Y:S01]  /*f160*/  F2F.F32.F64 R0, R2 ;  /* 0x0000000200007310 */ /* 0x004e220000301000 */
[----:B------:R-:W-:-:S14]  /*f170*/  DSETP.GEU.AND P0, PT, |R2|, UR4, PT ;  /* 0x0000000402007e2a */ /* 0x000fdc000bf0e200 */
[----:B0-----:R-:W-:Y:S01]  /*f180*/  @!P0 FMUL R0, R0, 1.175494350822287508e-38 ;  /* 0x0080000000008820 */ /* 0x001fe20000400000 */
[----:B------:R-:W-:Y:S06]  /*f190*/  BRA `(.L_x_2204) ;  /* 0x0000000800747947 */ /* 0x000fec0003800000 */
.L_x_2199:
        /* <DEDUP_REMOVED lines=12> */
.L_x_2213:
[----:B------:R-:W2:Y:S01]  /*f260*/  LDG.E.64 R2, desc[UR36][R2.64] ;  /* 0x0000002402027981 */ /* 0x000ea2000c1e1b00 */
[----:B------:R-:W-:Y:S01]  /*f270*/  UMOV UR4, 0xf0000000 ;  /* 0xf000000000047882 */ /* 0x000fe20000000000 */
[----:B------:R-:W-:Y:S01]  /*f280*/  UMOV UR5, 0x380fffff ;  /* 0x380fffff00057882 */ /* 0x000fe20000000000 */
[----:B--2---:R-:W0:Y:S01]  /*f290*/  F2F.F32.F64 R0, R2 ;  /* 0x0000000200007310 */ /* 0x004e220000301000 */
[----:B------:R-:W-:-:S14]  /*f2a0*/  DSETP.GEU.AND P0, PT, |R2|, UR4, PT ;  /* 0x0000000402007e2a */ /* 0x000fdc000bf0e200 */
[----:B0-----:R-:W-:Y:S01]  /*f2b0*/  @!P0 FMUL R0, R0, 1.175494350822287508e-38 ;  /* 0x0080000000008820 */ /* 0x001fe20000400000 */
[----:B------:R-:W-:Y:S06]  /*f2c0*/  BRA `(.L_x_2204) ;  /* 0x0000000800287947 */ /* 0x000fec0003800000 */
.L_x_2212:
        /* <DEDUP_REMOVED lines=25> */
.L_x_2215:
        /* <DEDUP_REMOVED lines=12> */
.L_x_2214:
[----:B------:R-:W2:Y:S02]  /*f520*/  LDG.E.U16 R0, desc[UR36][R2.64] ;  /* 0x0000002402007981 */ /* 0x000ea4000c1e1500 */
[----:B--2---:R-:W-:Y:S01]  /*f530*/  IMAD.U32 R0, R0, 0x10000, RZ ;  /* 0x0001000000007824 */ /* 0x004fe200078e00ff */
[----:B------:R-:W-:Y:S06]  /*f540*/  BRA `(.L_x_2204) ;  /* 0x0000000400887947 */ /* 0x000fec0003800000 */
.L_x_2211:
        /* <DEDUP_REMOVED lines=11> */
.L_x_2218:
        /* <DEDUP_REMOVED lines=20> */
.L_x_2220:
[----:B------:R-:W-:Y:S05]  /*f740*/  BSYNC.RECONVERGENT B0 ;  /* 0x0000000000007941 */ /* 0x000fea0003800200 */
.L_x_2219:
[----:B------:R-:W-:Y:S02]  /*f750*/  SHF.L.U32 R0, R0, 0x14, RZ ;  /* 0x0000001400007819 */ /* 0x000fe400000006ff */
[----:B------:R-:W-:-:S04]  /*f760*/  LEA R2, R2, 0x3b800000, 0x17 ;  /* 0x3b80000002027811 */ /* 0x000fc800078eb8ff */
[----:B------:R-:W-:Y:S01]  /*f770*/  LOP3.LUT R0, R2, R0, R7, 0xfe, !PT ;  /* 0x0000000002007212 */ /* 0x000fe200078efe07 */
[----:B------:R-:W-:Y:S06]  /*f780*/  BRA `(.L_x_2204) ;  /* 0x0000000000f87947 */ /* 0x000fec0003800000 */
.L_x_2217:
        /* <DEDUP_REMOVED lines=20> */
.L_x_2222:
[----:B------:R-:W-:Y:S05]  /*f8d0*/  BSYNC.RECONVERGENT B0 ;  /* 0x0000000000007941 */ /* 0x000fea0003800200 */
.L_x_2221:
[----:B------:R-:W-:Y:S01]  /*f8e0*/  IMAD.SHL.U32 R0, R0, 0x200000, RZ ;  /* 0x0020000000007824 */ /* 0x000fe200078e00ff */
[----:B------:R-:W-:-:S04]  /*f8f0*/  LEA R2, R2, 0x37800000, 0x17 ;  /* 0x3780000002027811 */ /* 0x000fc800078eb8ff */
[----:B------:R-:W-:Y:S01]  /*f900*/  LOP3.LUT R0, R2, R0, R7, 0xfe, !PT ;  /* 0x0000000002007212 */ /* 0x000fe200078efe07 */
[----:B------:R-:W-:Y:S06]  /*f910*/  BRA `(.L_x_2204) ;  /* 0x0000000000947947 */ /* 0x000fec0003800000 */
.L_x_2216:
        /* <DEDUP_REMOVED lines=14> */
.L_x_2203:
[----:B------:R-:W-:Y:S01]  /*fa00*/  MOV R2, 0x0 ;  /* 0x0000000000027802 */ /* 0x000fe20000000f00 */
[----:B------:R-:W0:Y:S01]  /*fa10*/  LDCU.64 UR4, c[0x4][0x128] ;  /* 0x01002500ff0477ac */ /* 0x000e220008000a00 */
[----:B------:R-:W-:Y:S02]  /*fa20*/  HFMA2 R12, -RZ, RZ, 0, 5.9604644775390625e-08 ;  /* 0x00000001ff0c7431 */ /* 0x000fe400000001ff */
[----:B------:R-:W-:Y:S01]  /*fa30*/  IMAD.MOV.U32 R8, RZ, RZ, 0x4e ;  /* 0x0000004eff087424 */ /* 0x000fe200078e00ff */
[----:B------:R-:W2:Y:S01]  /*fa40*/  LDCU.64 UR6, c[0x4][0x130] ;  /* 0x01002600ff0677ac */ /* 0x000ea20008000a00 */
[----:B------:R-:W3:Y:S01]  /*fa50*/  LDC.64 R2, c[0x4][R2] ;  /* 0x0100000002027b82 */ /* 0x000ee20000000a00 */
[----:B------:R-:W-:Y:S01]  /*fa60*/  IMAD.MOV.U32 R13, RZ, RZ, RZ ;  /* 0x000000ffff0d7224 */ /* 0x000fe200078e00ff */
[----:B------:R-:W4:Y:S01]  /*fa70*/  LDCU.64 UR8, c[0x4][0x18] ;  /* 0x01000300ff0877ac */ /* 0x000f220008000a00 */
[----:B0-----:R-:W-:Y:S01]  /*fa80*/  IMAD.U32 R4, RZ, RZ, UR4 ;  /* 0x00000004ff047e24 */ /* 0x001fe2000f8e00ff */
[----:B------:R-:W-:Y:S01]  /*fa90*/  MOV R5, UR5 ;  /* 0x0000000500057c02 */ /* 0x000fe20008000f00 */
[----:B--2---:R-:W-:Y:S01]  /*faa0*/  IMAD.U32 R6, RZ, RZ, UR6 ;  /* 0x00000006ff067e24 */ /* 0x004fe2000f8e00ff */
[----:B------:R-:W-:Y:S01]  /*fab0*/  MOV R7, UR7 ;  /* 0x0000000700077c02 */ /* 0x000fe20008000f00 */
[----:B----4-:R-:W-:Y:S01]  /*fac0*/  IMAD.U32 R10, RZ, RZ, UR8 ;  /* 0x00000008ff0a7e24 */ /* 0x010fe2000f8e00ff */
[----:B------:R-:W-:-:S07]  /*fad0*/  MOV R11, UR9 ;  /* 0x00000009000b7c02 */ /* 0x000fce0008000f00 */
[----:B------:R-:W-:-:S07]  /*fae0*/  LEPC R20, `(.L_x_2225) ;  /* 0x000000001014794e */ /* 0x000fce0000000000 */
[----:B-1-3-5:R-:W-:Y:S05]  /*faf0*/  CALL.ABS.NOINC R2 ;  /* 0x0000000002007343 */ /* 0x02afea0003c00000 */
.L_x_2225:
[----:B------:R-:W-:Y:S01]  /*fb00*/  MOV R0, RZ ;  /* 0x000000ff00007202 */ /* 0x000fe20000000f00 */
[----:B------:R-:W-:Y:S06]  /*fb10*/  BRA `(.L_x_2204) ;  /* 0x0000000000147947 */ /* 0x000fec0003800000 */
.L_x_2224:
[----:B------:R-:W2:Y:S02]  /*fb20*/  LDG.E.64 R2, desc[UR36][R2.64] ;  /* 0x0000002402027981 */ /* 0x000ea4000c1e1b00 */
[----:B--2---:R0:W2:Y:S01]  /*fb30*/  I2F.U64 R0, R2 ;  /* 0x0000000200007312 */ /* 0x0040a20000301000 */
[----:B------:R-:W-:Y:S05]  /*fb40*/  BRA `(.L_x_2204) ;  /* 0x0000000000087947 */ /* 0x000fea0003800000 */
.L_x_2223:
[----:B------:R-:W2:Y:S02]  /*fb50*/  LDG.E R0, desc[UR36][R2.64] ;  /* 0x0000002402007981 */ /* 0x000ea4000c1e1900 */
[----:B--2---:R-:W-:-:S07]  /*fb60*/  I2FP.F32.U32 R0, R0 ;  /* 0x0000000000007245 */ /* 0x004fce0000201000 */
.L_x_2204:
[----:B------:R-:W-:Y:S05]  /*fb70*/  BSYNC.RECONVERGENT B6 ;  /* 0x0000000000067941 */ /* 0x000fea0003800200 */
.L_x_2198:
[----:B0-2345:R-:W-:Y:S01]  /*fb80*/  FMUL.FTZ R2, R0, 1.4426950216293334961 ;  /* 0x3fb8aa3b00027820 */ /* 0x03dfe20000410000 */
[----:B------:R-:W-:Y:S01]  /*fb90*/  HFMA2 R6, -RZ, RZ, 1.625, 0 ;  /* 0x3e800000ff067431 */ /* 0x000fe200000001ff */
[----:B------:R-:W-:Y:S01]  /*fba0*/  MOV R7, 0x3d39bf78 ;  /* 0x3d39bf7800077802 */ /* 0x000fe20000000f00 */
[----:B------:R-:W-:-:S03]  /*fbb0*/  UPRMT UR4, UR43, 0x9910, URZ ;  /* 0x000099102b047896 */ /* 0x000fc600080000ff */
        /* <DEDUP_REMOVED lines=32> */
[----:B------:R-:W2:Y:S01]  /*fdc0*/  MUFU.TANH R3, R3 ;  /* 0x0000000300037308 */ /* 0x000ea20000002400 */
[----:B0-----:R-:W-:Y:S01]  /*fdd0*/  FMUL.FTZ R0, R5, R0 ;  /* 0x0000000005007220 */ /* 0x001fe20000410000 */
[----:B--2---:R-:W-:-:S04]  /*fde0*/  FFMA.FTZ R2, -R3, R3, 1 ;  /* 0x3f80000003027423 */ /* 0x004fc80000010103 */
[----:B------:R-:W-:-:S04]  /*fdf0*/  FFMA.FTZ R2, R0, R2, R3 ;  /* 0x0000000200027223 */ /* 0x000fc80000010003 */
        /* <DEDUP_REMOVED lines=11> */
[----:B0-----:R-:W-:Y:S01]  /*feb0*/  STG.E.U8 desc[UR36][R16.64], R3 ;  /* 0x0000000310007986 */ /* 0x001fe2000c101124 */
[----:B------:R-:W-:Y:S05]  /*fec0*/  EXIT ;  /* 0x000000000000794d */ /* 0x000fea0003800000 */
.L_x_2229:
[----:B------:R-:W0:Y:S02]  /*fed0*/  F2I.S64.TRUNC R2, R2 ;  /* 0x0000000200027311 */ /* 0x000e24000020d900 */
[----:B0-----:R-:W-:-:S05]  /*fee0*/  MOV R5, R2 ;  /* 0x0000000200057202 */ /* 0x001fca0000000f00 */
[----:B------:R-:W-:Y:S01]  /*fef0*/  STG.E.U8 desc[UR36][R16.64], R5 ;  /* 0x0000000510007986 */ /* 0x000fe2000c101124 */
[----:B------:R-:W-:Y:S05]  /*ff00*/  EXIT ;  /* 0x000000000000794d */ /* 0x000fea0003800000 */
.L_x_2228:
[----:B------:R-:W-:-:S09]  /*ff10*/  UISETP.NE.AND UP0, UPT, UR4, 0x2, UPT ;  /* 0x000000020400788c */ /* 0x000fd2000bf05270 */
[----:B------:R-:W-:Y:S05]  /*ff20*/  BRA.U !UP0, `(.L_x_2231) ;  /* 0x0000000108287547 */ /* 0x000fea000b800000 */
[----:B------:R-:W-:-:S09]  /*ff30*/  UISETP.NE.AND UP0, UPT, UR4, 0x3, UPT ;  /* 0x000000030400788c */ /* 0x000fd2000bf05270 */
[----:B------:R-:W-:Y:S05]  /*ff40*/  BRA.U !UP0, `(.L_x_2232) ;  /* 0x0000000108147547 */ /* 0x000fea000b800000 */
[----:B------:R-:W-:-:S09]  /*ff50*/  UISETP.NE.AND UP0, UPT, UR4, 0x4, UPT ;  /* 0x000000040400788c */ /* 0x000fd2000bf05270 */
[----:B------:R-:W-:Y:S05]  /*ff60*/  BRA.U UP0, `(.L_x_2230) ;  /* 0x0000000900387547 */ /* 0x000fea000b800000 */
[----:B------:R-:W0:Y:S02]  /*ff70*/  F2I.S64.TRUNC R2, R2 ;  /* 0x0000000200027311 */ /* 0x000e24000020d900 */
[----:B0-----:R-:W-:Y:S01]  /*ff80*/  STG.E.64 desc[UR36][R16.64], R2 ;  /* 0x0000000210007986 */ /* 0x001fe2000c101b24 */
[----:B------:R-:W-:Y:S05]  /*ff90*/  EXIT ;  /* 0x000000000000794d */ /* 0x000fea0003800000 */
.L_x_2232:
[----:B------:R-:W0:Y:S02]  /*ffa0*/  F2I.FTZ.TRUNC.NTZ R3, R2 ;  /* 0x0000000200037305 */ /* 0x000e24000021f100 */
[----:B0-----:R-:W-:Y:S01]  /*ffb0*/  STG.E desc[UR36][R16.64], R3 ;  /* 0x0000000310007986 */ /* 0x001fe2000c101924 */
[----:B------:R-:W-:Y:S05]  /*ffc0*/  EXIT ;  /* 0x000000000000794d */ /* 0x000fea0003800000 */
.L_x_2231:
[----:B------:R-:W0:Y:S02]  /*ffd0*/  F2I.FTZ.TRUNC.NTZ R3, R2 ;  /* 0x0000000200037305 */ /* 0x000e24000021f100 */
[----:B0-----:R-:W-:Y:S01]  /*ffe0*/  STG.E.U16 desc[UR36][R16.64], R3 ;  /* 0x0000000310007986 */ /* 0x001fe2000c101524 */
[----:B------:R-:W-:Y:S05]  /*fff0*/  EXIT ;  /* 0x000000000000794d */ /* 0x000fea0003800000 */
.L_x_2227:
[----:B------:R-:W-:-:S09]  /*10000*/  UISETP.GT.AND UP0, UPT, UR4, 0x6, UPT ;  /* 0x000000060400788c */ /* 0x000fd2000bf04270 */
[----:B------:R-:W-:Y:S05]  /*10010*/  BRA.U UP0, `(.L_x_2233) ;  /* 0x0000000100247547 */ /* 0x000fea000b800000 */
[----:B------:R-:W-:-:S09]  /*10020*/  UISETP.NE.AND UP0, UPT, UR4, 0x5, UPT ;  /* 0x000000050400788c */ /* 0x000fd2000bf05270 */
[----:B------:R-:W-:Y:S05]  /*10030*/  BRA.U !UP0, `(.L_x_2234) ;  /* 0x0000000108107547 */ /* 0x000fea000b800000 */
[----:B------:R-:W-:-:S09]  /*10040*/  UISETP.NE.AND UP0, UPT, UR4, 0x6, UPT ;  /* 0x000000060400788c */ /* 0x000fd2000bf05270 */
[----:B------:R-:W-:Y:S05]  /*10050*/  BRA.U UP0, `(.L_x_2230) ;  /* 0x0000000500fc7547 */ /* 0x000fea000b800000 */
[----:B------:R-:W-:Y:S01]  /*10060*/  STG.E desc[UR36][R16.64], R2 ;  /* 0x0000000210007986 */ /* 0x000fe2000c101924 */
[----:B------:R-:W-:Y:S05]  /*10070*/  EXIT ;  /* 0x000000000000794d */ /* 0x000fea0003800000 */
.L_x_2234:
[----:B------:R-:W-:-:S05]  /*10080*/  F2FP.F16.F32.PACK_AB R2, RZ, R2 ;  /* 0x00000002ff02723e */ /* 0x000fca00000000ff */
[----:B------:R-:W-:Y:S01]  /*10090*/  STG.E.U16 desc[UR36][R16.64], R2 ;  /* 0x0000000210007986 */ /* 0x000fe2000c101524 */
[----:B------:R-:W-:Y:S05]  /*100a0*/  EXIT ;  /* 0x000000000000794d */ /* 0x000fea0003800000 */
.L_x_2233:
[----:B------:R-:W-:-:S09]  /*100b0*/  UISETP.NE.AND UP0, UPT, UR4, 0x7, UPT ;  /* 0x000000070400788c */ /* 0x000fd2000bf05270 */
[----:B------:R-:W-:Y:S05]  /*100c0*/  BRA.U !UP0, `(.L_x_2235) ;  /* 0x00000001082c7547 */ /* 0x000fea000b800000 */
[----:B------:R-:W-:-:S09]  /*100d0*/  UISETP.NE.AND UP0, UPT, UR4, 0x8, UPT ;  /* 0x000000080400788c */ /* 0x000fd2000bf05270 */
[----:B------:R-:W-:Y:S05]  /*100e0*/  BRA.U !UP0, `(.L_x_2236) ;  /* 0x0000000108147547 */ /* 0x000fea000b800000 */
[----:B------:R-:W-:-:S09]  /*100f0*/  UISETP.NE.AND UP0, UPT, UR4, 0x9, UPT ;  /* 0x000000090400788c */ /* 0x000fd2000bf05270 */
[----:B------:R-:W-:Y:S05]  /*10100*/  BRA.U UP0, `(.L_x_2230) ;  /* 0x0000000500d07547 */ /* 0x000fea000b800000 */
[----:B------:R-:W-:-:S05]  /*10110*/  IMAD.MOV.U32 R3, RZ, RZ, RZ ;  /* 0x000000ffff037224 */ /* 0x000fca00078e00ff */
[----:B------:R-:W-:Y:S01]  /*10120*/  STG.E.64 desc[UR36][R16.64], R2 ;  /* 0x0000000210007986 */ /* 0x000fe2000c101b24 */
[----:B------:R-:W-:Y:S05]  /*10130*/  EXIT ;  /* 0x000000000000794d */ /* 0x000fea0003800000 */
.L_x_2236:
[----:B------:R-:W-:-:S04]  /*10140*/  F2FP.F16.F32.PACK_AB R3, RZ, R2 ;  /* 0x00000002ff03723e */ /* 0x000fc800000000ff */
[----:B------:R-:W-:-:S05]  /*10150*/  PRMT R3, R3, 0x5410, RZ ;  /* 0x0000541003037816 */ /* 0x000fca00000000ff */
[----:B------:R-:W-:Y:S01]  /*10160*/  STG.E desc[UR36][R16.64], R3 ;  /* 0x0000000310007986 */ /* 0x000fe2000c101924 */
[----:B------:R-:W-:Y:S05]  /*10170*/  EXIT ;  /* 0x000000000000794d */ /* 0x000fea0003800000 */
.L_x_2235:
[----:B------:R-:W-:-:S06]  /*10180*/  FMUL.FTZ R2, R2, 1 ;  /* 0x3f80000002027820 */ /* 0x000fcc0000410000 */
[----:B------:R-:W0:Y:S02]  /*10190*/  F2F.F64.F32 R2, R2 ;  /* 0x0000000200027310 */ /* 0x000e240000201800 */
[----:B0-----:R-:W-:Y:S01]  /*101a0*/  STG.E.64 desc[UR36][R16.64], R2 ;  /* 0x0000000210007986 */ /* 0x001fe2000c101b24 */
[----:B------:R-:W-:Y:S05]  /*101b0*/  EXIT ;  /* 0x000000000000794d */ /* 0x000fea0003800000 */
.L_x_2226:
        /* <DEDUP_REMOVED lines=11> */
[----:B0-----:R-:W-:Y:S01]  /*10270*/  STG.E.U16 desc[UR36][R16.64], R3 ;  /* 0x0000000310007986 */ /* 0x001fe2000c101524 */
[----:B------:R-:W-:Y:S05]  /*10280*/  EXIT ;  /* 0x000000000000794d */ /* 0x000fea0003800000 */
.L_x_2240:
[----:B------:R-:W-:Y:S01]  /*10290*/  LOP3.LUT R4, R2, 0x7fffffff, RZ, 0xc0, !PT ;  /* 0x7fffffff02047812 */ /* 0x000fe200078ec0ff */
[----:B------:R-:W-:Y:S01]  /*102a0*/  BSSY.RECONVERGENT B0, `(.L_x_2241) ;  /* 0x0000012000007945 */ /* 0x000fe20003800200 */
[----:B------:R-:W-:Y:S02]  /*102b0*/  HFMA2 R8, -RZ, RZ, 0, 7.62939453125e-06 ;  /* 0x00000080ff087431 */ /* 0x000fe400000001ff */
        /* <DEDUP_REMOVED lines=13> */
.L_x_2243:
[----:B------:R-:W-:-:S04]  /*10390*/  SHF.R.U32.HI R2, RZ, 0x18, R2 ;  /* 0x00000018ff027819 */ /* 0x000fc80000011602 */
[----:B------:R-:W-:-:S04]  /*103a0*/  LOP3.LUT R2, R3, 0x80, R2, 0xf8, !PT ;  /* 0x0000008003027812 */ /* 0x000fc800078ef802 */
[----:B------:R-:W-:-:S07]  /*103b0*/  PRMT R8, R2, 0x7610, R8 ;  /* 0x0000761002087816 */ /* 0x000fce0000000008 */
.L_x_2242:
[----:B------:R-:W-:Y:S05]  /*103c0*/  BSYNC.RECONVERGENT B0 ;  /* 0x0000000000007941 */ /* 0x000fea0003800200 */
.L_x_2241:
[----:B------:R-:W-:Y:S01]  /*103d0*/  STG.E.U8 desc[UR36][R16.64], R8 ;  /* 0x0000000810007986 */ /* 0x000fe2000c101124 */
[----:B------:R-:W-:Y:S05]  /*103e0*/  EXIT ;  /* 0x000000000000794d */ /* 0x000fea0003800000 */
.L_x_2239:
        /* <DEDUP_REMOVED lines=16> */
.L_x_2246:
[----:B------:R-:W-:-:S04]  /*104f0*/  SHF.R.U32.HI R2, RZ, 0x18, R2 ;  /* 0x00000018ff027819 */ /* 0x000fc80000011602 */
[----:B------:R-:W-:-:S04]  /*10500*/  LOP3.LUT R3, R3, 0x80, R2, 0xf8, !PT ;  /* 0x0000008003037812 */ /* 0x000fc800078ef802 */
[----:B------:R-:W-:-:S07]  /*10510*/  PRMT R8, R3, 0x7610, R8 ;  /* 0x0000761003087816 */ /* 0x000fce0000000008 */
.L_x_2245:
[----:B------:R-:W-:Y:S05]  /*10520*/  BSYNC.RECONVERGENT B0 ;  /* 0x0000000000007941 */ /* 0x000fea0003800200 */
.L_x_2244:
[----:B------:R-:W-:Y:S01]  /*10530*/  STG.E.U8 desc[UR36][R16.64], R8 ;  /* 0x0000000810007986 */ /* 0x000fe2000c101124 */
[----:B------:R-:W-:Y:S05]  /*10540*/  EXIT ;  /* 0x000000000000794d */ /* 0x000fea0003800000 */
.L_x_2238:
        /* <DEDUP_REMOVED lines=21> */
.L_x_2248:
[----:B------:R-:W0:Y:S02]  /*106a0*/  F2I.U64.TRUNC R2, R2 ;  /* 0x0000000200027311 */ /* 0x000e24000020d800 */
[----:B0-----:R-:W-:Y:S01]  /*106b0*/  STG.E.64 desc[UR36][R16.64], R2 ;  /* 0x0000000210007986 */ /* 0x001fe2000c101b24 */
[----:B------:R-:W-:Y:S05]  /*106c0*/  EXIT ;  /* 0x000000000000794d */ /* 0x000fea0003800000 */
.L_x_2247:
[----:B------:R-:W0:Y:S02]  /*106d0*/  F2I.FTZ.U32.TRUNC.NTZ R3, R2 ;  /* 0x0000000200037305 */ /* 0x000e24000021f000 */
[----:B0-----:R-:W-:Y:S01]  /*106e0*/  STG.E desc[UR36][R16.64], R3 ;  /* 0x0000000310007986 */ /* 0x001fe2000c101924 */
[----:B------:R-:W-:Y:S05]  /*106f0*/  EXIT ;  /* 0x000000000000794d */ /* 0x000fea0003800000 */
.L_x_2237:
        /* <DEDUP_REMOVED lines=8> */
[----:B------:R-:W-:Y:S01]  /*10780*/  STG.E.U8 desc[UR36][R16.64], R3 ;  /* 0x0000000310007986 */ /* 0x000fe2000c101124 */
[----:B------:R-:W-:Y:S05]  /*10790*/  EXIT ;  /* 0x000000000000794d */ /* 0x000fea0003800000 */
.L_x_2250:
[----:B------:R-:W-:Y:S01]  /*107a0*/  FMUL.FTZ R4, R2, 1 ;  /* 0x3f80000002047820 */ /* 0x000fe20000410000 */
[----:B------:R-:W-:-:S05]  /*107b0*/  CS2R R6, SRZ ;  /* 0x0000000000067805 */ /* 0x000fca000001ff00 */
[----:B------:R-:W0:Y:S02]  /*107c0*/  F2F.F64.F32 R4, R4 ;  /* 0x0000000400047310 */ /* 0x000e240000201800 */
[----:B0-----:R-:W-:Y:S01]  /*107d0*/  STG.E.128 desc[UR36][R16.64], R4 ;  /* 0x0000000410007986 */ /* 0x001fe2000c101d24 */
[----:B------:R-:W-:Y:S05]  /*107e0*/  EXIT ;  /* 0x000000000000794d */ /* 0x000fea0003800000 */
.L_x_2249:
[----:B------:R-:W-:-:S09]  /*107f0*/  UISETP.NE.AND UP0, UPT, UR4, 0xf, UPT ;  /* 0x0000000f0400788c */ /* 0x000fd2000bf05270 */
[----:B------:R-:W-:Y:S05]  /*10800*/  BRA.U !UP0, `(.L_x_2251) ;  /* 0x0000000108e07547 */ /* 0x000fea000b800000 */
[----:B------:R-:W-:-:S09]  /*10810*/  UISETP.NE.AND UP0, UPT, UR4, 0x17, UPT ;  /* 0x000000170400788c */ /* 0x000fd2000bf05270 */
[----:B------:R-:W-:Y:S05]  /*10820*/  BRA.U !UP0, `(.L_x_2252) ;  /* 0x00000001088c7547 */ /* 0x000fea000b800000 */
[----:B------:R-:W-:-:S09]  /*10830*/  UISETP.NE.AND UP0, UPT, UR4, 0x18, UPT ;  /* 0x000000180400788c */ /* 0x000fd2000bf05270 */
[----:B------:R-:W-:Y:S05]  /*10840*/  BRA.U !UP0, `(.L_x_2253) ;  /* 0x0000000108447547 */ /* 0x000fea000b800000 */
.L_x_2230:
[----:B------:R-:W-:Y:S01]  /*10850*/  MOV R0, 0x0 ;  /* 0x0000000000007802 */ /* 0x000fe20000000f00 */
[----:B------:R-:W0:Y:S01]  /*10860*/  LDCU.64 UR4, c[0x4][0x128] ;  /* 0x01002500ff0477ac */ /* 0x000e220008000a00 */
[----:B------:R-:W-:Y:S02]  /*10870*/  HFMA2 R8, -RZ, RZ, 0, 6.020069122314453125e-06 ;  /* 0x00000065ff087431 */ /* 0x000fe400000001ff */
[----:B------:R-:W-:Y:S01]  /*10880*/  IMAD.MOV.U32 R12, RZ, RZ, 0x1 ;  /* 0x00000001ff0c7424 */ /* 0x000fe200078e00ff */
[----:B------:R1:W2:Y:S01]  /*10890*/  LDC.64 R2, c[0x4][R0] ;  /* 0x0100000000027b82 */ /* 0x0002a20000000a00 */
[----:B------:R-:W3:Y:S01]  /*108a0*/  LDCU.64 UR6, c[0x4][0x130] ;  /* 0x01002600ff0677ac */ /* 0x000ee20008000a00 */
[----:B------:R-:W-:Y:S01]  /*108b0*/  MOV R13, RZ ;  /* 0x000000ff000d7202 */ /* 0x000fe20000000f00 */
[----:B------:R-:W4:Y:S01]  /*108c0*/  LDCU.64 UR8, c[0x4][0x20] ;  /* 0x01000400ff0877ac */ /* 0x000f220008000a00 */
[----:B0-----:R-:W-:Y:S01]  /*108d0*/  MOV R4, UR4 ;  /* 0x0000000400047c02 */ /* 0x001fe20008000f00 */
[----:B------:R-:W-:Y:S01]  /*108e0*/  IMAD.U32 R5, RZ, RZ, UR5 ;  /* 0x00000005ff057e24 */ /* 0x000fe2000f8e00ff */
[----:B---3--:R-:W-:Y:S01]  /*108f0*/  MOV R6, UR6 ;  /* 0x0000000600067c02 */ /* 0x008fe20008000f00 */
[----:B------:R-:W-:Y:S01]  /*10900*/  IMAD.U32 R7, RZ, RZ, UR7 ;  /* 0x00000007ff077e24 */ /* 0x000fe2000f8e00ff */
[----:B----4-:R-:W-:Y:S01]  /*10910*/  MOV R10, UR8 ;  /* 0x00000008000a7c02 */ /* 0x010fe20008000f00 */
[----:B-1----:R-:W-:-:S07]  /*10920*/  IMAD.U32 R11, RZ, RZ, UR9 ;  /* 0x00000009ff0b7e24 */ /* 0x002fce000f8e00ff */
[----:B------:R-:W-:-:S07]  /*10930*/  LEPC R20, `(.L_x_2254) ;  /* 0x000000001014794e */ /* 0x000fce0000000000 */
[----:B--2---:R-:W-:Y:S05]  /*10940*/  CALL.ABS.NOINC R2 ;  /* 0x0000000002007343 */ /* 0x004fea0003c00000 */
.L_x_2254:
[----:B------:R-:W-:Y:S05]  /*10950*/  EXIT ;  /* 0x000000000000794d */ /* 0x000fea0003800000 */
.L_x_2253:
        /* <DEDUP_REMOVED lines=12> */
.L_x_2256:
[----:B------:R-:W-:Y:S05]  /*10a20*/  BSYNC.RECONVERGENT B0 ;  /* 0x0000000000007941 */ /* 0x000fea0003800200 */
.L_x_2255:
[----:B------:R-:W-:-:S05]  /*10a30*/  LOP3.LUT R3, R0, 0x80, R5, 0xf8, !PT ;  /* 0x0000008000037812 */ /* 0x000fca00078ef805 */
[----:B------:R-:W-:Y:S01]  /*10a40*/  STG.E.U8 desc[UR36][R16.64], R3 ;  /* 0x0000000310007986 */ /* 0x000fe2000c101124 */
[----:B------:R-:W-:Y:S05]  /*10a50*/  EXIT ;  /* 0x000000000000794d */ /* 0x000fea0003800000 */
.L_x_2252:
        /* <DEDUP_REMOVED lines=11> */
.L_x_2258:
[----:B------:R-:W-:Y:S01]  /*10b10*/  HFMA2 R0, -RZ, RZ, 0, 7.569789886474609375e-06 ;  /* 0x0000007fff007431 */ /* 0x000fe200000001ff */
[----:B------:R-:W-:-:S04]  /*10b20*/  ISETP.GT.U32.AND P0, PT, R4, 0x7f800000, PT ;  /* 0x7f8000000400780c */ /* 0x000fc80003f04070 */
[----:B------:R-:W-:-:S09]  /*10b30*/  SEL R0, R0, 0x7c, P0 ;  /* 0x0000007c00007807 */ /* 0x000fd20000000000 */
.L_x_2259:
[----:B------:R-:W-:Y:S05]  /*10b40*/  BSYNC.RECONVERGENT B0 ;  /* 0x0000000000007941 */ /* 0x000fea0003800200 */
.L_x_2257:
[----:B------:R-:W-:-:S04]  /*10b50*/  SHF.R.U32.HI R3, RZ, 0x18, R2 ;  /* 0x00000018ff037819 */ /* 0x000fc80000011602 */
[----:B------:R-:W-:-:S05]  /*10b60*/  LOP3.LUT R3, R0, 0x80, R3, 0xf8, !PT ;  /* 0x0000008000037812 */ /* 0x000fca00078ef803 */
[----:B------:R-:W-:Y:S01]  /*10b70*/  STG.E.U8 desc[UR36][R16.64], R3 ;  /* 0x0000000310007986 */ /* 0x000fe2000c101124 */
[----:B------:R-:W-:Y:S05]  /*10b80*/  EXIT ;  /* 0x000000000000794d */ /* 0x000fea0003800000 */
.L_x_2251:
[----:B------:R-:W-:-:S05]  /*10b90*/  F2FP.BF16.F32.PACK_AB R2, RZ, R2 ;  /* 0x00000002ff02723e */ /* 0x000fca00000010ff */
[----:B------:R-:W-:Y:S01]  /*10ba0*/  STG.E.U16 desc[UR36][R16.64], R2 ;  /* 0x0000000210007986 */ /* 0x000fe2000c101524 */
[----:B------:R-:W-:Y:S05]  /*10bb0*/  EXIT ;  /* 0x000000000000794d */ /* 0x000fea0003800000 */
.L_x_2260:
        /* <DEDUP_REMOVED lines=12> */
.L_x_7847:


//--------------------- .text._ZN2at6native27unrolled_elementwise_kernelIZZZNS0_61_GLOBAL__N__b29612f4_23_ActivationMishKernel_cu_9e10b42f_310420mish_backward_kernelERNS_14TensorIteratorEENKUlvE_clEvENKUlvE0_clEvEUlffE_St5arrayIPcLm3EELi4E23TrivialOffsetCalculatorILi2EjESB_ILi1EjENS0_6memory12LoadWithCastILi2EEENSE_13StoreWithCastILi1EEEEEviT_T0_T2_T3_T4_T5_ --------------------------
	.section	.text._ZN2at6native27unrolled_elementwise_kernelIZZZNS0_61_GLOBAL__N__b29612f4_23_ActivationMishKernel_cu_9e10b42f_310420mish_backward_kernelERNS_14TensorIteratorEENKUlvE_clEvENKUlvE0_clEvEUlffE_St5arrayIPcLm3EELi4E23TrivialOffsetCalculatorILi2EjESB_ILi1EjENS0_6memory12LoadWithCastILi2EEENSE_13StoreWithCastILi1EEEEEviT_T0_T2_T3_T4_T5_,"ax",@progbits
	.align	128
        .global         _ZN2at6native27unrolled_elementwise_kernelIZZZNS0_61_GLOBAL__N__b29612f4_23_ActivationMishKernel_cu_9e10b42f_310420mish_backward_kernelERNS_14TensorIteratorEENKUlvE_clEvENKUlvE0_clEvEUlffE_St5arrayIPcLm3EELi4E23TrivialOffsetCalculatorILi2EjESB_ILi1EjENS0_6memory12LoadWithCastILi2EEENSE_13StoreWithCastILi1EEEEEviT_T0_T2_T3_T4_T5_
        .type           _ZN2at6native27unrolled_elementwise_kernelIZZZNS0_61_GLOBAL__N__b29612f4_23_ActivationMishKernel_cu_9e10b42f_310420mish_backward_kernelERNS_14TensorIteratorEENKUlvE_clEvENKUlvE0_clEvEUlffE_St5arrayIPcLm3EELi4E23TrivialOffsetCalculatorILi2EjESB_ILi1EjENS0_6memory12LoadWithCastILi2EEENSE_13StoreWithCastILi1EEEEEviT_T0_T2_T3_T4_T5_,@function
        .size           _ZN2at6native27unrolled_elementwise_kernelIZZZNS0_61_GLOBAL__N__b29612f4_23_ActivationMishKernel_cu_9e10b42f_310420mish_backward_kernelERNS_14TensorIteratorEENKUlvE_clEvENKUlvE0_clEvEUlffE_St5arrayIPcLm3EELi4E23TrivialOffsetCalculatorILi2EjESB_ILi1EjENS0_6memory12LoadWithCastILi2EEENSE_13StoreWithCastILi1EEEEEviT_T0_T2_T3_T4_T5_,(.L_x_7848 - _ZN2at6native27unrolled_elementwise_kernelIZZZNS0_61_GLOBAL__N__b29612f4_23_ActivationMishKernel_cu_9e10b42f_310420mish_backward_kernelERNS_14TensorIteratorEENKUlvE_clEvENKUlvE0_clEvEUlffE_St5arrayIPcLm3EELi4E23TrivialOffsetCalculatorILi2EjESB_ILi1EjENS0_6memory12LoadWithCastILi2EEENSE_13StoreWithCastILi1EEEEEviT_T0_T2_T3_T4_T5_)
        .other          _ZN2at6native27unrolled_elementwise_kernelIZZZNS0_61_GLOBAL__N__b29612f4_23_ActivationMishKernel_cu_9e10b42f_310420mish_backward_kernelERNS_14TensorIteratorEENKUlvE_clEvENKUlvE0_clEvEUlffE_St5arrayIPcLm3EELi4E23TrivialOffsetCalculatorILi2EjESB_ILi1EjENS0_6memory12LoadWithCastILi2EEENSE_13StoreWithCastILi1EEEEEviT_T0_T2_T3_T4_T5_,@"STO_CUDA_ENTRY STV_DEFAULT"
_ZN2at6native27unrolled_elementwise_kernelIZZZNS0_61_GLOBAL__N__b29612f4_23_ActivationMishKernel_cu_9e10b42f_310420mish_backward_kernelERNS_14TensorIteratorEENKUlvE_clEvENKUlvE0_clEvEUlffE_St5arrayIPcLm3EELi4E23TrivialOffsetCalculatorILi2EjESB_ILi1EjENS0_6memory12LoadWithCastILi2EEENSE_13StoreWithCastILi1EEEEEviT_T0_T2_T3_T4_T5_:
.text._ZN2at6native27unrolled_elementwise_kernelIZZZNS0_61_GLOBAL__N__b29612f4_23_ActivationMishKernel_cu_9e10b42f_310420mish_backward_kernelERNS_14TensorIteratorEENKUlvE_clEvENKUlvE0_clEvEUlffE_St5arrayIPcLm3EELi4E23TrivialOffsetCalculatorILi2EjESB_ILi1EjENS0_6memory12LoadWithCastILi2EEENSE_13StoreWithCastILi1EEEEEviT_T0_T2_T3_T4_T5_:
[----:B------:R-:W0:Y:S01]  /*0000*/  LDC R1, c[0x0][0x37c] ;  /* 0x0000df00ff017b82 */ /* 0x000e220000000800 */
[----:B------:R-:W1:Y:S07]  /*0010*/  S2R R2, SR_CTAID.X ;  /* 0x0000000000027919 */ /* 0x000e6e0000002500 */
[----:B------:R-:W1:Y:S01]  /*0020*/  LDC R17, c[0x0][0x380] ;  /* 0x0000e000ff117b82 */ /* 0x000e620000000800 */
[----:B------:R-:W2:Y:S01]  /*0030*/  LDCU.64 UR36, c[0x0][0x358] ;  /* 0x00006b00ff2477ac */ /* 0x000ea20008000a00 */
[----:B------:R-:W-:Y:S01]  /*0040*/  BSSY.RECONVERGENT B7, `(.L_x_2261) ;  /* 0x00001ce000077945 */ /* 0x000fe20003800200 */
[----:B------:R-:W3:Y:S01]  /*0050*/  S2R R16, SR_TID.X ;  /* 0x0000000000107919 */ /* 0x000ee20000002100 */
[----:B------:R-:W-:Y:S01]  /*0060*/  CS2R R28, SRZ ;  /* 0x00000000001c7805 */ /* 0x000fe2000001ff00 */
[----:B------:R-:W4:Y:S01]  /*0070*/  LDCU.U8 UR38, c[0x0][0x3a4] ;  /* 0x00007480ff2677ac */ /* 0x000f220008000000 */
        /* <DEDUP_REMOVED lines=8> */
[----:B------:R-:W-:Y:S01]  /*0100*/  BSSY.RECONVERGENT B6, `(.L_x_2263) ;  /* 0x00000de000067945 */ /* 0x000fe20003800200 */
        /* <DEDUP_REMOVED lines=17> */
.L_x_2267:
[----:B------:R-:W2:Y:S02]  /*0220*/  LDG.E.U8 R4, desc[UR36][R4.64] ;  /* 0x0000002404047981 */ /* 0x000ea4000c1e1100 */
[----:B--2---:R-:W-:Y:S01]  /*0230*/  I2FP.F32.U32 R29, R4 ;  /* 0x00000004001d7245 */ /* 0x004fe20000201000 */
[----:B------:R-:W-:Y:S06]  /*0240*/  BRA `(.L_x_2269) ;  /* 0x0000000c00247947 */ /* 0x000fec0003800000 */
.L_x_2266:
        /* <DEDUP_REMOVED lines=9> */
.L_x_2271:
[----:B------:R-:W2:Y:S02]  /*02e0*/  LDG.E R4, desc[UR36][R4.64] ;  /* 0x0000002404047981 */ /* 0x000ea4000c1e1900 */
[----:B--2---:R-:W-:Y:S01]  /*02f0*/  I2FP.F32.S32 R29, R4 ;  /* 0x00000004001d7245 */ /* 0x004fe20000201400 */
[----:B------:R-:W-:Y:S06]  /*0300*/  BRA `(.L_x_2269) ;  /* 0x0000000800f47947 */ /* 0x000fec0003800000 */
.L_x_2270:
[----:B------:R-:W2:Y:S02]  /*0310*/  LDG.E.U16 R4, desc[UR36][R4.64] ;  /* 0x0000002404047981 */ /* 0x000ea4000c1e1500 */
[----:B--2---:R2:W3:Y:S01]  /*0320*/  I2F.S16 R29, R4 ;  /* 0x00000004001d7306 */ /* 0x0044e20000101400 */
[----:B------:R-:W-:Y:S05]  /*0330*/  BRA `(.L_x_2269) ;  /* 0x0000000800e87947 */ /* 0x000fea0003800000 */
.L_x_2265:
        /* <DEDUP_REMOVED lines=8> */
.L_x_2273:
[----:B------:R-:W2:Y:S02]  /*03c0*/  LDG.E.U16 R4, desc[UR36][R4.64] ;  /* 0x0000002404047981 */ /* 0x000ea4000c1e1500 */
[----:B--2---:R-:W-:Y:S01]  /*03d0*/  HADD2.F32 R29, -RZ, R4.H0_H0 ;  /* 0x20000004ff1d7230 */ /* 0x004fe20000004100 */
[----:B------:R-:W-:Y:S06]  /*03e0*/  BRA `(.L_x_2269) ;  /* 0x0000000800bc7947 */ /* 0x000fec0003800000 */
.L_x_2272:
        /* <DEDUP_REMOVED lines=8> */
.L_x_2275:
[----:B------:R-:W2:Y:S02]  /*0470*/  LDG.E.U16 R4, desc[UR36][R4.64] ;  /* 0x0000002404047981 */ /* 0x000ea4000c1e1500 */
[----:B--2---:R-:W-:Y:S01]  /*0480*/  HADD2.F32 R29, -RZ, R4.H0_H0 ;  /* 0x20000004ff1d7230 */ /* 0x004fe20000004100 */
[----:B------:R-:W-:Y:S06]  /*0490*/  BRA `(.L_x_2269) ;  /* 0x0000000800907947 */ /* 0x000fec0003800000 */
.L_x_2274:
[----:B------:R-:W2:Y:S01]  /*04a0*/  LDG.E.64 R4, desc[UR36][R4.64] ;  /* 0x0000002404047981 */ /* 0x000ea2000c1e1b00 */
[----:B------:R-:W-:Y:S01]  /*04b0*/  UMOV UR4, 0xf0000000 ;  /* 0xf000000000047882 */ /* 0x000fe20000000000 */
[----:B------:R-:W-:Y:S01]  /*04c0*/  UMOV UR5, 0x380fffff ;  /* 0x380fffff00057882 */ /* 0x000fe20000000000 */
[----:B--2---:R-:W0:Y:S01]  /*04d0*/  F2F.F32.F64 R29, R4 ;  /* 0x00000004001d7310 */ /* 0x004e220000301000 */
[----:B------:R-:W-:-:S14]  /*04e0*/  DSETP.GEU.AND P0, PT, |R4|, UR4, PT ;  /* 0x0000000404007e2a */ /* 0x000fdc000bf0e200 */
[----:B0-----:R-:W-:Y:S01]  /*04f0*/  @!P0 FMUL R29, R29, 1.175494350822287508e-38 ;  /* 0x008000001d1d8820 */ /* 0x001fe20000400000 */
[----:B------:R-:W-:Y:S06]  /*0500*/  BRA `(.L_x_2269) ;  /* 0x0000000800747947 */ /* 0x000fec0003800000 */
.L_x_2264:
        /* <DEDUP_REMOVED lines=12> */
.L_x_2278:
[----:B------:R-:W2:Y:S01]  /*05d0*/  LDG.E.64 R4, desc[UR36][R4.64] ;  /* 0x0000002404047981 */ /* 0x000ea2000c1e1b00 */
[----:B------:R-:W-:Y:S01]  /*05e0*/  UMOV UR4, 0xf0000000 ;  /* 0xf000000000047882 */ /* 0x000fe20000000000 */
[----:B------:R-:W-:Y:S01]  /*05f0*/  UMOV UR5, 0x380fffff ;  /* 0x380fffff00057882 */ /* 0x000fe20000000000 */
[----:B--2---:R-:W0:Y:S01]  /*0600*/  F2F.F32.F64 R29, R4 ;  /* 0x00000004001d7310 */ /* 0x004e220000301000 */
[----:B------:R-:W-:-:S14]  /*0610*/  DSETP.GEU.AND P0, PT, |R4|, UR4, PT ;  /* 0x0000000404007e2a */ /* 0x000fdc000bf0e200 */
[----:B0-----:R-:W-:Y:S01]  /*0620*/  @!P0 FMUL R29, R29, 1.175494350822287508e-38 ;  /* 0x008000001d1d8820 */ /* 0x001fe20000400000 */
[----:B------:R-:W-:Y:S06]  /*0630*/  BRA `(.L_x_2269) ;  /* 0x0000000800287947 */ /* 0x000fec0003800000 */
.L_x_2277:
        /* <DEDUP_REMOVED lines=25> */
.L_x_2280:
[----:B------:R-:W2:Y:S02]  /*07d0*/  LDG.E.U8 R4, desc[UR36][R4.64] ;  /* 0x0000002404047981 */ /* 0x000ea4000c1e1100 */
[C---:B--2---:R-:W-:Y:S02]  /*07e0*/  IMAD.SHL.U32 R3, R4.reuse, 0x2000000, RZ ;  /* 0x0200000004037824 */ /* 0x044fe400078e00ff */
[----:B------:R-:W-:-:S03]  /*07f0*/  IMAD.SHL.U32 R6, R4, 0x100, RZ ;  /* 0x0000010004067824 */ /* 0x000fc600078e00ff */
        /* <DEDUP_REMOVED lines=9> */
.L_x_2279:
[----:B------:R-:W2:Y:S02]  /*0890*/  LDG.E.U16 R4, desc[UR36][R4.64] ;  /* 0x0000002404047981 */ /* 0x000ea4000c1e1500 */
[----:B--2---:R-:W-:Y:S01]  /*08a0*/  IMAD.U32 R29, R4, 0x10000, RZ ;  /* 0x00010000041d7824 */ /* 0x004fe200078e00ff */
[----:B------:R-:W-:Y:S06]  /*08b0*/  BRA `(.L_x_2269) ;  /* 0x0000000400887947 */ /* 0x000fec0003800000 */
.L_x_2276:
        /* <DEDUP_REMOVED lines=11> */
.L_x_2283:
        /* <DEDUP_REMOVED lines=20> */
.L_x_2285:
[----:B------:R-:W-:Y:S05]  /*0ab0*/  BSYNC.RECONVERGENT B0 ;  /* 0x0000000000007941 */ /* 0x000fea0003800200 */
.L_x_2284:
[----:B------:R-:W-:Y:S01]  /*0ac0*/  IMAD.SHL.U32 R0, R0, 0x100000, RZ ;  /* 0x0010000000007824 */ /* 0x000fe200078e00ff */
[----:B------:R-:W-:-:S04]  /*0ad0*/  LEA R3, R3, 0x3b800000, 0x17 ;  /* 0x3b80000003037811 */ /* 0x000fc800078eb8ff */
[----:B------:R-:W-:Y:S01]  /*0ae0*/  LOP3.LUT R29, R3, R0, R29, 0xfe, !PT ;  /* 0x00000000031d7212 */ /* 0x000fe200078efe1d */
[----:B------:R-:W-:Y:S06]  /*0af0*/  BRA `(.L_x_2269) ;  /* 0x0000000000f87947 */ /* 0x000fec0003800000 */
.L_x_2282:
        /* <DEDUP_REMOVED lines=20> */
.L_x_2287:
[----:B------:R-:W-:Y:S05]  /*0c40*/  BSYNC.RECONVERGENT B0 ;  /* 0x0000000000007941 */ /* 0x000fea0003800200 */
.L_x_2286:
[----:B------:R-:W-:Y:S01]  /*0c50*/  IMAD.SHL.U32 R0, R0, 0x200000, RZ ;  /* 0x0020000000007824 */ /* 0x000fe200078e00ff */
[----:B------:R-:W-:-:S04]  /*0c60*/  LEA R3, R3, 0x37800000, 0x17 ;  /* 0x3780000003037811 */ /* 0x000fc800078eb8ff */
[----:B------:R-:W-:Y:S01]  /*0c70*/  LOP3.LUT R29, R3, R0, R29, 0xfe, !PT ;  /* 0x00000000031d7212 */ /* 0x000fe200078efe1d */
[----:B------:R-:W-:Y:S06]  /*0c80*/  BRA `(.L_x_2269) ;  /* 0x0000000000947947 */ /* 0x000fec0003800000 */
.L_x_2281:
[----:B------:R-:W-:-:S09]  /*0c90*/  UISETP.NE.AND UP0, UPT, UR4, 0x1c, UPT ;  /* 0x0000001c0400788c */ /* 0x000fd2000bf05270 */
[----:B------:R-:W-:Y:S05]  /*0ca0*/  BRA.U !UP0, `(.L_x_2288) ;  /* 0x0000000108847547 */ /* 0x000fea000b800000 */
[----:B------:R-:W-:-:S09]  /*0cb0*/  UISETP.NE.AND UP0, UPT, UR4, 0x1d, UPT ;  /* 0x0000001d0400788c */ /* 0x000fd2000bf05270 */
[----:B------:R-:W-:Y:S05]  /*0cc0*/  BRA.U !UP0, `(.L_x_2289) ;  /* 0x0000000108707547 */ /* 0x000fea000b800000 */
[----:B------:R-:W-:-:S09]  /*0cd0*/  UISETP.NE.AND UP0, UPT, UR4, 0x2c, UPT ;  /* 0x0000002c0400788c */ /* 0x000fd2000bf05270 */
[----:B------:R-:W-:Y:S05]  /*0ce0*/  BRA.U !UP0, `(.L_x_2290) ;  /* 0x0000000108487547 */ /* 0x000fea000b800000 */
.L_x_2268:
        /* <DEDUP_REMOVED lines=16> */
.L_x_2291:
[----:B------:R-:W-:Y:S01]  /*0df0*/  IMAD.MOV.U32 R29, RZ, RZ, RZ ;  /* 0x000000ffff1d7224 */ /* 0x000fe200078e00ff */
[----:B------:R-:W-:Y:S06]  /*0e00*/  BRA `(.L_x_2269) ;  /* 0x0000000000347947 */ /* 0x000fec0003800000 */
.L_x_2290:
[----:B------:R-:W2:Y:S01]  /*0e10*/  LDG.E.U8 R4, desc[UR36][R4.64] ;  /* 0x0000002404047981 */ /* 0x000ea2000c1e1100 */
[----:B------:R-:W-:Y:S01]  /*0e20*/  IMAD.MOV.U32 R29, RZ, RZ, 0x400000 ;  /* 0x00400000ff1d7424 */ /* 0x000fe200078e00ff */
[----:B--2---:R-:W-:-:S13]  /*0e30*/  ISETP.NE.AND P0, PT, R4, RZ, PT ;  /* 0x000000ff0400720c */ /* 0x004fda0003f05270 */
[----:B------:R-:W-:Y:S05]  /*0e40*/  @!P0 BRA `(.L_x_2269) ;  /* 0x0000000000248947 */ /* 0x000fea0003800000 */
[----:B------:R-:W-:-:S13]  /*0e50*/  ISETP.NE.AND P0, PT, R4, 0xff, PT ;  /* 0x000000ff0400780c */ /* 0x000fda0003f05270 */
[----:B------:R-:W-:Y:S02]  /*0e60*/  @!P0 IMAD.MOV.U32 R29, RZ, RZ, 0x7f800001 ;  /* 0x7f800001ff1d8424 */ /* 0x000fe400078e00ff */
[----:B------:R-:W-:Y:S01]  /*0e70*/  @P0 IMAD.SHL.U32 R29, R4, 0x800000, RZ ;  /* 0x00800000041d0824 */ /* 0x000fe200078e00ff */
[----:B------:R-:W-:Y:S06]  /*0e80*/  BRA `(.L_x_2269) ;  /* 0x0000000000147947 */ /* 0x000fec0003800000 */
.L_x_2289:
[----:B------:R-:W2:Y:S02]  /*0e90*/  LDG.E.64 R4, desc[UR36][R4.64] ;  /* 0x0000002404047981 */ /* 0x000ea4000c1e1b00 */
[----:B--2---:R0:W1:Y:S01]  /*0ea0*/  I2F.U64 R29, R4 ;  /* 0x00000004001d7312 */ /* 0x0040620000301000 */
[----:B------:R-:W-:Y:S05]  /*0eb0*/  BRA `(.L_x_2269) ;  /* 0x0000000000087947 */ /* 0x000fea0003800000 */
.L_x_2288:
[----:B------:R-:W2:Y:S02]  /*0ec0*/  LDG.E R4, desc[UR36][R4.64] ;  /* 0x0000002404047981 */ /* 0x000ea4000c1e1900 */
[----:B--2---:R-:W-:-:S07]  /*0ed0*/  I2FP.F32.U32 R29, R4 ;  /* 0x00000004001d7245 */ /* 0x004fce0000201000 */
.L_x_2269:
[----:B------:R-:W-:Y:S05]  /*0ee0*/  BSYNC.RECONVERGENT B6 ;  /* 0x0000000000067941 */ /* 0x000fea0003800200 */
.L_x_2263:
[----:B0-2-4-:R-:W0:Y:S01]  /*0ef0*/  LDC.64 R4, c[0x0][0x398] ;  /* 0x0000e600ff047b82 */ /* 0x015e220000000a00 */
[----:B------:R-:W2:Y:S01]  /*0f00*/  LDCU UR5, c[0x0][0x3ac] ;  /* 0x00007580ff0577ac */ /* 0x000ea20008000800 */
[----:B------:R-:W-:Y:S01]  /*0f10*/  BSSY.RECONVERGENT B6, `(.L_x_2292) ;  /* 0x00000df000067945 */ /* 0x000fe20003800200 */
[----:B------:R-:W-:-:S04]  /*0f20*/  UPRMT UR4, UR39, 0x9910, URZ ;  /* 0x0000991027047896 */ /* 0x000fc800080000ff */
        /* <DEDUP_REMOVED lines=14> */
[----:B--2---:R0:W2:Y:S01]  /*1010*/  I2F.S16 R28, R4 ;  /* 0x00000004001c7306 */ /* 0x0040a20000101400 */
[----:B------:R-:W-:Y:S05]  /*1020*/  BRA `(.L_x_2298) ;  /* 0x0000000c00347947 */ /* 0x000fea0003800000 */
.L_x_2296:
[----:B------:R-:W2:Y:S02]  /*1030*/  LDG.E.U8 R4, desc[UR36][R4.64] ;  /* 0x0000002404047981 */ /* 0x000ea4000c1e1100 */
[----:B--2---:R-:W-:Y:S01]  /*1040*/  I2FP.F32.U32 R28, R4 ;  /* 0x00000004001c7245 */ /* 0x004fe20000201000 */
[----:B------:R-:W-:Y:S06]  /*1050*/  BRA `(.L_x_2298) ;  /* 0x0000000c00287947 */ /* 0x000fec0003800000 */
.L_x_2295:
        /* <DEDUP_REMOVED lines=9> */
.L_x_2300:
[----:B------:R-:W2:Y:S02]  /*10f0*/  LDG.E R4, desc[UR36][R4.64] ;  /* 0x0000002404047981 */ /* 0x000ea4000c1e1900 */
[----:B--2---:R-:W-:Y:S01]  /*1100*/  I2FP.F32.S32 R28, R4 ;  /* 0x00000004001c7245 */ /* 0x004fe20000201400 */
[----:B------:R-:W-:Y:S06]  /*1110*/  BRA `(.L_x_2298) ;  /* 0x0000000800f87947 */ /* 0x000fec0003800000 */
.L_x_2299:
[----:B------:R-:W2:Y:S02]  /*1120*/  LDG.E.U16 R4, desc[UR36][R4.64] ;  /* 0x0000002404047981 */ /* 0x000ea4000c1e1500 */
[----:B--2---:R0:W2:Y:S01]  /*1130*/  I2F.S16 R28, R4 ;  /* 0x00000004001c7306 */ /* 0x0040a20000101400 */
[----:B------:R-:W-:Y:S05]  /*1140*/  BRA `(.L_x_2298) ;  /* 0x0000000800ec7947 */ /* 0x000fea0003800000 */
.L_x_2294:
        /* <DEDUP_REMOVED lines=8> */
.L_x_2302:
[----:B------:R-:W2:Y:S02]  /*11d0*/  LDG.E.U16 R4, desc[UR36][R4.64] ;  /* 0x0000002404047981 */ /* 0x000ea4000c1e1500 */
[----:B--2---:R-:W-:Y:S01]  /*11e0*/  HADD2.F32 R28, -RZ, R4.H0_H0 ;  /* 0x20000004ff1c7230 */ /* 0x004fe20000004100 */
[----:B------:R-:W-:Y:S06]  /*11f0*/  BRA `(.L_x_2298) ;  /* 0x0000000800c07947 */ /* 0x000fec0003800000 */
.L_x_2301:
        /* <DEDUP_REMOVED lines=8> */
.L_x_2304:
[----:B------:R-:W2:Y:S02]  /*1280*/  LDG.E.U16 R4, desc[UR36][R4.64] ;  /* 0x0000002404047981 */ /* 0x000ea4000c1e1500 */
[----:B--2---:R-:W-:Y:S01]  /*1290*/  HADD2.F32 R28, -RZ, R4.H0_H0 ;  /* 0x20000004ff1c7230 */ /* 0x004fe20000004100 */
[----:B------:R-:W-:Y:S06]  /*12a0*/  BRA `(.L_x_2298) ;  /* 0x0000000800947947 */ /* 0x000fec0003800000 */
.L_x_2303:
[----:B------:R-:W2:Y:S01]  /*12b0*/  LDG.E.64 R4, desc[UR36][R4.64] ;  /* 0x0000002404047981 */ /* 0x000ea2000c1e1b00 */
[----:B------:R-:W-:Y:S01]  /*12c0*/  UMOV UR4, 0xf0000000 ;  /* 0xf000000000047882 */ /* 0x000fe20000000000 */
[----:B------:R-:W-:Y:S01]  /*12d0*/  UMOV UR5, 0x380fffff ;  /* 0x380fffff00057882 */ /* 0x000fe20000000000 */
[----:B--2---:R-:W0:Y:S01]  /*12e0*/  F2F.F32.F64 R28, R4 ;  /* 0x00000004001c7310 */ /* 0x004e220000301000 */
[----:B------:R-:W-:-:S14]  /*12f0*/  DSETP.GEU.AND P0, PT, |R4|, UR4, PT ;  /* 0x0000000404007e2a */ /* 0x000fdc000bf0e200 */
[----:B0-----:R-:W-:Y:S01]  /*1300*/  @!P0 FMUL R28, R28, 1.175494350822287508e-38 ;  /* 0x008000001c1c8820 */ /* 0x001fe20000400000 */
[----:B------:R-:W-:Y:S06]  /*1310*/  BRA `(.L_x_2298) ;  /* 0x0000000800787947 */ /* 0x000fec0003800000 */
.L_x_2293:
        /* <DEDUP_REMOVED lines=12> */
.L_x_2307:
[----:B------:R-:W2:Y:S01]  /*13e0*/  LDG.E.64 R4, desc[UR36][R4.64] ;  /* 0x0000002404047981 */ /* 0x000ea2000c1e1b00 */
[----:B------:R-:W-:Y:S01]  /*13f0*/  UMOV UR4, 0xf0000000 ;  /* 0xf000000000047882 */ /* 0x000fe20000000000 */
[----:B------:R-:W-:Y:S01]  /*1400*/  UMOV UR5, 0x380fffff ;  /* 0x380fffff00057882 */ /* 0x000fe20000000000 */
[----:B--2---:R-:W0:Y:S01]  /*1410*/  F2F.F32.F64 R28, R4 ;  /* 0x00000004001c7310 */ /* 0x004e220000301000 */
[----:B------:R-:W-:-:S14]  /*1420*/  DSETP.GEU.AND P0, PT, |R4|, UR4, PT ;  /* 0x0000000404007e2a */ /* 0x000fdc000bf0e200 */
[----:B0-----:R-:W-:Y:S01]  /*1430*/  @!P0 FMUL R28, R28, 1.175494350822287508e-38 ;  /* 0x008000001c1c8820 */ /* 0x001fe20000400000 */
[----:B------:R-:W-:Y:S06]  /*1440*/  BRA `(.L_x_2298) ;  /* 0x00000008002c7947 */ /* 0x000fec0003800000 */
.L_x_2306:
        /* <DEDUP_REMOVED lines=25> */
.L_x_2309:
        /* <DEDUP_REMOVED lines=11> */
[----:B------:R-:W-:Y:S01]  /*1690*/  LOP3.LUT R28, R0, 0x80000000, R3, 0xf8, !PT ;  /* 0x80000000001c7812 */ /* 0x000fe200078ef803 */
[----:B------:R-:W-:Y:S06]  /*16a0*/  BRA `(.L_x_2298) ;  /* 0x0000000400947947 */ /* 0x000fec0003800000 */
.L_x_2308:
[----:B------:R-:W2:Y:S02]  /*16b0*/  LDG.E.U16 R4, desc[UR36][R4.64] ;  /* 0x0000002404047981 */ /* 0x000ea4000c1e1500 */
[----:B--2---:R-:W-:Y:S01]  /*16c0*/  IMAD.U32 R28, R4, 0x10000, RZ ;  /* 0x00010000041c7824 */ /* 0x004fe200078e00ff */
[----:B------:R-:W-:Y:S06]  /*16d0*/  BRA `(.L_x_2298) ;  /* 0x0000000400887947 */ /* 0x000fec0003800000 */
.L_x_2305:
        /* <DEDUP_REMOVED lines=11> */
.L_x_2312:
        /* <DEDUP_REMOVED lines=20> */
.L_x_2314:
[----:B------:R-:W-:Y:S05]  /*18d0*/  BSYNC.RECONVERGENT B0 ;  /* 0x0000000000007941 */ /* 0x000fea0003800200 */
.L_x_2313:
[----:B------:R-:W-:Y:S01]  /*18e0*/  IMAD.SHL.U32 R0, R0, 0x100000, RZ ;  /* 0x0010000000007824 */ /* 0x000fe200078e00ff */
[----:B------:R-:W-:-:S04]  /*18f0*/  LEA R3, R3, 0x3b800000, 0x17 ;  /* 0x3b80000003037811 */ /* 0x000fc800078eb8ff */
[----:B------:R-:W-:Y:S01]  /*1900*/  LOP3.LUT R28, R3, R0, R7, 0xfe, !PT ;  /* 0x00000000031c7212 */ /* 0x000fe200078efe07 */
[----:B------:R-:W-:Y:S06]  /*1910*/  BRA `(.L_x_2298) ;  /* 0x0000000000f87947 */ /* 0x000fec0003800000 */
.L_x_2311:
        /* <DEDUP_REMOVED lines=20> */
.L_x_2316:
[----:B------:R-:W-:Y:S05]  /*1a60*/  BSYNC.RECONVERGENT B0 ;  /* 0x0000000000007941 */ /* 0x000fea0003800200 */
.L_x_2315:
[----:B------:R-:W-:Y:S01]  /*1a70*/  IMAD.SHL.U32 R0, R0, 0x200000, RZ ;  /* 0x0020000000007824 */ /* 0x000fe200078e00ff */
[----:B------:R-:W-:-:S04]  /*1a80*/  LEA R3, R3, 0x37800000, 0x17 ;  /* 0x3780000003037811 */ /* 0x000fc800078eb8ff */
[----:B------:R-:W-:Y:S01]  /*1a90*/  LOP3.LUT R28, R3, R0, R7, 0xfe, !PT ;  /* 0x00000000031c7212 */ /* 0x000fe200078efe07 */
[----:B------:R-:W-:Y:S06]  /*1aa0*/  BRA `(.L_x_2298) ;  /* 0x0000000000947947 */ /* 0x000fec0003800000 */
.L_x_2310:
[----:B------:R-:W-:-:S09]  /*1ab0*/  UISETP.NE.AND UP0, UPT, UR4, 0x1c, UPT ;  /* 0x0000001c0400788c */ /* 0x000fd2000bf05270 */
[----:B------:R-:W-:Y:S05]  /*1ac0*/  BRA.U !UP0, `(.L_x_2317) ;  /* 0x0000000108847547 */ /* 0x000fea000b800000 */
[----:B------:R-:W-:-:S09]  /*1ad0*/  UISETP.NE.AND UP0, UPT, UR4, 0x1d, UPT ;  /* 0x0000001d0400788c */ /* 0x000fd2000bf05270 */
[----:B------:R-:W-:Y:S05]  /*1ae0*/  BRA.U !UP0, `(.L_x_2318) ;  /* 0x0000000108707547 */ /* 0x000fea000b800000 */
[----:B------:R-:W-:-:S09]  /*1af0*/  UISETP.NE.AND UP0, UPT, UR4, 0x2c, UPT ;  /* 0x0000002c0400788c */ /* 0x000fd2000bf05270 */
[----:B------:R-:W-:Y:S05]  /*1b00*/  BRA.U !UP0, `(.L_x_2319) ;  /* 0x0000000108487547 */ /* 0x000fea000b800000 */
.L_x_2297:
[----:B------:R-:W-:Y:S01]  /*1b10*/  MOV R14, 0x0 ;  /* 0x00000000000e7802 */ /* 0x000fe20000000f00 */
[----:B------:R-:W0:Y:S01]  /*1b20*/  LDCU.64 UR4, c[0x4][0x128] ;  /* 0x01002500ff0477ac */ /* 0x000e220008000a00 */
[----:B------:R-:W-:Y:S02]  /*1b30*/  IMAD.MOV.U32 R8, RZ, RZ, 0x4e ;  /* 0x0000004eff087424 */ /* 0x000fe400078e00ff */
[----:B------:R-:W-:Y:S01]  /*1b40*/  IMAD.MOV.U32 R12, RZ, RZ, 0x1 ;  /* 0x00000001ff0c7424 */ /* 0x000fe200078e00ff */
[----:B------:R-:W2:Y:S01]  /*1b50*/  LDCU.64 UR6, c[0x4][0x130] ;  /* 0x01002600ff0677ac */ /* 0x000ea20008000a00 */
[----:B------:R-:W4:Y:S01]  /*1b60*/  LDC.64 R14, c[0x4][R14] ;  /* 0x010000000e0e7b82 */ /* 0x000f220000000a00 */
[----:B------:R-:W-:Y:S01]  /*1b70*/  IMAD.MOV.U32 R13, RZ, RZ, RZ ;  /* 0x000000ffff0d7224 */ /* 0x000fe200078e00ff */
[----:B------:R-:W1:Y:S01]  /*1b80*/  LDCU.64 UR8, c[0x4][0x18] ;  /* 0x01000300ff0877ac */ /* 0x000e620008000a00 */
[----:B0-----:R-:W-:Y:S02]  /*1b90*/  IMAD.U32 R4, RZ, RZ, UR4 ;  /* 0x00000004ff047e24 */ /* 0x001fe4000f8e00ff */
[----:B------:R-:W-:-:S02]  /*1ba0*/  IMAD.U32 R5, RZ, RZ, UR5 ;  /* 0x00000005ff057e24 */ /* 0x000fc4000f8e00ff */
[----:B--2---:R-:W-:Y:S02]  /*1bb0*/  IMAD.U32 R6, RZ, RZ, UR6 ;  /* 0x00000006ff067e24 */ /* 0x004fe4000f8e00ff */
[----:B------:R-:W-:Y:S02]  /*1bc0*/  IMAD.U32 R7, RZ, RZ, UR7 ;  /* 0x00000007ff077e24 */ /* 0x000fe4000f8e00ff */
[----:B-1----:R-:W-:Y:S02]  /*1bd0*/  IMAD.U32 R10, RZ, RZ, UR8 ;  /* 0x00000008ff0a7e24 */ /* 0x002fe4000f8e00ff */
[----:B------:R-:W-:-:S07]  /*1be0*/  IMAD.U32 R11, RZ, RZ, UR9 ;  /* 0x00000009ff0b7e24 */ /* 0x000fce000f8e00ff */
[----:B------:R-:W-:-:S07]  /*1bf0*/  LEPC R20, `(.L_x_2320) ;  /* 0x000000001014794e */ /* 0x000fce0000000000 */
[----:B---345:R-:W-:Y:S05]  /*1c00*/  CALL.ABS.NOINC R14 ;  /* 0x000000000e007343 */ /* 0x038fea0003c00000 */
.L_x_2320:
[----:B------:R-:W-:Y:S01]  /*1c10*/  IMAD.MOV.U32 R28, RZ, RZ, RZ ;  /* 0x000000ffff1c7224 */ /* 0x000fe200078e00ff */
[----:B------:R-:W-:Y:S06]  /*1c20*/  BRA `(.L_x_2298) ;  /* 0x0000000000347947 */ /* 0x000fec0003800000 */
.L_x_2319:
        /* <DEDUP_REMOVED lines=8> */
.L_x_2318:
[----:B------:R-:W2:Y:S02]  /*1cb0*/  LDG.E.64 R4, desc[UR36][R4.64] ;  /* 0x0000002404047981 */ /* 0x000ea4000c1e1b00 */
[----:B--2---:R0:W2:Y:S01]  /*1cc0*/  I2F.U64 R28, R4 ;  /* 0x00000004001c7312 */ /* 0x0040a20000301000 */
[----:B------:R-:W-:Y:S05]  /*1cd0*/  BRA `(.L_x_2298) ;  /* 0x0000000000087947 */ /* 0x000fea0003800000 */
.L_x_2317:
[----:B------:R-:W2:Y:S02]  /*1ce0*/  LDG.E R4, desc[UR36][R4.64] ;  /* 0x0000002404047981 */ /* 0x000ea4000c1e1900 */
[----:B--2---:R-:W-:-:S07]  /*1cf0*/  I2FP.F32.U32 R28, R4 ;  /* 0x00000004001c7245 */ /* 0x004fce0000201000 */
.L_x_2298:
[----:B------:R-:W-:Y:S05]  /*1d00*/  BSYNC.RECONVERGENT B6 ;  /* 0x0000000000067941 */ /* 0x000fea0003800200 */
.L_x_2292:
[----:B------:R-:W-:-:S07]  /*1d10*/  VIADD R16, R19, 0x80 ;  /* 0x0000008013107836 */ /* 0x000fce0000000000 */
.L_x_2262:
[----:B------:R-:W-:Y:S05]  /*1d20*/  BSYNC.RECONVERGENT B7 ;  /* 0x0000000000077941 */ /* 0x000fea0003800200 */
.L_x_2261:
[----:B------:R-:W-:Y:S01]  /*1d30*/  ISETP.GE.AND P0, PT, R16, R17, PT ;  /* 0x000000111000720c */ /* 0x000fe20003f06270 */
[----:B------:R-:W-:Y:S01]  /*1d40*/  BSSY.RECONVERGENT B7, `(.L_x_2321) ;  /* 0x00001c9000077945 */ /* 0x000fe20003800200 */
[----:B------:R-:W-:Y:S02]  /*1d50*/  IMAD.MOV.U32 R27, RZ, RZ, RZ ;  /* 0x000000ffff1b7224 */ /* 0x000fe400078e00ff */
[----:B------:R-:W-:-:S09]  /*1d60*/  IMAD.MOV.U32 R22, RZ, RZ, RZ ;  /* 0x000000ffff167224 */ /* 0x000fd200078e00ff */
[----:B------:R-:W-:Y:S05]  /*1d70*/  @P0 BRA `(.L_x_2322) ;  /* 0x0000001c00140947 */ /* 0x000fea0003800000 */
[----:B0---4-:R-:W0:Y:S01]  /*1d80*/  LDC.64 R4, c[0x0][0x390] ;  /* 0x0000e400ff047b82 */ /* 0x011e220000000a00 */
[----:B------:R-:W4:Y:S01]  /*1d90*/  LDCU UR5, c[0x0][0x3a8] ;  /* 0x00007500ff0577ac */ /* 0x000f220008000800 */
[----:B------:R-:W-:Y:S01]  /*1da0*/  IMAD R18, R2, 0x200, R16 ;  /* 0x0000020002127824 */ /* 0x000fe200078e0210 */
[----:B------:R-:W-:Y:S01]  /*1db0*/  BSSY.RECONVERGENT B6, `(.L_x_2323) ;  /* 0x00000de000067945 */ /* 0x000fe20003800200 */
[----:B------:R-:W-:-:S04]  /*1dc0*/  UPRMT UR4, UR38, 0x9910, URZ ;  /* 0x0000991026047896 */ /* 0x000fc800080000ff */
[----:B------:R-:W-:Y:S01]  /*1dd0*/  UISETP.GT.AND UP0, UPT, UR4, 0x9, UPT ;  /* 0x000000090400788c */ /* 0x000fe2000bf04270 */
[----:B----4-:R-:W-:-:S05]  /*1de0*/  IMAD R3, R18, UR5, RZ ;  /* 0x0000000512037c24 */ /* 0x010fca000f8e02ff */
        /* <DEDUP_REMOVED lines=11> */
[----:B------:R-:W4:Y:S02]  /*1ea0*/  LDG.E.S8 R4, desc[UR36][R4.64] ;  /* 0x0000002404047981 */ /* 0x000f24000c1e1300 */
[----:B----4-:R0:W4:Y:S01]  /*1eb0*/  I2F.S16 R27, R4 ;  /* 0x00000004001b7306 */ /* 0x0101220000101400 */
[----:B------:R-:W-:Y:S05]  /*1ec0*/  BRA `(.L_x_2329) ;  /* 0x0000000c00307947 */ /* 0x000fea0003800000 */
.L_x_2327:
[----:B------:R-:W4:Y:S02]  /*1ed0*/  LDG.E.U8 R4, desc[UR36][R4.64] ;  /* 0x0000002404047981 */ /* 0x000f24000c1e1100 */
[----:B----4-:R-:W-:Y:S01]  /*1ee0*/  I2FP.F32.U32 R27, R4 ;  /* 0x00000004001b7245 */ /* 0x010fe20000201000 */
[----:B------:R-:W-:Y:S06]  /*1ef0*/  BRA `(.L_x_2329) ;  /* 0x0000000c00247947 */ /* 0x000fec0003800000 */
.L_x_2326:
[----:B------:R-:W-:-:S09]  /*1f00*/  UISETP.NE.AND UP0, UPT, UR4, 0x2, UPT ;  /* 0x000000020400788c */ /* 0x000fd2000bf05270 */
[----:B------:R-:W-:Y:S05]  /*1f10*/  BRA.U !UP0, `(.L_x_2330) ;  /* 0x0000000108287547 */ /* 0x000fea000b800000 */
[----:B------:R-:W-:-:S09]  /*1f20*/  UISETP.NE.AND UP0, UPT, UR4, 0x3, UPT ;  /* 0x000000030400788c */ /* 0x000fd2000bf05270 */
[----:B------:R-:W-:Y:S05]  /*1f30*/  BRA.U !UP0, `(.L_x_2331) ;  /* 0x0000000108147547 */ /* 0x000fea000b800000 */
[----:B------:R-:W-:-:S09]  /*1f40*/  UISETP.NE.AND UP0, UPT, UR4, 0x4, UPT ;  /* 0x000000040400788c */ /* 0x000fd2000bf05270 */
[----:B------:R-:W-:Y:S05]  /*1f50*/  BRA.U UP0, `(.L_x_2328) ;  /* 0x0000000900b07547 */ /* 0x000fea000b800000 */
[----:B------:R-:W4:Y:S02]  /*1f60*/  LDG.E.64 R4, desc[UR36][R4.64] ;  /* 0x0000002404047981 */ /* 0x000f24000c1e1b00 */
[----:B----4-:R0:W4:Y:S01]  /*1f70*/  I2F.S64 R27, R4 ;  /* 0x00000004001b7312 */ /* 0x0101220000301400 */
[----:B------:R-:W-:Y:S05]  /*1f80*/  BRA `(.L_x_2329) ;  /* 0x0000000c00007947 */ /* 0x000fea0003800000 */
.L_x_2331:
[----:B------:R-:W4:Y:S02]  /*1f90*/  LDG.E R4, desc[UR36][R4.64] ;  /* 0x0000002404047981 */ /* 0x000f24000c1e1900 */
[----:B----4-:R-:W-:Y:S01]  /*1fa0*/  I2FP.F32.S32 R27, R4 ;  /* 0x00000004001b7245 */ /* 0x010fe20000201400 */
[----:B------:R-:W-:Y:S06]  /*1fb0*/  BRA `(.L_x_2329) ;  /* 0x0000000800f47947 */ /* 0x000fec0003800000 */
.L_x_2330:
[----:B------:R-:W4:Y:S02]  /*1fc0*/  LDG.E.U16 R4, desc[UR36][R4.64] ;  /* 0x0000002404047981 */ /* 0x000f24000c1e1500 */
[----:B----4-:R0:W4:Y:S01]  /*1fd0*/  I2F.S16 R27, R4 ;  /* 0x00000004001b7306 */ /* 0x0101220000101400 */
[----:B------:R-:W-:Y:S05]  /*1fe0*/  BRA `(.L_x_2329) ;  /* 0x0000000800e87947 */ /* 0x000fea0003800000 */
.L_x_2325:
        /* <DEDUP_REMOVED lines=8> */
.L_x_2333:
[----:B------:R-:W4:Y:S02]  /*2070*/  LDG.E.U16 R4, desc[UR36][R4.64] ;  /* 0x0000002404047981 */ /* 0x000f24000c1e1500 */
[----:B----4-:R-:W-:Y:S01]  /*2080*/  HADD2.F32 R27, -RZ, R4.H0_H0 ;  /* 0x20000004ff1b7230 */ /* 0x010fe20000004100 */
[----:B------:R-:W-:Y:S06]  /*2090*/  BRA `(.L_x_2329) ;  /* 0x0000000800bc7947 */ /* 0x000fec0003800000 */
.L_x_2332:
        /* <DEDUP_REMOVED lines=8> */
.L_x_2335:
[----:B------:R-:W4:Y:S02]  /*2120*/  LDG.E.U16 R4, desc[UR36][R4.64] ;  /* 0x0000002404047981 */ /* 0x000f24000c1e1500 */
[----:B----4-:R-:W-:Y:S01]  /*2130*/  HADD2.F32 R27, -RZ, R4.H0_H0 ;  /* 0x20000004ff1b7230 */ /* 0x010fe20000004100 */
[----:B------:R-:W-:Y:S06]  /*2140*/  BRA `(.L_x_2329) ;  /* 0x0000000800907947 */ /* 0x000fec0003800000 */
.L_x_2334:
[----:B------:R-:W4:Y:S01]  /*2150*/  LDG.E.64 R4, desc[UR36][R4.64] ;  /* 0x0000002404047981 */ /* 0x000f22000c1e1b00 */
[----:B------:R-:W-:Y:S01]  /*2160*/  UMOV UR4, 0xf0000000 ;  /* 0xf000000000047882 */ /* 0x000fe20000000000 */
[----:B------:R-:W-:Y:S01]  /*2170*/  UMOV UR5, 0x380fffff ;  /* 0x380fffff00057882 */ /* 0x000fe20000000000 */
[----:B----4-:R-:W0:Y:S01]  /*2180*/  F2F.F32.F64 R27, R4 ;  /* 0x00000004001b7310 */ /* 0x010e220000301000 */
[----:B------:R-:W-:-:S14]  /*2190*/  DSETP.GEU.AND P0, PT, |R4|, UR4, PT ;  /* 0x0000000404007e2a */ /* 0x000fdc000bf0e200 */
[----:B0-----:R-:W-:Y:S01]  /*21a0*/  @!P0 FMUL R27, R27, 1.175494350822287508e-38 ;  /* 0x008000001b1b8820 */ /* 0x001fe20000400000 */
[----:B------:R-:W-:Y:S06]  /*21b0*/  BRA `(.L_x_2329) ;  /* 0x0000000800747947 */ /* 0x000fec0003800000 */
.L_x_2324:
        /* <DEDUP_REMOVED lines=8> */
[----:B------:R-:W4:Y:S02]  /*2240*/  LDG.E.U8 R4, desc[UR36][R4.64] ;  /* 0x0000002404047981 */ /* 0x000f24000c1e1100 */
[----:B----4-:R-:W-:-:S04]  /*2250*/  ISETP.NE.AND P0, PT, R4, RZ, PT ;  /* 0x000000ff0400720c */ /* 0x010fc80003f05270 */
[----:B------:R-:W-:Y:S01]  /*2260*/  FSEL R27, RZ, 1, !P0 ;  /* 0x3f800000ff1b7808 */ /* 0x000fe20004000000 */
[----:B------:R-:W-:Y:S08]  /*2270*/  BRA `(.L_x_2329) ;  /* 0x0000000800447947 */ /* 0x000ff00003800000 */
.L_x_2338:
[----:B------:R-:W4:Y:S01]  /*2280*/  LDG.E.64 R4, desc[UR36][R4.64] ;  /* 0x0000002404047981 */ /* 0x000f22000c1e1b00 */
[----:B------:R-:W-:Y:S01]  /*2290*/  UMOV UR4, 0xf0000000 ;  /* 0xf000000000047882 */ /* 0x000fe20000000000 */
[----:B------:R-:W-:Y:S01]  /*22a0*/  UMOV UR5, 0x380fffff ;  /* 0x380fffff00057882 */ /* 0x000fe20000000000 */
[----:B----4-:R-:W0:Y:S01]  /*22b0*/  F2F.F32.F64 R27, R4 ;  /* 0x00000004001b7310 */ /* 0x010e220000301000 */
[----:B------:R-:W-:-:S14]  /*22c0*/  DSETP.GEU.AND P0, PT, |R4|, UR4, PT ;  /* 0x0000000404007e2a */ /* 0x000fdc000bf0e200 */
[----:B0-----:R-:W-:Y:S01]  /*22d0*/  @!P0 FMUL R27, R27, 1.175494350822287508e-38 ;  /* 0x008000001b1b8820 */ /* 0x001fe20000400000 */
[----:B------:R-:W-:Y:S06]  /*22e0*/  BRA `(.L_x_2329) ;  /* 0x0000000800287947 */ /* 0x000fec0003800000 */
.L_x_2337:
[----:B------:R-:W-:-:S09]  /*22f0*/  UISETP.NE.AND UP0, UPT, UR4, 0xf, UPT ;  /* 0x0000000f0400788c */ /* 0x000fd2000bf05270 */
[----:B------:R-:W-:Y:S05]  /*2300*/  BRA.U !UP0, `(.L_x_2339) ;  /* 0x00000001088c7547 */ /* 0x000fea000b800000 */
[----:B------:R-:W-:-:S09]  /*2310*/  UISETP.NE.AND UP0, UPT, UR4, 0x17, UPT ;  /* 0x000000170400788c */ /* 0x000fd2000bf05270 */
[----:B------:R-:W-:Y:S05]  /*2320*/  BRA.U !UP0, `(.L_x_2340) ;  /* 0x0000000108547547 */ /* 0x000fea000b800000 */
[----:B------:R-:W-:-:S09]  /*2330*/  UISETP.NE.AND UP0, UPT, UR4, 0x18, UPT ;  /* 0x000000180400788c */ /* 0x000fd2000bf05270 */
[----:B------:R-:W-:Y:S05]  /*2340*/  BRA.U UP0, `(.L_x_2328) ;  /* 0x0000000500b47547 */ /* 0x000fea000b800000 */
[----:B------:R-:W4:Y:S01]  /*2350*/  LDG.E.U8 R27, desc[UR36][R4.64] ;  /* 0x00000024041b7981 */ /* 0x000f22000c1e1100 */
[----:B------:R-:W-:Y:S02]  /*2360*/  IMAD.MOV.U32 R6, RZ, RZ, 0x1f ;  /* 0x0000001fff067424 */ /* 0x000fe400078e00ff */
[----:B----4-:R-:W-:-:S05]  /*2370*/  IMAD.SHL.U32 R27, R27, 0x1000000, RZ ;  /* 0x010000001b1b7824 */ /* 0x010fca00078e00ff */
        /* <DEDUP_REMOVED lines=16> */
.L_x_2340:
[----:B------:R-:W4:Y:S02]  /*2480*/  LDG.E.U8 R4, desc[UR36][R4.64] ;  /* 0x0000002404047981 */ /* 0x000f24000c1e1100 */
[C---:B----4-:R-:W-:Y:S02]  /*2490*/  IMAD.SHL.U32 R0, R4.reuse, 0x2000000, RZ ;  /* 0x0200000004007824 */ /* 0x050fe400078e00ff */
[----:B------:R-:W-:-:S03]  /*24a0*/  IMAD.SHL.U32 R6, R4, 0x100, RZ ;  /* 0x0000010004067824 */ /* 0x000fc600078e00ff */
        /* <DEDUP_REMOVED lines=9> */
.L_x_2339:
[----:B------:R-:W4:Y:S02]  /*2540*/  LDG.E.U16 R4, desc[UR36][R4.64] ;  /* 0x0000002404047981 */ /* 0x000f24000c1e1500 */
[----:B----4-:R-:W-:Y:S01]  /*2550*/  IMAD.U32 R27, R4, 0x10000, RZ ;  /* 0x00010000041b7824 */ /* 0x010fe200078e00ff */
[----:B------:R-:W-:Y:S06]  /*2560*/  BRA `(.L_x_2329) ;  /* 0x0000000400887947 */ /* 0x000fec0003800000 */
.L_x_2336:
        /* <DEDUP_REMOVED lines=8> */
[----:B------:R-:W4:Y:S02]  /*25f0*/  LDG.E.U16 R4, desc[UR36][R4.64] ;  /* 0x0000002404047981 */ /* 0x000f24000c1e1500 */
[----:B----4-:R-:W-:Y:S01]  /*2600*/  I2FP.F32.U32 R27, R4 ;  /* 0x00000004001b7245 */ /* 0x010fe20000201000 */
[----:B------:R-:W-:Y:S06]  /*2610*/  BRA `(.L_x_2329) ;  /* 0x00000004005c7947 */ /* 0x000fec0003800000 */
.L_x_2343:
[----:B------:R-:W4:Y:S01]  /*2620*/  LDG.E.U8 R4, desc[UR36][R4.64] ;  /* 0x0000002404047981 */ /* 0x000f22000c1e1100 */
[----:B------:R-:W-:Y:S01]  /*2630*/  IMAD.MOV.U32 R27, RZ, RZ, RZ ;  /* 0x000000ffff1b7224 */ /* 0x000fe200078e00ff */
[----:B----4-:R-:W-:-:S13]  /*2640*/  ISETP.NE.AND P0, PT, R4, RZ, PT ;  /* 0x000000ff0400720c */ /* 0x010fda0003f05270 */
        /* <DEDUP_REMOVED lines=17> */
.L_x_2345:
[----:B------:R-:W-:Y:S05]  /*2760*/  BSYNC.RECONVERGENT B0 ;  /* 0x0000000000007941 */ /* 0x000fea0003800200 */
.L_x_2344:
[----:B------:R-:W-:Y:S01]  /*2770*/  IMAD.SHL.U32 R0, R0, 0x100000, RZ ;  /* 0x0010000000007824 */ /* 0x000fe200078e00ff */
[----:B------:R-:W-:-:S04]  /*2780*/  LEA R3, R3, 0x3b800000, 0x17 ;  /* 0x3b80000003037811 */ /* 0x000fc800078eb8ff */
[----:B------:R-:W-:Y:S01]  /*2790*/  LOP3.LUT R27, R3, R0, R27, 0xfe, !PT ;  /* 0x00000000031b7212 */ /* 0x000fe200078efe1b */
[----:B------:R-:W-:Y:S06]  /*27a0*/  BRA `(.L_x_2329) ;  /* 0x0000000000f87947 */ /* 0x000fec0003800000 */
.L_x_2342:
        /* <DEDUP_REMOVED lines=20> */
.L_x_2347:
[----:B------:R-:W-:Y:S05]  /*28f0*/  BSYNC.RECONVERGENT B0 ;  /* 0x0000000000007941 */ /* 0x000fea0003800200 */
.L_x_2346:
[----:B------:R-:W-:Y:S01]  /*2900*/  IMAD.SHL.U32 R0, R0, 0x200000, RZ ;  /* 0x0020000000007824 */ /* 0x000fe200078e00ff */
[----:B------:R-:W-:-:S04]  /*2910*/  LEA R3, R3, 0x37800000, 0x17 ;  /* 0x3780000003037811 */ /* 0x000fc800078eb8ff */
[----:B------:R-:W-:Y:S01]  /*2920*/  LOP3.LUT R27, R3, R0, R27, 0xfe, !PT ;  /* 0x00000000031b7212 */ /* 0x000fe200078efe1b */
[----:B------:R-:W-:Y:S06]  /*2930*/  BRA `(.L_x_2329) ;  /* 0x0000000000947947 */ /* 0x000fec0003800000 */
.L_x_2341:
[----:B------:R-:W-:-:S09]  /*2940*/  UISETP.NE.AND UP0, UPT, UR4, 0x1c, UPT ;  /* 0x0000001c0400788c */ /* 0x000fd2000bf05270 */
[----:B------:R-:W-:Y:S05]  /*2950*/  BRA.U !UP0, `(.L_x_2348) ;  /* 0x0000000108847547 */ /* 0x000fea000b800000 */
[----:B------:R-:W-:-:S09]  /*2960*/  UISETP.NE.AND UP0, UPT, UR4, 0x1d, UPT ;  /* 0x0000001d0400788c */ /* 0x000fd2000bf05270 */
[----:B------:R-:W-:Y:S05]  /*2970*/  BRA.U !UP0, `(.L_x_2349) ;  /* 0x0000000108707547 */ /* 0x000fea000b800000 */
[----:B------:R-:W-:-:S09]  /*2980*/  UISETP.NE.AND UP0, UPT, UR4, 0x2c, UPT ;  /* 0x0000002c0400788c */ /* 0x000fd2000bf05270 */
[----:B------:R-:W-:Y:S05]  /*2990*/  BRA.U UP0, `(.L_x_2328) ;  /* 0x0000000100207547 */ /* 0x000fea000b800000 */
[----:B------:R-:W4:Y:S01]  /*29a0*/  LDG.E.U8 R4, desc[UR36][R4.64] ;  /* 0x0000002404047981 */ /* 0x000f22000c1e1100 */
[----:B------:R-:W-:Y:S01]  /*29b0*/  IMAD.MOV.U32 R27, RZ, RZ, 0x400000 ;  /* 0x00400000ff1b7424 */ /* 0x000fe200078e00ff */
[----:B----4-:R-:W-:-:S13]  /*29c0*/  ISETP.NE.AND P0, PT, R4, RZ, PT ;  /* 0x000000ff0400720c */ /* 0x010fda0003f05270 */
[----:B------:R-:W-:Y:S05]  /*29d0*/  @!P0 BRA `(.L_x_2329) ;  /* 0x00000000006c8947 */ /* 0x000fea0003800000 */
[----:B------:R-:W-:-:S13]  /*29e0*/  ISETP.NE.AND P0, PT, R4, 0xff, PT ;  /* 0x000000ff0400780c */ /* 0x000fda0003f05270 */
[----:B------:R-:W-:Y:S02]  /*29f0*/  @!P0 IMAD.MOV.U32 R27, RZ, RZ, 0x7f800001 ;  /* 0x7f800001ff1b8424 */ /* 0x000fe400078e00ff */
[----:B------:R-:W-:Y:S01]  /*2a00*/  @P0 IMAD.SHL.U32 R27, R4, 0x800000, RZ ;  /* 0x00800000041b0824 */ /* 0x000fe200078e00ff */
[----:B------:R-:W-:Y:S06]  /*2a10*/  BRA `(.L_x_2329) ;  /* 0x00000000005c7947 */ /* 0x000fec0003800000 */
.L_x_2328:
[----:B------:R-:W-:Y:S01]  /*2a20*/  MOV R14, 0x0 ;  /* 0x00000000000e7802 */ /* 0x000fe20000000f00 */
[----:B------:R-:W0:Y:S01]  /*2a30*/  LDCU.64 UR4, c[0x4][0x128] ;  /* 0x01002500ff0477ac */ /* 0x000e220008000a00 */
[----:B------:R-:W-:Y:S02]  /*2a40*/  IMAD.MOV.U32 R8, RZ, RZ, 0x4e ;  /* 0x0000004eff087424 */ /* 0x000fe400078e00ff */
[----:B------:R-:W-:Y:S01]  /*2a50*/  IMAD.MOV.U32 R12, RZ, RZ, 0x1 ;  /* 0x00000001ff0c7424 */ /* 0x000fe200078e00ff */
[----:B------:R-:W4:Y:S01]  /*2a60*/  LDCU.64 UR6, c[0x4][0x130] ;  /* 0x01002600ff0677ac */ /* 0x000f220008000a00 */
[----:B------:R-:W1:Y:S01]  /*2a70*/  LDC.64 R14, c[0x4][R14] ;  /* 0x010000000e0e7b82 */ /* 0x000e620000000a00 */
[----:B------:R-:W-:Y:S01]  /*2a80*/  IMAD.MOV.U32 R13, RZ, RZ, RZ ;  /* 0x000000ffff0d7224 */ /* 0x000fe200078e00ff */
[----:B------:R-:W2:Y:S01]  /*2a90*/  LDCU.64 UR8, c[0x4][0x18] ;  /* 0x01000300ff0877ac */ /* 0x000ea20008000a00 */
[----:B0-----:R-:W-:Y:S02]  /*2aa0*/  IMAD.U32 R4, RZ, RZ, UR4 ;  /* 0x00000004ff047e24 */ /* 0x001fe4000f8e00ff */
[----:B------:R-:W-:-:S02]  /*2ab0*/  IMAD.U32 R5, RZ, RZ, UR5 ;  /* 0x00000005ff057e24 */ /* 0x000fc4000f8e00ff */
[----:B----4-:R-:W-:Y:S02]  /*2ac0*/  IMAD.U32 R6, RZ, RZ, UR6 ;  /* 0x00000006ff067e24 */ /* 0x010fe4000f8e00ff */
[----:B------:R-:W-:Y:S02]  /*2ad0*/  IMAD.U32 R7, RZ, RZ, UR7 ;  /* 0x00000007ff077e24 */ /* 0x000fe4000f8e00ff */
[----:B--2---:R-:W-:Y:S02]  /*2ae0*/  IMAD.U32 R10, RZ, RZ, UR8 ;  /* 0x00000008ff0a7e24 */ /* 0x004fe4000f8e00ff */
[----:B------:R-:W-:-:S07]  /*2af0*/  IMAD.U32 R11, RZ, RZ, UR9 ;  /* 0x00000009ff0b7e24 */ /* 0x000fce000f8e00ff */
[----:B------:R-:W-:-:S07]  /*2b00*/  LEPC R20, `(.L_x_2350) ;  /* 0x000000001014794e */ /* 0x000fce0000000000 */
[----:B-1-3-5:R-:W-:Y:S05]  /*2b10*/  CALL.ABS.NOINC R14 ;  /* 0x000000000e007343 */ /* 0x02afea0003c00000 */
.L_x_2350:
[----:B------:R-:W-:Y:S01]  /*2b20*/  IMAD.MOV.U32 R27, RZ, RZ, RZ ;  /* 0x000000ffff1b7224 */ /* 0x000fe200078e00ff */
[----:B------:R-:W-:Y:S06]  /*2b30*/  BRA `(.L_x_2329) ;  /* 0x0000000000147947 */ /* 0x000fec0003800000 */
.L_x_2349:
[----:B------:R-:W4:Y:S02]  /*2b40*/  LDG.E.64 R4, desc[UR36][R4.64] ;  /* 0x0000002404047981 */ /* 0x000f24000c1e1b00 */
[----:B----4-:R0:W4:Y:S01]  /*2b50*/  I2F.U64 R27, R4 ;  /* 0x00000004001b7312 */ /* 0x0101220000301000 */
[----:B------:R-:W-:Y:S05]  /*2b60*/  BRA `(.L_x_2329) ;  /* 0x0000000000087947 */ /* 0x000fea0003800000 */
.L_x_2348:
[----:B------:R-:W4:Y:S02]  /*2b70*/  LDG.E R4, desc[UR36][R4.64] ;  /* 0x0000002404047981 */ /* 0x000f24000c1e1900 */
[----:B----4-:R-:W-:-:S07]  /*2b80*/  I2FP.F32.U32 R27, R4 ;  /* 0x00000004001b7245 */ /* 0x010fce0000201000 */
.L_x_2329:
[----:B------:R-:W-:Y:S05]  /*2b90*/  BSYNC.RECONVERGENT B6 ;  /* 0x0000000000067941 */ /* 0x000fea0003800200 */
.L_x_2323:
[----:B0-----:R-:W0:Y:S01]  /*2ba0*/  LDC.64 R4, c[0x0][0x398] ;  /* 0x0000e600ff047b82 */ /* 0x001e220000000a00 */
[----:B------:R-:W1:Y:S01]  /*2bb0*/  LDCU UR5, c[0x0][0x3ac] ;  /* 0x00007580ff0577ac */ /* 0x000e620008000800 */
        /* <DEDUP_REMOVED lines=18> */
.L_x_2355:
[----:B------:R-:W2:Y:S02]  /*2ce0*/  LDG.E.U8 R4, desc[UR36][R4.64] ;  /* 0x0000002404047981 */ /* 0x000ea4000c1e1100 */
[----:B--2---:R-:W-:Y:S01]  /*2cf0*/  I2FP.F32.U32 R22, R4 ;  /* 0x0000000400167245 */ /* 0x004fe20000201000 */
[----:B------:R-:W-:Y:S06]  /*2d00*/  BRA `(.L_x_2357) ;  /* 0x0000000c00287947 */ /* 0x000fec0003800000 */
.L_x_2354:
        /* <DEDUP_REMOVED lines=9> */
.L_x_2359:
[----:B------:R-:W2:Y:S02]  /*2da0*/  LDG.E R4, desc[UR36][R4.64] ;  /* 0x0000002404047981 */ /* 0x000ea4000c1e1900 */
[----:B--2---:R-:W-:Y:S01]  /*2db0*/  I2FP.F32.S32 R22, R4 ;  /* 0x0000000400167245 */ /* 0x004fe20000201400 */
[----:B------:R-:W-:Y:S06]  /*2dc0*/  BRA `(.L_x_2357) ;  /* 0x0000000800f87947 */ /* 0x000fec0003800000 */
.L_x_2358:
[----:B------:R-:W2:Y:S02]  /*2dd0*/  LDG.E.U16 R4, desc[UR36][R4.64] ;  /* 0x0000002404047981 */ /* 0x000ea4000c1e1500 */
[----:B--2---:R2:W0:Y:S01]  /*2de0*/  I2F.S16 R22, R4 ;  /* 0x0000000400167306 */ /* 0x0044220000101400 */
[----:B------:R-:W-:Y:S05]  /*2df0*/  BRA `(.L_x_2357) ;  /* 0x0000000800ec7947 */ /* 0x000fea0003800000 */
.L_x_2353:
        /* <DEDUP_REMOVED lines=8> */
.L_x_2361:
[----:B------:R-:W2:Y:S02]  /*2e80*/  LDG.E.U16 R4, desc[UR36][R4.64] ;  /* 0x0000002404047981 */ /* 0x000ea4000c1e1500 */
[----:B--2---:R-:W-:Y:S01]  /*2e90*/  HADD2.F32 R22, -RZ, R4.H0_H0 ;  /* 0x20000004ff167230 */ /* 0x004fe20000004100 */
[----:B------:R-:W-:Y:S06]  /*2ea0*/  BRA `(.L_x_2357) ;  /* 0x0000000800c07947 */ /* 0x000fec0003800000 */
.L_x_2360:
        /* <DEDUP_REMOVED lines=8> */
.L_x_2363:
[----:B------:R-:W2:Y:S02]  /*2f30*/  LDG.E.U16 R4, desc[UR36][R4.64] ;  /* 0x0000002404047981 */ /* 0x000ea4000c1e1500 */
[----:B--2---:R-:W-:Y:S01]  /*2f40*/  HADD2.F32 R22, -RZ, R4.H0_H0 ;  /* 0x20000004ff167230 */ /* 0x004fe20000004100 */
[----:B------:R-:W-:Y:S06]  /*2f50*/  BRA `(.L_x_2357) ;  /* 0x0000000800947947 */ /* 0x000fec0003800000 */
.L_x_2362:
[----:B------:R-:W2:Y:S01]  /*2f60*/  LDG.E.64 R4, desc[UR36][R4.64] ;  /* 0x0000002404047981 */ /* 0x000ea2000c1e1b00 */
[----:B------:R-:W-:Y:S01]  /*2f70*/  UMOV UR4, 0xf0000000 ;  /* 0xf000000000047882 */ /* 0x000fe20000000000 */
[----:B------:R-:W-:Y:S01]  /*2f80*/  UMOV UR5, 0x380fffff ;  /* 0x380fffff00057882 */ /* 0x000fe20000000000 */
[----:B--2---:R-:W0:Y:S01]  /*2f90*/  F2F.F32.F64 R22, R4 ;  /* 0x0000000400167310 */ /* 0x004e220000301000 */
[----:B------:R-:W-:-:S14]  /*2fa0*/  DSETP.GEU.AND P0, PT, |R4|, UR4, PT ;  /* 0x0000000404007e2a */ /* 0x000fdc000bf0e200 */
[----:B0-----:R-:W-:Y:S01]  /*2fb0*/  @!P0 FMUL R22, R22, 1.175494350822287508e-38 ;  /* 0x0080000016168820 */ /* 0x001fe20000400000 */
[----:B------:R-:W-:Y:S06]  /*2fc0*/  BRA `(.L_x_2357) ;  /* 0x0000000800787947 */ /* 0x000fec0003800000 */
.L_x_2352:
        /* <DEDUP_REMOVED lines=12> */
.L_x_2366:
[----:B------:R-:W2:Y:S01]  /*3090*/  LDG.E.64 R4, desc[UR36][R4.64] ;  /* 0x0000002404047981 */ /* 0x000ea2000c1e1b00 */
[----:B------:R-:W-:Y:S01]  /*30a0*/  UMOV UR4, 0xf0000000 ;  /* 0xf000000000047882 */ /* 0x000fe20000000000 */
[----:B------:R-:W-:Y:S01]  /*30b0*/  UMOV UR5, 0x380fffff ;  /* 0x380fffff00057882 */ /* 0x000fe20000000000 */
[----:B--2---:R-:W0:Y:S01]  /*30c0*/  F2F.F32.F64 R22, R4 ;  /* 0x0000000400167310 */ /* 0x004e220000301000 */
[----:B------:R-:W-:-:S14]  /*30d0*/  DSETP.GEU.AND P0, PT, |R4|, UR4, PT ;  /* 0x0000000404007e2a */ /* 0x000fdc000bf0e200 */
[----:B0-----:R-:W-:Y:S01]  /*30e0*/  @!P0 FMUL R22, R22, 1.175494350822287508e-38 ;  /* 0x0080000016168820 */ /* 0x001fe20000400000 */
[----:B------:R-:W-:Y:S06]  /*30f0*/  BRA `(.L_x_2357) ;  /* 0x00000008002c7947 */ /* 0x000fec0003800000 */
.L_x_2365:
        /* <DEDUP_REMOVED lines=25> */
.L_x_2368:
        /* <DEDUP_REMOVED lines=11> */
[----:B------:R-:W-:Y:S01]  /*3340*/  LOP3.LUT R22, R0, 0x80000000, R3, 0xf8, !PT ;  /* 0x8000000000167812 */ /* 0x000fe200078ef803 */
[----:B------:R-:W-:Y:S06]  /*3350*/  BRA `(.L_x_2357) ;  /* 0x0000000400947947 */ /* 0x000fec0003800000 */
.L_x_2367:
[----:B------:R-:W2:Y:S02]  /*3360*/  LDG.E.U16 R4, desc[UR36][R4.64] ;  /* 0x0000002404047981 */ /* 0x000ea4000c1e1500 */
[----:B--2---:R-:W-:Y:S01]  /*3370*/  IMAD.U32 R22, R4, 0x10000, RZ ;  /* 0x0001000004167824 */ /* 0x004fe200078e00ff */
[----:B------:R-:W-:Y:S06]  /*3380*/  BRA `(.L_x_2357) ;  /* 0x0000000400887947 */ /* 0x000fec0003800000 */
.L_x_2364:
        /* <DEDUP_REMOVED lines=11> */
.L_x_2371:
        /* <DEDUP_REMOVED lines=20> */
.L_x_2373:
[----:B------:R-:W-:Y:S05]  /*3580*/  BSYNC.RECONVERGENT B0 ;  /* 0x0000000000007941 */ /* 0x000fea0003800200 */
.L_x_2372:
[----:B------:R-:W-:Y:S01]  /*3590*/  IMAD.SHL.U32 R0, R0, 0x100000, RZ ;  /* 0x0010000000007824 */ /* 0x000fe200078e00ff */
[----:B------:R-:W-:-:S04]  /*35a0*/  LEA R3, R3, 0x3b800000, 0x17 ;  /* 0x3b80000003037811 */ /* 0x000fc800078eb8ff */
[----:B------:R-:W-:Y:S01]  /*35b0*/  LOP3.LUT R22, R3, R0, R7, 0xfe, !PT ;  /* 0x0000000003167212 */ /* 0x000fe200078efe07 */
[----:B------:R-:W-:Y:S06]  /*35c0*/  BRA `(.L_x_2357) ;  /* 0x0000000000f87947 */ /* 0x000fec0003800000 */
.L_x_2370:
        /* <DEDUP_REMOVED lines=20> */
.L_x_2375:
[----:B------:R-:W-:Y:S05]  /*3710*/  BSYNC.RECONVERGENT B0 ;  /* 0x0000000000007941 */ /* 0x000fea0003800200 */
.L_x_2374:
[----:B------:R-:W-:Y:S01]  /*3720*/  IMAD.SHL.U32 R0, R0, 0x200000, RZ ;  /* 0x0020000000007824 */ /* 0x000fe200078e00ff */
[----:B------:R-:W-:-:S04]  /*3730*/  LEA R3, R3, 0x37800000, 0x17 ;  /* 0x3780000003037811 */ /* 0x000fc800078eb8ff */
[----:B------:R-:W-:Y:S01]  /*3740*/  LOP3.LUT R22, R3, R0, R7, 0xfe, !PT ;  /* 0x0000000003167212 */ /* 0x000fe200078efe07 */
[----:B------:R-:W-:Y:S06]  /*3750*/  BRA `(.L_x_2357) ;  /* 0x0000000000947947 */ /* 0x000fec0003800000 */
.L_x_2369:
        /* <DEDUP_REMOVED lines=14> */
.L_x_2356:
        /* <DEDUP_REMOVED lines=15> */
[----:B--2-45:R-:W-:Y:S05]  /*3930*/  CALL.ABS.NOINC R14 ;  /* 0x000000000e007343 */ /* 0x034fea0003c00000 */
.L_x_2378:
[----:B------:R-:W-:Y:S01]  /*3940*/  IMAD.MOV.U32 R22, RZ, RZ, RZ ;  /* 0x000000ffff167224 */ /* 0x000fe200078e00ff */
[----:B------:R-:W-:Y:S06]  /*3950*/  BRA `(.L_x_2357) ;  /* 0x0000000000147947 */ /* 0x000fec0003800000 */
.L_x_2377:
[----:B------:R-:W2:Y:S02]  /*3960*/  LDG.E.64 R22, desc[UR36][R4.64] ;  /* 0x0000002404167981 */ /* 0x000ea4000c1e1b00 */
[----:B--2---:R0:W1:Y:S01]  /*3970*/  I2F.U64 R22, R22 ;  /* 0x0000001600167312 */ /* 0x0040620000301000 */
[----:B------:R-:W-:Y:S05]  /*3980*/  BRA `(.L_x_2357) ;  /* 0x0000000000087947 */ /* 0x000fea0003800000 */
.L_x_2376:
[----:B------:R-:W2:Y:S02]  /*3990*/  LDG.E R4, desc[UR36][R4.64] ;  /* 0x0000002404047981 */ /* 0x000ea4000c1e1900 */
[----:B--2---:R-:W-:-:S07]  /*39a0*/  I2FP.F32.U32 R22, R4 ;  /* 0x0000000400167245 */ /* 0x004fce0000201000 */
.L_x_2357:
[----:B------:R-:W-:Y:S05]  /*39b0*/  BSYNC.RECONVERGENT B6 ;  /* 0x0000000000067941 */ /* 0x000fea0003800200 */
.L_x_2351:
[----:B------:R-:W-:-:S07]  /*39c0*/  VIADD R16, R16, 0x80 ;  /* 0x0000008010107836 */ /* 0x000fce0000000000 */
.L_x_2322:
[----:B------:R-:W-:Y:S05]  /*39d0*/  BSYNC.RECONVERGENT B7 ;  /* 0x0000000000077941 */ /* 0x000fea0003800200 */
.L_x_2321:
[----:B------:R-:W-:Y:S01]  /*39e0*/  ISETP.GE.AND P0, PT, R16, R17, PT ;  /* 0x000000111000720c */ /* 0x000fe20003f06270 */
[----:B------:R-:W-:Y:S01]  /*39f0*/  BSSY.RECONVERGENT B7, `(.L_x_2379) ;  /* 0x00001c8000077945 */ /* 0x000fe20003800200 */
[----:B------:R-:W-:-:S11]  /*3a00*/  CS2R R24, SRZ ;  /* 0x0000000000187805 */ /* 0x000fd6000001ff00 */
[----:B------:R-:W-:Y:S05]  /*3a10*/  @P0 BRA `(.L_x_2380) ;  /* 0x0000001c00140947 */ /* 0x000fea0003800000 */
[----:B0-2-4-:R-:W0:Y:S01]  /*3a20*/  LDC.64 R4, c[0x0][0x390] ;  /* 0x0000e400ff047b82 */ /* 0x015e220000000a00 */
[----:B------:R-:W2:Y:S01]  /*3a30*/  LDCU UR5, c[0x0][0x3a8] ;  /* 0x00007500ff0577ac */ /* 0x000ea20008000800 */
[----:B------:R-:W-:Y:S01]  /*3a40*/  IMAD R18, R2, 0x200, R16 ;  /* 0x0000020002127824 */ /* 0x000fe200078e0210 */
        /* <DEDUP_REMOVED lines=18> */
.L_x_2385:
[----:B------:R-:W2:Y:S02]  /*3b70*/  LDG.E.U8 R4, desc[UR36][R4.64] ;  /* 0x0000002404047981 */ /* 0x000ea4000c1e1100 */
[----:B--2---:R-:W-:Y:S01]  /*3b80*/  I2FP.F32.U32 R25, R4 ;  /* 0x0000000400197245 */ /* 0x004fe20000201000 */
[----:B------:R-:W-:Y:S06]  /*3b90*/  BRA `(.L_x_2387) ;  /* 0x0000000c00247947 */ /* 0x000fec0003800000 */
.L_x_2384:
        /* <DEDUP_REMOVED lines=9> */
.L_x_2389:
[----:B------:R-:W2:Y:S02]  /*3c30*/  LDG.E R4, desc[UR36][R4.64] ;  /* 0x0000002404047981 */ /* 0x000ea4000c1e1900 */
[----:B--2---:R-:W-:Y:S01]  /*3c40*/  I2FP.F32.S32 R25, R4 ;  /* 0x0000000400197245 */ /* 0x004fe20000201400 */
[----:B------:R-:W-:Y:S06]  /*3c50*/  BRA `(.L_x_2387) ;  /* 0x0000000800f47947 */ /* 0x000fec0003800000 */
.L_x_2388:
[----:B------:R-:W2:Y:S02]  /*3c60*/  LDG.E.U16 R4, desc[UR36][R4.64] ;  /* 0x0000002404047981 */ /* 0x000ea4000c1e1500 */
[----:B--2---:R0:W2:Y:S01]  /*3c70*/  I2F.S16 R25, R4 ;  /* 0x0000000400197306 */ /* 0x0040a20000101400 */
[----:B------:R-:W-:Y:S05]  /*3c80*/  BRA `(.L_x_2387) ;  /* 0x0000000800e87947 */ /* 0x000fea0003800000 */
.L_x_2383:
        /* <DEDUP_REMOVED lines=8> */
.L_x_2391:
[----:B------:R-:W2:Y:S02]  /*3d10*/  LDG.E.U16 R4, desc[UR36][R4.64] ;  /* 0x0000002404047981 */ /* 0x000ea4000c1e1500 */
[----:B--2---:R-:W-:Y:S01]  /*3d20*/  HADD2.F32 R25, -RZ, R4.H0_H0 ;  /* 0x20000004ff197230 */ /* 0x004fe20000004100 */
[----:B------:R-:W-:Y:S06]  /*3d30*/  BRA `(.L_x_2387) ;  /* 0x0000000800bc7947 */ /* 0x000fec0003800000 */
.L_x_2390:
        /* <DEDUP_REMOVED lines=8> */
.L_x_2393:
[----:B------:R-:W2:Y:S02]  /*3dc0*/  LDG.E.U16 R4, desc[UR36][R4.64] ;  /* 0x0000002404047981 */ /* 0x000ea4000c1e1500 */
[----:B--2---:R-:W-:Y:S01]  /*3dd0*/  HADD2.F32 R25, -RZ, R4.H0_H0 ;  /* 0x20000004ff197230 */ /* 0x004fe20000004100 */
[----:B------:R-:W-:Y:S06]  /*3de0*/  BRA `(.L_x_2387) ;  /* 0x0000000800907947 */ /* 0x000fec0003800000 */
.L_x_2392:
[----:B------:R-:W2:Y:S01]  /*3df0*/  LDG.E.64 R4, desc[UR36][R4.64] ;  /* 0x0000002404047981 */ /* 0x000ea2000c1e1b00 */
[----:B------:R-:W-:Y:S01]  /*3e00*/  UMOV UR4, 0xf0000000 ;  /* 0xf000000000047882 */ /* 0x000fe20000000000 */
[----:B------:R-:W-:Y:S01]  /*3e10*/  UMOV UR5, 0x380fffff ;  /* 0x380fffff00057882 */ /* 0x000fe20000000000 */
[----:B--2---:R-:W0:Y:S01]  /*3e20*/  F2F.F32.F64 R25, R4 ;  /* 0x0000000400197310 */ /* 0x004e220000301000 */
[----:B------:R-:W-:-:S14]  /*3e30*/  DSETP.GEU.AND P0, PT, |R4|, UR4, PT ;  /* 0x0000000404007e2a */ /* 0x000fdc000bf0e200 */
[----:B0-----:R-:W-:Y:S01]  /*3e40*/  @!P0 FMUL R25, R25, 1.175494350822287508e-38 ;  /* 0x0080000019198820 */ /* 0x001fe20000400000 */
[----:B------:R-:W-:Y:S06]  /*3e50*/  BRA `(.L_x_2387) ;  /* 0x0000000800747947 */ /* 0x000fec0003800000 */
.L_x_2382:
        /* <DEDUP_REMOVED lines=12> */
.L_x_2396:
[----:B------:R-:W2:Y:S01]  /*3f20*/  LDG.E.64 R4, desc[UR36][R4.64] ;  /* 0x0000002404047981 */ /* 0x000ea2000c1e1b00 */
[----:B------:R-:W-:Y:S01]  /*3f30*/  UMOV UR4, 0xf0000000 ;  /* 0xf000000000047882 */ /* 0x000fe20000000000 */
[----:B------:R-:W-:Y:S01]  /*3f40*/  UMOV UR5, 0x380fffff ;  /* 0x380fffff00057882 */ /* 0x000fe20000000000 */
[----:B--2---:R-:W0:Y:S01]  /*3f50*/  F2F.F32.F64 R25, R4 ;  /* 0x0000000400197310 */ /* 0x004e220000301000 */
[----:B------:R-:W-:-:S14]  /*3f60*/  DSETP.GEU.AND P0, PT, |R4|, UR4, PT ;  /* 0x0000000404007e2a */ /* 0x000fdc000bf0e200 */
[----:B0-----:R-:W-:Y:S01]  /*3f70*/  @!P0 FMUL R25, R25, 1.175494350822287508e-38 ;  /* 0x0080000019198820 */ /* 0x001fe20000400000 */
[----:B------:R-:W-:Y:S06]  /*3f80*/  BRA `(.L_x_2387) ;  /* 0x0000000800287947 */ /* 0x000fec0003800000 */
.L_x_2395:
        /* <DEDUP_REMOVED lines=25> */
.L_x_2398:
[----:B------:R-:W2:Y:S02]  /*4120*/  LDG.E.U8 R4, desc[UR36][R4.64] ;  /* 0x0000002404047981 */ /* 0x000ea4000c1e1100 */
[C---:B--2---:R-:W-:Y:S02]  /*4130*/  IMAD.SHL.U32 R0, R4.reuse, 0x2000000, RZ ;  /* 0x0200000004007824 */ /* 0x044fe400078e00ff */
        /* <DEDUP_REMOVED lines=10> */
.L_x_2397:
[----:B------:R-:W2:Y:S02]  /*41e0*/  LDG.E.U16 R4, desc[UR36][R4.64] ;  /* 0x0000002404047981 */ /* 0x000ea4000c1e1500 */
[----:B--2---:R-:W-:Y:S01]  /*41f0*/  IMAD.U32 R25, R4, 0x10000, RZ ;  /* 0x0001000004197824 */ /* 0x004fe200078e00ff */
[----:B------:R-:W-:Y:S06]  /*4200*/  BRA `(.L_x_2387) ;  /* 0x0000000400887947 */ /* 0x000fec0003800000 */
.L_x_2394:
        /* <DEDUP_REMOVED lines=11> */
.L_x_2401:
        /* <DEDUP_REMOVED lines=20> */
.L_x_2403:
[----:B------:R-:W-:Y:S05]  /*4400*/  BSYNC.RECONVERGENT B0 ;  /* 0x0000000000007941 */ /* 0x000fea0003800200 */
.L_x_2402:
[----:B------:R-:W-:Y:S01]  /*4410*/  IMAD.SHL.U32 R0, R0, 0x100000, RZ ;  /* 0x0010000000007824 */ /* 0x000fe200078e00ff */
[----:B------:R-:W-:-:S04]  /*4420*/  LEA R3, R3, 0x3b800000, 0x17 ;  /* 0x3b80000003037811 */ /* 0x000fc800078eb8ff */
[----:B------:R-:W-:Y:S01]  /*4430*/  LOP3.LUT R25, R3, R0, R25, 0xfe, !PT ;  /* 0x0000000003197212 */ /* 0x000fe200078efe19 */
[----:B------:R-:W-:Y:S06]  /*4440*/  BRA `(.L_x_2387) ;  /* 0x0000000000f87947 */ /* 0x000fec0003800000 */
.L_x_2400:
        /* <DEDUP_REMOVED lines=20> */
.L_x_2405:
[----:B------:R-:W-:Y:S05]  /*4590*/  BSYNC.RECONVERGENT B0 ;  /* 0x0000000000007941 */ /* 0x000fea0003800200 */
.L_x_2404:
[----:B------:R-:W-:Y:S01]  /*45a0*/  IMAD.SHL.U32 R0, R0, 0x200000, RZ ;  /* 0x0020000000007824 */ /* 0x000fe200078e00ff */
[----:B------:R-:W-:-:S04]  /*45b0*/  LEA R3, R3, 0x37800000, 0x17 ;  /* 0x3780000003037811 */ /* 0x000fc800078eb8ff */
[----:B------:R-:W-:Y:S01]  /*45c0*/  LOP3.LUT R25, R3, R0, R25, 0xfe, !PT ;  /* 0x0000000003197212 */ /* 0x000fe200078efe19 */
[----:B------:R-:W-:Y:S06]  /*45d0*/  BRA `(.L_x_2387) ;  /* 0x0000000000947947 */ /* 0x000fec0003800000 */
.L_x_2399:
        /* <DEDUP_REMOVED lines=14> */
.L_x_2386:
        /* <DEDUP_REMOVED lines=16> */
.L_x_2408:
[----:B------:R-:W-:Y:S01]  /*47c0*/  IMAD.MOV.U32 R25, RZ, RZ, RZ ;  /* 0x000000ffff197224 */ /* 0x000fe200078e00ff */
[----:B------:R-:W-:Y:S06]  /*47d0*/  BRA `(.L_x_2387) ;  /* 0x0000000000147947 */ /* 0x000fec0003800000 */
.L_x_2407:
[----:B------:R-:W2:Y:S02]  /*47e0*/  LDG.E.64 R4, desc[UR36][R4.64] ;  /* 0x0000002404047981 */ /* 0x000ea4000c1e1b00 */
[----:B--2---:R0:W2:Y:S01]  /*47f0*/  I2F.U64 R25, R4 ;  /* 0x0000000400197312 */ /* 0x0040a20000301000 */
[----:B------:R-:W-:Y:S05]  /*4800*/  BRA `(.L_x_2387) ;  /* 0x0000000000087947 */ /* 0x000fea0003800000 */
.L_x_2406:
[----:B------:R-:W2:Y:S02]  /*4810*/  LDG.E R4, desc[UR36][R4.64] ;  /* 0x0000002404047981 */ /* 0x000ea4000c1e1900 */
[----:B--2---:R-:W-:-:S07]  /*4820*/  I2FP.F32.U32 R25, R4 ;  /* 0x0000000400197245 */ /* 0x004fce0000201000 */
.L_x_2387:
[----:B------:R-:W-:Y:S05]  /*4830*/  BSYNC.RECONVERGENT B6 ;  /* 0x0000000000067941 */ /* 0x000fea0003800200 */
.L_x_2381:
[----:B0---4-:R-:W0:Y:S01]  /*4840*/  LDC.64 R4, c[0x0][0x398] ;  /* 0x0000e600ff047b82 */ /* 0x011e220000000a00 */
[----:B------:R-:W4:Y:S01]  /*4850*/  LDCU UR5, c[0x0][0x3ac] ;  /* 0x00007580ff0577ac */ /* 0x000f220008000800 */
        /* <DEDUP_REMOVED lines=18> */
.L_x_2413:
[----:B------:R-:W4:Y:S02]  /*4980*/  LDG.E.U8 R4, desc[UR36][R4.64] ;  /* 0x0000002404047981 */ /* 0x000f24000c1e1100 */
[----:B----4-:R-:W-:Y:S01]  /*4990*/  I2FP.F32.U32 R24, R4 ;  /* 0x0000000400187245 */ /* 0x010fe20000201000 */
[----:B------:R-:W-:Y:S06]  /*49a0*/  BRA `(.L_x_2415) ;  /* 0x0000000c00287947 */ /* 0x000fec0003800000 */
.L_x_2412:
        /* <DEDUP_REMOVED lines=9> */
.L_x_2417:
[----:B------:R-:W4:Y:S02]  /*4a40*/  LDG.E R4, desc[UR36][R4.64] ;  /* 0x0000002404047981 */ /* 0x000f24000c1e1900 */
[----:B----4-:R-:W-:Y:S01]  /*4a50*/  I2FP.F32.S32 R24, R4 ;  /* 0x0000000400187245 */ /* 0x010fe20000201400 */
[----:B------:R-:W-:Y:S06]  /*4a60*/  BRA `(.L_x_2415) ;  /* 0x0000000800f87947 */ /* 0x000fec0003800000 */
.L_x_2416:
[----:B------:R-:W4:Y:S02]  /*4a70*/  LDG.E.U16 R4, desc[UR36][R4.64] ;  /* 0x0000002404047981 */ /* 0x000f24000c1e1500 */
[----:B----4-:R0:W4:Y:S01]  /*4a80*/  I2F.S16 R24, R4 ;  /* 0x0000000400187306 */ /* 0x0101220000101400 */
[----:B------:R-:W-:Y:S05]  /*4a90*/  BRA `(.L_x_2415) ;  /* 0x0000000800ec7947 */ /* 0x000fea0003800000 */
.L_x_2411:
        /* <DEDUP_REMOVED lines=8> */
.L_x_2419:
[----:B------:R-:W4:Y:S02]  /*4b20*/  LDG.E.U16 R4, desc[UR36][R4.64] ;  /* 0x0000002404047981 */ /* 0x000f24000c1e1500 */
[----:B----4-:R-:W-:Y:S01]  /*4b30*/  HADD2.F32 R24, -RZ, R4.H0_H0 ;  /* 0x20000004ff187230 */ /* 0x010fe20000004100 */
[----:B------:R-:W-:Y:S06]  /*4b40*/  BRA `(.L_x_2415) ;  /* 0x0000000800c07947 */ /* 0x000fec0003800000 */
.L_x_2418:
        /* <DEDUP_REMOVED lines=8> */
.L_x_2421:
[----:B------:R-:W4:Y:S02]  /*4bd0*/  LDG.E.U16 R4, desc[UR36][R4.64] ;  /* 0x0000002404047981 */ /* 0x000f24000c1e1500 */
[----:B----4-:R-:W-:Y:S01]  /*4be0*/  HADD2.F32 R24, -RZ, R4.H0_H0 ;  /* 0x20000004ff187230 */ /* 0x010fe20000004100 */
[----:B------:R-:W-:Y:S06]  /*4bf0*/  BRA `(.L_x_2415) ;  /* 0x0000000800947947 */ /* 0x000fec0003800000 */
.L_x_2420:
[----:B------:R-:W4:Y:S01]  /*4c00*/  LDG.E.64 R4, desc[UR36][R4.64] ;  /* 0x0000002404047981 */ /* 0x000f22000c1e1b00 */
[----:B------:R-:W-:Y:S01]  /*4c10*/  UMOV UR4, 0xf0000000 ;  /* 0xf000000000047882 */ /* 0x000fe20000000000 */
[----:B------:R-:W-:Y:S01]  /*4c20*/  UMOV UR5, 0x380fffff ;  /* 0x380fffff00057882 */ /* 0x000fe20000000000 */
[----:B----4-:R-:W0:Y:S01]  /*4c30*/  F2F.F32.F64 R24, R4 ;  /* 0x0000000400187310 */ /* 0x010e220000301000 */
[----:B------:R-:W-:-:S14]  /*4c40*/  DSETP.GEU.AND P0, PT, |R4|, UR4, PT ;  /* 0x0000000404007e2a */ /* 0x000fdc000bf0e200 */
[----:B0-----:R-:W-:Y:S01]  /*4c50*/  @!P0 FMUL R24, R24, 1.175494350822287508e-38 ;  /* 0x0080000018188820 */ /* 0x001fe20000400000 */
[----:B------:R-:W-:Y:S06]  /*4c60*/  BRA `(.L_x_2415) ;  /* 0x0000000800787947 */ /* 0x000fec0003800000 */
.L_x_2410:
        /* <DEDUP_REMOVED lines=12> */
.L_x_2424:
[----:B------:R-:W4:Y:S01]  /*4d30*/  LDG.E.64 R4, desc[UR36][R4.64] ;  /* 0x0000002404047981 */ /* 0x000f22000c1e1b00 */
[----:B------:R-:W-:Y:S01]  /*4d40*/  UMOV UR4, 0xf0000000 ;  /* 0xf000000000047882 */ /* 0x000fe20000000000 */
[----:B------:R-:W-:Y:S01]  /*4d50*/  UMOV UR5, 0x380fffff ;  /* 0x380fffff00057882 */ /* 0x000fe20000000000 */
[----:B----4-:R-:W0:Y:S01]  /*4d60*/  F2F.F32.F64 R24, R4 ;  /* 0x0000000400187310 */ /* 0x010e220000301000 */
[----:B------:R-:W-:-:S14]  /*4d70*/  DSETP.GEU.AND P0, PT, |R4|, UR4, PT ;  /* 0x0000000404007e2a */ /* 0x000fdc000bf0e200 */
[----:B0-----:R-:W-:Y:S01]  /*4d80*/  @!P0 FMUL R24, R24, 1.175494350822287508e-38 ;  /* 0x0080000018188820 */ /* 0x001fe20000400000 */
[----:B------:R-:W-:Y:S06]  /*4d90*/  BRA `(.L_x_2415) ;  /* 0x00000008002c7947 */ /* 0x000fec0003800000 */
.L_x_2423:
        /* <DEDUP_REMOVED lines=25> */
.L_x_2426:
[----:B------:R-:W4:Y:S02]  /*4f30*/  LDG.E.U8 R4, desc[UR36][R4.64] ;  /* 0x0000002404047981 */ /* 0x000f24000c1e1100 */
[C---:B----4-:R-:W-:Y:S02]  /*4f40*/  IMAD.SHL.U32 R0, R4.reuse, 0x2000000, RZ ;  /* 0x0200000004007824 */ /* 0x050fe400078e00ff */
        /* <DEDUP_REMOVED lines=11> */
.L_x_2425:
[----:B------:R-:W4:Y:S02]  /*5000*/  LDG.E.U16 R4, desc[UR36][R4.64] ;  /* 0x0000002404047981 */ /* 0x000f24000c1e1500 */
[----:B----4-:R-:W-:Y:S01]  /*5010*/  IMAD.U32 R24, R4, 0x10000, RZ ;  /* 0x0001000004187824 */ /* 0x010fe200078e00ff */
[----:B------:R-:W-:Y:S06]  /*5020*/  BRA `(.L_x_2415) ;  /* 0x0000000400887947 */ /* 0x000fec0003800000 */
.L_x_2422:
        /* <DEDUP_REMOVED lines=11> */
.L_x_2429:
        /* <DEDUP_REMOVED lines=20> */
.L_x_2431:
[----:B------:R-:W-:Y:S05]  /*5220*/  BSYNC.RECONVERGENT B0 ;  /* 0x0000000000007941 */ /* 0x000fea0003800200 */
.L_x_2430:
[----:B------:R-:W-:Y:S01]  /*5230*/  IMAD.SHL.U32 R0, R0, 0x100000, RZ ;  /* 0x0010000000007824 */ /* 0x000fe200078e00ff */
[----:B------:R-:W-:-:S04]  /*5240*/  LEA R3, R3, 0x3b800000, 0x17 ;  /* 0x3b80000003037811 */ /* 0x000fc800078eb8ff */
[----:B------:R-:W-:Y:S01]  /*5250*/  LOP3.LUT R24, R3, R0, R7, 0xfe, !PT ;  /* 0x0000000003187212 */ /* 0x000fe200078efe07 */
[----:B------:R-:W-:Y:S06]  /*5260*/  BRA `(.L_x_2415) ;  /* 0x0000000000f87947 */ /* 0x000fec0003800000 */
.L_x_2428:
        /* <DEDUP_REMOVED lines=20> */
.L_x_2433:
[----:B------:R-:W-:Y:S05]  /*53b0*/  BSYNC.RECONVERGENT B0 ;  /* 0x0000000000007941 */ /* 0x000fea0003800200 */
.L_x_2432:
[----:B------:R-:W-:Y:S01]  /*53c0*/  IMAD.SHL.U32 R0, R0, 0x200000, RZ ;  /* 0x0020000000007824 */ /* 0x000fe200078e00ff */
[----:B------:R-:W-:-:S04]  /*53d0*/  LEA R3, R3, 0x37800000, 0x17 ;  /* 0x3780000003037811 */ /* 0x000fc800078eb8ff */
[----:B------:R-:W-:Y:S01]  /*53e0*/  LOP3.LUT R24, R3, R0, R7, 0xfe, !PT ;  /* 0x0000000003187212 */ /* 0x000fe200078efe07 */
[----:B------:R-:W-:Y:S06]  /*53f0*/  BRA `(.L_x_2415) ;  /* 0x0000000000947947 */ /* 0x000fec0003800000 */
.L_x_2427:
        /* <DEDUP_REMOVED lines=14> */
.L_x_2414:
        /* <DEDUP_REMOVED lines=16> */
.L_x_2436:
[----:B------:R-:W-:Y:S01]  /*55e0*/  IMAD.MOV.U32 R24, RZ, RZ, RZ ;  /* 0x000000ffff187224 */ /* 0x000fe200078e00ff */
[----:B------:R-:W-:Y:S06]  /*55f0*/  BRA `(.L_x_2415) ;  /* 0x0000000000147947 */ /* 0x000fec0003800000 */
.L_x_2435:
[----:B------:R-:W4:Y:S02]  /*5600*/  LDG.E.64 R4, desc[UR36][R4.64] ;  /* 0x0000002404047981 */ /* 0x000f24000c1e1b00 */
[----:B----4-:R0:W4:Y:S01]  /*5610*/  I2F.U64 R24, R4 ;  /* 0x0000000400187312 */ /* 0x0101220000301000 */
[----:B------:R-:W-:Y:S05]  /*5620*/  BRA `(.L_x_2415) ;  /* 0x0000000000087947 */ /* 0x000fea0003800000 */
.L_x_2434:
[----:B------:R-:W4:Y:S02]  /*5630*/  LDG.E R4, desc[UR36][R4.64] ;  /* 0x0000002404047981 */ /* 0x000f24000c1e1900 */
[----:B----4-:R-:W-:-:S07]  /*5640*/  I2FP.F32.U32 R24, R4 ;  /* 0x0000000400187245 */ /* 0x010fce0000201000 */
.L_x_2415:
[----:B------:R-:W-:Y:S05]  /*5650*/  BSYNC.RECONVERGENT B6 ;  /* 0x0000000000067941 */ /* 0x000fea0003800200 */
.L_x_2409:
[----:B------:R-:W-:-:S07]  /*5660*/  VIADD R16, R16, 0x80 ;  /* 0x0000008010107836 */ /* 0x000fce0000000000 */
.L_x_2380:
[----:B------:R-:W-:Y:S05]  /*5670*/  BSYNC.RECONVERGENT B7 ;  /* 0x0000000000077941 */ /* 0x000fea0003800200 */
.L_x_2379:
[----:B------:R-:W-:Y:S01]  /*5680*/  ISETP.GE.AND P0, PT, R16, R17, PT ;  /* 0x000000111000720c */ /* 0x000fe20003f06270 */
[----:B------:R-:W-:Y:S01]  /*5690*/  BSSY.RECONVERGENT B7, `(.L_x_2437) ;  /* 0x00001c4000077945 */ /* 0x000fe20003800200 */
[----:B------:R-:W-:Y:S02]  /*56a0*/  IMAD.MOV.U32 R18, RZ, RZ, RZ ;  /* 0x000000ffff127224 */ /* 0x000fe400078e00ff */
[----:B0-----:R-:W-:-:S09]  /*56b0*/  IMAD.MOV.U32 R23, RZ, RZ, RZ ;  /* 0x000000ffff177224 */ /* 0x001fd200078e00ff */
[----:B------:R-:W-:Y:S05]  /*56c0*/  @P0 BRA `(.L_x_2438) ;  /* 0x0000001c00000947 */ /* 0x000fea0003800000 */
[----:B--2-4-:R-:W0:Y:S01]  /*56d0*/  LDC.64 R4, c[0x0][0x390] ;  /* 0x0000e400ff047b82 */ /* 0x014e220000000a00 */
        /* <DEDUP_REMOVED lines=20> */
.L_x_2443:
[----:B------:R-:W2:Y:S02]  /*5820*/  LDG.E.U8 R4, desc[UR36][R4.64] ;  /* 0x0000002404047981 */ /* 0x000ea4000c1e1100 */
[----:B--2---:R-:W-:Y:S01]  /*5830*/  I2FP.F32.U32 R23, R4 ;  /* 0x0000000400177245 */ /* 0x004fe20000201000 */
[----:B------:R-:W-:Y:S06]  /*5840*/  BRA `(.L_x_2445) ;  /* 0x0000000c00247947 */ /* 0x000fec0003800000 */
.L_x_2442:
        /* <DEDUP_REMOVED lines=9> */
.L_x_2447:
[----:B------:R-:W2:Y:S02]  /*58e0*/  LDG.E R4, desc[UR36][R4.64] ;  /* 0x0000002404047981 */ /* 0x000ea4000c1e1900 */
[----:B--2---:R-:W-:Y:S01]  /*58f0*/  I2FP.F32.S32 R23, R4 ;  /* 0x0000000400177245 */ /* 0x004fe20000201400 */
[----:B------:R-:W-:Y:S06]  /*5900*/  BRA `(.L_x_2445) ;  /* 0x0000000800f47947 */ /* 0x000fec0003800000 */
.L_x_2446:
[----:B------:R-:W2:Y:S02]  /*5910*/  LDG.E.U16 R4, desc[UR36][R4.64] ;  /* 0x0000002404047981 */ /* 0x000ea4000c1e1500 */
[----:B--2---:R0:W2:Y:S01]  /*5920*/  I2F.S16 R23, R4 ;  /* 0x0000000400177306 */ /* 0x0040a20000101400 */
[----:B------:R-:W-:Y:S05]  /*5930*/  BRA `(.L_x_2445) ;  /* 0x0000000800e87947 */ /* 0x000fea0003800000 */
.L_x_2441:
        /* <DEDUP_REMOVED lines=8> */
.L_x_2449:
[----:B------:R-:W2:Y:S02]  /*59c0*/  LDG.E.U16 R4, desc[UR36][R4.64] ;  /* 0x0000002404047981 */ /* 0x000ea4000c1e1500 */
[----:B--2---:R-:W-:Y:S01]  /*59d0*/  HADD2.F32 R23, -RZ, R4.H0_H0 ;  /* 0x20000004ff177230 */ /* 0x004fe20000004100 */
[----:B------:R-:W-:Y:S06]  /*59e0*/  BRA `(.L_x_2445) ;  /* 0x0000000800bc7947 */ /* 0x000fec0003800000 */
.L_x_2448:
        /* <DEDUP_REMOVED lines=8> */
.L_x_2451:
[----:B------:R-:W2:Y:S02]  /*5a70*/  LDG.E.U16 R4, desc[UR36][R4.64] ;  /* 0x0000002404047981 */ /* 0x000ea4000c1e1500 */
[----:B--2---:R-:W-:Y:S01]  /*5a80*/  HADD2.F32 R23, -RZ, R4.H0_H0 ;  /* 0x20000004ff177230 */ /* 0x004fe20000004100 */
[----:B------:R-:W-:Y:S06]  /*5a90*/  BRA `(.L_x_2445) ;  /* 0x0000000800907947 */ /* 0x000fec0003800000 */
.L_x_2450:
[----:B------:R-:W2:Y:S01]  /*5aa0*/  LDG.E.64 R4, desc[UR36][R4.64] ;  /* 0x0000002404047981 */ /* 0x000ea2000c1e1b00 */
[----:B------:R-:W-:Y:S01]  /*5ab0*/  UMOV UR4, 0xf0000000 ;  /* 0xf000000000047882 */ /* 0x000fe20000000000 */
[----:B------:R-:W-:Y:S01]  /*5ac0*/  UMOV UR5, 0x380fffff ;  /* 0x380fffff00057882 */ /* 0x000fe20000000000 */
[----:B--2---:R-:W0:Y:S01]  /*5ad0*/  F2F.F32.F64 R23, R4 ;  /* 0x0000000400177310 */ /* 0x004e220000301000 */
[----:B------:R-:W-:-:S14]  /*5ae0*/  DSETP.GEU.AND P0, PT, |R4|, UR4, PT ;  /* 0x0000000404007e2a */ /* 0x000fdc000bf0e200 */
[----:B0-----:R-:W-:Y:S01]  /*5af0*/  @!P0 FMUL R23, R23, 1.175494350822287508e-38 ;  /* 0x0080000017178820 */ /* 0x001fe20000400000 */
[----:B------:R-:W-:Y:S06]  /*5b00*/  BRA `(.L_x_2445) ;  /* 0x0000000800747947 */ /* 0x000fec0003800000 */
.L_x_2440:
        /* <DEDUP_REMOVED lines=12> */
.L_x_2454:
[----:B------:R-:W2:Y:S01]  /*5bd0*/  LDG.E.64 R4, desc[UR36][R4.64] ;  /* 0x0000002404047981 */ /* 0x000ea2000c1e1b00 */
[----:B------:R-:W-:Y:S01]  /*5be0*/  UMOV UR4, 0xf0000000 ;  /* 0xf000000000047882 */ /* 0x000fe20000000000 */
[----:B------:R-:W-:Y:S01]  /*5bf0*/  UMOV UR5, 0x380fffff ;  /* 0x380fffff00057882 */ /* 0x000fe20000000000 */
[----:B--2---:R-:W0:Y:S01]  /*5c00*/  F2F.F32.F64 R23, R4 ;  /* 0x0000000400177310 */ /* 0x004e220000301000 */
[----:B------:R-:W-:-:S14]  /*5c10*/  DSETP.GEU.AND P0, PT, |R4|, UR4, PT ;  /* 0x0000000404007e2a */ /* 0x000fdc000bf0e200 */
[----:B0-----:R-:W-:Y:S01]  /*5c20*/  @!P0 FMUL R23, R23, 1.175494350822287508e-38 ;  /* 0x0080000017178820 */ /* 0x001fe20000400000 */
[----:B------:R-:W-:Y:S06]  /*5c30*/  BRA `(.L_x_2445) ;  /* 0x0000000800287947 */ /* 0x000fec0003800000 */
.L_x_2453:
        /* <DEDUP_REMOVED lines=25> */
.L_x_2456:
        /* <DEDUP_REMOVED lines=12> */
.L_x_2455:
[----:B------:R-:W2:Y:S02]  /*5e90*/  LDG.E.U16 R4, desc[UR36][R4.64] ;  /* 0x0000002404047981 */ /* 0x000ea4000c1e1500 */
[----:B--2---:R-:W-:Y:S01]  /*5ea0*/  IMAD.U32 R23, R4, 0x10000, RZ ;  /* 0x0001000004177824 */ /* 0x004fe200078e00ff */
[----:B------:R-:W-:Y:S06]  /*5eb0*/  BRA `(.L_x_2445) ;  /* 0x0000000400887947 */ /* 0x000fec0003800000 */
.L_x_2452:
        /* <DEDUP_REMOVED lines=11> */
.L_x_2459:
        /* <DEDUP_REMOVED lines=20> */
.L_x_2461:
[----:B------:R-:W-:Y:S05]  /*60b0*/  BSYNC.RECONVERGENT B0 ;  /* 0x0000000000007941 */ /* 0x000fea0003800200 */
.L_x_2460:
[----:B------:R-:W-:Y:S01]  /*60c0*/  IMAD.SHL.U32 R0, R0, 0x100000, RZ ;  /* 0x0010000000007824 */ /* 0x000fe200078e00ff */
[----:B------:R-:W-:-:S04]  /*60d0*/  LEA R3, R3, 0x3b800000, 0x17 ;  /* 0x3b80000003037811 */ /* 0x000fc800078eb8ff */
[----:B------:R-:W-:Y:S01]  /*60e0*/  LOP3.LUT R23, R3, R0, R23, 0xfe, !PT ;  /* 0x0000000003177212 */ /* 0x000fe200078efe17 */
[----:B------:R-:W-:Y:S06]  /*60f0*/  BRA `(.L_x_2445) ;  /* 0x0000000000f87947 */ /* 0x000fec0003800000 */
.L_x_2458:
        /* <DEDUP_REMOVED lines=20> */
.L_x_2463:
[----:B------:R-:W-:Y:S05]  /*6240*/  BSYNC.RECONVERGENT B0 ;  /* 0x0000000000007941 */ /* 0x000fea0003800200 */
.L_x_2462:
[----:B------:R-:W-:Y:S01]  /*6250*/  IMAD.SHL.U32 R0, R0, 0x200000, RZ ;  /* 0x0020000000007824 */ /* 0x000fe200078e00ff */
[----:B------:R-:W-:-:S04]  /*6260*/  LEA R3, R3, 0x37800000, 0x17 ;  /* 0x3780000003037811 */ /* 0x000fc800078eb8ff */
[----:B------:R-:W-:Y:S01]  /*6270*/  LOP3.LUT R23, R3, R0, R23, 0xfe, !PT ;  /* 0x0000000003177212 */ /* 0x000fe200078efe17 */
[----:B------:R-:W-:Y:S06]  /*6280*/  BRA `(.L_x_2445) ;  /* 0x0000000000947947 */ /* 0x000fec0003800000 */
.L_x_2457:
        /* <DEDUP_REMOVED lines=14> */
.L_x_2444:
        /* <DEDUP_REMOVED lines=16> */
.L_x_2466:
[----:B------:R-:W-:Y:S01]  /*6470*/  IMAD.MOV.U32 R23, RZ, RZ, RZ ;  /* 0x000000ffff177224 */ /* 0x000fe200078e00ff */
[----:B------:R-:W-:Y:S06]  /*6480*/  BRA `(.L_x_2445) ;  /* 0x0000000000147947 */ /* 0x000fec0003800000 */
.L_x_2465:
[----:B------:R-:W2:Y:S02]  /*6490*/  LDG.E.64 R4, desc[UR36][R4.64] ;  /* 0x0000002404047981 */ /* 0x000ea4000c1e1b00 */
[----:B--2---:R0:W2:Y:S01]  /*64a0*/  I2F.U64 R23, R4 ;  /* 0x0000000400177312 */ /* 0x0040a20000301000 */
[----:B------:R-:W-:Y:S05]  /*64b0*/  BRA `(.L_x_2445) ;  /* 0x0000000000087947 */ /* 0x000fea0003800000 */
.L_x_2464:
[----:B------:R-:W2:Y:S02]  /*64c0*/  LDG.E R4, desc[UR36][R4.64] ;  /* 0x0000002404047981 */ /* 0x000ea4000c1e1900 */
[----:B--2---:R-:W-:-:S07]  /*64d0*/  I2FP.F32.U32 R23, R4 ;  /* 0x0000000400177245 */ /* 0x004fce0000201000 */
.L_x_2445:
[----:B------:R-:W-:Y:S05]  /*64e0*/  BSYNC.RECONVERGENT B6 ;  /* 0x0000000000067941 */ /* 0x000fea0003800200 */
.L_x_2439:
[----:B------:R-:W1:Y:S01]  /*64f0*/  LDCU.U8 UR6, c[0x0][0x3a5] ;  /* 0x000074a0ff0677ac */ /* 0x000e620008000000 */
[----:B0---4-:R-:W0:Y:S01]  /*6500*/  LDC.64 R4, c[0x0][0x398] ;  /* 0x0000e600ff047b82 */ /* 0x011e220000000a00 */
[----:B------:R-:W4:Y:S01]  /*6510*/  LDCU UR5, c[0x0][0x3ac] ;  /* 0x00007580ff0577ac */ /* 0x000f220008000800 */
[----:B-1----:R-:W-:-:S04]  /*6520*/  UPRMT UR4, UR6, 0x9910, URZ ;  /* 0x0000991006047896 */ /* 0x002fc800080000ff */
        /* <DEDUP_REMOVED lines=14> */
[----:B----4-:R0:W1:Y:S01]  /*6610*/  I2F.S16 R18, R4 ;  /* 0x0000000400127306 */ /* 0x0100620000101400 */
[----:B------:R-:W-:Y:S05]  /*6620*/  BRA `(.L_x_2438) ;  /* 0x0000000c00287947 */ /* 0x000fea0003800000 */
.L_x_2470:
[----:B------:R-:W4:Y:S02]  /*6630*/  LDG.E.U8 R4, desc[UR36][R4.64] ;  /* 0x0000002404047981 */ /* 0x000f24000c1e1100 */
[----:B----4-:R-:W-:Y:S01]  /*6640*/  I2FP.F32.U32 R18, R4 ;  /* 0x0000000400127245 */ /* 0x010fe20000201000 */
[----:B------:R-:W-:Y:S06]  /*6650*/  BRA `(.L_x_2438) ;  /* 0x0000000c001c7947 */ /* 0x000fec0003800000 */
.L_x_2469:
[----:B------:R-:W-:-:S09]  /*6660*/  UISETP.NE.AND UP0, UPT, UR4, 0x2, UPT ;  /* 0x000000020400788c */ /* 0x000fd2000bf05270 */
[----:B------:R-:W-:Y:S05]  /*6670*/  BRA.U !UP0, `(.L_x_2472) ;  /* 0x0000000108287547 */ /* 0x000fea000b800000 */
[----:B------:R-:W-:-:S09]  /*6680*/  UISETP.NE.AND UP0, UPT, UR4, 0x3, UPT ;  /* 0x000000030400788c */ /* 0x000fd2000bf05270 */
[----:B------:R-:W-:Y:S05]  /*6690*/  BRA.U !UP0, `(.L_x_2473) ;  /* 0x0000000108147547 */ /* 0x000fea000b800000 */
[----:B------:R-:W-:-:S09]  /*66a0*/  UISETP.NE.AND UP0, UPT, UR4, 0x4, UPT ;  /* 0x000000040400788c */ /* 0x000fd2000bf05270 */
[----:B------:R-:W-:Y:S05]  /*66b0*/  BRA.U UP0, `(.L_x_2471) ;  /* 0x0000000900ac7547 */ /* 0x000fea000b800000 */
[----:B------:R-:W4:Y:S02]  /*66c0*/  LDG.E.64 R4, desc[UR36][R4.64] ;  /* 0x0000002404047981 */ /* 0x000f24000c1e1b00 */
[----:B----4-:R0:W1:Y:S01]  /*66d0*/  I2F.S64 R18, R4 ;  /* 0x0000000400127312 */ /* 0x0100620000301400 */
[----:B------:R-:W-:Y:S05]  /*66e0*/  BRA `(.L_x_2438) ;  /* 0x0000000800f87947 */ /* 0x000fea0003800000 */
.L_x_2473:
[----:B------:R-:W4:Y:S02]  /*66f0*/  LDG.E R4, desc[UR36][R4.64] ;  /* 0x0000002404047981 */ /* 0x000f24000c1e1900 */
[----:B----4-:R-:W-:Y:S01]  /*6700*/  I2FP.F32.S32 R18, R4 ;  /* 0x0000000400127245 */ /* 0x010fe20000201400 */
[----:B------:R-:W-:Y:S06]  /*6710*/  BRA `(.L_x_2438) ;  /* 0x0000000800ec7947 */ /* 0x000fec0003800000 */
.L_x_2472:
[----:B------:R-:W4:Y:S02]  /*6720*/  LDG.E.U16 R4, desc[UR36][R4.64] ;  /* 0x0000002404047981 */ /* 0x000f24000c1e1500 */
[----:B----4-:R0:W1:Y:S01]  /*6730*/  I2F.S16 R18, R4 ;  /* 0x0000000400127306 */ /* 0x0100620000101400 */
[----:B------:R-:W-:Y:S05]  /*6740*/  BRA `(.L_x_2438) ;  /* 0x0000000800e07947 */ /* 0x000fea0003800000 */
.L_x_2468:
        /* <DEDUP_REMOVED lines=8> */
.L_x_2475:
[----:B------:R-:W4:Y:S02]  /*67d0*/  LDG.E.U16 R4, desc[UR36][R4.64] ;  /* 0x0000002404047981 */ /* 0x000f24000c1e1500 */
[----:B----4-:R-:W-:Y:S01]  /*67e0*/  HADD2.F32 R18, -RZ, R4.H0_H0 ;  /* 0x20000004ff127230 */ /* 0x010fe20000004100 */
[----:B------:R-:W-:Y:S06]  /*67f0*/  BRA `(.L_x_2438) ;  /* 0x0000000800b47947 */ /* 0x000fec0003800000 */
.L_x_2474:
        /* <DEDUP_REMOVED lines=8> */
.L_x_2477:
[----:B------:R-:W4:Y:S02]  /*6880*/  LDG.E.U16 R4, desc[UR36][R4.64] ;  /* 0x0000002404047981 */ /* 0x000f24000c1e1500 */
[----:B----4-:R-:W-:Y:S01]  /*6890*/  HADD2.F32 R18, -RZ, R4.H0_H0 ;  /* 0x20000004ff127230 */ /* 0x010fe20000004100 */
[----:B------:R-:W-:Y:S06]  /*68a0*/  BRA `(.L_x_2438) ;  /* 0x0000000800887947 */ /* 0x000fec0003800000 */
.L_x_2476:
[----:B------:R-:W4:Y:S01]  /*68b0*/  LDG.E.64 R4, desc[UR36][R4.64] ;  /* 0x0000002404047981 */ /* 0x000f22000c1e1b00 */
[----:B------:R-:W-:Y:S01]  /*68c0*/  UMOV UR4, 0xf0000000 ;  /* 0xf000000000047882 */ /* 0x000fe20000000000 */
[----:B------:R-:W-:Y:S01]  /*68d0*/  UMOV UR5, 0x380fffff ;  /* 0x380fffff00057882 */ /* 0x000fe20000000000 */
[----:B----4-:R-:W0:Y:S01]  /*68e0*/  F2F.F32.F64 R18, R4 ;  /* 0x0000000400127310 */ /* 0x010e220000301000 */
[----:B------:R-:W-:-:S14]  /*68f0*/  DSETP.GEU.AND P0, PT, |R4|, UR4, PT ;  /* 0x0000000404007e2a */ /* 0x000fdc000bf0e200 */
[----:B0-----:R-:W-:Y:S01]  /*6900*/  @!P0 FMUL R18, R18, 1.175494350822287508e-38 ;  /* 0x0080000012128820 */ /* 0x001fe20000400000 */
[----:B------:R-:W-:Y:S06]  /*6910*/  BRA `(.L_x_2438) ;  /* 0x00000008006c7947 */ /* 0x000fec0003800000 */
.L_x_2467:
        /* <DEDUP_REMOVED lines=12> */
.L_x_2480:
[----:B------:R-:W4:Y:S01]  /*69e0*/  LDG.E.64 R4, desc[UR36][R4.64] ;  /* 0x0000002404047981 */ /* 0x000f22000c1e1b00 */
[----:B------:R-:W-:Y:S01]  /*69f0*/  UMOV UR4, 0xf0000000 ;  /* 0xf000000000047882 */ /* 0x000fe20000000000 */
[----:B------:R-:W-:Y:S01]  /*6a00*/  UMOV UR5, 0x380fffff ;  /* 0x380fffff00057882 */ /* 0x000fe20000000000 */
[----:B----4-:R-:W0:Y:S01]  /*6a10*/  F2F.F32.F64 R18, R4 ;  /* 0x0000000400127310 */ /* 0x010e220000301000 */
[----:B------:R-:W-:-:S14]  /*6a20*/  DSETP.GEU.AND P0, PT, |R4|, UR4, PT ;  /* 0x0000000404007e2a */ /* 0x000fdc000bf0e200 */
[----:B0-----:R-:W-:Y:S01]  /*6a30*/  @!P0 FMUL R18, R18, 1.175494350822287508e-38 ;  /* 0x0080000012128820 */ /* 0x001fe20000400000 */
[----:B------:R-:W-:Y:S06]  /*6a40*/  BRA `(.L_x_2438) ;  /* 0x0000000800207947 */ /* 0x000fec0003800000 */
.L_x_2479:
        /* <DEDUP_REMOVED lines=25> */
.L_x_2482:
        /* <DEDUP_REMOVED lines=13> */
.L_x_2481:
[----:B------:R-:W4:Y:S02]  /*6cb0*/  LDG.E.U16 R4, desc[UR36][R4.64] ;  /* 0x0000002404047981 */ /* 0x000f24000c1e1500 */
[----:B----4-:R-:W-:Y:S01]  /*6cc0*/  IMAD.U32 R18, R4, 0x10000, RZ ;  /* 0x0001000004127824 */ /* 0x010fe200078e00ff */
[----:B------:R-:W-:Y:S06]  /*6cd0*/  BRA `(.L_x_2438) ;  /* 0x00000004007c7947 */ /* 0x000fec0003800000 */
.L_x_2478:
        /* <DEDUP_REMOVED lines=11> */
.L_x_2485:
[----:B------:R-:W4:Y:S02]  /*6d90*/  LDG.E.U8 R4, desc[UR36][R4.64] ;  /* 0x0000002404047981 */ /* 0x000f24000c1e1100 */
        /* <DEDUP_REMOVED lines=18> */
.L_x_2487:
[----:B------:R-:W-:Y:S05]  /*6ec0*/  BSYNC.RECONVERGENT B0 ;  /* 0x0000000000007941 */ /* 0x000fea0003800200 */
.L_x_2486:
[----:B------:R-:W-:Y:S01]  /*6ed0*/  IMAD.SHL.U32 R0, R0, 0x100000, RZ ;  /* 0x0010000000007824 */ /* 0x000fe200078e00ff */
[----:B------:R-:W-:-:S04]  /*6ee0*/  LEA R3, R3, 0x3b800000, 0x17 ;  /* 0x3b80000003037811 */ /* 0x000fc800078eb8ff */
[----:B------:R-:W-:Y:S01]  /*6ef0*/  LOP3.LUT R18, R3, R0, R7, 0xfe, !PT ;  /* 0x0000000003127212 */ /* 0x000fe200078efe07 */
[----:B------:R-:W-:Y:S06]  /*6f00*/  BRA `(.L_x_2438) ;  /* 0x0000000000f07947 */ /* 0x000fec0003800000 */
.L_x_2484:
        /* <DEDUP_REMOVED lines=19> */
.L_x_2489:
[----:B------:R-:W-:Y:S05]  /*7040*/  BSYNC.RECONVERGENT B0 ;  /* 0x0000000000007941 */ /* 0x000fea0003800200 */
.L_x_2488:
[----:B------:R-:W-:Y:S01]  /*7050*/  IMAD.SHL.U32 R0, R0, 0x200000, RZ ;  /* 0x0020000000007824 */ /* 0x000fe200078e00ff */
[----:B------:R-:W-:-:S04]  /*7060*/  LEA R3, R3, 0x37800000, 0x17 ;  /* 0x3780000003037811 */ /* 0x000fc800078eb8ff */
[----:B------:R-:W-:Y:S01]  /*7070*/  LOP3.LUT R18, R3, R0, R7, 0xfe, !PT ;  /* 0x0000000003127212 */ /* 0x000fe200078efe07 */
[----:B------:R-:W-:Y:S06]  /*7080*/  BRA `(.L_x_2438) ;  /* 0x0000000000907947 */ /* 0x000fec0003800000 */
.L_x_2483:
        /* <DEDUP_REMOVED lines=14> */
.L_x_2471:
[----:B------:R-:W-:Y:S01]  /*7170*/  MOV R14, 0x0 ;  /* 0x00000000000e7802 */ /* 0x000fe20000000f00 */
[----:B------:R-:W0:Y:S01]  /*7180*/  LDCU.64 UR4, c[0x4][0x128] ;  /* 0x01002500ff0477ac */ /* 0x000e220008000a00 */
[----:B------:R-:W-:Y:S02]  /*7190*/  IMAD.MOV.U32 R8, RZ, RZ, 0x4e ;  /* 0x0000004eff087424 */ /* 0x000fe400078e00ff */
[----:B------:R-:W-:Y:S01]  /*71a0*/  IMAD.MOV.U32 R12, RZ, RZ, 0x1 ;  /* 0x00000001ff0c7424 */ /* 0x000fe200078e00ff */
[----:B------:R-:W1:Y:S01]  /*71b0*/  LDCU.64 UR6, c[0x4][0x130] ;  /* 0x01002600ff0677ac */ /* 0x000e620008000a00 */
[----:B------:R-:W4:Y:S01]  /*71c0*/  LDC.64 R14, c[0x4][R14] ;  /* 0x010000000e0e7b82 */ /* 0x000f220000000a00 */
[----:B------:R-:W-:Y:S01]  /*71d0*/  IMAD.MOV.U32 R13, RZ, RZ, RZ ;  /* 0x000000ffff0d7224 */ /* 0x000fe200078e00ff */
[----:B------:R-:W2:Y:S01]  /*71e0*/  LDCU.64 UR8, c[0x4][0x18] ;  /* 0x01000300ff0877ac */ /* 0x000ea20008000a00 */
[----:B0-----:R-:W-:Y:S02]  /*71f0*/  IMAD.U32 R4, RZ, RZ, UR4 ;  /* 0x00000004ff047e24 */ /* 0x001fe4000f8e00ff */
[----:B------:R-:W-:-:S02]  /*7200*/  IMAD.U32 R5, RZ, RZ, UR5 ;  /* 0x00000005ff057e24 */ /* 0x000fc4000f8e00ff */
[----:B-1----:R-:W-:Y:S02]  /*7210*/  IMAD.U32 R6, RZ, RZ, UR6 ;  /* 0x00000006ff067e24 */ /* 0x002fe4000f8e00ff */
[----:B------:R-:W-:Y:S02]  /*7220*/  IMAD.U32 R7, RZ, RZ, UR7 ;  /* 0x00000007ff077e24 */ /* 0x000fe4000f8e00ff */
[----:B--2---:R-:W-:Y:S02]  /*7230*/  IMAD.U32 R10, RZ, RZ, UR8 ;  /* 0x00000008ff0a7e24 */ /* 0x004fe4000f8e00ff */
[----:B------:R-:W-:-:S07]  /*7240*/  IMAD.U32 R11, RZ, RZ, UR9 ;  /* 0x00000009ff0b7e24 */ /* 0x000fce000f8e00ff */
[----:B------:R-:W-:-:S07]  /*7250*/  LEPC R20, `(.L_x_2492) ;  /* 0x000000001014794e */ /* 0x000fce0000000000 */
[----:B---345:R-:W-:Y:S05]  /*7260*/  CALL.ABS.NOINC R14 ;  /* 0x000000000e007343 */ /* 0x038fea0003c00000 */
.L_x_2492:
[----:B------:R-:W-:Y:S05]  /*7270*/  BRA `(.L_x_2438) ;  /* 0x0000000000147947 */ /* 0x000fea0003800000 */
.L_x_2491:
[----:B------:R-:W4:Y:S02]  /*7280*/  LDG.E.64 R4, desc[UR36][R4.64] ;  /* 0x0000002404047981 */ /* 0x000f24000c1e1b00 */
[----:B----4-:R0:W1:Y:S01]  /*7290*/  I2F.U64 R18, R4 ;  /* 0x0000000400127312 */ /* 0x0100620000301000 */
[----:B------:R-:W-:Y:S05]  /*72a0*/  BRA `(.L_x_2438) ;  /* 0x0000000000087947 */ /* 0x000fea0003800000 */
.L_x_2490:
[----:B------:R-:W4:Y:S02]  /*72b0*/  LDG.E R4, desc[UR36][R4.64] ;  /* 0x0000002404047981 */ /* 0x000f24000c1e1900 */
[----:B----4-:R-:W-:-:S07]  /*72c0*/  I2FP.F32.U32 R18, R4 ;  /* 0x0000000400127245 */ /* 0x010fce0000201000 */
.L_x_2438:
[----:B------:R-:W-:Y:S05]  /*72d0*/  BSYNC.RECONVERGENT B7 ;  /* 0x0000000000077941 */ /* 0x000fea0003800200 */
.L_x_2437:
[----:B------:R-:W1:Y:S01]  /*72e0*/  LDC.U8 R16, c[0x0][0x3b0] ;  /* 0x0000ec00ff107b82 */ /* 0x000e620000000000 */
[CC--:B------:R-:W-:Y:S01]  /*72f0*/  ISETP.GE.AND P2, PT, R19.reuse, R17.reuse, PT ;  /* 0x000000111300720c */ /* 0x0c0fe20003f46270 */
[C---:B------:R-:W-:Y:S01]  /*7300*/  VIADD R0, R19.reuse, 0x100 ;  /* 0x0000010013007836 */ /* 0x040fe20000000000 */
[----:B------:R-:W-:Y:S01]  /*7310*/  BSSY.RECONVERGENT B0, `(.L_x_2493) ;  /* 0x000002e000007945 */ /* 0x000fe20003800200 */
[C---:B0-2-4-:R-:W-:Y:S02]  /*7320*/  VIADD R4, R19.reuse, 0x180 ;  /* 0x0000018013047836 */ /* 0x055fe40000000000 */
[----:B------:R-:W-:Y:S01]  /*7330*/  VIADD R26, R19, 0x80 ;  /* 0x00000080131a7836 */ /* 0x000fe20000000000 */
[-C--:B------:R-:W-:Y:S02]  /*7340*/  ISETP.GE.AND P0, PT, R0, R17.reuse, PT ;  /* 0x000000110000720c */ /* 0x080fe40003f06270 */
[-C--:B------:R-:W-:Y:S02]  /*7350*/  ISETP.GE.AND P1, PT, R4, R17.reuse, PT ;  /* 0x000000110400720c */ /* 0x080fe40003f26270 */
[----:B------:R-:W-:-:S03]  /*7360*/  ISETP.GE.AND P3, PT, R26, R17, PT ;  /* 0x000000111a00720c */ /* 0x000fc60003f66270 */
[----:B------:R-:W-:Y:S10]  /*7370*/  @P2 BRA `(.L_x_2494) ;  /* 0x00000000009c2947 */ /* 0x000ff40003800000 */
[----:B-----5:R-:W-:Y:S01]  /*7380*/  FMUL.FTZ R0, R28, 1.4426950216293334961 ;  /* 0x3fb8aa3b1c007820 */ /* 0x020fe20000410000 */
[----:B------:R-:W-:Y:S02]  /*7390*/  IMAD.MOV.U32 R6, RZ, RZ, 0x3e800000 ;  /* 0x3e800000ff067424 */ /* 0x000fe400078e00ff */
[----:B------:R-:W-:-:S03]  /*73a0*/  IMAD.MOV.U32 R7, RZ, RZ, 0x3d39bf78 ;  /* 0x3d39bf78ff077424 */ /* 0x000fc600078e00ff */
        /* <DEDUP_REMOVED lines=30> */
[----:B------:R-:W-:-:S06]  /*7590*/  @P4 FSEL R3, R3, -RZ, P5 ;  /* 0x800000ff03034208 */ /* 0x000fcc0002800000 */
[----:B------:R-:W2:Y:S01]  /*75a0*/  MUFU.TANH R3, R3 ;  /* 0x0000000300037308 */ /* 0x000ea20000002400 */
[----:B0-----:R-:W-:Y:S01]  /*75b0*/  FMUL.FTZ R28, R5, R28 ;  /* 0x0000001c051c7220 */ /* 0x001fe20000410000 */
[----:B--2---:R-:W-:-:S04]  /*75c0*/  FFMA.FTZ R0, -R3, R3, 1 ;  /* 0x3f80000003007423 */ /* 0x004fc80000010103 */
[----:B------:R-:W-:-:S04]  /*75d0*/  FFMA.FTZ R0, R28, R0, R3 ;  /* 0x000000001c007223 */ /* 0x000fc80000010003 */
[----:B-1-3--:R-:W-:-:S07]  /*75e0*/  FMUL.FTZ R4, R0, R29 ;  /* 0x0000001d00047220 */ /* 0x00afce0000410000 */
.L_x_2494:
[----:B------:R-:W-:Y:S05]  /*75f0*/  BSYNC.RECONVERGENT B0 ;  /* 0x0000000000007941 */ /* 0x000fea0003800200 */
.L_x_2493:
[----:B------:R-:W-:Y:S04]  /*7600*/  BSSY.RECONVERGENT B0, `(.L_x_2495) ;  /* 0x0000029000007945 */ /* 0x000fe80003800200 */
[----:B------:R-:W-:Y:S05]  /*7610*/  @P3 BRA `(.L_x_2496) ;  /* 0x00000000009c3947 */ /* 0x000fea0003800000 */
[----:B-1---5:R-:W-:Y:S01]  /*7620*/  FMUL.FTZ R0, R22, 1.4426950216293334961 ;  /* 0x3fb8aa3b16007820 */ /* 0x022fe20000410000 */
        /* <DEDUP_REMOVED lines=10> */
[----:B------:R-:W-:Y:S01]  /*76d0*/  I2FP.F32.S32 R3, R3 ;  /* 0x0000000300037245 */ /* 0x000fe20000201400 */
[----:B------:R-:W-:Y:S02]  /*76e0*/  @P3 IMAD.MOV.U32 R9, RZ, RZ, 0x7f800000 ;  /* 0x7f800000ff093424 */ /* 0x000fe400078e00ff */
        /* <DEDUP_REMOVED lines=25> */
[----:B------:R-:W-:-:S07]  /*7880*/  FMUL.FTZ R22, R22, R27 ;  /* 0x0000001b16167220 */ /* 0x000fce0000410000 */
.L_x_2496:
[----:B------:R-:W-:Y:S05]  /*7890*/  BSYNC.RECONVERGENT B0 ;  /* 0x0000000000007941 */ /* 0x000fea0003800200 */
.L_x_2495:
[----:B------:R-:W-:Y:S04]  /*78a0*/  BSSY.RECONVERGENT B0, `(.L_x_2497) ;  /* 0x0000029000007945 */ /* 0x000fe80003800200 */
[----:B------:R-:W-:Y:S05]  /*78b0*/  @P0 BRA `(.L_x_2498) ;  /* 0x00000000009c0947 */ /* 0x000fea0003800000 */
        /* <DEDUP_REMOVED lines=38> */
[----:B------:R-:W-:-:S07]  /*7b20*/  FMUL.FTZ R24, R24, R25 ;  /* 0x0000001918187220 */ /* 0x000fce0000410000 */
.L_x_2498:
[----:B------:R-:W-:Y:S05]  /*7b30*/  BSYNC.RECONVERGENT B0 ;  /* 0x0000000000007941 */ /* 0x000fea0003800200 */
.L_x_2497:
        /* <DEDUP_REMOVED lines=41> */
.L_x_2500:
[----:B------:R-:W-:Y:S05]  /*7dd0*/  BSYNC.RECONVERGENT B0 ;  /* 0x0000000000007941 */ /* 0x000fea0003800200 */
.L_x_2499:
[----:B------:R-:W-:Y:S04]  /*7de0*/  BSSY.RECONVERGENT B6, `(.L_x_2501) ;  /* 0x00000fc000067945 */ /* 0x000fe80003800200 */
[----:B------:R-:W-:Y:S05]  /*7df0*/  @P2 BRA `(.L_x_2502) ;  /* 0x0000000c00e82947 */ /* 0x000fea0003800000 */
[----:B------:R-:W0:Y:S01]  /*7e00*/  LDCU UR4, c[0x0][0x3b4] ;  /* 0x00007680ff0477ac */ /* 0x000e220008000800 */
[----:B------:R-:W2:Y:S01]  /*7e10*/  LDC.64 R8, c[0x0][0x388] ;  /* 0x0000e200ff087b82 */ /* 0x000ea20000000a00 */
[----:B------:R-:W-:Y:S01]  /*7e20*/  IMAD R0, R2, 0x200, R19 ;  /* 0x0000020002007824 */ /* 0x000fe200078e0213 */
[----:B-1----:R-:W-:-:S03]  /*7e30*/  PRMT R5, R16, 0x9910, RZ ;  /* 0x0000991010057816 */ /* 0x002fc600000000ff */
[----:B0-----:R-:W-:Y:S02]  /*7e40*/  IMAD R3, R0, UR4, RZ ;  /* 0x0000000400037c24 */ /* 0x001fe4000f8e02ff */
[----:B------:R-:W-:-:S05]  /*7e50*/  IMAD.MOV.U32 R0, RZ, RZ, R5 ;  /* 0x000000ffff007224 */ /* 0x000fca00078e0005 */
[----:B------:R-:W-:Y:S02]  /*7e60*/  ISETP.GT.AND P0, PT, R0, 0x9, PT ;  /* 0x000000090000780c */ /* 0x000fe40003f04270 */
[----:B--2---:R-:W-:-:S05]  /*7e70*/  IADD3 R8, P1, PT, R3, R8, RZ ;  /* 0x0000000803087210 */ /* 0x004fca0007f3e0ff */
        /* <DEDUP_REMOVED lines=10> */
[----:B------:R-:W0:Y:S01]  /*7f20*/  F2I.FTZ.TRUNC.NTZ R3, R4 ;  /* 0x0000000400037305 */ /* 0x000e22000021f100 */
[----:B------:R-:W-:Y:S01]  /*7f30*/  IMAD.MOV.U32 R19, RZ, RZ, R26 ;  /* 0x000000ffff137224 */ /* 0x000fe200078e001a */
[----:B0-----:R0:W-:Y:S01]  /*7f40*/  STG.E.U8 desc[UR36][R8.64], R3 ;  /* 0x0000000308007986 */ /* 0x0011e2000c101124 */
[----:B------:R-:W-:Y:S05]  /*7f50*/  BRA `(.L_x_2502) ;  /* 0x0000000c00907947 */ /* 0x000fea0003800000 */
.L_x_2506:
[----:B------:R-:W0:Y:S01]  /*7f60*/  F2I.S64.TRUNC R4, R4 ;  /* 0x0000000400047311 */ /* 0x000e22000020d900 */
[----:B------:R-:W-:Y:S02]  /*7f70*/  IMAD.MOV.U32 R19, RZ, RZ, R26 ;  /* 0x000000ffff137224 */ /* 0x000fe400078e001a */
[----:B0-----:R-:W-:-:S05]  /*7f80*/  IMAD.MOV.U32 R3, RZ, RZ, R4 ;  /* 0x000000ffff037224 */ /* 0x001fca00078e0004 */
[----:B------:R0:W-:Y:S01]  /*7f90*/  STG.E.U8 desc[UR36][R8.64], R3 ;  /* 0x0000000308007986 */ /* 0x0001e2000c101124 */
[----:B------:R-:W-:Y:S05]  /*7fa0*/  BRA `(.L_x_2502) ;  /* 0x0000000c007c7947 */ /* 0x000fea0003800000 */
.L_x_2505:
[----:B------:R-:W-:-:S13]  /*7fb0*/  ISETP.NE.AND P0, PT, R0, 0x2, PT ;  /* 0x000000020000780c */ /* 0x000fda0003f05270 */
[----:B------:R-:W-:Y:S05]  /*7fc0*/  @!P0 BRA `(.L_x_2508) ;  /* 0x0000000000308947 */ /* 0x000fea0003800000 */
[----:B------:R-:W-:-:S13]  /*7fd0*/  ISETP.NE.AND P0, PT, R0, 0x3, PT ;  /* 0x000000030000780c */ /* 0x000fda0003f05270 */
[----:B------:R-:W-:Y:S05]  /*7fe0*/  @!P0 BRA `(.L_x_2509) ;  /* 0x0000000000188947 */ /* 0x000fea0003800000 */
[----:B------:R-:W-:-:S13]  /*7ff0*/  ISETP.NE.AND P0, PT, R0, 0x4, PT ;  /* 0x000000040000780c */ /* 0x000fda0003f05270 */
[----:B------:R-:W-:Y:S05]  /*8000*/  @P0 BRA `(.L_x_2507) ;  /* 0x0000000800c00947 */ /* 0x000fea0003800000 */
[----:B------:R-:W0:Y:S01]  /*8010*/  F2I.S64.TRUNC R4, R4 ;  /* 0x0000000400047311 */ /* 0x000e22000020d900 */
[----:B------:R-:W-:Y:S01]  /*8020*/  IMAD.MOV.U32 R19, RZ, RZ, R26 ;  /* 0x000000ffff137224 */ /* 0x000fe200078e001a */
[----:B0-----:R0:W-:Y:S01]  /*8030*/  STG.E.64 desc[UR36][R8.64], R4 ;  /* 0x0000000408007986 */ /* 0x0011e2000c101b24 */
[----:B------:R-:W-:Y:S05]  /*8040*/  BRA `(.L_x_2502) ;  /* 0x0000000c00547947 */ /* 0x000fea0003800000 */
.L_x_2509:
[----:B------:R-:W0:Y:S01]  /*8050*/  F2I.FTZ.TRUNC.NTZ R3, R4 ;  /* 0x0000000400037305 */ /* 0x000e22000021f100 */
[----:B------:R-:W-:Y:S01]  /*8060*/  IMAD.MOV.U32 R19, RZ, RZ, R26 ;  /* 0x000000ffff137224 */ /* 0x000fe200078e001a */
[----:B0-----:R0:W-:Y:S01]  /*8070*/  STG.E desc[UR36][R8.64], R3 ;  /* 0x0000000308007986 */ /* 0x0011e2000c101924 */
[----:B------:R-:W-:Y:S05]  /*8080*/  BRA `(.L_x_2502) ;  /* 0x0000000c00447947 */ /* 0x000fea0003800000 */
.L_x_2508:
[----:B------:R-:W0:Y:S01]  /*8090*/  F2I.FTZ.TRUNC.NTZ R3, R4 ;  /* 0x0000000400037305 */ /* 0x000e22000021f100 */
[----:B------:R-:W-:Y:S01]  /*80a0*/  IMAD.MOV.U32 R19, RZ, RZ, R26 ;  /* 0x000000ffff137224 */ /* 0x000fe200078e001a */
[----:B0-----:R0:W-:Y:S01]  /*80b0*/  STG.E.U16 desc[UR36][R8.64], R3 ;  /* 0x0000000308007986 */ /* 0x0011e2000c101524 */
[----:B------:R-:W-:Y:S05]  /*80c0*/  BRA `(.L_x_2502) ;  /* 0x0000000c00347947 */ /* 0x000fea0003800000 */
.L_x_2504:
[----:B------:R-:W-:-:S13]  /*80d0*/  ISETP.GT.AND P0, PT, R0, 0x6, PT ;  /* 0x000000060000780c */ /* 0x000fda0003f04270 */
[----:B------:R-:W-:Y:S05]  /*80e0*/  @P0 BRA `(.L_x_2510) ;  /* 0x00000000002c0947 */ /* 0x000fea0003800000 */
[----:B------:R-:W-:-:S13]  /*80f0*/  ISETP.NE.AND P0, PT, R0, 0x5, PT ;  /* 0x000000050000780c */ /* 0x000fda0003f05270 */
[----:B------:R-:W-:Y:S05]  /*8100*/  @!P0 BRA `(.L_x_2511) ;  /* 0x0000000000148947 */ /* 0x000fea0003800000 */
[----:B------:R-:W-:-:S13]  /*8110*/  ISETP.NE.AND P0, PT, R0, 0x6, PT ;  /* 0x000000060000780c */ /* 0x000fda0003f05270 */
[----:B------:R-:W-:Y:S05]  /*8120*/  @P0 BRA `(.L_x_2507) ;  /* 0x0000000800780947 */ /* 0x000fea0003800000 */
[----:B------:R2:W-:Y:S01]  /*8130*/  STG.E desc[UR36][R8.64], R4 ;  /* 0x0000000408007986 */ /* 0x0005e2000c101924 */
[----:B------:R-:W-:Y:S01]  /*8140*/  IMAD.MOV.U32 R19, RZ, RZ, R26 ;  /* 0x000000ffff137224 */ /* 0x000fe200078e001a */
[----:B------:R-:W-:Y:S06]  /*8150*/  BRA `(.L_x_2502) ;  /* 0x0000000c00107947 */ /* 0x000fec0003800000 */
.L_x_2511:
[----:B------:R-:W-:Y:S01]  /*8160*/  F2FP.F16.F32.PACK_AB R4, RZ, R4 ;  /* 0x00000004ff04723e */ /* 0x000fe200000000ff */
[----:B------:R-:W-:-:S04]  /*8170*/  IMAD.MOV.U32 R19, RZ, RZ, R26 ;  /* 0x000000ffff137224 */ /* 0x000fc800078e001a */
[----:B------:R0:W-:Y:S01]  /*8180*/  STG.E.U16 desc[UR36][R8.64], R4 ;  /* 0x0000000408007986 */ /* 0x0001e2000c101524 */
[----:B------:R-:W-:Y:S05]  /*8190*/  BRA `(.L_x_2502) ;  /* 0x0000000c00007947 */ /* 0x000fea0003800000 */
.L_x_2510:
[----:B------:R-:W-:-:S13]  /*81a0*/  ISETP.NE.AND P0, PT, R0, 0x7, PT ;  /* 0x000000070000780c */ /* 0x000fda0003f05270 */
[----:B------:R-:W-:Y:S05]  /*81b0*/  @!P0 BRA `(.L_x_2512) ;  /* 0x0000000000348947 */ /* 0x000fea0003800000 */
[----:B------:R-:W-:-:S13]  /*81c0*/  ISETP.NE.AND P0, PT, R0, 0x8, PT ;  /* 0x000000080000780c */ /* 0x000fda0003f05270 */
[----:B------:R-:W-:Y:S05]  /*81d0*/  @!P0 BRA `(.L_x_2513) ;  /* 0x0000000000188947 */ /* 0x000fea0003800000 */
[----:B------:R-:W-:-:S13]  /*81e0*/  ISETP.NE.AND P0, PT, R0, 0x9, PT ;  /* 0x000000090000780c */ /* 0x000fda0003f05270 */
[----:B------:R-:W-:Y:S05]  /*81f0*/  @P0 BRA `(.L_x_2507) ;  /* 0x0000000800440947 */ /* 0x000fea0003800000 */
[----:B------:R-:W-:Y:S02]  /*8200*/  IMAD.MOV.U32 R5, RZ, RZ, RZ ;  /* 0x000000ffff057224 */ /* 0x000fe400078e00ff */
[----:B------:R-:W-:-:S03]  /*8210*/  IMAD.MOV.U32 R19, RZ, RZ, R26 ;  /* 0x000000ffff137224 */ /* 0x000fc600078e001a */
[----:B------:R0:W-:Y:S01]  /*8220*/  STG.E.64 desc[UR36][R8.64], R4 ;  /* 0x0000000408007986 */ /* 0x0001e2000c101b24 */
[----:B------:R-:W-:Y:S05]  /*8230*/  BRA `(.L_x_2502) ;  /* 0x0000000800d87947 */ /* 0x000fea0003800000 */
.L_x_2513:
[----:B------:R-:W-:Y:S01]  /*8240*/  F2FP.F16.F32.PACK_AB R3, RZ, R4 ;  /* 0x00000004ff03723e */ /* 0x000fe200000000ff */
[----:B------:R-:W-:-:S03]  /*8250*/  IMAD.MOV.U32 R19, RZ, RZ, R26 ;  /* 0x000000ffff137224 */ /* 0x000fc600078e001a */
[----:B------:R-:W-:-:S05]  /*8260*/  PRMT R3, R3, 0x5410, RZ ;  /* 0x0000541003037816 */ /* 0x000fca00000000ff */
[----:B------:R4:W-:Y:S01]  /*8270*/  STG.E desc[UR36][R8.64], R3 ;  /* 0x0000000308007986 */ /* 0x0009e2000c101924 */
[----:B------:R-:W-:Y:S05]  /*8280*/  BRA `(.L_x_2502) ;  /* 0x0000000800c47947 */ /* 0x000fea0003800000 */
.L_x_2512:
[----:B------:R-:W-:Y:S01]  /*8290*/  FMUL.FTZ R4, R4, 1 ;  /* 0x3f80000004047820 */ /* 0x000fe20000410000 */
[----:B------:R-:W-:-:S05]  /*82a0*/  IMAD.MOV.U32 R19, RZ, RZ, R26 ;  /* 0x000000ffff137224 */ /* 0x000fca00078e001a */
[----:B------:R-:W0:Y:S02]  /*82b0*/  F2F.F64.F32 R4, R4 ;  /* 0x0000000400047310 */ /* 0x000e240000201800 */
[----:B0-----:R0:W-:Y:S01]  /*82c0*/  STG.E.64 desc[UR36][R8.64], R4 ;  /* 0x0000000408007986 */ /* 0x0011e2000c101b24 */
[----:B------:R-:W-:Y:S05]  /*82d0*/  BRA `(.L_x_2502) ;  /* 0x0000000800b07947 */ /* 0x000fea0003800000 */
.L_x_2503:
        /* <DEDUP_REMOVED lines=8> */
[----:B------:R-:W-:Y:S01]  /*8360*/  FSETP.NEU.FTZ.AND P0, PT, R4, RZ, PT ;  /* 0x000000ff0400720b */ /* 0x000fe20003f1d000 */
[----:B------:R-:W-:-:S03]  /*8370*/  IMAD.MOV.U32 R19, RZ, RZ, R26 ;  /* 0x000000ffff137224 */ /* 0x000fc600078e001a */
[----:B------:R-:W-:-:S05]  /*8380*/  SEL R3, RZ, 0x1, !P0 ;  /* 0x00000001ff037807 */ /* 0x000fca0004000000 */
[----:B------:R0:W-:Y:S01]  /*8390*/  STG.E.U8 desc[UR36][R8.64], R3 ;  /* 0x0000000308007986 */ /* 0x0001e2000c101124 */
[----:B------:R-:W-:Y:S05]  /*83a0*/  BRA `(.L_x_2502) ;  /* 0x00000008007c7947 */ /* 0x000fea0003800000 */
.L_x_2516:
[----:B------:R-:W-:Y:S01]  /*83b0*/  FMUL.FTZ R4, R4, 1 ;  /* 0x3f80000004047820 */ /* 0x000fe20000410000 */
[----:B------:R-:W-:Y:S01]  /*83c0*/  CS2R R6, SRZ ;  /* 0x0000000000067805 */ /* 0x000fe2000001ff00 */
[----:B------:R-:W-:-:S04]  /*83d0*/  IMAD.MOV.U32 R19, RZ, RZ, R26 ;  /* 0x000000ffff137224 */ /* 0x000fc800078e001a */
[----:B------:R-:W0:Y:S02]  /*83e0*/  F2F.F64.F32 R4, R4 ;  /* 0x0000000400047310 */ /* 0x000e240000201800 */
[----:B0-----:R0:W-:Y:S01]  /*83f0*/  STG.E.128 desc[UR36][R8.64], R4 ;  /* 0x0000000408007986 */ /* 0x0011e2000c101d24 */
[----:B------:R-:W-:Y:S05]  /*8400*/  BRA `(.L_x_2502) ;  /* 0x0000000800647947 */ /* 0x000fea0003800000 */
.L_x_2515:
[----:B------:R-:W-:-:S13]  /*8410*/  ISETP.NE.AND P0, PT, R0, 0xf, PT ;  /* 0x0000000f0000780c */ /* 0x000fda0003f05270 */
[----:B------:R-:W-:Y:S05]  /*8420*/  @!P0 BRA `(.L_x_2517) ;  /* 0x0000000000a08947 */ /* 0x000fea0003800000 */
[----:B------:R-:W-:-:S13]  /*8430*/  ISETP.NE.AND P0, PT, R0, 0x17, PT ;  /* 0x000000170000780c */ /* 0x000fda0003f05270 */
[----:B------:R-:W-:Y:S05]  /*8440*/  @!P0 BRA `(.L_x_2518) ;  /* 0x00000000004c8947 */ /* 0x000fea0003800000 */
[----:B------:R-:W-:-:S13]  /*8450*/  ISETP.NE.AND P0, PT, R0, 0x18, PT ;  /* 0x000000180000780c */ /* 0x000fda0003f05270 */
[----:B------:R-:W-:Y:S05]  /*8460*/  @P0 BRA `(.L_x_2507) ;  /* 0x0000000400a80947 */ /* 0x000fea0003800000 */
        /* <DEDUP_REMOVED lines=12> */
.L_x_2520:
[----:B------:R-:W-:Y:S05]  /*8530*/  BSYNC.RECONVERGENT B0 ;  /* 0x0000000000007941 */ /* 0x000fea0003800200 */
.L_x_2519:
[----:B------:R-:W-:Y:S01]  /*8540*/  LOP3.LUT R5, R0, 0x80, R5, 0xf8, !PT ;  /* 0x0000008000057812 */ /* 0x000fe200078ef805 */
[----:B------:R-:W-:-:S04]  /*8550*/  IMAD.MOV.U32 R19, RZ, RZ, R26 ;  /* 0x000000ffff137224 */ /* 0x000fc800078e001a */
[----:B------:R0:W-:Y:S01]  /*8560*/  STG.E.U8 desc[UR36][R8.64], R5 ;  /* 0x0000000508007986 */ /* 0x0001e2000c101124 */
[----:B------:R-:W-:Y:S05]  /*8570*/  BRA `(.L_x_2502) ;  /* 0x0000000800087947 */ /* 0x000fea0003800000 */
.L_x_2518:
        /* <DEDUP_REMOVED lines=14> */
.L_x_2522:
[----:B------:R-:W-:Y:S05]  /*8660*/  BSYNC.RECONVERGENT B0 ;  /* 0x0000000000007941 */ /* 0x000fea0003800200 */
.L_x_2521:
[----:B------:R-:W-:Y:S01]  /*8670*/  LOP3.LUT R3, R0, 0x80, R7, 0xf8, !PT ;  /* 0x0000008000037812 */ /* 0x000fe200078ef807 */
[----:B------:R-:W-:-:S04]  /*8680*/  IMAD.MOV.U32 R19, RZ, RZ, R26 ;  /* 0x000000ffff137224 */ /* 0x000fc800078e001a */
[----:B------:R0:W-:Y:S01]  /*8690*/  STG.E.U8 desc[UR36][R8.64], R3 ;  /* 0x0000000308007986 */ /* 0x0001e2000c101124 */
[----:B------:R-:W-:Y:S05]  /*86a0*/  BRA `(.L_x_2502) ;  /* 0x0000000400bc7947 */ /* 0x000fea0003800000 */
.L_x_2517:
[----:B------:R-:W-:Y:S01]  /*86b0*/  F2FP.BF16.F32.PACK_AB R4, RZ, R4 ;  /* 0x00000004ff04723e */ /* 0x000fe200000010ff */
[----:B------:R-:W-:-:S04]  /*86c0*/  IMAD.MOV.U32 R19, RZ, RZ, R26 ;  /* 0x000000ffff137224 */ /* 0x000fc800078e001a */
[----:B------:R0:W-:Y:S01]  /*86d0*/  STG.E.U16 desc[UR36][R8.64], R4 ;  /* 0x0000000408007986 */ /* 0x0001e2000c101524 */
[----:B------:R-:W-:Y:S05]  /*86e0*/  BRA `(.L_x_2502) ;  /* 0x0000000400ac7947 */ /* 0x000fea0003800000 */
.L_x_2514:
        /* <DEDUP_REMOVED lines=8> */
[----:B------:R-:W0:Y:S01]  /*8770*/  F2I.FTZ.U32.TRUNC.NTZ R3, R4 ;  /* 0x0000000400037305 */ /* 0x000e22000021f000 */
[----:B------:R-:W-:Y:S01]  /*8780*/  IMAD.MOV.U32 R19, RZ, RZ, R26 ;  /* 0x000000ffff137224 */ /* 0x000fe200078e001a */
[----:B0-----:R0:W-:Y:S01]  /*8790*/  STG.E.U16 desc[UR36][R8.64], R3 ;  /* 0x0000000308007986 */ /* 0x0011e2000c101524 */
[----:B------:R-:W-:Y:S05]  /*87a0*/  BRA `(.L_x_2502) ;  /* 0x00000004007c7947 */ /* 0x000fea0003800000 */
.L_x_2525:
        /* <DEDUP_REMOVED lines=12> */
.L_x_2528:
[----:B------:R-:W-:-:S04]  /*8870*/  SHF.R.U32.HI R0, RZ, 0x14, R4 ;  /* 0x00000014ff007819 */ /* 0x000fc80000011604 */
[----:B------:R-:W-:-:S04]  /*8880*/  LOP3.LUT R3, R0, 0x1, RZ, 0xc0, !PT ;  /* 0x0000000100037812 */ /* 0x000fc800078ec0ff */
[----:B------:R-:W-:-:S04]  /*8890*/  IADD3 R0, PT, PT, R4, 0x487ffff, R3 ;  /* 0x0487ffff04007810 */ /* 0x000fc80007ffe003 */
[----:B------:R-:W-:-:S04]  /*88a0*/  SHF.R.U32.HI R0, RZ, 0x14, R0 ;  /* 0x00000014ff007819 */ /* 0x000fc80000011600 */
[----:B------:R-:W-:-:S07]  /*88b0*/  LOP3.LUT R3, R0, 0xff, RZ, 0xc0, !PT ;  /* 0x000000ff00037812 */ /* 0x000fce00078ec0ff */
.L_x_2529:
[----:B------:R-:W-:-:S04]  /*88c0*/  SHF.R.U32.HI R4, RZ, 0x18, R4 ;  /* 0x00000018ff047819 */ /* 0x000fc80000011604 */
[----:B------:R-:W-:-:S04]  /*88d0*/  LOP3.LUT R3, R3, 0x80, R4, 0xf8, !PT ;  /* 0x0000008003037812 */ /* 0x000fc800078ef804 */
[----:B------:R-:W-:-:S07]  /*88e0*/  PRMT R0, R3, 0x7610, R0 ;  /* 0x0000761003007816 */ /* 0x000fce0000000000 */
.L_x_2527:
[----:B------:R-:W-:Y:S05]  /*88f0*/  BSYNC.RECONVERGENT B0 ;  /* 0x0000000000007941 */ /* 0x000fea0003800200 */
.L_x_2526:
[----:B------:R0:W-:Y:S01]  /*8900*/  STG.E.U8 desc[UR36][R8.64], R0 ;  /* 0x0000000008007986 */ /* 0x0001e2000c101124 */
[----:B------:R-:W-:Y:S01]  /*8910*/  IMAD.MOV.U32 R19, RZ, RZ, R26 ;  /* 0x000000ffff137224 */ /* 0x000fe200078e001a */
[----:B------:R-:W-:Y:S06]  /*8920*/  BRA `(.L_x_2502) ;  /* 0x00000004001c7947 */ /* 0x000fec0003800000 */
.L_x_2524:
        /* <DEDUP_REMOVED lines=12> */
.L_x_2532:
[----:B------:R-:W-:-:S04]  /*89f0*/  SHF.R.U32.HI R0, RZ, 0x15, R4 ;  /* 0x00000015ff007819 */ /* 0x000fc80000011604 */
[----:B------:R-:W-:-:S04]  /*8a00*/  LOP3.LUT R3, R0, 0x1, RZ, 0xc0, !PT ;  /* 0x0000000100037812 */ /* 0x000fc800078ec0ff */
[----:B------:R-:W-:-:S04]  /*8a10*/  IADD3 R0, PT, PT, R4, 0x88fffff, R3 ;  /* 0x088fffff04007810 */ /* 0x000fc80007ffe003 */
[----:B------:R-:W-:-:S04]  /*8a20*/  SHF.R.U32.HI R0, RZ, 0x15, R0 ;  /* 0x00000015ff007819 */ /* 0x000fc80000011600 */
[----:B------:R-:W-:-:S07]  /*8a30*/  LOP3.LUT R3, R0, 0xff, RZ, 0xc0, !PT ;  /* 0x000000ff00037812 */ /* 0x000fce00078ec0ff */
.L_x_2533:
[----:B------:R-:W-:-:S04]  /*8a40*/  SHF.R.U32.HI R4, RZ, 0x18, R4 ;  /* 0x00000018ff047819 */ /* 0x000fc80000011604 */
[----:B------:R-:W-:-:S04]  /*8a50*/  LOP3.LUT R3, R3, 0x80, R4, 0xf8, !PT ;  /* 0x0000008003037812 */ /* 0x000fc800078ef804 */
[----:B------:R-:W-:-:S07]  /*8a60*/  PRMT R0, R3, 0x7610, R0 ;  /* 0x0000761003007816 */ /* 0x000fce0000000000 */
.L_x_2531:
[----:B------:R-:W-:Y:S05]  /*8a70*/  BSYNC.RECONVERGENT B0 ;  /* 0x0000000000007941 */ /* 0x000fea0003800200 */
.L_x_2530:
[----:B------:R0:W-:Y:S01]  /*8a80*/  STG.E.U8 desc[UR36][R8.64], R0 ;  /* 0x0000000008007986 */ /* 0x0001e2000c101124 */
[----:B------:R-:W-:Y:S01]  /*8a90*/  IMAD.MOV.U32 R19, RZ, RZ, R26 ;  /* 0x000000ffff137224 */ /* 0x000fe200078e001a */
[----:B------:R-:W-:Y:S06]  /*8aa0*/  BRA `(.L_x_2502) ;  /* 0x0000000000bc7947 */ /* 0x000fec0003800000 */
.L_x_2523:
[----:B------:R-:W-:-:S13]  /*8ab0*/  ISETP.NE.AND P0, PT, R0, 0x1c, PT ;  /* 0x0000001c0000780c */ /* 0x000fda0003f05270 */
[----:B------:R-:W-:Y:S05]  /*8ac0*/  @!P0 BRA `(.L_x_2534) ;  /* 0x0000000000a88947 */ /* 0x000fea0003800000 */
[----:B------:R-:W-:-:S13]  /*8ad0*/  ISETP.NE.AND P0, PT, R0, 0x1d, PT ;  /* 0x0000001d0000780c */ /* 0x000fda0003f05270 */
[----:B------:R-:W-:Y:S05]  /*8ae0*/  @!P0 BRA `(.L_x_2535) ;  /* 0x0000000000908947 */ /* 0x000fea0003800000 */
[----:B------:R-:W-:-:S13]  /*8af0*/  ISETP.NE.AND P0, PT, R0, 0x2c, PT ;  /* 0x0000002c0000780c */ /* 0x000fda0003f05270 */
[----:B------:R-:W-:Y:S05]  /*8b00*/  @!P0 BRA `(.L_x_2536) ;  /* 0x0000000000488947 */ /* 0x000fea0003800000 */
.L_x_2507:
[----:B------:R-:W-:Y:S01]  /*8b10*/  MOV R14, 0x0 ;  /* 0x00000000000e7802 */ /* 0x000fe20000000f00 */
[----:B------:R-:W0:Y:S01]  /*8b20*/  LDCU.64 UR6, c[0x4][0x128] ;  /* 0x01002500ff0677ac */ /* 0x000e220008000a00 */
[----:B------:R-:W-:Y:S02]  /*8b30*/  IMAD.MOV.U32 R8, RZ, RZ, 0x65 ;  /* 0x00000065ff087424 */ /* 0x000fe400078e00ff */
[----:B------:R-:W-:Y:S01]  /*8b40*/  IMAD.MOV.U32 R12, RZ, RZ, 0x1 ;  /* 0x00000001ff0c7424 */ /* 0x000fe200078e00ff */
[----:B------:R-:W1:Y:S01]  /*8b50*/  LDCU.64 UR8, c[0x4][0x130] ;  /* 0x01002600ff0877ac */ /* 0x000e620008000a00 */
[----:B------:R-:W2:Y:S01]  /*8b60*/  LDC.64 R14, c[0x4][R14] ;  /* 0x010000000e0e7b82 */ /* 0x000ea20000000a00 */
[----:B------:R-:W-:Y:S01]  /*8b70*/  IMAD.MOV.U32 R13, RZ, RZ, RZ ;  /* 0x000000ffff0d7224 */ /* 0x000fe200078e00ff */
[----:B------:R-:W4:Y:S01]  /*8b80*/  LDCU.64 UR4, c[0x4][0x20] ;  /* 0x01000400ff0477ac */ /* 0x000f220008000a00 */
[----:B0-----:R-:W-:Y:S02]  /*8b90*/  IMAD.U32 R4, RZ, RZ, UR6 ;  /* 0x00000006ff047e24 */ /* 0x001fe4000f8e00ff */
[----:B------:R-:W-:-:S02]  /*8ba0*/  IMAD.U32 R5, RZ, RZ, UR7 ;  /* 0x00000007ff057e24 */ /* 0x000fc4000f8e00ff */
[----:B-1----:R-:W-:Y:S02]  /*8bb0*/  IMAD.U32 R6, RZ, RZ, UR8 ;  /* 0x00000008ff067e24 */ /* 0x002fe4000f8e00ff */
[----:B------:R-:W-:Y:S02]  /*8bc0*/  IMAD.U32 R7, RZ, RZ, UR9 ;  /* 0x00000009ff077e24 */ /* 0x000fe4000f8e00ff */
[----:B----4-:R-:W-:Y:S02]  /*8bd0*/  IMAD.U32 R10, RZ, RZ, UR4 ;  /* 0x00000004ff0a7e24 */ /* 0x010fe4000f8e00ff */
[----:B------:R-:W-:-:S07]  /*8be0*/  IMAD.U32 R11, RZ, RZ, UR5 ;  /* 0x00000005ff0b7e24 */ /* 0x000fce000f8e00ff */
[----:B------:R-:W-:-:S07]  /*8bf0*/  LEPC R20, `(.L_x_2537) ;  /* 0x000000001014794e */ /* 0x000fce0000000000 */
[----:B--23-5:R-:W-:Y:S05]  /*8c00*/  CALL.ABS.NOINC R14 ;  /* 0x000000000e007343 */ /* 0x02cfea0003c00000 */
.L_x_2537:
[----:B------:R-:W-:Y:S01]  /*8c10*/  IMAD.MOV.U32 R19, RZ, RZ, R26 ;  /* 0x000000ffff137224 */ /* 0x000fe200078e001a */
[----:B------:R-:W-:Y:S06]  /*8c20*/  BRA `(.L_x_2502) ;  /* 0x00000000005c7947 */ /* 0x000fec0003800000 */
.L_x_2536:
[----:B------:R-:W-:Y:S01]  /*8c30*/  SHF.R.U32.HI R5, RZ, 0x17, R4 ;  /* 0x00000017ff057819 */ /* 0x000fe20000011604 */
[----:B------:R-:W-:-:S03]  /*8c40*/  IMAD.MOV.U32 R19, RZ, RZ, R26 ;  /* 0x000000ffff137224 */ /* 0x000fc600078e001a */
        /* <DEDUP_REMOVED lines=14> */
.L_x_2535:
[----:B------:R-:W0:Y:S01]  /*8d30*/  F2I.U64.TRUNC R4, R4 ;  /* 0x0000000400047311 */ /* 0x000e22000020d800 */
[----:B------:R-:W-:Y:S01]  /*8d40*/  IMAD.MOV.U32 R19, RZ, RZ, R26 ;  /* 0x000000ffff137224 */ /* 0x000fe200078e001a */
[----:B0-----:R0:W-:Y:S01]  /*8d50*/  STG.E.64 desc[UR36][R8.64], R4 ;  /* 0x0000000408007986 */ /* 0x0011e2000c101b24 */
[----:B------:R-:W-:Y:S05]  /*8d60*/  BRA `(.L_x_2502) ;  /* 0x00000000000c7947 */ /* 0x000fea0003800000 */
.L_x_2534:
[----:B------:R-:W0:Y:S01]  /*8d70*/  F2I.FTZ.U32.TRUNC.NTZ R3, R4 ;  /* 0x0000000400037305 */ /* 0x000e22000021f000 */
[----:B------:R-:W-:Y:S01]  /*8d80*/  IMAD.MOV.U32 R19, RZ, RZ, R26 ;  /* 0x000000ffff137224 */ /* 0x000fe200078e001a */
[----:B0-----:R0:W-:Y:S06]  /*8d90*/  STG.E desc[UR36][R8.64], R3 ;  /* 0x0000000308007986 */ /* 0x0011ec000c101924 */
.L_x_2502:
[----:B------:R-:W-:Y:S05]  /*8da0*/  BSYNC.RECONVERGENT B6 ;  /* 0x0000000000067941 */ /* 0x000fea0003800200 */
.L_x_2501:
[----:B------:R-:W-:Y:S01]  /*8db0*/  ISETP.GE.AND P0, PT, R19, R17, PT ;  /* 0x000000111300720c */ /* 0x000fe20003f06270 */
[----:B------:R-:W-:-:S12]  /*8dc0*/  BSSY.RECONVERGENT B6, `(.L_x_2538) ;  /* 0x00001cc000067945 */ /* 0x000fd80003800200 */
[----:B------:R-:W-:Y:S05]  /*8dd0*/  @P0 BRA `(.L_x_2539) ;  /* 0x0000001c00280947 */ /* 0x000fea0003800000 */
[----:B------:R-:W3:Y:S01]  /*8de0*/  LDCU UR4, c[0x0][0x3b4] ;  /* 0x00007680ff0477ac */ /* 0x000ee20008000800 */
[----:B0-2-4-:R-:W0:Y:S01]  /*8df0*/  LDC.64 R8, c[0x0][0x388] ;  /* 0x0000e200ff087b82 */ /* 0x015e220000000a00 */
[----:B------:R-:W-:Y:S01]  /*8e00*/  IMAD R0, R2, 0x200, R19 ;  /* 0x0000020002007824 */ /* 0x000fe200078e0213 */
[----:B-1----:R-:W-:-:S03]  /*8e10*/  PRMT R4, R16, 0x9910, RZ ;  /* 0x0000991010047816 */ /* 0x002fc600000000ff */
        /* <DEDUP_REMOVED lines=14> */
[----:B-----5:R-:W0:Y:S02]  /*8f00*/  F2I.FTZ.TRUNC.NTZ R3, R22 ;  /* 0x0000001600037305 */ /* 0x020e24000021f100 */
[----:B0-----:R0:W-:Y:S01]  /*8f10*/  STG.E.U8 desc[UR36][R8.64], R3 ;  /* 0x0000000308007986 */ /* 0x0011e2000c101124 */
[----:B------:R-:W-:Y:S05]  /*8f20*/  BRA `(.L_x_2545) ;  /* 0x0000000c00387947 */ /* 0x000fea0003800000 */
.L_x_2543:
[----:B-----5:R-:W0:Y:S02]  /*8f30*/  F2I.S64.TRUNC R22, R22 ;  /* 0x0000001600167311 */ /* 0x020e24000020d900 */
[----:B0-----:R-:W-:-:S05]  /*8f40*/  IMAD.MOV.U32 R3, RZ, RZ, R22 ;  /* 0x000000ffff037224 */ /* 0x001fca00078e0016 */
[----:B------:R0:W-:Y:S01]  /*8f50*/  STG.E.U8 desc[UR36][R8.64], R3 ;  /* 0x0000000308007986 */ /* 0x0001e2000c101124 */
[----:B------:R-:W-:Y:S05]  /*8f60*/  BRA `(.L_x_2545) ;  /* 0x0000000c00287947 */ /* 0x000fea0003800000 */
.L_x_2542:
[----:B------:R-:W-:-:S13]  /*8f70*/  ISETP.NE.AND P0, PT, R0, 0x2, PT ;  /* 0x000000020000780c */ /* 0x000fda0003f05270 */
[----:B------:R-:W-:Y:S05]  /*8f80*/  @!P0 BRA `(.L_x_2546) ;  /* 0x0000000000288947 */ /* 0x000fea0003800000 */
[----:B------:R-:W-:-:S13]  /*8f90*/  ISETP.NE.AND P0, PT, R0, 0x3, PT ;  /* 0x000000030000780c */ /* 0x000fda0003f05270 */
[----:B------:R-:W-:Y:S05]  /*8fa0*/  @!P0 BRA `(.L_x_2547) ;  /* 0x0000000000148947 */ /* 0x000fea0003800000 */
[----:B------:R-:W-:-:S13]  /*8fb0*/  ISETP.NE.AND P0, PT, R0, 0x4, PT ;  /* 0x000000040000780c */ /* 0x000fda0003f05270 */
[----:B------:R-:W-:Y:S05]  /*8fc0*/  @P0 BRA `(.L_x_2544) ;  /* 0x0000000800380947 */ /* 0x000fea0003800000 */
[----:B-----5:R-:W0:Y:S02]  /*8fd0*/  F2I.S64.TRUNC R22, R22 ;  /* 0x0000001600167311 */ /* 0x020e24000020d900 */
[----:B0-----:R0:W-:Y:S01]  /*8fe0*/  STG.E.64 desc[UR36][R8.64], R22 ;  /* 0x0000001608007986 */ /* 0x0011e2000c101b24 */
[----:B------:R-:W-:Y:S05]  /*8ff0*/  BRA `(.L_x_2545) ;  /* 0x0000000c00047947 */ /* 0x000fea0003800000 */
.L_x_2547:
[----:B-----5:R-:W0:Y:S02]  /*9000*/  F2I.FTZ.TRUNC.NTZ R3, R22 ;  /* 0x0000001600037305 */ /* 0x020e24000021f100 */
[----:B0-----:R0:W-:Y:S01]  /*9010*/  STG.E desc[UR36][R8.64], R3 ;  /* 0x0000000308007986 */ /* 0x0011e2000c101924 */
[----:B------:R-:W-:Y:S05]  /*9020*/  BRA `(.L_x_2545) ;  /* 0x0000000800f87947 */ /* 0x000fea0003800000 */
.L_x_2546:
[----:B-----5:R-:W0:Y:S02]  /*9030*/  F2I.FTZ.TRUNC.NTZ R3, R22 ;  /* 0x0000001600037305 */ /* 0x020e24000021f100 */
[----:B0-----:R0:W-:Y:S01]  /*9040*/  STG.E.U16 desc[UR36][R8.64], R3 ;  /* 0x0000000308007986 */ /* 0x0011e2000c101524 */
[----:B------:R-:W-:Y:S05]  /*9050*/  BRA `(.L_x_2545) ;  /* 0x0000000800ec7947 */ /* 0x000fea0003800000 */
.L_x_2541:
[----:B------:R-:W-:-:S13]  /*9060*/  ISETP.GT.AND P0, PT, R0, 0x6, PT ;  /* 0x000000060000780c */ /* 0x000fda0003f04270 */
[----:B------:R-:W-:Y:S05]  /*9070*/  @P0 BRA `(.L_x_2548) ;  /* 0x0000000000240947 */ /* 0x000fea0003800000 */
[----:B------:R-:W-:-:S13]  /*9080*/  ISETP.NE.AND P0, PT, R0, 0x5, PT ;  /* 0x000000050000780c */ /* 0x000fda0003f05270 */
[----:B------:R-:W-:Y:S05]  /*9090*/  @!P0 BRA `(.L_x_2549) ;  /* 0x0000000000108947 */ /* 0x000fea0003800000 */
[----:B------:R-:W-:-:S13]  /*90a0*/  ISETP.NE.AND P0, PT, R0, 0x6, PT ;  /* 0x000000060000780c */ /* 0x000fda0003f05270 */
[----:B------:R-:W-:Y:S05]  /*90b0*/  @P0 BRA `(.L_x_2544) ;  /* 0x0000000400fc0947 */ /* 0x000fea0003800000 */
[----:B-----5:R0:W-:Y:S01]  /*90c0*/  STG.E desc[UR36][R8.64], R22 ;  /* 0x0000001608007986 */ /* 0x0201e2000c101924 */
[----:B------:R-:W-:Y:S05]  /*90d0*/  BRA `(.L_x_2545) ;  /* 0x0000000800cc7947 */ /* 0x000fea0003800000 */
.L_x_2549:
[----:B-----5:R-:W-:-:S05]  /*90e0*/  F2FP.F16.F32.PACK_AB R22, RZ, R22 ;  /* 0x00000016ff16723e */ /* 0x020fca00000000ff */
[----:B------:R0:W-:Y:S01]  /*90f0*/  STG.E.U16 desc[UR36][R8.64], R22 ;  /* 0x0000001608007986 */ /* 0x0001e2000c101524 */
[----:B------:R-:W-:Y:S05]  /*9100*/  BRA `(.L_x_2545) ;  /* 0x0000000800c07947 */ /* 0x000fea0003800000 */
.L_x_2548:
[----:B------:R-:W-:-:S13]  /*9110*/  ISETP.NE.AND P0, PT, R0, 0x7, PT ;  /* 0x000000070000780c */ /* 0x000fda0003f05270 */
[----:B------:R-:W-:Y:S05]  /*9120*/  @!P0 BRA `(.L_x_2550) ;  /* 0x00000000002c8947 */ /* 0x000fea0003800000 */
[----:B------:R-:W-:-:S13]  /*9130*/  ISETP.NE.AND P0, PT, R0, 0x8, PT ;  /* 0x000000080000780c */ /* 0x000fda0003f05270 */
[----:B------:R-:W-:Y:S05]  /*9140*/  @!P0 BRA `(.L_x_2551) ;  /* 0x0000000000148947 */ /* 0x000fea0003800000 */
[----:B------:R-:W-:-:S13]  /*9150*/  ISETP.NE.AND P0, PT, R0, 0x9, PT ;  /* 0x000000090000780c */ /* 0x000fda0003f05270 */
[----:B------:R-:W-:Y:S05]  /*9160*/  @P0 BRA `(.L_x_2544) ;  /* 0x0000000400d00947 */ /* 0x000fea0003800000 */
[----:B-----5:R-:W-:-:S05]  /*9170*/  IMAD.MOV.U32 R23, RZ, RZ, RZ ;  /* 0x000000ffff177224 */ /* 0x020fca00078e00ff */
[----:B------:R0:W-:Y:S01]  /*9180*/  STG.E.64 desc[UR36][R8.64], R22 ;  /* 0x0000001608007986 */ /* 0x0001e2000c101b24 */
[----:B------:R-:W-:Y:S05]  /*9190*/  BRA `(.L_x_2545) ;  /* 0x00000008009c7947 */ /* 0x000fea0003800000 */
.L_x_2551:
[----:B-----5:R-:W-:-:S04]  /*91a0*/  F2FP.F16.F32.PACK_AB R3, RZ, R22 ;  /* 0x00000016ff03723e */ /* 0x020fc800000000ff */
[----:B------:R-:W-:-:S05]  /*91b0*/  PRMT R3, R3, 0x5410, RZ ;  /* 0x0000541003037816 */ /* 0x000fca00000000ff */
[----:B------:R0:W-:Y:S01]  /*91c0*/  STG.E desc[UR36][R8.64], R3 ;  /* 0x0000000308007986 */ /* 0x0001e2000c101924 */
[----:B------:R-:W-:Y:S05]  /*91d0*/  BRA `(.L_x_2545) ;  /* 0x00000008008c7947 */ /* 0x000fea0003800000 */
.L_x_2550:
[----:B-----5:R-:W-:-:S06]  /*91e0*/  FMUL.FTZ R4, R22, 1 ;  /* 0x3f80000016047820 */ /* 0x020fcc0000410000 */
[----:B------:R-:W0:Y:S02]  /*91f0*/  F2F.F64.F32 R4, R4 ;  /* 0x0000000400047310 */ /* 0x000e240000201800 */
[----:B0-----:R0:W-:Y:S01]  /*9200*/  STG.E.64 desc[UR36][R8.64], R4 ;  /* 0x0000000408007986 */ /* 0x0011e2000c101b24 */
[----:B------:R-:W-:Y:S05]  /*9210*/  BRA `(.L_x_2545) ;  /* 0x00000008007c7947 */ /* 0x000fea0003800000 */
.L_x_2540:
        /* <DEDUP_REMOVED lines=10> */
[----:B-----5:R-:W0:Y:S02]  /*92c0*/  F2I.FTZ.U32.TRUNC.NTZ R3, R22 ;  /* 0x0000001600037305 */ /* 0x020e24000021f000 */
[----:B0-----:R0:W-:Y:S01]  /*92d0*/  STG.E.U16 desc[UR36][R8.64], R3 ;  /* 0x0000000308007986 */ /* 0x0011e2000c101524 */
[----:B------:R-:W-:Y:S05]  /*92e0*/  BRA `(.L_x_2545) ;  /* 0x0000000800487947 */ /* 0x000fea0003800000 */
.L_x_2555:
[----:B-----5:R-:W-:Y:S01]  /*92f0*/  LOP3.LUT R5, R22, 0x7fffffff, RZ, 0xc0, !PT ;  /* 0x7fffffff16057812 */ /* 0x020fe200078ec0ff */
        /* <DEDUP_REMOVED lines=15> */
.L_x_2558:
[----:B------:R-:W-:-:S04]  /*93f0*/  SHF.R.U32.HI R22, RZ, 0x18, R22 ;  /* 0x00000018ff167819 */ /* 0x000fc80000011616 */
[----:B------:R-:W-:-:S04]  /*9400*/  LOP3.LUT R3, R3, 0x80, R22, 0xf8, !PT ;  /* 0x0000008003037812 */ /* 0x000fc800078ef816 */
[----:B------:R-:W-:-:S07]  /*9410*/  PRMT R4, R3, 0x7610, R4 ;  /* 0x0000761003047816 */ /* 0x000fce0000000004 */
.L_x_2557:
[----:B------:R-:W-:Y:S05]  /*9420*/  BSYNC.RECONVERGENT B0 ;  /* 0x0000000000007941 */ /* 0x000fea0003800200 */
.L_x_2556:
[----:B------:R0:W-:Y:S01]  /*9430*/  STG.E.U8 desc[UR36][R8.64], R4 ;  /* 0x0000000408007986 */ /* 0x0001e2000c101124 */
[----:B------:R-:W-:Y:S05]  /*9440*/  BRA `(.L_x_2545) ;  /* 0x0000000400f07947 */ /* 0x000fea0003800000 */
.L_x_2554:
        /* <DEDUP_REMOVED lines=16> */
.L_x_2561:
[----:B------:R-:W-:-:S04]  /*9550*/  SHF.R.U32.HI R22, RZ, 0x18, R22 ;  /* 0x00000018ff167819 */ /* 0x000fc80000011616 */
[----:B------:R-:W-:-:S04]  /*9560*/  LOP3.LUT R3, R3, 0x80, R22, 0xf8, !PT ;  /* 0x0000008003037812 */ /* 0x000fc800078ef816 */
[----:B------:R-:W-:-:S07]  /*9570*/  PRMT R4, R3, 0x7610, R4 ;  /* 0x0000761003047816 */ /* 0x000fce0000000004 */
.L_x_2560:
[----:B------:R-:W-:Y:S05]  /*9580*/  BSYNC.RECONVERGENT B0 ;  /* 0x0000000000007941 */ /* 0x000fea0003800200 */
.L_x_2559:
[----:B------:R0:W-:Y:S01]  /*9590*/  STG.E.U8 desc[UR36][R8.64], R4 ;  /* 0x0000000408007986 */ /* 0x0001e2000c101124 */
[----:B------:R-:W-:Y:S05]  /*95a0*/  BRA `(.L_x_2545) ;  /* 0x0000000400987947 */ /* 0x000fea0003800000 */
.L_x_2553:
[----:B------:R-:W-:-:S13]  /*95b0*/  ISETP.NE.AND P0, PT, R0, 0x1c, PT ;  /* 0x0000001c0000780c */ /* 0x000fda0003f05270 */
[----:B------:R-:W-:Y:S05]  /*95c0*/  @!P0 BRA `(.L_x_2562) ;  /* 0x0000000000588947 */ /* 0x000fea0003800000 */
[----:B------:R-:W-:-:S13]  /*95d0*/  ISETP.NE.AND P0, PT, R0, 0x1d, PT ;  /* 0x0000001d0000780c */ /* 0x000fda0003f05270 */
[----:B------:R-:W-:Y:S05]  /*95e0*/  @!P0 BRA `(.L_x_2563) ;  /* 0x0000000000448947 */ /* 0x000fea0003800000 */
[----:B------:R-:W-:-:S13]  /*95f0*/  ISETP.NE.AND P0, PT, R0, 0x2c, PT ;  /* 0x0000002c0000780c */ /* 0x000fda0003f05270 */
[----:B------:R-:W-:Y:S05]  /*9600*/  @P0 BRA `(.L_x_2544) ;  /* 0x0000000000a80947 */ /* 0x000fea0003800000 */
[----:B-----5:R-:W-:-:S04]  /*9610*/  SHF.R.U32.HI R4, RZ, 0x17, R22 ;  /* 0x00000017ff047819 */ /* 0x020fc80000011616 */
        /* <DEDUP_REMOVED lines=14> */
.L_x_2563:
[----:B-----5:R-:W0:Y:S02]  /*9700*/  F2I.U64.TRUNC R22, R22 ;  /* 0x0000001600167311 */ /* 0x020e24000020d800 */
[----:B0-----:R0:W-:Y:S01]  /*9710*/  STG.E.64 desc[UR36][R8.64], R22 ;  /* 0x0000001608007986 */ /* 0x0011e2000c101b24 */
[----:B------:R-:W-:Y:S05]  /*9720*/  BRA `(.L_x_2545) ;  /* 0x0000000400387947 */ /* 0x000fea0003800000 */
.L_x_2562:
[----:B-----5:R-:W0:Y:S02]  /*9730*/  F2I.FTZ.U32.TRUNC.NTZ R3, R22 ;  /* 0x0000001600037305 */ /* 0x020e24000021f000 */
[----:B0-----:R0:W-:Y:S01]  /*9740*/  STG.E desc[UR36][R8.64], R3 ;  /* 0x0000000308007986 */ /* 0x0011e2000c101924 */
[----:B------:R-:W-:Y:S05]  /*9750*/  BRA `(.L_x_2545) ;  /* 0x00000004002c7947 */ /* 0x000fea0003800000 */
.L_x_2552:
[----:B------:R-:W-:-:S13]  /*9760*/  ISETP.GT.AND P0, PT, R0, 0xe, PT ;  /* 0x0000000e0000780c */ /* 0x000fda0003f04270 */
[----:B------:R-:W-:Y:S05]  /*9770*/  @P0 BRA `(.L_x_2564) ;  /* 0x0000000000340947 */ /* 0x000fea0003800000 */
[----:B------:R-:W-:-:S13]  /*9780*/  ISETP.NE.AND P0, PT, R0, 0xa, PT ;  /* 0x0000000a0000780c */ /* 0x000fda0003f05270 */
[----:B------:R-:W-:Y:S05]  /*9790*/  @!P0 BRA `(.L_x_2565) ;  /* 0x0000000000188947 */ /* 0x000fea0003800000 */
[----:B------:R-:W-:-:S13]  /*97a0*/  ISETP.NE.AND P0, PT, R0, 0xb, PT ;  /* 0x0000000b0000780c */ /* 0x000fda0003f05270 */
[----:B------:R-:W-:Y:S05]  /*97b0*/  @P0 BRA `(.L_x_2544) ;  /* 0x00000000003c0947 */ /* 0x000fea0003800000 */
[----:B-----5:R-:W-:-:S04]  /*97c0*/  FSETP.NEU.FTZ.AND P0, PT, R22, RZ, PT ;  /* 0x000000ff1600720b */ /* 0x020fc80003f1d000 */
[----:B------:R-:W-:-:S05]  /*97d0*/  SEL R3, RZ, 0x1, !P0 ;  /* 0x00000001ff037807 */ /* 0x000fca0004000000 */
[----:B------:R3:W-:Y:S01]  /*97e0*/  STG.E.U8 desc[UR36][R8.64], R3 ;  /* 0x0000000308007986 */ /* 0x0007e2000c101124 */
[----:B------:R-:W-:Y:S05]  /*97f0*/  BRA `(.L_x_2545) ;  /* 0x0000000400047947 */ /* 0x000fea0003800000 */
.L_x_2565:
[----:B-----5:R-:W-:Y:S01]  /*9800*/  FMUL.FTZ R4, R22, 1 ;  /* 0x3f80000016047820 */ /* 0x020fe20000410000 */
[----:B------:R-:W-:-:S05]  /*9810*/  CS2R R6, SRZ ;  /* 0x0000000000067805 */ /* 0x000fca000001ff00 */
[----:B------:R-:W0:Y:S02]  /*9820*/  F2F.F64.F32 R4, R4 ;  /* 0x0000000400047310 */ /* 0x000e240000201800 */
[----:B0-----:R4:W-:Y:S01]  /*9830*/  STG.E.128 desc[UR36][R8.64], R4 ;  /* 0x0000000408007986 */ /* 0x0019e2000c101d24 */
[----:B------:R-:W-:Y:S05]  /*9840*/  BRA `(.L_x_2545) ;  /* 0x0000000000f07947 */ /* 0x000fea0003800000 */
.L_x_2564:
[----:B------:R-:W-:-:S13]  /*9850*/  ISETP.NE.AND P0, PT, R0, 0xf, PT ;  /* 0x0000000f0000780c */ /* 0x000fda0003f05270 */
[----:B------:R-:W-:Y:S05]  /*9860*/  @!P0 BRA `(.L_x_2566) ;  /* 0x0000000000e08947 */ /* 0x000fea0003800000 */
[----:B------:R-:W-:-:S13]  /*9870*/  ISETP.NE.AND P0, PT, R0, 0x17, PT ;  /* 0x000000170000780c */ /* 0x000fda0003f05270 */
[----:B------:R-:W-:Y:S05]  /*9880*/  @!P0 BRA `(.L_x_2567) ;  /* 0x00000000008c8947 */ /* 0x000fea0003800000 */
[----:B------:R-:W-:-:S13]  /*9890*/  ISETP.NE.AND P0, PT, R0, 0x18, PT ;  /* 0x000000180000780c */ /* 0x000fda0003f05270 */
[----:B------:R-:W-:Y:S05]  /*98a0*/  @!P0 BRA `(.L_x_2568) ;  /* 0x0000000000448947 */ /* 0x000fea0003800000 */
.L_x_2544:
        /* <DEDUP_REMOVED lines=16> */
.L_x_2569:
[----:B------:R-:W-:Y:S05]  /*99b0*/  BRA `(.L_x_2545) ;  /* 0x0000000000947947 */ /* 0x000fea0003800000 */
.L_x_2568:
[----:B-----5:R-:W-:Y:S01]  /*99c0*/  LOP3.LUT R4, R22, 0x7fffffff, RZ, 0xc0, !PT ;  /* 0x7fffffff16047812 */ /* 0x020fe200078ec0ff */
        /* <DEDUP_REMOVED lines=11> */
.L_x_2571:
[----:B------:R-:W-:Y:S05]  /*9a80*/  BSYNC.RECONVERGENT B0 ;  /* 0x0000000000007941 */ /* 0x000fea0003800200 */
.L_x_2570:
[----:B------:R-:W-:-:S05]  /*9a90*/  LOP3.LUT R3, R0, 0x80, R5, 0xf8, !PT ;  /* 0x0000008000037812 */ /* 0x000fca00078ef805 */
[----:B------:R1:W-:Y:S01]  /*9aa0*/  STG.E.U8 desc[UR36][R8.64], R3 ;  /* 0x0000000308007986 */ /* 0x0003e2000c101124 */
[----:B------:R-:W-:Y:S05]  /*9ab0*/  BRA `(.L_x_2545) ;  /* 0x0000000000547947 */ /* 0x000fea0003800000 */
.L_x_2567:
[----:B-----5:R-:W-:Y:S01]  /*9ac0*/  LOP3.LUT R4, R22, 0x7fffffff, RZ, 0xc0, !PT ;  /* 0x7fffffff16047812 */ /* 0x020fe200078ec0ff */
        /* <DEDUP_REMOVED lines=10> */
.L_x_2573:
[----:B------:R-:W-:Y:S01]  /*9b70*/  IMAD.MOV.U32 R0, RZ, RZ, 0x7f ;  /* 0x0000007fff007424 */ /* 0x000fe200078e00ff */
[----:B------:R-:W-:-:S04]  /*9b80*/  ISETP.GT.U32.AND P0, PT, R4, 0x7f800000, PT ;  /* 0x7f8000000400780c */ /* 0x000fc80003f04070 */
[----:B------:R-:W-:-:S09]  /*9b90*/  SEL R0, R0, 0x7c, P0 ;  /* 0x0000007c00007807 */ /* 0x000fd20000000000 */
.L_x_2574:
[----:B------:R-:W-:Y:S05]  /*9ba0*/  BSYNC.RECONVERGENT B0 ;  /* 0x0000000000007941 */ /* 0x000fea0003800200 */
.L_x_2572:
[----:B------:R-:W-:-:S04]  /*9bb0*/  SHF.R.U32.HI R3, RZ, 0x18, R22 ;  /* 0x00000018ff037819 */ /* 0x000fc80000011616 */
[----:B------:R-:W-:-:S05]  /*9bc0*/  LOP3.LUT R3, R0, 0x80, R3, 0xf8, !PT ;  /* 0x0000008000037812 */ /* 0x000fca00078ef803 */
[----:B------:R0:W-:Y:S01]  /*9bd0*/  STG.E.U8 desc[UR36][R8.64], R3 ;  /* 0x0000000308007986 */ /* 0x0001e2000c101124 */
[----:B------:R-:W-:Y:S05]  /*9be0*/  BRA `(.L_x_2545) ;  /* 0x0000000000087947 */ /* 0x000fea0003800000 */
.L_x_2566:
[----:B-----5:R-:W-:-:S05]  /*9bf0*/  F2FP.BF16.F32.PACK_AB R22, RZ, R22 ;  /* 0x00000016ff16723e */ /* 0x020fca00000010ff */
[----:B------:R2:W-:Y:S02]  /*9c00*/  STG.E.U16 desc[UR36][R8.64], R22 ;  /* 0x0000001608007986 */ /* 0x0005e4000c101524 */
.L_x_2545:
        /* <DEDUP_REMOVED lines=21> */
[----:B------:R-:W0:Y:S02]  /*9d60*/  F2I.FTZ.TRUNC.NTZ R3, R24 ;  /* 0x0000001800037305 */ /* 0x000e24000021f100 */
[----:B0-----:R0:W-:Y:S01]  /*9d70*/  STG.E.U8 desc[UR36][R8.64], R3 ;  /* 0x0000000308007986 */ /* 0x0011e2000c101124 */
[----:B------:R-:W-:Y:S05]  /*9d80*/  BRA `(.L_x_2580) ;  /* 0x0000000c00387947 */ /* 0x000fea0003800000 */
.L_x_2578:
[----:B------:R-:W0:Y:S02]  /*9d90*/  F2I.S64.TRUNC R24, R24 ;  /* 0x0000001800187311 */ /* 0x000e24000020d900 */
[----:B0-----:R-:W-:-:S05]  /*9da0*/  IMAD.MOV.U32 R3, RZ, RZ, R24 ;  /* 0x000000ffff037224 */ /* 0x001fca00078e0018 */
[----:B------:R0:W-:Y:S01]  /*9db0*/  STG.E.U8 desc[UR36][R8.64], R3 ;  /* 0x0000000308007986 */ /* 0x0001e2000c101124 */
[----:B------:R-:W-:Y:S05]  /*9dc0*/  BRA `(.L_x_2580) ;  /* 0x0000000c00287947 */ /* 0x000fea0003800000 */
.L_x_2577:
[----:B------:R-:W-:-:S13]  /*9dd0*/  ISETP.NE.AND P0, PT, R0, 0x2, PT ;  /* 0x000000020000780c */ /* 0x000fda0003f05270 */
[----:B------:R-:W-:Y:S05]  /*9de0*/  @!P0 BRA `(.L_x_2581) ;  /* 0x0000000000288947 */ /* 0x000fea0003800000 */
[----:B------:R-:W-:-:S13]  /*9df0*/  ISETP.NE.AND P0, PT, R0, 0x3, PT ;  /* 0x000000030000780c */ /* 0x000fda0003f05270 */
[----:B------:R-:W-:Y:S05]  /*9e00*/  @!P0 BRA `(.L_x_2582) ;  /* 0x0000000000148947 */ /* 0x000fea0003800000 */
[----:B------:R-:W-:-:S13]  /*9e10*/  ISETP.NE.AND P0, PT, R0, 0x4, PT ;  /* 0x000000040000780c */ /* 0x000fda0003f05270 */
[----:B------:R-:W-:Y:S05]  /*9e20*/  @P0 BRA `(.L_x_2579) ;  /* 0x0000000800380947 */ /* 0x000fea0003800000 */
[----:B------:R-:W0:Y:S02]  /*9e30*/  F2I.S64.TRUNC R24, R24 ;  /* 0x0000001800187311 */ /* 0x000e24000020d900 */
[----:B0-----:R0:W-:Y:S01]  /*9e40*/  STG.E.64 desc[UR36][R8.64], R24 ;  /* 0x0000001808007986 */ /* 0x0011e2000c101b24 */
[----:B------:R-:W-:Y:S05]  /*9e50*/  BRA `(.L_x_2580) ;  /* 0x0000000c00047947 */ /* 0x000fea0003800000 */
.L_x_2582:
[----:B------:R-:W0:Y:S02]  /*9e60*/  F2I.FTZ.TRUNC.NTZ R3, R24 ;  /* 0x0000001800037305 */ /* 0x000e24000021f100 */
[----:B0-----:R0:W-:Y:S01]  /*9e70*/  STG.E desc[UR36][R8.64], R3 ;  /* 0x0000000308007986 */ /* 0x0011e2000c101924 */
[----:B------:R-:W-:Y:S05]  /*9e80*/  BRA `(.L_x_2580) ;  /* 0x0000000800f87947 */ /* 0x000fea0003800000 */
.L_x_2581:
[----:B------:R-:W0:Y:S02]  /*9e90*/  F2I.FTZ.TRUNC.NTZ R3, R24 ;  /* 0x0000001800037305 */ /* 0x000e24000021f100 */
[----:B0-----:R0:W-:Y:S01]  /*9ea0*/  STG.E.U16 desc[UR36][R8.64], R3 ;  /* 0x0000000308007986 */ /* 0x0011e2000c101524 */
[----:B------:R-:W-:Y:S05]  /*9eb0*/  BRA `(.L_x_2580) ;  /* 0x0000000800ec7947 */ /* 0x000fea0003800000 */
.L_x_2576:
[----:B------:R-:W-:-:S13]  /*9ec0*/  ISETP.GT.AND P0, PT, R0, 0x6, PT ;  /* 0x000000060000780c */ /* 0x000fda0003f04270 */
[----:B------:R-:W-:Y:S05]  /*9ed0*/  @P0 BRA `(.L_x_2583) ;  /* 0x0000000000240947 */ /* 0x000fea0003800000 */
[----:B------:R-:W-:-:S13]  /*9ee0*/  ISETP.NE.AND P0, PT, R0, 0x5, PT ;  /* 0x000000050000780c */ /* 0x000fda0003f05270 */
[----:B------:R-:W-:Y:S05]  /*9ef0*/  @!P0 BRA `(.L_x_2584) ;  /* 0x0000000000108947 */ /* 0x000fea0003800000 */
[----:B------:R-:W-:-:S13]  /*9f00*/  ISETP.NE.AND P0, PT, R0, 0x6, PT ;  /* 0x000000060000780c */ /* 0x000fda0003f05270 */
[----:B------:R-:W-:Y:S05]  /*9f10*/  @P0 BRA `(.L_x_2579) ;  /* 0x0000000400fc0947 */ /* 0x000fea0003800000 */
[----:B------:R0:W-:Y:S01]  /*9f20*/  STG.E desc[UR36][R8.64], R24 ;  /* 0x0000001808007986 */ /* 0x0001e2000c101924 */
[----:B------:R-:W-:Y:S05]  /*9f30*/  BRA `(.L_x_2580) ;  /* 0x0000000800cc7947 */ /* 0x000fea0003800000 */
.L_x_2584:
[----:B------:R-:W-:-:S05]  /*9f40*/  F2FP.F16.F32.PACK_AB R24, RZ, R24 ;  /* 0x00000018ff18723e */ /* 0x000fca00000000ff */
[----:B------:R1:W-:Y:S01]  /*9f50*/  STG.E.U16 desc[UR36][R8.64], R24 ;  /* 0x0000001808007986 */ /* 0x0003e2000c101524 */
[----:B------:R-:W-:Y:S05]  /*9f60*/  BRA `(.L_x_2580) ;  /* 0x0000000800c07947 */ /* 0x000fea0003800000 */
.L_x_2583:
[----:B------:R-:W-:-:S13]  /*9f70*/  ISETP.NE.AND P0, PT, R0, 0x7, PT ;  /* 0x000000070000780c */ /* 0x000fda0003f05270 */
[----:B------:R-:W-:Y:S05]  /*9f80*/  @!P0 BRA `(.L_x_2585) ;  /* 0x00000000002c8947 */ /* 0x000fea0003800000 */
[----:B------:R-:W-:-:S13]  /*9f90*/  ISETP.NE.AND P0, PT, R0, 0x8, PT ;  /* 0x000000080000780c */ /* 0x000fda0003f05270 */
[----:B------:R-:W-:Y:S05]  /*9fa0*/  @!P0 BRA `(.L_x_2586) ;  /* 0x0000000000148947 */ /* 0x000fea0003800000 */
[----:B------:R-:W-:-:S13]  /*9fb0*/  ISETP.NE.AND P0, PT, R0, 0x9, PT ;  /* 0x000000090000780c */ /* 0x000fda0003f05270 */
[----:B------:R-:W-:Y:S05]  /*9fc0*/  @P0 BRA `(.L_x_2579) ;  /* 0x0000000400d00947 */ /* 0x000fea0003800000 */
[----:B------:R-:W-:-:S05]  /*9fd0*/  IMAD.MOV.U32 R25, RZ, RZ, RZ ;  /* 0x000000ffff197224 */ /* 0x000fca00078e00ff */
[----:B------:R3:W-:Y:S01]  /*9fe0*/  STG.E.64 desc[UR36][R8.64], R24 ;  /* 0x0000001808007986 */ /* 0x0007e2000c101b24 */
[----:B------:R-:W-:Y:S05]  /*9ff0*/  BRA `(.L_x_2580) ;  /* 0x00000008009c7947 */ /* 0x000fea0003800000 */
.L_x_2586:
[----:B------:R-:W-:-:S04]  /*a000*/  F2FP.F16.F32.PACK_AB R3, RZ, R24 ;  /* 0x00000018ff03723e */ /* 0x000fc800000000ff */
[----:B------:R-:W-:-:S05]  /*a010*/  PRMT R3, R3, 0x5410, RZ ;  /* 0x0000541003037816 */ /* 0x000fca00000000ff */
[----:B------:R4:W-:Y:S01]  /*a020*/  STG.E desc[UR36][R8.64], R3 ;  /* 0x0000000308007986 */ /* 0x0009e2000c101924 */
[----:B------:R-:W-:Y:S05]  /*a030*/  BRA `(.L_x_2580) ;  /* 0x00000008008c7947 */ /* 0x000fea0003800000 */
.L_x_2585:
[----:B------:R-:W-:-:S06]  /*a040*/  FMUL.FTZ R4, R24, 1 ;  /* 0x3f80000018047820 */ /* 0x000fcc0000410000 */
[----:B------:R-:W0:Y:S02]  /*a050*/  F2F.F64.F32 R4, R4 ;  /* 0x0000000400047310 */ /* 0x000e240000201800 */
[----:B0-----:R2:W-:Y:S01]  /*a060*/  STG.E.64 desc[UR36][R8.64], R4 ;  /* 0x0000000408007986 */ /* 0x0015e2000c101b24 */
[----:B------:R-:W-:Y:S05]  /*a070*/  BRA `(.L_x_2580) ;  /* 0x00000008007c7947 */ /* 0x000fea0003800000 */
.L_x_2575:
        /* <DEDUP_REMOVED lines=10> */
[----:B------:R-:W0:Y:S02]  /*a120*/  F2I.FTZ.U32.TRUNC.NTZ R3, R24 ;  /* 0x0000001800037305 */ /* 0x000e24000021f000 */
[----:B0-----:R0:W-:Y:S01]  /*a130*/  STG.E.U16 desc[UR36][R8.64], R3 ;  /* 0x0000000308007986 */ /* 0x0011e2000c101524 */
[----:B------:R-:W-:Y:S05]  /*a140*/  BRA `(.L_x_2580) ;  /* 0x0000000800487947 */ /* 0x000fea0003800000 */
.L_x_2590:
        /* <DEDUP_REMOVED lines=16> */
.L_x_2593:
[----:B------:R-:W-:-:S04]  /*a250*/  SHF.R.U32.HI R24, RZ, 0x18, R24 ;  /* 0x00000018ff187819 */ /* 0x000fc80000011618 */
[----:B------:R-:W-:-:S04]  /*a260*/  LOP3.LUT R3, R3, 0x80, R24, 0xf8, !PT ;  /* 0x0000008003037812 */ /* 0x000fc800078ef818 */
[----:B------:R-:W-:-:S07]  /*a270*/  PRMT R4, R3, 0x7610, R4 ;  /* 0x0000761003047816 */ /* 0x000fce0000000004 */
.L_x_2592:
[----:B------:R-:W-:Y:S05]  /*a280*/  BSYNC.RECONVERGENT B0 ;  /* 0x0000000000007941 */ /* 0x000fea0003800200 */
.L_x_2591:
[----:B------:R0:W-:Y:S01]  /*a290*/  STG.E.U8 desc[UR36][R8.64], R4 ;  /* 0x0000000408007986 */ /* 0x0001e2000c101124 */
[----:B------:R-:W-:Y:S05]  /*a2a0*/  BRA `(.L_x_2580) ;  /* 0x0000000400f07947 */ /* 0x000fea0003800000 */
.L_x_2589:
        /* <DEDUP_REMOVED lines=16> */
.L_x_2596:
[----:B------:R-:W-:-:S04]  /*a3b0*/  SHF.R.U32.HI R24, RZ, 0x18, R24 ;  /* 0x00000018ff187819 */ /* 0x000fc80000011618 */
[----:B------:R-:W-:-:S04]  /*a3c0*/  LOP3.LUT R3, R3, 0x80, R24, 0xf8, !PT ;  /* 0x0000008003037812 */ /* 0x000fc800078ef818 */
[----:B------:R-:W-:-:S07]  /*a3d0*/  PRMT R4, R3, 0x7610, R4 ;  /* 0x0000761003047816 */ /* 0x000fce0000000004 */
.L_x_2595:
[----:B------:R-:W-:Y:S05]  /*a3e0*/  BSYNC.RECONVERGENT B0 ;  /* 0x0000000000007941 */ /* 0x000fea0003800200 */
.L_x_2594:
[----:B------:R0:W-:Y:S01]  /*a3f0*/  STG.E.U8 desc[UR36][R8.64], R4 ;  /* 0x0000000408007986 */ /* 0x0001e2000c101124 */
[----:B------:R-:W-:Y:S05]  /*a400*/  BRA `(.L_x_2580) ;  /* 0x0000000400987947 */ /* 0x000fea0003800000 */
.L_x_2588:
[----:B------:R-:W-:-:S13]  /*a410*/  ISETP.NE.AND P0, PT, R0, 0x1c, PT ;  /* 0x0000001c0000780c */ /* 0x000fda0003f05270 */
[----:B------:R-:W-:Y:S05]  /*a420*/  @!P0 BRA `(.L_x_2597) ;  /* 0x0000000000588947 */ /* 0x000fea0003800000 */
[----:B------:R-:W-:-:S13]  /*a430*/  ISETP.NE.AND P0, PT, R0, 0x1d, PT ;  /* 0x0000001d0000780c */ /* 0x000fda0003f05270 */
[----:B------:R-:W-:Y:S05]  /*a440*/  @!P0 BRA `(.L_x_2598) ;  /* 0x0000000000448947 */ /* 0x000fea0003800000 */
[----:B------:R-:W-:-:S13]  /*a450*/  ISETP.NE.AND P0, PT, R0, 0x2c, PT ;  /* 0x0000002c0000780c */ /* 0x000fda0003f05270 */
[----:B------:R-:W-:Y:S05]  /*a460*/  @P0 BRA `(.L_x_2579) ;  /* 0x0000000000a80947 */ /* 0x000fea0003800000 */
        /* <DEDUP_REMOVED lines=15> */
.L_x_2598:
[----:B------:R-:W0:Y:S02]  /*a560*/  F2I.U64.TRUNC R24, R24 ;  /* 0x0000001800187311 */ /* 0x000e24000020d800 */
[----:B0-----:R0:W-:Y:S01]  /*a570*/  STG.E.64 desc[UR36][R8.64], R24 ;  /* 0x0000001808007986 */ /* 0x0011e2000c101b24 */
[----:B------:R-:W-:Y:S05]  /*a580*/  BRA `(.L_x_2580) ;  /* 0x0000000400387947 */ /* 0x000fea0003800000 */
.L_x_2597:
[----:B------:R-:W0:Y:S02]  /*a590*/  F2I.FTZ.U32.TRUNC.NTZ R3, R24 ;  /* 0x0000001800037305 */ /* 0x000e24000021f000 */
[----:B0-----:R0:W-:Y:S01]  /*a5a0*/  STG.E desc[UR36][R8.64], R3 ;  /* 0x0000000308007986 */ /* 0x0011e2000c101924 */
[----:B------:R-:W-:Y:S05]  /*a5b0*/  BRA `(.L_x_2580) ;  /* 0x00000004002c7947 */ /* 0x000fea0003800000 */
.L_x_2587:
[----:B------:R-:W-:-:S13]  /*a5c0*/  ISETP.GT.AND P0, PT, R0, 0xe, PT ;  /* 0x0000000e0000780c */ /* 0x000fda0003f04270 */
[----:B------:R-:W-:Y:S05]  /*a5d0*/  @P0 BRA `(.L_x_2599) ;  /* 0x0000000000340947 */ /* 0x000fea0003800000 */
[----:B------:R-:W-:-:S13]  /*a5e0*/  ISETP.NE.AND P0, PT, R0, 0xa, PT ;  /* 0x0000000a0000780c */ /* 0x000fda0003f05270 */
[----:B------:R-:W-:Y:S05]  /*a5f0*/  @!P0 BRA `(.L_x_2600) ;  /* 0x0000000000188947 */ /* 0x000fea0003800000 */
[----:B------:R-:W-:-:S13]  /*a600*/  ISETP.NE.AND P0, PT, R0, 0xb, PT ;  /* 0x0000000b0000780c */ /* 0x000fda0003f05270 */
[----:B------:R-:W-:Y:S05]  /*a610*/  @P0 BRA `(.L_x_2579) ;  /* 0x00000000003c0947 */ /* 0x000fea0003800000 */
[----:B------:R-:W-:-:S04]  /*a620*/  FSETP.NEU.FTZ.AND P0, PT, R24, RZ, PT ;  /* 0x000000ff1800720b */ /* 0x000fc80003f1d000 */
[----:B------:R-:W-:-:S05]  /*a630*/  SEL R3, RZ, 0x1, !P0 ;  /* 0x00000001ff037807 */ /* 0x000fca0004000000 */
[----:B------:R0:W-:Y:S01]  /*a640*/  STG.E.U8 desc[UR36][R8.64], R3 ;  /* 0x0000000308007986 */ /* 0x0001e2000c101124 */
[----:B------:R-:W-:Y:S05]  /*a650*/  BRA `(.L_x_2580) ;  /* 0x0000000400047947 */ /* 0x000fea0003800000 */
.L_x_2600:
[----:B------:R-:W-:Y:S01]  /*a660*/  FMUL.FTZ R4, R24, 1 ;  /* 0x3f80000018047820 */ /* 0x000fe20000410000 */
[----:B------:R-:W-:-:S05]  /*a670*/  CS2R R6, SRZ ;  /* 0x0000000000067805 */ /* 0x000fca000001ff00 */
[----:B------:R-:W0:Y:S02]  /*a680*/  F2F.F64.F32 R4, R4 ;  /* 0x0000000400047310 */ /* 0x000e240000201800 */
[----:B0-----:R0:W-:Y:S01]  /*a690*/  STG.E.128 desc[UR36][R8.64], R4 ;  /* 0x0000000408007986 */ /* 0x0011e2000c101d24 */
[----:B------:R-:W-:Y:S05]  /*a6a0*/  BRA `(.L_x_2580) ;  /* 0x0000000000f07947 */ /* 0x000fea0003800000 */
.L_x_2599:
[----:B------:R-:W-:-:S13]  /*a6b0*/  ISETP.NE.AND P0, PT, R0, 0xf, PT ;  /* 0x0000000f0000780c */ /* 0x000fda0003f05270 */
[----:B------:R-:W-:Y:S05]  /*a6c0*/  @!P0 BRA `(.L_x_2601) ;  /* 0x0000000000e08947 */ /* 0x000fea0003800000 */
[----:B------:R-:W-:-:S13]  /*a6d0*/  ISETP.NE.AND P0, PT, R0, 0x17, PT ;  /* 0x000000170000780c */ /* 0x000fda0003f05270 */
[----:B------:R-:W-:Y:S05]  /*a6e0*/  @!P0 BRA `(.L_x_2602) ;  /* 0x00000000008c8947 */ /* 0x000fea0003800000 */
[----:B------:R-:W-:-:S13]  /*a6f0*/  ISETP.NE.AND P0, PT, R0, 0x18, PT ;  /* 0x000000180000780c */ /* 0x000fda0003f05270 */
[----:B------:R-:W-:Y:S05]  /*a700*/  @!P0 BRA `(.L_x_2603) ;  /* 0x0000000000448947 */ /* 0x000fea0003800000 */
.L_x_2579:
        /* <DEDUP_REMOVED lines=16> */
.L_x_2604:
[----:B------:R-:W-:Y:S05]  /*a810*/  BRA `(.L_x_2580) ;  /* 0x0000000000947947 */ /* 0x000fea0003800000 */
.L_x_2603:
        /* <DEDUP_REMOVED lines=12> */
.L_x_2606:
[----:B------:R-:W-:Y:S05]  /*a8e0*/  BSYNC.RECONVERGENT B0 ;  /* 0x0000000000007941 */ /* 0x000fea0003800200 */
.L_x_2605:
[----:B------:R-:W-:-:S05]  /*a8f0*/  LOP3.LUT R3, R0, 0x80, R5, 0xf8, !PT ;  /* 0x0000008000037812 */ /* 0x000fca00078ef805 */
[----:B------:R0:W-:Y:S01]  /*a900*/  STG.E.U8 desc[UR36][R8.64], R3 ;  /* 0x0000000308007986 */ /* 0x0001e2000c101124 */
[----:B------:R-:W-:Y:S05]  /*a910*/  BRA `(.L_x_2580) ;  /* 0x0000000000547947 */ /* 0x000fea0003800000 */
.L_x_2602:
        /* <DEDUP_REMOVED lines=11> */
.L_x_2608:
[----:B------:R-:W-:Y:S01]  /*a9d0*/  IMAD.MOV.U32 R0, RZ, RZ, 0x7f ;  /* 0x0000007fff007424 */ /* 0x000fe200078e00ff */
[----:B------:R-:W-:-:S04]  /*a9e0*/  ISETP.GT.U32.AND P0, PT, R4, 0x7f800000, PT ;  /* 0x7f8000000400780c */ /* 0x000fc80003f04070 */
[----:B------:R-:W-:-:S09]  /*a9f0*/  SEL R0, R0, 0x7c, P0 ;  /* 0x0000007c00007807 */ /* 0x000fd20000000000 */
.L_x_2609:
[----:B------:R-:W-:Y:S05]  /*aa00*/  BSYNC.RECONVERGENT B0 ;  /* 0x0000000000007941 */ /* 0x000fea0003800200 */
.L_x_2607:
[----:B------:R-:W-:-:S04]  /*aa10*/  SHF.R.U32.HI R3, RZ, 0x18, R24 ;  /* 0x00000018ff037819 */ /* 0x000fc80000011618 */
[----:B------:R-:W-:-:S05]  /*aa20*/  LOP3.LUT R3, R0, 0x80, R3, 0xf8, !PT ;  /* 0x0000008000037812 */ /* 0x000fca00078ef803 */
[----:B------:R0:W-:Y:S01]  /*aa30*/  STG.E.U8 desc[UR36][R8.64], R3 ;  /* 0x0000000308007986 */ /* 0x0001e2000c101124 */
[----:B------:R-:W-:Y:S05]  /*aa40*/  BRA `(.L_x_2580) ;  /* 0x0000000000087947 */ /* 0x000fea0003800000 */
.L_x_2601:
[----:B------:R-:W-:-:S05]  /*aa50*/  F2FP.BF16.F32.PACK_AB R24, RZ, R24 ;  /* 0x00000018ff18723e */ /* 0x000fca00000010ff */
[----:B------:R0:W-:Y:S02]  /*aa60*/  STG.E.U16 desc[UR36][R8.64], R24 ;  /* 0x0000001808007986 */ /* 0x0001e4000c101524 */
.L_x_2580:
[----:B------:R-:W-:-:S07]  /*aa70*/  VIADD R19, R19, 0x80 ;  /* 0x0000008013137836 */ /* 0x000fce0000000000 */
.L_x_2539:
[----:B------:R-:W-:Y:S05]  /*aa80*/  BSYNC.RECONVERGENT B6 ;  /* 0x0000000000067941 */ /* 0x000fea0003800200 */
.L_x_2538:
[----:B------:R-:W-:-:S13]  /*aa90*/  ISETP.GE.AND P0, PT, R19, R17, PT ;  /* 0x000000111300720c */ /* 0x000fda0003f06270 */
[----:B------:R-:W-:Y:S05]  /*aaa0*/  @P0 EXIT ;  /* 0x000000000000094d */ /* 0x000fea0003800000 */
[----:B0-2-4-:R-:W0:Y:S01]  /*aab0*/  LDC.64 R4, c[0x0][0x388] ;  /* 0x0000e200ff047b82 */ /* 0x015e220000000a00 */
[----:B------:R-:W3:Y:S01]  /*aac0*/  LDCU UR4, c[0x0][0x3b4] ;  /* 0x00007680ff0477ac */ /* 0x000ee20008000800 */
[----:B-1----:R-:W-:Y:S01]  /*aad0*/  PRMT R0, R16, 0x9910, RZ ;  /* 0x0000991010007816 */ /* 0x002fe200000000ff */
[----:B------:R-:W-:-:S03]  /*aae0*/  IMAD R2, R2, 0x200, R19 ;  /* 0x0000020002027824 */ /* 0x000fc600078e0213 */
[----:B------:R-:W-:Y:S01]  /*aaf0*/  ISETP.GT.AND P1, PT, R0, 0x9, PT ;  /* 0x000000090000780c */ /* 0x000fe20003f24270 */
[----:B---3--:R-:W-:-:S05]  /*ab00*/  IMAD R3, R2, UR4, RZ ;  /* 0x0000000402037c24 */ /* 0x008fca000f8e02ff */
        /* <DEDUP_REMOVED lines=12> */
[----:B0-----:R-:W-:Y:S01]  /*abd0*/  STG.E.U8 desc[UR36][R2.64], R5 ;  /* 0x0000000502007986 */ /* 0x001fe2000c101124 */
[----:B------:R-:W-:Y:S05]  /*abe0*/  EXIT ;  /* 0x000000000000794d */ /* 0x000fea0003800000 */
.L_x_2613:
[----:B-----5:R-:W0:Y:S02]  /*abf0*/  F2I.S64.TRUNC R18, R18 ;  /* 0x0000001200127311 */ /* 0x020e24000020d900 */
[----:B0-----:R-:W-:-:S05]  /*ac00*/  IMAD.MOV.U32 R5, RZ, RZ, R18 ;  /* 0x000000ffff057224 */ /* 0x001fca00078e0012 */
[----:B------:R-:W-:Y:S01]  /*ac10*/  STG.E.U8 desc[UR36][R2.64], R5 ;  /* 0x0000000502007986 */ /* 0x000fe2000c101124 */
[----:B------:R-:W-:Y:S05]  /*ac20*/  EXIT ;  /* 0x000000000000794d */ /* 0x000fea0003800000 */
.L_x_2612:
[----:B------:R-:W-:-:S13]  /*ac30*/  ISETP.NE.AND P0, PT, R0, 0x2, PT ;  /* 0x000000020000780c */ /* 0x000fda0003f05270 */
[----:B------:R-:W-:Y:S05]  /*ac40*/  @!P0 BRA `(.L_x_2615) ;  /* 0x0000000000288947 */ /* 0x000fea0003800000 */
[----:B------:R-:W-:-:S13]  /*ac50*/  ISETP.NE.AND P0, PT, R0, 0x3, PT ;  /* 0x000000030000780c */ /* 0x000fda0003f05270 */
[----:B------:R-:W-:Y:S05]  /*ac60*/  @!P0 BRA `(.L_x_2616) ;  /* 0x0000000000148947 */ /* 0x000fea0003800000 */
[----:B------:R-:W-:-:S13]  /*ac70*/  ISETP.NE.AND P0, PT, R0, 0x4, PT ;  /* 0x000000040000780c */ /* 0x000fda0003f05270 */
[----:B------:R-:W-:Y:S05]  /*ac80*/  @P0 BRA `(.L_x_2614) ;  /* 0x0000000800380947 */ /* 0x000fea0003800000 */
[----:B-----5:R-:W0:Y:S02]  /*ac90*/  F2I.S64.TRUNC R18, R18 ;  /* 0x0000001200127311 */ /* 0x020e24000020d900 */
[----:B0-----:R-:W-:Y:S01]  /*aca0*/  STG.E.64 desc[UR36][R2.64], R18 ;  /* 0x0000001202007986 */ /* 0x001fe2000c101b24 */
[----:B------:R-:W-:Y:S05]  /*acb0*/  EXIT ;  /* 0x000000000000794d */ /* 0x000fea0003800000 */
.L_x_2616:
[----:B-----5:R-:W0:Y:S02]  /*acc0*/  F2I.FTZ.TRUNC.NTZ R5, R18 ;  /* 0x0000001200057305 */ /* 0x020e24000021f100 */
[----:B0-----:R-:W-:Y:S01]  /*acd0*/  STG.E desc[UR36][R2.64], R5 ;  /* 0x0000000502007986 */ /* 0x001fe2000c101924 */
[----:B------:R-:W-:Y:S05]  /*ace0*/  EXIT ;  /* 0x000000000000794d */ /* 0x000fea0003800000 */
.L_x_2615:
[----:B-----5:R-:W0:Y:S02]  /*acf0*/  F2I.FTZ.TRUNC.NTZ R5, R18 ;  /* 0x0000001200057305 */ /* 0x020e24000021f100 */
[----:B0-----:R-:W-:Y:S01]  /*ad00*/  STG.E.U16 desc[UR36][R2.64], R5 ;  /* 0x0000000502007986 */ /* 0x001fe2000c101524 */
[----:B------:R-:W-:Y:S05]  /*ad10*/  EXIT ;  /* 0x000000000000794d */ /* 0x000fea0003800000 */
.L_x_2611:
[----:B------:R-:W-:-:S13]  /*ad20*/  ISETP.GT.AND P0, PT, R0, 0x6, PT ;  /* 0x000000060000780c */ /* 0x000fda0003f04270 */
[----:B------:R-:W-:Y:S05]  /*ad30*/  @P0 BRA `(.L_x_2617) ;  /* 0x0000000000240947 */ /* 0x000fea0003800000 */
[----:B------:R-:W-:-:S13]  /*ad40*/  ISETP.NE.AND P0, PT, R0, 0x5, PT ;  /* 0x000000050000780c */ /* 0x000fda0003f05270 */
[----:B------:R-:W-:Y:S05]  /*ad50*/  @!P0 BRA `(.L_x_2618) ;  /* 0x0000000000108947 */ /* 0x000fea0003800000 */
[----:B------:R-:W-:-:S13]  /*ad60*/  ISETP.NE.AND P0, PT, R0, 0x6, PT ;  /* 0x000000060000780c */ /* 0x000fda0003f05270 */
[----:B------:R-:W-:Y:S05]  /*ad70*/  @P0 BRA `(.L_x_2614) ;  /* 0x0000000400fc0947 */ /* 0x000fea0003800000 */
[----:B-----5:R-:W-:Y:S01]  /*ad80*/  STG.E desc[UR36][R2.64], R18 ;  /* 0x0000001202007986 */ /* 0x020fe2000c101924 */
[----:B------:R-:W-:Y:S05]  /*ad90*/  EXIT ;  /* 0x000000000000794d */ /* 0x000fea0003800000 */
.L_x_2618:
[----:B-----5:R-:W-:-:S05]  /*ada0*/  F2FP.F16.F32.PACK_AB R18, RZ, R18 ;  /* 0x00000012ff12723e */ /* 0x020fca00000000ff */
[----:B------:R-:W-:Y:S01]  /*adb0*/  STG.E.U16 desc[UR36][R2.64], R18 ;  /* 0x0000001202007986 */ /* 0x000fe2000c101524 */
[----:B------:R-:W-:Y:S05]  /*adc0*/  EXIT ;  /* 0x000000000000794d */ /* 0x000fea0003800000 */
.L_x_2617:
[----:B------:R-:W-:-:S13]  /*add0*/  ISETP.NE.AND P0, PT, R0, 0x7, PT ;  /* 0x000000070000780c */ /* 0x000fda0003f05270 */
[----:B------:R-:W-:Y:S05]  /*ade0*/  @!P0 BRA `(.L_x_2619) ;  /* 0x00000000002c8947 */ /* 0x000fea0003800000 */
[----:B------:R-:W-:-:S13]  /*adf0*/  ISETP.NE.AND P0, PT, R0, 0x8, PT ;  /* 0x000000080000780c */ /* 0x000fda0003f05270 */
[----:B------:R-:W-:Y:S05]  /*ae00*/  @!P0 BRA `(.L_x_2620) ;  /* 0x0000000000148947 */ /* 0x000fea0003800000 */
[----:B------:R-:W-:-:S13]  /*ae10*/  ISETP.NE.AND P0, PT, R0, 0x9, PT ;  /* 0x000000090000780c */ /* 0x000fda0003f05270 */
[----:B------:R-:W-:Y:S05]  /*ae20*/  @P0 BRA `(.L_x_2614) ;  /* 0x0000000400d00947 */ /* 0x000fea0003800000 */
[----:B------:R-:W-:-:S05]  /*ae30*/  IMAD.MOV.U32 R19, RZ, RZ, RZ ;  /* 0x000000ffff137224 */ /* 0x000fca00078e00ff */
[----:B-----5:R-:W-:Y:S01]  /*ae40*/  STG.E.64 desc[UR36][R2.64], R18 ;  /* 0x0000001202007986 */ /* 0x020fe2000c101b24 */
[----:B------:R-:W-:Y:S05]  /*ae50*/  EXIT ;  /* 0x000000000000794d */ /* 0x000fea0003800000 */
.L_x_2620:
[----:B-----5:R-:W-:-:S04]  /*ae60*/  F2FP.F16.F32.PACK_AB R5, RZ, R18 ;  /* 0x00000012ff05723e */ /* 0x020fc800000000ff */
[----:B------:R-:W-:-:S05]  /*ae70*/  PRMT R5, R5, 0x5410, RZ ;  /* 0x0000541005057816 */ /* 0x000fca00000000ff */
[----:B------:R-:W-:Y:S01]  /*ae80*/  STG.E desc[UR36][R2.64], R5 ;  /* 0x0000000502007986 */ /* 0x000fe2000c101924 */
[----:B------:R-:W-:Y:S05]  /*ae90*/  EXIT ;  /* 0x000000000000794d */ /* 0x000fea0003800000 */
.L_x_2619:
[----:B-----5:R-:W-:-:S06]  /*aea0*/  FMUL.FTZ R4, R18, 1 ;  /* 0x3f80000012047820 */ /* 0x020fcc0000410000 */
[----:B------:R-:W0:Y:S02]  /*aeb0*/  F2F.F64.F32 R4, R4 ;  /* 0x0000000400047310 */ /* 0x000e240000201800 */
[----:B0-----:R-:W-:Y:S01]  /*aec0*/  STG.E.64 desc[UR36][R2.64], R4 ;  /* 0x0000000402007986 */ /* 0x001fe2000c101b24 */
[----:B------:R-:W-:Y:S05]  /*aed0*/  EXIT ;  /* 0x000000000000794d */ /* 0x000fea0003800000 */
.L_x_2610:
        /* <DEDUP_REMOVED lines=11> */
[----:B0-----:R-:W-:Y:S01]  /*af90*/  STG.E.U16 desc[UR36][R2.64], R5 ;  /* 0x0000000502007986 */ /* 0x001fe2000c101524 */
[----:B------:R-:W-:Y:S05]  /*afa0*/  EXIT ;  /* 0x000000000000794d */ /* 0x000fea0003800000 */
.L_x_2624:
        /* <DEDUP_REMOVED lines=16> */
.L_x_2627:
[----:B------:R-:W-:-:S04]  /*b0b0*/  SHF.R.U32.HI R18, RZ, 0x18, R18 ;  /* 0x00000018ff127819 */ /* 0x000fc80000011612 */
[----:B------:R-:W-:-:S04]  /*b0c0*/  LOP3.LUT R5, R5, 0x80, R18, 0xf8, !PT ;  /* 0x0000008005057812 */ /* 0x000fc800078ef812 */
[----:B------:R-:W-:-:S07]  /*b0d0*/  PRMT R0, R5, 0x7610, R0 ;  /* 0x0000761005007816 */ /* 0x000fce0000000000 */
.L_x_2626:
[----:B------:R-:W-:Y:S05]  /*b0e0*/  BSYNC.RECONVERGENT B0 ;  /* 0x0000000000007941 */ /* 0x000fea0003800200 */
.L_x_2625:
[----:B------:R-:W-:Y:S01]  /*b0f0*/  STG.E.U8 desc[UR36][R2.64], R0 ;  /* 0x0000000002007986 */ /* 0x000fe2000c101124 */
[----:B------:R-:W-:Y:S05]  /*b100*/  EXIT ;  /* 0x000000000000794d */ /* 0x000fea0003800000 */
.L_x_2623:
        /* <DEDUP_REMOVED lines=16> */
.L_x_2630:
[----:B------:R-:W-:-:S04]  /*b210*/  SHF.R.U32.HI R18, RZ, 0x18, R18 ;  /* 0x00000018ff127819 */ /* 0x000fc80000011612 */
[----:B------:R-:W-:-:S04]  /*b220*/  LOP3.LUT R5, R5, 0x80, R18, 0xf8, !PT ;  /* 0x0000008005057812 */ /* 0x000fc800078ef812 */
[----:B------:R-:W-:-:S07]  /*b230*/  PRMT R0, R5, 0x7610, R0 ;  /* 0x0000761005007816 */ /* 0x000fce0000000000 */
.L_x_2629:
[----:B------:R-:W-:Y:S05]  /*b240*/  BSYNC.RECONVERGENT B0 ;  /* 0x0000000000007941 */ /* 0x000fea0003800200 */
.L_x_2628:
[----:B------:R-:W-:Y:S01]  /*b250*/  STG.E.U8 desc[UR36][R2.64], R0 ;  /* 0x0000000002007986 */ /* 0x000fe2000c101124 */
[----:B------:R-:W-:Y:S05]  /*b260*/  EXIT ;  /* 0x000000000000794d */ /* 0x000fea0003800000 */
.L_x_2622:
        /* <DEDUP_REMOVED lines=21> */
.L_x_2632:
[----:B-----5:R-:W0:Y:S02]  /*b3c0*/  F2I.U64.TRUNC R18, R18 ;  /* 0x0000001200127311 */ /* 0x020e24000020d800 */
[----:B0-----:R-:W-:Y:S01]  /*b3d0*/  STG.E.64 desc[UR36][R2.64], R18 ;  /* 0x0000001202007986 */ /* 0x001fe2000c101b24 */
[----:B------:R-:W-:Y:S05]  /*b3e0*/  EXIT ;  /* 0x000000000000794d */ /* 0x000fea0003800000 */
.L_x_2631:
[----:B-----5:R-:W0:Y:S02]  /*b3f0*/  F2I.FTZ.U32.TRUNC.NTZ R5, R18 ;  /* 0x0000001200057305 */ /* 0x020e24000021f000 */
[----:B0-----:R-:W-:Y:S01]  /*b400*/  STG.E desc[UR36][R2.64], R5 ;  /* 0x0000000502007986 */ /* 0x001fe2000c101924 */
[----:B------:R-:W-:Y:S05]  /*b410*/  EXIT ;  /* 0x000000000000794d */ /* 0x000fea0003800000 */
.L_x_2621:
        /* <DEDUP_REMOVED lines=8> */
[----:B------:R-:W-:Y:S01]  /*b4a0*/  STG.E.U8 desc[UR36][R2.64], R5 ;  /* 0x0000000502007986 */ /* 0x000fe2000c101124 */
[----:B------:R-:W-:Y:S05]  /*b4b0*/  EXIT ;  /* 0x000000000000794d */ /* 0x000fea0003800000 */
.L_x_2634:
[----:B-----5:R-:W-:Y:S01]  /*b4c0*/  FMUL.FTZ R4, R18, 1 ;  /* 0x3f80000012047820 */ /* 0x020fe20000410000 */
[----:B------:R-:W-:-:S05]  /*b4d0*/  CS2R R6, SRZ ;  /* 0x0000000000067805 */ /* 0x000fca000001ff00 */
[----:B------:R-:W0:Y:S02]  /*b4e0*/  F2F.F64.F32 R4, R4 ;  /* 0x0000000400047310 */ /* 0x000e240000201800 */
[----:B0-----:R-:W-:Y:S01]  /*b4f0*/  STG.E.128 desc[UR36][R2.64], R4 ;  /* 0x0000000402007986 */ /* 0x001fe2000c101d24 */
[----:B------:R-:W-:Y:S05]  /*b500*/  EXIT ;  /* 0x000000000000794d */ /* 0x000fea0003800000 */
.L_x_2633:
[----:B------:R-:W-:-:S13]  /*b510*/  ISETP.NE.AND P0, PT, R0, 0xf, PT ;  /* 0x0000000f0000780c */ /* 0x000fda0003f05270 */
[----:B------:R-:W-:Y:S05]  /*b520*/  @!P0 BRA `(.L_x_2635) ;  /* 0x0000000000e08947 */ /* 0x000fea0003800000 */
[----:B------:R-:W-:-:S13]  /*b530*/  ISETP.NE.AND P0, PT, R0, 0x17, PT ;  /* 0x000000170000780c */ /* 0x000fda0003f05270 */
[----:B------:R-:W-:Y:S05]  /*b540*/  @!P0 BRA `(.L_x_2636) ;  /* 0x00000000008c8947 */ /* 0x000fea0003800000 */
[----:B------:R-:W-:-:S13]  /*b550*/  ISETP.NE.AND P0, PT, R0, 0x18, PT ;  /* 0x000000180000780c */ /* 0x000fda0003f05270 */
[----:B------:R-:W-:Y:S05]  /*b560*/  @!P0 BRA `(.L_x_2637) ;  /* 0x0000000000448947 */ /* 0x000fea0003800000 */
.L_x_2614:
        /* <DEDUP_REMOVED lines=15> */
[----:B--2--5:R-:W-:Y:S05]  /*b660*/  CALL.ABS.NOINC R2 ;  /* 0x0000000002007343 */ /* 0x024fea0003c00000 */
.L_x_2638:
[----:B------:R-:W-:Y:S05]  /*b670*/  EXIT ;  /* 0x000000000000794d */ /* 0x000fea0003800000 */
.L_x_2637:
        /* <DEDUP_REMOVED lines=12> */
.L_x_2640:
[----:B------:R-:W-:Y:S05]  /*b740*/  BSYNC.RECONVERGENT B0 ;  /* 0x0000000000007941 */ /* 0x000fea0003800200 */
.L_x_2639:
[----:B------:R-:W-:-:S05]  /*b750*/  LOP3.LUT R5, R0, 0x80, R7, 0xf8, !PT ;  /* 0x0000008000057812 */ /* 0x000fca00078ef807 */
[----:B------:R-:W-:Y:S01]  /*b760*/  STG.E.U8 desc[UR36][R2.64], R5 ;  /* 0x0000000502007986 */ /* 0x000fe2000c101124 */
[----:B------:R-:W-:Y:S05]  /*b770*/  EXIT ;  /* 0x000000000000794d */ /* 0x000fea0003800000 */
.L_x_2636:
        /* <DEDUP_REMOVED lines=11> */
.L_x_2642:
[----:B------:R-:W-:Y:S01]  /*b830*/  IMAD.MOV.U32 R0, RZ, RZ, 0x7f ;  /* 0x0000007fff007424 */ /* 0x000fe200078e00ff */
[----:B------:R-:W-:-:S04]  /*b840*/  ISETP.GT.U32.AND P0, PT, R4, 0x7f800000, PT ;  /* 0x7f8000000400780c */ /* 0x000fc80003f04070 */
[----:B------:R-:W-:-:S09]  /*b850*/  SEL R0, R0, 0x7c, P0 ;  /* 0x0000007c00007807 */ /* 0x000fd20000000000 */
.L_x_2643:
[----:B------:R-:W-:Y:S05]  /*b860*/  BSYNC.RECONVERGENT B0 ;  /* 0x0000000000007941 */ /* 0x000fea0003800200 */
.L_x_2641:
[----:B------:R-:W-:-:S04]  /*b870*/  SHF.R.U32.HI R5, RZ, 0x18, R18 ;  /* 0x00000018ff057819 */ /* 0x000fc80000011612 */
[----:B------:R-:W-:-:S05]  /*b880*/  LOP3.LUT R5, R0, 0x80, R5, 0xf8, !PT ;  /* 0x0000008000057812 */ /* 0x000fca00078ef805 */
[----:B------:R-:W-:Y:S01]  /*b890*/  STG.E.U8 desc[UR36][R2.64], R5 ;  /* 0x0000000502007986 */ /* 0x000fe2000c101124 */
[----:B------:R-:W-:Y:S05]  /*b8a0*/  EXIT ;  /* 0x000000000000794d */ /* 0x000fea0003800000 */
.L_x_2635:
[----:B-----5:R-:W-:-:S05]  /*b8b0*/  F2FP.BF16.F32.PACK_AB R18, RZ, R18 ;  /* 0x00000012ff12723e */ /* 0x020fca00000010ff */
[----:B------:R-:W-:Y:S01]  /*b8c0*/  STG.E.U16 desc[UR36][R2.64], R18 ;  /* 0x0000001202007986 */ /* 0x000fe2000c101524 */
[----:B------:R-:W-:Y:S05]  /*b8d0*/  EXIT ;  /* 0x000000000000794d */ /* 0x000fea0003800000 */
.L_x_2644:
        /* <DEDUP_REMOVED lines=10> */
.L_x_7848:


//--------------------- .text._ZN2at6native18elementwise_kernelILi128ELi2EZNS0_22gpu_kernel_impl_nocastIZZZNS0_61_GLOBAL__N__b29612f4_23_ActivationMishKernel_cu_9e10b42f_310420mish_backward_kernelERNS_14TensorIteratorEENKUlvE_clEvENKUlvE0_clEvEUlffE_EEvRNS_18TensorIteratorBaseERKT_EUliE_EEviT1_ --------------------------
	.section	.text._ZN2at6native18elementwise_kernelILi128ELi2EZNS0_22gpu_kernel_impl_nocastIZZZNS0_61_GLOBAL__N__b29612f4_23_ActivationMishKernel_cu_9e10b42f_310420mish_backward_kernelERNS_14TensorIteratorEENKUlvE_clEvENKUlvE0_clEvEUlffE_EEvRNS_18TensorIteratorBaseERKT_EUliE_EEviT1_,"ax",@progbits
	.align	128
        .global         _ZN2at6native18elementwise_kernelILi128ELi2EZNS0_22gpu_kernel_impl_nocastIZZZNS0_61_GLOBAL__N__b29612f4_23_ActivationMishKernel_cu_9e10b42f_310420mish_backward_kernelERNS_14TensorIteratorEENKUlvE_clEvENKUlvE0_clEvEUlffE_EEvRNS_18TensorIteratorBaseERKT_EUliE_EEviT1_
        .type           _ZN2at6native18elementwise_kernelILi128ELi2EZNS0_22gpu_kernel_impl_nocastIZZZNS0_61_GLOBAL__N__b29612f4_23_ActivationMishKernel_cu_9e10b42f_310420mish_backward_kernelERNS_14TensorIteratorEENKUlvE_clEvENKUlvE0_clEvEUlffE_EEvRNS_18TensorIteratorBaseERKT_EUliE_EEviT1_,@function
        .size           _ZN2at6native18elementwise_kernelILi128ELi2EZNS0_22gpu_kernel_impl_nocastIZZZNS0_61_GLOBAL__N__b29612f4_23_ActivationMishKernel_cu_9e10b42f_310420mish_backward_kernelERNS_14TensorIteratorEENKUlvE_clEvENKUlvE0_clEvEUlffE_EEvRNS_18TensorIteratorBaseERKT_EUliE_EEviT1_,(.L_x_7849 - _ZN2at6native18elementwise_kernelILi128ELi2EZNS0_22gpu_kernel_impl_nocastIZZZNS0_61_GLOBAL__N__b29612f4_23_ActivationMishKernel_cu_9e10b42f_310420mish_backward_kernelERNS_14TensorIteratorEENKUlvE_clEvENKUlvE0_clEvEUlffE_EEvRNS_18TensorIteratorBaseERKT_EUliE_EEviT1_)
        .other          _ZN2at6native18elementwise_kernelILi128ELi2EZNS0_22gpu_kernel_impl_nocastIZZZNS0_61_GLOBAL__N__b29612f4_23_ActivationMishKernel_cu_9e10b42f_310420mish_backward_kernelERNS_14TensorIteratorEENKUlvE_clEvENKUlvE0_clEvEUlffE_EEvRNS_18TensorIteratorBaseERKT_EUliE_EEviT1_,@"STO_CUDA_ENTRY STV_DEFAULT"
_ZN2at6native18elementwise_kernelILi128ELi2EZNS0_22gpu_kernel_impl_nocastIZZZNS0_61_GLOBAL__N__b29612f4_23_ActivationMishKernel_cu_9e10b42f_310420mish_backward_kernelERNS_14TensorIteratorEENKUlvE_clEvENKUlvE0_clEvEUlffE_EEvRNS_18TensorIteratorBaseERKT_EUliE_EEviT1_:
.text._ZN2at6native18elementwise_kernelILi128ELi2EZNS0_22gpu_kernel_impl_nocastIZZZNS0_61_GLOBAL__N__b29612f4_23_ActivationMishKernel_cu_9e10b42f_310420mish_backward_kernelERNS_14TensorIteratorEENKUlvE_clEvENKUlvE0_clEvEUlffE_EEvRNS_18TensorIteratorBaseERKT_EUliE_EEviT1_:
        /* <DEDUP_REMOVED lines=10> */
[----:B------:R-:W-:Y:S01]  /*00a0*/  BSSY.RECONVERGENT B0, `(.L_x_2646) ;  /* 0x0000031000007945 */ /* 0x000fe20003800200 */
[----:B0-----:R-:W-:-:S13]  /*00b0*/  ISETP.GE.AND P0, PT, R3, UR4, PT ;  /* 0x0000000403007c0c */ /* 0x001fda000bf06270 */
[----:B------:R-:W-:Y:S05]  /*00c0*/  @P0 BRA `(.L_x_2647) ;  /* 0x0000000000b80947 */ /* 0x000fea0003800000 */
[----:B------:R-:W0:Y:S02]  /*00d0*/  LDC.64 R8, c[0x0][0x5f8] ;  /* 0x00017e00ff087b82 */ /* 0x000e240000000a00 */
[----:B0-----:R0:W2:Y:S06]  /*00e0*/  LDG.E R0, desc[UR6][R8.64] ;  /* 0x0000000608007981 */ /* 0x0010ac000c1e1900 */
[----:B------:R-:W1:Y:S02]  /*00f0*/  LDC.64 R6, c[0x0][0x5f0] ;  /* 0x00017c00ff067b82 */ /* 0x000e640000000a00 */
[----:B-1----:R1:W3:Y:S01]  /*0100*/  LDG.E R2, desc[UR6][R6.64] ;  /* 0x0000000606027981 */ /* 0x0022e2000c1e1900 */
[----:B------:R-:W-:Y:S01]  /*0110*/  HFMA2 R12, -RZ, RZ, 1.625, 0 ;  /* 0x3e800000ff0c7431 */ /* 0x000fe200000001ff */
[----:B0-----:R-:W-:-:S02]  /*0120*/  MOV R9, 0x3d39bf78 ;  /* 0x3d39bf7800097802 */ /* 0x001fc40000000f00 */
[----:B------:R-:W-:Y:S01]  /*0130*/  IADD3 R3, PT, PT, R3, 0x80, RZ ;  /* 0x0000008003037810 */ /* 0x000fe20007ffe0ff */
[C---:B--2---:R-:W-:Y:S01]  /*0140*/  FMUL.FTZ R4, R0.reuse, 1.4426950216293334961 ;  /* 0x3fb8aa3b00047820 */ /* 0x044fe20000410000 */
[----:B-1----:R-:W-:-:S05]  /*0150*/  FMUL.FTZ R6, R0, -1.4426950216293334961 ;  /* 0xbfb8aa3b00067820 */ /* 0x002fca0000410000 */
[----:B------:R-:W0:Y:S08]  /*0160*/  MUFU.EX2 R4, R4 ;  /* 0x0000000400047308 */ /* 0x000e300000000800 */
[----:B------:R-:W1:Y:S01]  /*0170*/  MUFU.EX2 R6, R6 ;  /* 0x0000000600067308 */ /* 0x000e620000000800 */
        /* <DEDUP_REMOVED lines=10> */
[----:B------:R-:W-:-:S03]  /*0220*/  FMUL.FTZ R5, R5, 1.1920928955078125e-07 ;  /* 0x3400000005057820 */ /* 0x000fc60000410000 */
        /* <DEDUP_REMOVED lines=22> */
[----:B---3--:R-:W-:-:S05]  /*0390*/  FMUL.FTZ R9, R2, R9 ;  /* 0x0000000902097220 */ /* 0x008fca0000410000 */
[----:B-1----:R0:W-:Y:S02]  /*03a0*/  STG.E desc[UR6][R4.64], R9 ;  /* 0x0000000904007986 */ /* 0x0021e4000c101906 */
.L_x_2647:
[----:B------:R-:W-:Y:S05]  /*03b0*/  BSYNC.RECONVERGENT B0 ;  /* 0x0000000000007941 */ /* 0x000fea0003800200 */
.L_x_2646:
[----:B------:R-:W-:-:S13]  /*03c0*/  ISETP.GE.AND P0, PT, R3, UR4, PT ;  /* 0x0000000403007c0c */ /* 0x000fda000bf06270 */
[----:B------:R-:W-:Y:S05]  /*03d0*/  @P0 EXIT ;  /* 0x000000000000094d */ /* 0x000fea0003800000 */
[----:B0-----:R-:W0:Y:S02]  /*03e0*/  LDC.64 R4, c[0x0][0x5f8] ;  /* 0x00017e00ff047b82 */ /* 0x001e240000000a00 */
[----:B0-----:R0:W2:Y:S06]  /*03f0*/  LDG.E R0, desc[UR6][R4.64] ;  /* 0x0000000604007981 */ /* 0x0010ac000c1e1900 */
[----:B------:R-:W1:Y:S02]  /*0400*/  LDC.64 R2, c[0x0][0x5f0] ;  /* 0x00017c00ff027b82 */ /* 0x000e640000000a00 */
[----:B-1----:R1:W3:Y:S01]  /*0410*/  LDG.E R2, desc[UR6][R2.64] ;  /* 0x0000000602027981 */ /* 0x0022e2000c1e1900 */
[----:B------:R-:W-:Y:S01]  /*0420*/  HFMA2 R10, -RZ, RZ, 1.625, 0 ;  /* 0x3e800000ff0a7431 */ /* 0x000fe200000001ff */
[----:B0-----:R-:W-:Y:S01]  /*0430*/  MOV R5, 0x3d39bf78 ;  /* 0x3d39bf7800057802 */ /* 0x001fe20000000f00 */
[C---:B--2---:R-:W-:Y:S01]  /*0440*/  FMUL.FTZ R6, R0.reuse, 1.4426950216293334961 ;  /* 0x3fb8aa3b00067820 */ /* 0x044fe20000410000 */
        /* <DEDUP_REMOVED lines=14> */
[----:B-1----:R-:W-:Y:S01]  /*0530*/  FFMA.FTZ R3, R8, -R5, 0.10546888411045074463 ;  /* 0x3dd8001208037423 */ /* 0x002fe20000010805 */
        /* <DEDUP_REMOVED lines=22> */
[----:B-1----:R-:W-:Y:S01]  /*06a0*/  STG.E desc[UR6][R4.64], R9 ;  /* 0x0000000904007986 */ /* 0x002fe2000c101906 */
[----:B------:R-:W-:Y:S05]  /*06b0*/  EXIT ;  /* 0x000000000000794d */ /* 0x000fea0003800000 */
.L_x_2645:
[----:B------:R-:W0:Y:S01]  /*06c0*/  LDCU UR4, c[0x0][0x380] ;  /* 0x00007000ff0477ac */ /* 0x000e220008000800 */
[----:B------:R-:W-:Y:S01]  /*06d0*/  IADD3 R2, PT, PT, R2, -0x1, RZ ;  /* 0xffffffff02027810 */ /* 0x000fe20007ffe0ff */
[----:B------:R-:W-:Y:S03]  /*06e0*/  BSSY.RECONVERGENT B0, `(.L_x_2648) ;  /* 0x0000194000007945 */ /* 0x000fe60003800200 */
        /* <DEDUP_REMOVED lines=352> */
.L_x_2650:
[----:B------:R-:W0:Y:S02]  /*1cf0*/  LDCU.128 UR8, c[0x0][0x5f0] ;  /* 0x0000be00ff0877ac */ /* 0x000e240008000c00 */
[----:B0-----:R-:W-:-:S04]  /*1d00*/  IADD3 R10, P0, PT, R6, UR10, RZ ;  /* 0x0000000a060a7c10 */ /* 0x001fc8000ff1e0ff */
[----:B------:R-:W-:-:S05]  /*1d10*/  IADD3.X R11, PT, PT, RZ, UR11, RZ, P0, !PT ;  /* 0x0000000bff0b7c10 */ /* 0x000fca00087fe4ff */
[----:B------:R0:W2:Y:S01]  /*1d20*/  LDG.E R6, desc[UR6][R10.64] ;  /* 0x000000060a067981 */ /* 0x0000a2000c1e1900 */
[----:B------:R-:W-:-:S04]  /*1d30*/  IADD3 R8, P0, PT, R4, UR8, RZ ;  /* 0x0000000804087c10 */ /* 0x000fc8000ff1e0ff */
[----:B------:R-:W-:Y:S01]  /*1d40*/  IADD3.X R9, PT, PT, RZ, UR9, RZ, P0, !PT ;  /* 0x00000009ff097c10 */ /* 0x000fe200087fe4ff */
[----:B------:R-:W1:Y:S04]  /*1d50*/  LDCU.64 UR8, c[0x0][0x5e8] ;  /* 0x0000bd00ff0877ac */ /* 0x000e680008000a00 */
[----:B------:R3:W4:Y:S01]  /*1d60*/  LDG.E R4, desc[UR6][R8.64] ;  /* 0x0000000608047981 */ /* 0x000722000c1e1900 */
[----:B------:R-:W-:Y:S02]  /*1d70*/  MOV R14, 0x3e800000 ;  /* 0x3e800000000e7802 */ /* 0x000fe40000000f00 */
[----:B0-----:R-:W-:Y:S02]  /*1d80*/  MOV R11, 0x3d39bf78 ;  /* 0x3d39bf78000b7802 */ /* 0x001fe40000000f00 */
[----:B------:R-:W-:Y:S01]  /*1d90*/  IADD3 R3, PT, PT, R3, 0x80, RZ ;  /* 0x0000008003037810 */ /* 0x000fe20007ffe0ff */
[C---:B--2---:R-:W-:Y:S01]  /*1da0*/  FMUL.FTZ R7, R6.reuse, 1.4426950216293334961 ;  /* 0x3fb8aa3b06077820 */ /* 0x044fe20000410000 */
[----:B---3--:R-:W-:-:S05]  /*1db0*/  FMUL.FTZ R8, R6, -1.4426950216293334961 ;  /* 0xbfb8aa3b06087820 */ /* 0x008fca0000410000 */
        /* <DEDUP_REMOVED lines=28> */
[----:B------:R-:W0:Y:S02]  /*1f80*/  MUFU.RCP R7, R10 ;  /* 0x0000000a00077308 */ /* 0x000e240000001000 */
[----:B------:R-:W-:-:S06]  /*1f90*/  @P0 FSEL R9, R9, -RZ, P1 ;  /* 0x800000ff09090208 */ /* 0x000fcc0000800000 */
[----:B------:R-:W2:Y:S01]  /*1fa0*/  MUFU.TANH R9, R9 ;  /* 0x0000000900097308 */ /* 0x000ea20000002400 */
[----:B0-----:R-:W-:Y:S01]  /*1fb0*/  FMUL.FTZ R8, R6, R7 ;  /* 0x0000000706087220 */ /* 0x001fe20000410000 */
[----:B-1----:R-:W-:Y:S01]  /*1fc0*/  IADD3 R6, P0, PT, R5, UR8, RZ ;  /* 0x0000000805067c10 */ /* 0x002fe2000ff1e0ff */
[----:B--2---:R-:W-:-:S04]  /*1fd0*/  FFMA.FTZ R7, -R9, R9, 1 ;  /* 0x3f80000009077423 */ /* 0x004fc80000010109 */
[----:B------:R-:W-:Y:S01]  /*1fe0*/  FFMA.FTZ R5, R8, R7, R9 ;  /* 0x0000000708057223 */ /* 0x000fe20000010009 */
[----:B------:R-:W-:-:S03]  /*1ff0*/  IADD3.X R7, PT, PT, RZ, UR9, RZ, P0, !PT ;  /* 0x00000009ff077c10 */ /* 0x000fc600087fe4ff */
[----:B----4-:R-:W-:-:S05]  /*2000*/  FMUL.FTZ R5, R4, R5 ;  /* 0x0000000504057220 */ /* 0x010fca0000410000 */
[----:B------:R0:W-:Y:S02]  /*2010*/  STG.E desc[UR6][R6.64], R5 ;  /* 0x0000000506007986 */ /* 0x0001e4000c101906 */
.L_x_2649:
[----:B------:R-:W-:Y:S05]  /*2020*/  BSYNC.RECONVERGENT B0 ;  /* 0x0000000000007941 */ /* 0x000fea0003800200 */
.L_x_2648:
[----:B------:R-:W-:-:S13]  /*2030*/  ISETP.GE.AND P0, PT, R3, UR4, PT ;  /* 0x0000000403007c0c */ /* 0x000fda000bf06270 */
[----:B------:R-:W-:Y:S05]  /*2040*/  @P0 EXIT ;  /* 0x000000000000094d */ /* 0x000fea0003800000 */
[----:B------:R-:W1:Y:S01]  /*2050*/  LDCU.64 UR4, c[0x0][0x390] ;  /* 0x00007200ff0477ac */ /* 0x000e620008000a00 */
[----:B------:R-:W-:Y:S01]  /*2060*/  HFMA2 R4, -RZ, RZ, 0, 0 ;  /* 0x00000000ff047431 */ /* 0x000fe200000001ff */
[----:B0-----:R-:W-:Y:S01]  /*2070*/  MOV R5, R3 ;  /* 0x0000000300057202 */ /* 0x001fe20000000f00 */
        /* <DEDUP_REMOVED lines=345> */
.L_x_2651:
[----:B------:R-:W0:Y:S01]  /*3610*/  LDCU.128 UR8, c[0x0][0x5f0] ;  /* 0x0000be00ff0877ac */ /* 0x000e220008000c00 */
[----:B------:R-:W-:Y:S01]  /*3620*/  MOV R11, 0x3e800000 ;  /* 0x3e800000000b7802 */ /* 0x000fe20000000f00 */
[----:B------:R-:W1:Y:S01]  /*3630*/  LDCU.64 UR4, c[0x0][0x5e8] ;  /* 0x0000bd00ff0477ac */ /* 0x000e620008000a00 */
[----:B0-----:R-:W-:-:S04]  /*3640*/  IADD3 R8, P0, PT, R4, UR10, RZ ;  /* 0x0000000a04087c10 */ /* 0x001fc8000ff1e0ff */
[----:B------:R-:W-:-:S05]  /*3650*/  IADD3.X R9, PT, PT, RZ, UR11, RZ, P0, !PT ;  /* 0x0000000bff097c10 */ /* 0x000fca00087fe4ff */
[----:B------:R-:W2:Y:S01]  /*3660*/  LDG.E R0, desc[UR6][R8.64] ;  /* 0x0000000608007981 */ /* 0x000ea2000c1e1900 */
[----:B------:R-:W-:-:S04]  /*3670*/  IADD3 R6, P0, PT, R2, UR8, RZ ;  /* 0x0000000802067c10 */ /* 0x000fc8000ff1e0ff */
[----:B------:R-:W-:-:S05]  /*3680*/  IADD3.X R7, PT, PT, RZ, UR9, RZ, P0, !PT ;  /* 0x00000009ff077c10 */ /* 0x000fca00087fe4ff */
[----:B------:R0:W3:Y:S01]  /*3690*/  LDG.E R2, desc[UR6][R6.64] ;  /* 0x0000000606027981 */ /* 0x0000e2000c1e1900 */
[C---:B--2---:R-:W-:Y:S01]  /*36a0*/  FMUL.FTZ R4, R0.reuse, 1.4426950216293334961 ;  /* 0x3fb8aa3b00047820 */ /* 0x044fe20000410000 */
[----:B0-----:R-:W-:-:S05]  /*36b0*/  FMUL.FTZ R6, R0, -1.4426950216293334961 ;  /* 0xbfb8aa3b00067820 */ /* 0x001fca0000410000 */
        /* <DEDUP_REMOVED lines=11> */
[----:B------:R-:W-:-:S03]  /*3770*/  MOV R11, 0x3d39bf78 ;  /* 0x3d39bf78000b7802 */ /* 0x000fc60000000f00 */
        /* <DEDUP_REMOVED lines=17> */
[----:B------:R-:W0:Y:S03]  /*3890*/  MUFU.RCP R7, R7 ;  /* 0x0000000700077308 */ /* 0x000e260000001000 */
[----:B------:R-:W-:Y:S02]  /*38a0*/  @P0 FSEL R8, R8, -RZ, P1 ;  /* 0x800000ff08080208 */ /* 0x000fe40000800000 */
[----:B-1----:R-:W-:-:S04]  /*38b0*/  IADD3 R4, P0, PT, R3, UR4, RZ ;  /* 0x0000000403047c10 */ /* 0x002fc8000ff1e0ff */
[----:B------:R-:W1:Y:S01]  /*38c0*/  MUFU.TANH R8, R8 ;  /* 0x0000000800087308 */ /* 0x000e620000002400 */
[----:B0-----:R-:W-:Y:S01]  /*38d0*/  FMUL.FTZ R5, R0, R7 ;  /* 0x0000000700057220 */ /* 0x001fe20000410000 */
[----:B-1----:R-:W-:-:S04]  /*38e0*/  FFMA.FTZ R0, -R8, R8, 1 ;  /* 0x3f80000008007423 */ /* 0x002fc80000010108 */
[----:B------:R-:W-:Y:S01]  /*38f0*/  FFMA.FTZ R3, R5, R0, R8 ;  /* 0x0000000005037223 */ /* 0x000fe20000010008 */
[----:B------:R-:W-:-:S03]  /*3900*/  IADD3.X R5, PT, PT, RZ, UR5, RZ, P0, !PT ;  /* 0x00000005ff057c10 */ /* 0x000fc600087fe4ff */
[----:B---3--:R-:W-:-:S05]  /*3910*/  FMUL.FTZ R3, R2, R3 ;  /* 0x0000000302037220 */ /* 0x008fca0000410000 */
[----:B------:R-:W-:Y:S01]  /*3920*/  STG.E desc[UR6][R4.64], R3 ;  /* 0x0000000304007986 */ /* 0x000fe2000c101906 */
[----:B------:R-:W-:Y:S05]  /*3930*/  EXIT ;  /* 0x000000000000794d */ /* 0x000fea0003800000 */
.L_x_2652:
        /* <DEDUP_REMOVED lines=12> */
.L_x_7849:


//--------------------- .text._ZN2at6native27unrolled_elementwise_kernelIZZZNS0_61_GLOBAL__N__b29612f4_23_ActivationMishKernel_cu_9e10b42f_310420mish_backward_kernelERNS_14TensorIteratorEENKUlvE_clEvENKUlvE0_clEvEUlffE_St5arrayIPcLm3EELi4E23TrivialOffsetCalculatorILi2EjESB_ILi1EjENS0_6memory15LoadWithoutCastENSE_16StoreWithoutCastEEEviT_T0_T2_T3_T4_T5_ --------------------------
	.section	.text._ZN2at6native27unrolled_elementwise_kernelIZZZNS0_61_GLOBAL__N__b29612f4_23_ActivationMishKernel_cu_9e10b42f_310420mish_backward_kernelERNS_14TensorIteratorEENKUlvE_clEvENKUlvE0_clEvEUlffE_St5arrayIPcLm3EELi4E23TrivialOffsetCalculatorILi2EjESB_ILi1EjENS0_6memory15LoadWithoutCastENSE_16StoreWithoutCastEEEviT_T0_T2_T3_T4_T5_,"ax",@progbits
	.align	128
        .global         _ZN2at6native27unrolled_elementwise_kernelIZZZNS0_61_GLOBAL__N__b29612f4_23_ActivationMishKernel_cu_9e10b42f_310420mish_backward_kernelERNS_14TensorIteratorEENKUlvE_clEvENKUlvE0_clEvEUlffE_St5arrayIPcLm3EELi4E23TrivialOffsetCalculatorILi2EjESB_ILi1EjENS0_6memory15LoadWithoutCastENSE_16StoreWithoutCastEEEviT_T0_T2_T3_T4_T5_
        .type           _ZN2at6native27unrolled_elementwise_kernelIZZZNS0_61_GLOBAL__N__b29612f4_23_ActivationMishKernel_cu_9e10b42f_310420mish_backward_kernelERNS_14TensorIteratorEENKUlvE_clEvENKUlvE0_clEvEUlffE_St5arrayIPcLm3EELi4E23TrivialOffsetCalculatorILi2EjESB_ILi1EjENS0_6memory15LoadWithoutCastENSE_16StoreWithoutCastEEEviT_T0_T2_T3_T4_T5_,@function
        .size           _ZN2at6native27unrolled_elementwise_kernelIZZZNS0_61_GLOBAL__N__b29612f4_23_ActivationMishKernel_cu_9e10b42f_310420mish_backward_kernelERNS_14TensorIteratorEENKUlvE_clEvENKUlvE0_clEvEUlffE_St5arrayIPcLm3EELi4E23TrivialOffsetCalculatorILi2EjESB_ILi1EjENS0_6memory15LoadWithoutCastENSE_16StoreWithoutCastEEEviT_T0_T2_T3_T4_T5_,(.L_x_7850 - _ZN2at6native27unrolled_elementwise_kernelIZZZNS0_61_GLOBAL__N__b29612f4_23_ActivationMishKernel_cu_9e10b42f_310420mish_backward_kernelERNS_14TensorIteratorEENKUlvE_clEvENKUlvE0_clEvEUlffE_St5arrayIPcLm3EELi4E23TrivialOffsetCalculatorILi2EjESB_ILi1EjENS0_6memory15LoadWithoutCastENSE_16StoreWithoutCastEEEviT_T0_T2_T3_T4_T5_)
        .other          _ZN2at6native27unrolled_elementwise_kernelIZZZNS0_61_GLOBAL__N__b29612f4_23_ActivationMishKernel_cu_9e10b42f_310420mish_backward_kernelERNS_14TensorIteratorEENKUlvE_clEvENKUlvE0_clEvEUlffE_St5arrayIPcLm3EELi4E23TrivialOffsetCalculatorILi2EjESB_ILi1EjENS0_6memory15LoadWithoutCastENSE_16StoreWithoutCastEEEviT_T0_T2_T3_T4_T5_,@"STO_CUDA_ENTRY STV_DEFAULT"
_ZN2at6native27unrolled_elementwise_kernelIZZZNS0_61_GLOBAL__N__b29612f4_23_ActivationMishKernel_cu_9e10b42f_310420mish_backward_kernelERNS_14TensorIteratorEENKUlvE_clEvENKUlvE0_clEvEUlffE_St5arrayIPcLm3EELi4E23TrivialOffsetCalculatorILi2EjESB_ILi1EjENS0_6memory15LoadWithoutCastENSE_16StoreWithoutCastEEEviT_T0_T2_T3_T4_T5_:
.text._ZN2at6native27unrolled_elementwise_kernelIZZZNS0_61_GLOBAL__N__b29612f4_23_ActivationMishKernel_cu_9e10b42f_310420mish_backward_kernelERNS_14TensorIteratorEENKUlvE_clEvENKUlvE0_clEvEUlffE_St5arrayIPcLm3EELi4E23TrivialOffsetCalculatorILi2EjESB_ILi1EjENS0_6memory15LoadWithoutCastENSE_16StoreWithoutCastEEEviT_T0_T2_T3_T4_T5_:
        /* <DEDUP_REMOVED lines=8> */
[----:B0-----:R-:W-:-:S02]  /*0080*/  IMAD R9, R11, -0x200, R0 ;  /* 0xfffffe000b097824 */ /* 0x001fc400078e0200 */
[----:B------:R-:W-:-:S05]  /*0090*/  HFMA2 R0, -RZ, RZ, 0, 0 ;  /* 0x00000000ff007431 */ /* 0x000fca00000001ff */
        /* <DEDUP_REMOVED lines=12> */
[----:B-1----:R1:W5:Y:S09]  /*0160*/  @!P1 LDG.E R0, desc[UR4][R18.64] ;  /* 0x0000000412009981 */ /* 0x002372000c1e1900 */
[----:B------:R-:W-:Y:S01]  /*0170*/  @!P3 LEA R21, R11, R10, 0x9 ;  /* 0x0000000a0b15b211 */ /* 0x000fe200078e48ff */
[----:B-1----:R-:W1:Y:S01]  /*0180*/  LDC.64 R18, c[0x0][0x390] ;  /* 0x0000e400ff127b82 */ /* 0x002e620000000a00 */
[----:B------:R-:W-:-:S03]  /*0190*/  @!P3 IADD3 R10, PT, PT, R10, 0x80, RZ ;  /* 0x000000800a0ab810 */ /* 0x000fc60007ffe0ff */
[----:B----4-:R-:W-:Y:S01]  /*01a0*/  @!P3 IMAD.WIDE.U32 R4, R21, 0x4, R4 ;  /* 0x000000041504b825 */ /* 0x010fe200078e0004 */
[----:B------:R-:W-:-:S03]  /*01b0*/  ISETP.GE.AND P2, PT, R10, R9, PT ;  /* 0x000000090a00720c */ /* 0x000fc60003f46270 */
[----:B------:R-:W-:Y:S01]  /*01c0*/  @!P3 IMAD.WIDE.U32 R6, R21, 0x4, R6 ;  /* 0x000000041506b825 */ /* 0x000fe200078e0006 */
[----:B------:R-:W-:-:S05]  /*01d0*/  @!P0 LEA R21, R11, R8, 0x9 ;  /* 0x000000080b158211 */ /* 0x000fca00078e48ff */
[----:B0-----:R-:W-:-:S04]  /*01e0*/  @!P0 IMAD.WIDE.U32 R22, R21, 0x4, R22 ;  /* 0x0000000415168825 */ /* 0x001fc800078e0016 */
[----:B--2---:R-:W-:Y:S01]  /*01f0*/  @!P1 IMAD.WIDE.U32 R2, R15, 0x4, R2 ;  /* 0x000000040f029825 */ /* 0x004fe200078e0002 */
[----:B------:R-:W-:-:S03]  /*0200*/  @!P2 LEA R25, R11, R10, 0x9 ;  /* 0x0000000a0b19a211 */ /* 0x000fc600078e48ff */
[----:B-1----:R-:W-:Y:S01]  /*0210*/  @!P0 IMAD.WIDE.U32 R18, R21, 0x4, R18 ;  /* 0x0000000415128825 */ /* 0x002fe200078e0012 */
[----:B------:R-:W-:-:S06]  /*0220*/  CS2R R20, SRZ ;  /* 0x0000000000147805 */ /* 0x000fcc000001ff00 */
[----:B------:R-:W5:Y:S04]  /*0230*/  @!P0 LDG.E R20, desc[UR4][R18.64] ;  /* 0x0000000412148981 */ /* 0x000f68000c1e1900 */
[----:B------:R-:W5:Y:S01]  /*0240*/  @!P0 LDG.E R21, desc[UR4][R22.64] ;  /* 0x0000000416158981 */ /* 0x000f62000c1e1900 */
[----:B------:R-:W-:Y:S02]  /*0250*/  ISETP.GE.AND P0, PT, R8, R9, PT ;  /* 0x000000090800720c */ /* 0x000fe40003f06270 */
[----:B------:R-:W-:-:S06]  /*0260*/  CS2R R14, SRZ ;  /* 0x00000000000e7805 */ /* 0x000fcc000001ff00 */
[----:B------:R0:W5:Y:S01]  /*0270*/  @!P1 LDG.E R15, desc[UR4][R2.64] ;  /* 0x00000004020f9981 */ /* 0x000162000c1e1900 */
[----:B------:R-:W-:Y:S01]  /*0280*/  MOV R10, RZ ;  /* 0x000000ff000a7202 */ /* 0x000fe20000000f00 */
[C---:B------:R-:W-:Y:S02]  /*0290*/  @!P2 IMAD.WIDE.U32 R16, R25.reuse, 0x4, R16 ;  /* 0x000000041910a825 */ /* 0x040fe400078e0010 */
[----:B------:R1:W5:Y:S01]  /*02a0*/  @!P3 LDG.E R14, desc[UR4][R6.64] ;  /* 0x00000004060eb981 */ /* 0x000362000c1e1900 */
[----:B0-----:R-:W0:Y:S01]  /*02b0*/  @!P0 LDC.64 R2, c[0x0][0x388] ;  /* 0x0000e200ff028b82 */ /* 0x001e220000000a00 */
[----:B------:R-:W-:Y:S01]  /*02c0*/  @!P2 IMAD.WIDE.U32 R24, R25, 0x4, R12 ;  /* 0x000000041918a825 */ /* 0x000fe200078e000c */
[----:B------:R-:W-:Y:S01]  /*02d0*/  CS2R R12, SRZ ;  /* 0x00000000000c7805 */ /* 0x000fe2000001ff00 */
[----:B------:R2:W5:Y:S01]  /*02e0*/  @!P2 LDG.E R10, desc[UR4][R16.64] ;  /* 0x00000004100aa981 */ /* 0x000562000c1e1900 */
[C---:B-1----:R-:W-:Y:S01]  /*02f0*/  IADD3 R6, PT, PT, R8.reuse, 0x180, RZ ;  /* 0x0000018008067810 */ /* 0x042fe20007ffe0ff */
[----:B------:R-:W-:Y:S03]  /*0300*/  BSSY.RECONVERGENT B0, `(.L_x_2653) ;  /* 0x0000034000007945 */ /* 0x000fe60003800200 */
[----:B------:R1:W5:Y:S04]  /*0310*/  @!P3 LDG.E R13, desc[UR4][R4.64] ;  /* 0x00000004040db981 */ /* 0x000368000c1e1900 */
[----:B------:R3:W5:Y:S01]  /*0320*/  @!P2 LDG.E R12, desc[UR4][R24.64] ;  /* 0x00000004180ca981 */ /* 0x000762000c1e1900 */
[----:B--2---:R-:W-:-:S02]  /*0330*/  IADD3 R16, PT, PT, R8, 0x80, RZ ;  /* 0x0000008008107810 */ /* 0x004fc40007ffe0ff */
[----:B-1----:R-:W-:Y:S02]  /*0340*/  IADD3 R4, PT, PT, R8, 0x100, RZ ;  /* 0x0000010008047810 */ /* 0x002fe40007ffe0ff */
[----:B------:R-:W-:Y:S02]  /*0350*/  @!P0 LEA R5, R11, R8, 0x9 ;  /* 0x000000080b058211 */ /* 0x000fe400078e48ff */
[----:B------:R-:W-:Y:S02]  /*0360*/  @!P0 MOV R8, R16 ;  /* 0x0000001000088202 */ /* 0x000fe40000000f00 */
[-C--:B------:R-:W-:Y:S01]  /*0370*/  ISETP.GE.AND P4, PT, R16, R9.reuse, PT ;  /* 0x000000091000720c */ /* 0x080fe20003f86270 */
[----:B0-----:R-:W-:Y:S01]  /*0380*/  @!P0 IMAD.WIDE.U32 R2, R5, 0x4, R2 ;  /* 0x0000000405028825 */ /* 0x001fe200078e0002 */
[-C--:B------:R-:W-:Y:S02]  /*0390*/  ISETP.GE.AND P1, PT, R4, R9.reuse, PT ;  /* 0x000000090400720c */ /* 0x080fe40003f26270 */
[----:B------:R-:W-:-:S02]  /*03a0*/  ISETP.GE.AND P2, PT, R6, R9, PT ;  /* 0x000000090600720c */ /* 0x000fc40003f46270 */
[----:B------:R-:W-:Y:S01]  /*03b0*/  ISETP.GE.AND P3, PT, R8, R9, PT ;  /* 0x000000090800720c */ /* 0x000fe20003f66270 */
[----:B---3--:R-:W-:-:S12]  /*03c0*/  @P0 BRA `(.L_x_2654) ;  /* 0x00000000009c0947 */ /* 0x008fd80003800000 */
[----:B-----5:R-:W-:Y:S01]  /*03d0*/  FMUL.FTZ R4, R21, 1.4426950216293334961 ;  /* 0x3fb8aa3b15047820 */ /* 0x020fe20000410000 */
[----:B------:R-:W-:Y:S02]  /*03e0*/  MOV R16, 0x3e800000 ;  /* 0x3e80000000107802 */ /* 0x000fe40000000f00 */
[----:B------:R-:W-:-:S03]  /*03f0*/  MOV R17, 0x3d39bf78 ;  /* 0x3d39bf7800117802 */ /* 0x000fc60000000f00 */
        /* <DEDUP_REMOVED lines=35> */
[----:B------:R-:W-:-:S07]  /*0630*/  FMUL.FTZ R5, R5, R20 ;  /* 0x0000001405057220 */ /* 0x000fce0000410000 */
.L_x_2654:
[----:B------:R-:W-:Y:S05]  /*0640*/  BSYNC.RECONVERGENT B0 ;  /* 0x0000000000007941 */ /* 0x000fea0003800200 */
.L_x_2653:
[----:B------:R-:W-:Y:S04]  /*0650*/  BSSY.RECONVERGENT B0, `(.L_x_2655) ;  /* 0x0000029000007945 */ /* 0x000fe80003800200 */
[----:B------:R-:W-:Y:S05]  /*0660*/  @P4 BRA `(.L_x_2656) ;  /* 0x00000000009c4947 */ /* 0x000fea0003800000 */
[----:B-----5:R-:W-:Y:S01]  /*0670*/  FMUL.FTZ R4, R15, 1.4426950216293334961 ;  /* 0x3fb8aa3b0f047820 */ /* 0x020fe20000410000 */
[----:B------:R-:W-:Y:S01]  /*0680*/  HFMA2 R17, -RZ, RZ, 1.625, 0 ;  /* 0x3e800000ff117431 */ /* 0x000fe200000001ff */
[----:B------:R-:W-:-:S04]  /*0690*/  MOV R19, 0x3d39bf78 ;  /* 0x3d39bf7800137802 */ /* 0x000fc80000000f00 */
        /* <DEDUP_REMOVED lines=36> */
.L_x_2656:
[----:B------:R-:W-:Y:S05]  /*08e0*/  BSYNC.RECONVERGENT B0 ;  /* 0x0000000000007941 */ /* 0x000fea0003800200 */
.L_x_2655:
        /* <DEDUP_REMOVED lines=40> */
[----:B------:R-:W-:-:S07]  /*0b70*/  FMUL.FTZ R13, R4, R13 ;  /* 0x0000000d040d7220 */ /* 0x000fce0000410000 */
.L_x_2658:
[----:B------:R-:W-:Y:S05]  /*0b80*/  BSYNC.RECONVERGENT B0 ;  /* 0x0000000000007941 */ /* 0x000fea0003800200 */
.L_x_2657:
        /* <DEDUP_REMOVED lines=41> */
.L_x_2660:
[----:B------:R-:W-:Y:S05]  /*0e20*/  BSYNC.RECONVERGENT B0 ;  /* 0x0000000000007941 */ /* 0x000fea0003800200 */
.L_x_2659:
[----:B------:R0:W-:Y:S01]  /*0e30*/  @!P0 STG.E desc[UR4][R2.64], R5 ;  /* 0x0000000502008986 */ /* 0x0001e2000c101904 */
[----:B------:R-:W-:Y:S04]  /*0e40*/  BSSY.RECONVERGENT B0, `(.L_x_2661) ;  /* 0x000000c000007945 */ /* 0x000fe80003800200 */
[----:B------:R-:W-:Y:S05]  /*0e50*/  @P3 BRA `(.L_x_2662) ;  /* 0x0000000000283947 */ /* 0x000fea0003800000 */
[----:B0-----:R-:W0:Y:S01]  /*0e60*/  LDC.64 R2, c[0x0][0x388] ;  /* 0x0000e200ff027b82 */ /* 0x001e220000000a00 */
[----:B------:R-:W-:Y:S02]  /*0e70*/  LEA R5, R11, R8, 0x9 ;  /* 0x000000080b057211 */ /* 0x000fe400078e48ff */
[----:B------:R-:W-:-:S04]  /*0e80*/  IADD3 R8, PT, PT, R8, 0x80, RZ ;  /* 0x0000008008087810 */ /* 0x000fc80007ffe0ff */
[----:B------:R-:W-:-:S13]  /*0e90*/  ISETP.GE.AND P0, PT, R8, R9, PT ;  /* 0x000000090800720c */ /* 0x000fda0003f06270 */
[----:B------:R-:W-:Y:S02]  /*0ea0*/  @!P0 LEA R7, R11, R8, 0x9 ;  /* 0x000000080b078211 */ /* 0x000fe400078e48ff */
[----:B------:R-:W-:Y:S01]  /*0eb0*/  @!P0 IADD3 R8, PT, PT, R8, 0x80, RZ ;  /* 0x0000008008088810 */ /* 0x000fe20007ffe0ff */
[----:B0-----:R-:W-:-:S04]  /*0ec0*/  IMAD.WIDE.U32 R4, R5, 0x4, R2 ;  /* 0x0000000405047825 */ /* 0x001fc800078e0002 */
[----:B------:R-:W-:Y:S01]  /*0ed0*/  @!P0 IMAD.WIDE.U32 R2, R7, 0x4, R2 ;  /* 0x0000000407028825 */ /* 0x000fe200078e0002 */
[----:B-----5:R1:W-:Y:S04]  /*0ee0*/  STG.E desc[UR4][R4.64], R0 ;  /* 0x0000000004007986 */ /* 0x0203e8000c101904 */
[----:B------:R1:W-:Y:S02]  /*0ef0*/  @!P0 STG.E desc[UR4][R2.64], R13 ;  /* 0x0000000d02008986 */ /* 0x0003e4000c101904 */
.L_x_2662:
[----:B------:R-:W-:Y:S05]  /*0f00*/  BSYNC.RECONVERGENT B0 ;  /* 0x0000000000007941 */ /* 0x000fea0003800200 */
.L_x_2661:
[----:B------:R-:W-:-:S13]  /*0f10*/  ISETP.GE.AND P0, PT, R8, R9, PT ;  /* 0x000000090800720c */ /* 0x000fda0003f06270 */
[----:B------:R-:W-:Y:S05]  /*0f20*/  @P0 EXIT ;  /* 0x000000000000094d */ /* 0x000fea0003800000 */
[----:B01----:R-:W0:Y:S01]  /*0f30*/  LDC.64 R2, c[0x0][0x388] ;  /* 0x0000e200ff027b82 */ /* 0x003e220000000a00 */
[----:B------:R-:W-:-:S05]  /*0f40*/  LEA R11, R11, R8, 0x9 ;  /* 0x000000080b0b7211 */ /* 0x000fca00078e48ff */
[----:B0-----:R-:W-:-:S05]  /*0f50*/  IMAD.WIDE.U32 R2, R11, 0x4, R2 ;  /* 0x000000040b027825 */ /* 0x001fca00078e0002 */
[----:B-----5:R-:W-:Y:S01]  /*0f60*/  STG.E desc[UR4][R2.64], R15 ;  /* 0x0000000f02007986 */ /* 0x020fe2000c101904 */
[----:B------:R-:W-:Y:S05]  /*0f70*/  EXIT ;  /* 0x000000000000794d */ /* 0x000fea0003800000 */
.L_x_2663:
        /* <DEDUP_REMOVED lines=16> */
.L_x_7850:


//--------------------- .text._ZN2at6native29vectorized_elementwise_kernelILi2EZZZNS0_61_GLOBAL__N__b29612f4_23_ActivationMishKernel_cu_9e10b42f_310420mish_backward_kernelERNS_14TensorIteratorEENKUlvE_clEvENKUlvE0_clEvEUlffE_St5arrayIPcLm3EEEEviT0_T1_ --------------------------
	.section	.text._ZN2at6native29vectorized_elementwise_kernelILi2EZZZNS0_61_GLOBAL__N__b29612f4_23_ActivationMishKernel_cu_9e10b42f_310420mish_backward_kernelERNS_14TensorIteratorEENKUlvE_clEvENKUlvE0_clEvEUlffE_St5arrayIPcLm3EEEEviT0_T1_,"ax",@progbits
	.align	128
        .global         _ZN2at6native29vectorized_elementwise_kernelILi2EZZZNS0_61_GLOBAL__N__b29612f4_23_ActivationMishKernel_cu_9e10b42f_310420mish_backward_kernelERNS_14TensorIteratorEENKUlvE_clEvENKUlvE0_clEvEUlffE_St5arrayIPcLm3EEEEviT0_T1_
        .type           _ZN2at6native29vectorized_elementwise_kernelILi2EZZZNS0_61_GLOBAL__N__b29612f4_23_ActivationMishKernel_cu_9e10b42f_310420mish_backward_kernelERNS_14TensorIteratorEENKUlvE_clEvENKUlvE0_clEvEUlffE_St5arrayIPcLm3EEEEviT0_T1_,@function
        .size           _ZN2at6native29vectorized_elementwise_kernelILi2EZZZNS0_61_GLOBAL__N__b29612f4_23_ActivationMishKernel_cu_9e10b42f_310420mish_backward_kernelERNS_14TensorIteratorEENKUlvE_clEvENKUlvE0_clEvEUlffE_St5arrayIPcLm3EEEEviT0_T1_,(.L_x_7851 - _ZN2at6native29vectorized_elementwise_kernelILi2EZZZNS0_61_GLOBAL__N__b29612f4_23_ActivationMishKernel_cu_9e10b42f_310420mish_backward_kernelERNS_14TensorIteratorEENKUlvE_clEvENKUlvE0_clEvEUlffE_St5arrayIPcLm3EEEEviT0_T1_)
        .other          _ZN2at6native29vectorized_elementwise_kernelILi2EZZZNS0_61_GLOBAL__N__b29612f4_23_ActivationMishKernel_cu_9e10b42f_310420mish_backward_kernelERNS_14TensorIteratorEENKUlvE_clEvENKUlvE0_clEvEUlffE_St5arrayIPcLm3EEEEviT0_T1_,@"STO_CUDA_ENTRY STV_DEFAULT"
_ZN2at6native29vectorized_elementwise_kernelILi2EZZZNS0_61_GLOBAL__N__b29612f4_23_ActivationMishKernel_cu_9e10b42f_310420mish_backward_kernelERNS_14TensorIteratorEENKUlvE_clEvENKUlvE0_clEvEUlffE_St5arrayIPcLm3EEEEviT0_T1_:
.text._ZN2at6native29vectorized_elementwise_kernelILi2EZZZNS0_61_GLOBAL__N__b29612f4_23_ActivationMishKernel_cu_9e10b42f_310420mish_backward_kernelERNS_14TensorIteratorEENKUlvE_clEvENKUlvE0_clEvEUlffE_St5arrayIPcLm3EEEEviT0_T1_:
        /* <DEDUP_REMOVED lines=10> */
[----:B------:R-:W-:-:S07]  /*00a0*/  HFMA2 R4, -RZ, RZ, 0, 0 ;  /* 0x00000000ff047431 */ /* 0x000fce00000001ff */
[----:B------:R-:W2:Y:S08]  /*00b0*/  LDC.64 R24, c[0x0][0x398] ;  /* 0x0000e600ff187b82 */ /* 0x000eb00000000a00 */
[----:B------:R-:W3:Y:S08]  /*00c0*/  LDC.64 R14, c[0x0][0x390] ;  /* 0x0000e400ff0e7b82 */ /* 0x000ef00000000a00 */
[----:B------:R-:W4:Y:S01]  /*00d0*/  LDC.64 R12, c[0x0][0x398] ;  /* 0x0000e600ff0c7b82 */ /* 0x000f220000000a00 */
[----:B0-----:R-:W-:-:S07]  /*00e0*/  ISETP.GE.U32.AND P0, PT, R23, R2, PT ;  /* 0x000000021700720c */ /* 0x001fce0003f06070 */
[----:B------:R-:W0:Y:S01]  /*00f0*/  LDC.64 R10, c[0x0][0x390] ;  /* 0x0000e400ff0a7b82 */ /* 0x000e220000000a00 */
[----:B------:R-:W-:-:S07]  /*0100*/  MOV R3, R23 ;  /* 0x0000001700037202 */ /* 0x000fce0000000f00 */
[----:B------:R-:W0:Y:S01]  /*0110*/  LDC.64 R20, c[0x0][0x390] ;  /* 0x0000e400ff147b82 */ /* 0x000e220000000a00 */
[----:B------:R-:W-:Y:S02]  /*0120*/  @!P0 IADD3 R23, PT, PT, R3, 0x80, RZ ;  /* 0x0000008003178810 */ /* 0x000fe40007ffe0ff */
[----:B------:R-:W-:Y:S02]  /*0130*/  @!P0 IADD3 R5, PT, PT, R0, R3, RZ ;  /* 0x0000000300058210 */ /* 0x000fe40007ffe0ff */
[----:B------:R-:W-:-:S03]  /*0140*/  ISETP.GE.U32.AND P1, PT, R23, R2, PT ;  /* 0x000000021700720c */ /* 0x000fc60003f26070 */
[----:B------:R-:W0:Y:S01]  /*0150*/  LDC.64 R18, c[0x0][0x398] ;  /* 0x0000e600ff127b82 */ /* 0x000e220000000a00 */
[----:B-1----:R-:W-:-:S04]  /*0160*/  @!P0 IMAD.WIDE.U32 R16, R5, 0x4, R16 ;  /* 0x0000000405108825 */ /* 0x002fc800078e0010 */
[----:B--2---:R-:W-:-:S03]  /*0170*/  @!P0 IMAD.WIDE.U32 R24, R5, 0x4, R24 ;  /* 0x0000000405188825 */ /* 0x004fc600078e0018 */
[----:B------:R-:W1:Y:S02]  /*0180*/  LDC.64 R8, c[0x0][0x398] ;  /* 0x0000e600ff087b82 */ /* 0x000e640000000a00 */
[----:B------:R-:W-:Y:S01]  /*0190*/  @!P1 IADD3 R7, PT, PT, R0, R23, RZ ;  /* 0x0000001700079210 */ /* 0x000fe20007ffe0ff */
[----:B------:R4:W5:Y:S01]  /*01a0*/  @!P0 LDG.E R4, desc[UR4][R16.64] ;  /* 0x0000000410048981 */ /* 0x000962000c1e1900 */
[----:B------:R-:W-:Y:S02]  /*01b0*/  @!P1 IADD3 R23, PT, PT, R23, 0x80, RZ ;  /* 0x0000008017179810 */ /* 0x000fe40007ffe0ff */
[----:B------:R-:W-:Y:S02]  /*01c0*/  MOV R5, RZ ;  /* 0x000000ff00057202 */ /* 0x000fe40000000f00 */
[----:B------:R-:W-:-:S04]  /*01d0*/  ISETP.GE.U32.AND P2, PT, R23, R2, PT ;  /* 0x000000021700720c */ /* 0x000fc80003f46070 */
[----:B------:R1:W5:Y:S01]  /*01e0*/  @!P0 LDG.E R5, desc[UR4][R24.64] ;  /* 0x0000000418058981 */ /* 0x000362000c1e1900 */
[----:B---3--:R-:W-:-:S04]  /*01f0*/  @!P1 IMAD.WIDE.U32 R14, R7, 0x4, R14 ;  /* 0x00000004070e9825 */ /* 0x008fc800078e000e */
[----:B----4-:R-:W-:Y:S01]  /*0200*/  @!P1 IMAD.WIDE.U32 R16, R7, 0x4, R12 ;  /* 0x0000000407109825 */ /* 0x010fe200078e000c */
[----:B------:R-:W-:-:S03]  /*0210*/  CS2R R6, SRZ ;  /* 0x0000000000067805 */ /* 0x000fc6000001ff00 */
[C---:B------:R-:W-:Y:S02]  /*0220*/  @!P2 IADD3 R27, PT, PT, R0.reuse, R23, RZ ;  /* 0x00000017001ba210 */ /* 0x040fe40007ffe0ff */
[----:B------:R-:W-:Y:S01]  /*0230*/  @!P2 IADD3 R23, PT, PT, R23, 0x80, RZ ;  /* 0x000000801717a810 */ /* 0x000fe20007ffe0ff */
[----:B------:R2:W5:Y:S03]  /*0240*/  @!P1 LDG.E R6, desc[UR4][R14.64] ;  /* 0x000000040e069981 */ /* 0x000566000c1e1900 */
[----:B------:R-:W-:Y:S01]  /*0250*/  ISETP.GE.U32.AND P0, PT, R23, R2, PT ;  /* 0x000000021700720c */ /* 0x000fe20003f06070 */
[C---:B0-----:R-:W-:Y:S01]  /*0260*/  @!P2 IMAD.WIDE.U32 R12, R27.reuse, 0x4, R10 ;  /* 0x000000041b0ca825 */ /* 0x041fe200078e000a */
[----:B------:R0:W5:Y:S03]  /*0270*/  @!P1 LDG.E R7, desc[UR4][R16.64] ;  /* 0x0000000410079981 */ /* 0x000166000c1e1900 */
[----:B-1----:R-:W-:Y:S01]  /*0280*/  @!P2 IMAD.WIDE.U32 R24, R27, 0x4, R8 ;  /* 0x000000041b18a825 */ /* 0x002fe200078e0008 */
[----:B------:R-:W-:Y:S01]  /*0290*/  CS2R R8, SRZ ;  /* 0x0000000000087805 */ /* 0x000fe2000001ff00 */
[----:B--2---:R-:W1:Y:S05]  /*02a0*/  LDC.64 R14, c[0x0][0x390] ;  /* 0x0000e400ff0e7b82 */ /* 0x004e6a0000000a00 */
[----:B------:R2:W5:Y:S01]  /*02b0*/  @!P2 LDG.E R8, desc[UR4][R12.64] ;  /* 0x000000040c08a981 */ /* 0x000562000c1e1900 */
[----:B------:R-:W-:-:S02]  /*02c0*/  @!P0 IADD3 R11, PT, PT, R0, R23, RZ ;  /* 0x00000017000b8210 */ /* 0x000fc40007ffe0ff */
[----:B------:R-:W-:Y:S01]  /*02d0*/  @!P0 IADD3 R23, PT, PT, R23, 0x80, RZ ;  /* 0x0000008017178810 */ /* 0x000fe20007ffe0ff */
[----:B0-----:R-:W0:Y:S01]  /*02e0*/  LDC.64 R16, c[0x0][0x390] ;  /* 0x0000e400ff107b82 */ /* 0x001e220000000a00 */
[----:B------:R3:W5:Y:S01]  /*02f0*/  @!P2 LDG.E R9, desc[UR4][R24.64] ;  /* 0x000000041809a981 */ /* 0x000762000c1e1900 */
[----:B------:R-:W-:Y:S01]  /*0300*/  @!P0 IMAD.WIDE.U32 R20, R11, 0x4, R20 ;  /* 0x000000040b148825 */ /* 0x000fe200078e0014 */
[----:B------:R-:W-:-:S03]  /*0310*/  ISETP.GE.U32.AND P1, PT, R23, R2, PT ;  /* 0x000000021700720c */ /* 0x000fc60003f26070 */
[----:B------:R-:W-:Y:S01]  /*0320*/  @!P0 IMAD.WIDE.U32 R18, R11, 0x4, R18 ;  /* 0x000000040b128825 */ /* 0x000fe200078e0012 */
[----:B------:R-:W-:-:S03]  /*0330*/  CS2R R10, SRZ ;  /* 0x00000000000a7805 */ /* 0x000fc6000001ff00 */
[----:B--2---:R-:W-:Y:S01]  /*0340*/  HFMA2 R12, -RZ, RZ, 0, 0 ;  /* 0x00000000ff0c7431 */ /* 0x004fe200000001ff */
[----:B---3--:R-:W2:Y:S02]  /*0350*/  LDC.64 R24, c[0x0][0x398] ;  /* 0x0000e600ff187b82 */ /* 0x008ea40000000a00 */
[----:B------:R3:W5:Y:S03]  /*0360*/  @!P0 LDG.E R11, desc[UR4][R18.64] ;  /* 0x00000004120b8981 */ /* 0x000766000c1e1900 */
[----:B------:R-:W-:Y:S01]  /*0370*/  @!P1 IADD3 R13, PT, PT, R0, R23, RZ ;  /* 0x00000017000d9210 */ /* 0x000fe20007ffe0ff */
[----:B------:R4:W5:Y:S01]  /*0380*/  @!P0 LDG.E R10, desc[UR4][R20.64] ;  /* 0x00000004140a8981 */ /* 0x000962000c1e1900 */
[----:B------:R-:W-:Y:S01]  /*0390*/  @!P1 IADD3 R23, PT, PT, R23, 0x80, RZ ;  /* 0x0000008017179810 */ /* 0x000fe20007ffe0ff */
[----:B---3--:R-:W3:Y:S03]  /*03a0*/  LDC.64 R18, c[0x0][0x398] ;  /* 0x0000e600ff127b82 */ /* 0x008ee60000000a00 */
[----:B------:R-:W-:Y:S01]  /*03b0*/  ISETP.GE.U32.AND P0, PT, R23, R2, PT ;  /* 0x000000021700720c */ /* 0x000fe20003f06070 */
[----:B-1----:R-:W-:-:S04]  /*03c0*/  @!P1 IMAD.WIDE.U32 R14, R13, 0x4, R14 ;  /* 0x000000040d0e9825 */ /* 0x002fc800078e000e */
[----:B----4-:R-:W-:Y:S01]  /*03d0*/  HFMA2 R20, -RZ, RZ, 0, 0 ;  /* 0x00000000ff147431 */ /* 0x010fe200000001ff */
[----:B------:R1:W5:Y:S07]  /*03e0*/  @!P1 LDG.E R12, desc[UR4][R14.64] ;  /* 0x000000040e0c9981 */ /* 0x00036e000c1e1900 */
[----:B------:R-:W-:Y:S01]  /*03f0*/  @!P0 IADD3 R21, PT, PT, R0, R23, RZ ;  /* 0x0000001700158210 */ /* 0x000fe20007ffe0ff */
[----:B-1----:R-:W1:Y:S04]  /*0400*/  LDC.64 R14, c[0x0][0x390] ;  /* 0x0000e400ff0e7b82 */ /* 0x002e680000000a00 */
[----:B0-----:R-:W-:Y:S01]  /*0410*/  @!P0 IMAD.WIDE.U32 R16, R21, 0x4, R16 ;  /* 0x0000000415108825 */ /* 0x001fe200078e0010 */
[----:B------:R-:W-:-:S03]  /*0420*/  @!P0 IADD3 R23, PT, PT, R23, 0x80, RZ ;  /* 0x0000008017178810 */ /* 0x000fc60007ffe0ff */
[----:B---3--:R-:W-:Y:S01]  /*0430*/  @!P0 IMAD.WIDE.U32 R18, R21, 0x4, R18 ;  /* 0x0000000415128825 */ /* 0x008fe200078e0012 */
[----:B------:R-:W-:Y:S01]  /*0440*/  MOV R21, RZ ;  /* 0x000000ff00157202 */ /* 0x000fe20000000f00 */
[----:B------:R0:W5:Y:S05]  /*0450*/  @!P0 LDG.E R20, desc[UR4][R16.64] ;  /* 0x0000000410148981 */ /* 0x00016a000c1e1900 */
[----:B------:R3:W5:Y:S01]  /*0460*/  @!P0 LDG.E R21, desc[UR4][R18.64] ;  /* 0x0000000412158981 */ /* 0x000762000c1e1900 */
[----:B------:R-:W-:Y:S01]  /*0470*/  ISETP.GE.U32.AND P0, PT, R23, R2, PT ;  /* 0x000000021700720c */ /* 0x000fe20003f06070 */
[----:B0-----:R-:W0:Y:S01]  /*0480*/  LDC.64 R16, c[0x0][0x398] ;  /* 0x0000e600ff107b82 */ /* 0x001e220000000a00 */
[----:B--2---:R-:W-:Y:S01]  /*0490*/  @!P1 IMAD.WIDE.U32 R24, R13, 0x4, R24 ;  /* 0x000000040d189825 */ /* 0x004fe200078e0018 */
[----:B------:R-:W-:-:S03]  /*04a0*/  MOV R13, RZ ;  /* 0x000000ff000d7202 */ /* 0x000fc60000000f00 */
[----:B------:R-:W-:-:S03]  /*04b0*/  HFMA2 R22, -RZ, RZ, 0, 0 ;  /* 0x00000000ff167431 */ /* 0x000fc600000001ff */
[----:B------:R2:W5:Y:S01]  /*04c0*/  @!P1 LDG.E R13, desc[UR4][R24.64] ;  /* 0x00000004180d9981 */ /* 0x000562000c1e1900 */
[----:B---3--:R-:W3:Y:S03]  /*04d0*/  LDC.64 R18, c[0x0][0x390] ;  /* 0x0000e400ff127b82 */ /* 0x008ee60000000a00 */
[----:B--2---:R-:W-:-:S05]  /*04e0*/  @!P0 IADD3 R25, PT, PT, R0, R23, RZ ;  /* 0x0000001700198210 */ /* 0x004fca0007ffe0ff */
[----:B-1----:R-:W-:Y:S01]  /*04f0*/  @!P0 IMAD.WIDE.U32 R14, R25, 0x4, R14 ;  /* 0x00000004190e8825 */ /* 0x002fe200078e000e */
[----:B------:R-:W-:-:S03]  /*0500*/  MOV R24, RZ ;  /* 0x000000ff00187202 */ /* 0x000fc60000000f00 */
[----:B0-----:R-:W-:Y:S01]  /*0510*/  @!P0 IMAD.WIDE.U32 R16, R25, 0x4, R16 ;  /* 0x0000000419108825 */ /* 0x001fe200078e0010 */
[----:B------:R0:W5:Y:S01]  /*0520*/  @!P0 LDG.E R22, desc[UR4][R14.64] ;  /* 0x000000040e168981 */ /* 0x000162000c1e1900 */
[----:B------:R-:W-:-:S03]  /*0530*/  @!P0 IADD3 R23, PT, PT, R23, 0x80, RZ ;  /* 0x0000008017178810 */ /* 0x000fc60007ffe0ff */
[----:B------:R1:W5:Y:S01]  /*0540*/  @!P0 LDG.E R24, desc[UR4][R16.64] ;  /* 0x0000000410188981 */ /* 0x000362000c1e1900 */
[----:B0-----:R-:W0:Y:S01]  /*0550*/  LDC.64 R14, c[0x0][0x398] ;  /* 0x0000e600ff0e7b82 */ /* 0x001e220000000a00 */
[----:B------:R-:W-:-:S13]  /*0560*/  ISETP.GE.U32.AND P0, PT, R23, R2, PT ;  /* 0x000000021700720c */ /* 0x000fda0003f06070 */
[----:B------:R-:W-:Y:S01]  /*0570*/  @!P0 IADD3 R25, PT, PT, R0, R23, RZ ;  /* 0x0000001700198210 */ /* 0x000fe20007ffe0ff */
[----:B------:R-:W-:-:S04]  /*0580*/  HFMA2 R23, -RZ, RZ, 0, 0 ;  /* 0x00000000ff177431 */ /* 0x000fc800000001ff */
[----:B---3--:R-:W-:-:S04]  /*0590*/  @!P0 IMAD.WIDE.U32 R18, R25, 0x4, R18 ;  /* 0x0000000419128825 */ /* 0x008fc800078e0012 */
[----:B0-----:R-:W-:Y:S01]  /*05a0*/  @!P0 IMAD.WIDE.U32 R14, R25, 0x4, R14 ;  /* 0x00000004190e8825 */ /* 0x001fe200078e000e */
[----:B------:R-:W-:Y:S01]  /*05b0*/  MOV R25, RZ ;  /* 0x000000ff00197202 */ /* 0x000fe20000000f00 */
[----:B------:R1:W5:Y:S05]  /*05c0*/  @!P0 LDG.E R23, desc[UR4][R18.64] ;  /* 0x0000000412178981 */ /* 0x00036a000c1e1900 */
[----:B------:R1:W5:Y:S01]  /*05d0*/  @!P0 LDG.E R25, desc[UR4][R14.64] ;  /* 0x000000040e198981 */ /* 0x000362000c1e1900 */
[----:B------:R-:W-:Y:S01]  /*05e0*/  ISETP.GE.U32.AND P0, PT, R3, R2, PT ;  /* 0x000000020300720c */ /* 0x000fe20003f06070 */
[----:B------:R-:W-:-:S12]  /*05f0*/  BSSY.RECONVERGENT B0, `(.L_x_2665) ;  /* 0x0000029000007945 */ /* 0x000fd80003800200 */
[----:B-1----:R-:W-:Y:S05]  /*0600*/  @P0 BRA `(.L_x_2666) ;  /* 0x00000000009c0947 */ /* 0x002fea0003800000 */
        /* <DEDUP_REMOVED lines=38> */
[----:B------:R-:W-:-:S07]  /*0870*/  FMUL.FTZ R17, R5, R4 ;  /* 0x0000000405117220 */ /* 0x000fce0000410000 */
.L_x_2666:
[----:B------:R-:W-:Y:S05]  /*0880*/  BSYNC.RECONVERGENT B0 ;  /* 0x0000000000007941 */ /* 0x000fea0003800200 */
.L_x_2665:
[----:B------:R-:W-:Y:S01]  /*0890*/  IADD3 R15, PT, PT, R3, 0x80, RZ ;  /* 0x00000080030f7810 */ /* 0x000fe20007ffe0ff */
[----:B------:R-:W-:Y:S03]  /*08a0*/  BSSY.RECONVERGENT B0, `(.L_x_2667) ;  /* 0x000002a000007945 */ /* 0x000fe60003800200 */
[----:B------:R-:W-:-:S13]  /*08b0*/  ISETP.GE.U32.AND P1, PT, R15, R2, PT ;  /* 0x000000020f00720c */ /* 0x000fda0003f26070 */
        /* <DEDUP_REMOVED lines=40> */
.L_x_2668:
[----:B------:R-:W-:Y:S05]  /*0b40*/  BSYNC.RECONVERGENT B0 ;  /* 0x0000000000007941 */ /* 0x000fea0003800200 */
.L_x_2667:
[----:B-----5:R-:W-:Y:S01]  /*0b50*/  IADD3 R5, PT, PT, R3, 0x100, RZ ;  /* 0x0000010003057810 */ /* 0x020fe20007ffe0ff */
[----:B------:R-:W-:Y:S03]  /*0b60*/  BSSY.RECONVERGENT B0, `(.L_x_2669) ;  /* 0x000002a000007945 */ /* 0x000fe60003800200 */
[----:B------:R-:W-:-:S13]  /*0b70*/  ISETP.GE.U32.AND P1, PT, R5, R2, PT ;  /* 0x000000020500720c */ /* 0x000fda0003f26070 */
[----:B------:R-:W-:Y:S05]  /*0b80*/  @P1 BRA `(.L_x_2670) ;  /* 0x00000000009c1947 */ /* 0x000fea0003800000 */
[C---:B------:R-:W-:Y:S01]  /*0b90*/  FMUL.FTZ R4, R9.reuse, 1.4426950216293334961 ;  /* 0x3fb8aa3b09047820 */ /* 0x040fe20000410000 */
[----:B------:R-:W-:Y:S01]  /*0ba0*/  HFMA2 R19, -RZ, RZ, 1.625, 0 ;  /* 0x3e800000ff137431 */ /* 0x000fe200000001ff */
[----:B------:R-:W-:Y:S01]  /*0bb0*/  MOV R16, 0x3d39bf78 ;  /* 0x3d39bf7800107802 */ /* 0x000fe20000000f00 */
[----:B------:R-:W-:-:S03]  /*0bc0*/  FMUL.FTZ R18, R9, -1.4426950216293334961 ;  /* 0xbfb8aa3b09127820 */ /* 0x000fc60000410000 */
        /* <DEDUP_REMOVED lines=35> */
.L_x_2670:
[----:B------:R-:W-:Y:S05]  /*0e00*/  BSYNC.RECONVERGENT B0 ;  /* 0x0000000000007941 */ /* 0x000fea0003800200 */
.L_x_2669:
[----:B------:R-:W-:Y:S01]  /*0e10*/  IADD3 R5, PT, PT, R3, 0x180, RZ ;  /* 0x0000018003057810 */ /* 0x000fe20007ffe0ff */
[----:B------:R-:W-:Y:S03]  /*0e20*/  BSSY.RECONVERGENT B0, `(.L_x_2671) ;  /* 0x000002a000007945 */ /* 0x000fe60003800200 */
[----:B------:R-:W-:-:S13]  /*0e30*/  ISETP.GE.U32.AND P1, PT, R5, R2, PT ;  /* 0x000000020500720c */ /* 0x000fda0003f26070 */
[----:B------:R-:W-:Y:S05]  /*0e40*/  @P1 BRA `(.L_x_2672) ;  /* 0x00000000009c1947 */ /* 0x000fea0003800000 */
[----:B------:R-:W-:Y:S01]  /*0e50*/  FMUL.FTZ R4, R11, 1.4426950216293334961 ;  /* 0x3fb8aa3b0b047820 */ /* 0x000fe20000410000 */
        /* <DEDUP_REMOVED lines=38> */
.L_x_2672:
[----:B------:R-:W-:Y:S05]  /*10c0*/  BSYNC.RECONVERGENT B0 ;  /* 0x0000000000007941 */ /* 0x000fea0003800200 */
.L_x_2671:
[----:B------:R-:W0:Y:S01]  /*10d0*/  @!P0 LDC.64 R4, c[0x0][0x388] ;  /* 0x0000e200ff048b82 */ /* 0x000e220000000a00 */
[C---:B------:R-:W-:Y:S01]  /*10e0*/  IADD3 R7, PT, PT, R3.reuse, 0x200, RZ ;  /* 0x0000020003077810 */ /* 0x040fe20007ffe0ff */
[----:B------:R-:W-:Y:S01]  /*10f0*/  BSSY.RECONVERGENT B0, `(.L_x_2673) ;  /* 0x0000032000007945 */ /* 0x000fe20003800200 */
[----:B------:R-:W-:Y:S02]  /*1100*/  IADD3 R9, PT, PT, R3, 0x300, RZ ;  /* 0x0000030003097810 */ /* 0x000fe40007ffe0ff */
[-C--:B------:R-:W-:Y:S02]  /*1110*/  ISETP.GE.U32.AND P4, PT, R7, R2.reuse, PT ;  /* 0x000000020700720c */ /* 0x080fe40003f86070 */
[C---:B------:R-:W-:Y:S02]  /*1120*/  IADD3 R7, PT, PT, R3.reuse, 0x280, RZ ;  /* 0x0000028003077810 */ /* 0x040fe40007ffe0ff */
[----:B------:R-:W-:Y:S02]  /*1130*/  IADD3 R11, PT, PT, R3, 0x380, RZ ;  /* 0x00000380030b7810 */ /* 0x000fe40007ffe0ff */
[----:B------:R-:W-:-:S02]  /*1140*/  ISETP.GE.U32.AND P3, PT, R7, R2, PT ;  /* 0x000000020700720c */ /* 0x000fc40003f66070 */
[----:B------:R-:W-:Y:S02]  /*1150*/  @!P0 IADD3 R7, PT, PT, R0, R3, RZ ;  /* 0x0000000300078210 */ /* 0x000fe40007ffe0ff */
[-C--:B------:R-:W-:Y:S02]  /*1160*/  ISETP.GE.U32.AND P1, PT, R9, R2.reuse, PT ;  /* 0x000000020900720c */ /* 0x080fe40003f26070 */
[----:B------:R-:W-:Y:S01]  /*1170*/  ISETP.GE.U32.AND P2, PT, R11, R2, PT ;  /* 0x000000020b00720c */ /* 0x000fe20003f46070 */
[----:B0-----:R-:W-:Y:S01]  /*1180*/  @!P0 IMAD.WIDE.U32 R4, R7, 0x4, R4 ;  /* 0x0000000407048825 */ /* 0x001fe200078e0004 */
[----:B------:R-:W-:Y:S11]  /*1190*/  @P4 BRA `(.L_x_2674) ;  /* 0x00000000009c4947 */ /* 0x000ff60003800000 */
        /* <DEDUP_REMOVED lines=39> */
.L_x_2674:
[----:B------:R-:W-:Y:S05]  /*1410*/  BSYNC.RECONVERGENT B0 ;  /* 0x0000000000007941 */ /* 0x000fea0003800200 */
.L_x_2673:
[----:B------:R-:W-:Y:S04]  /*1420*/  BSSY.RECONVERGENT B0, `(.L_x_2675) ;  /* 0x0000029000007945 */ /* 0x000fe80003800200 */
        /* <DEDUP_REMOVED lines=22> */
[----:B------:R-:W-:Y:S01]  /*1590*/  FFMA.FTZ R16, R9, R16, 0.19988867640495300293 ;  /* 0x3e4caf9e09107423 */ /* 0x000fe20000010010 */
[----:B0-----:R-:W-:-:S03]  /*15a0*/  FADD.FTZ R13, R11, 1 ;  /* 0x3f8000000b0d7421 */ /* 0x001fc60000010000 */
[----:B------:R-:W-:-:S04]  /*15b0*/  FFMA.FTZ R16, R9, R16, -0.25000196695327758789 ;  /* 0xbe80004209107423 */ /* 0x000fc80000010010 */
[----:B------:R-:W-:-:S04]  /*15c0*/  FFMA.FTZ R16, R9, R16, 0.33333510160446166992 ;  /* 0x3eaaaae609107423 */ /* 0x000fc80000010010 */
[----:B------:R-:W-:-:S04]  /*15d0*/  FFMA.FTZ R16, R9, R16, -0.5 ;  /* 0xbf00000009107423 */ /* 0x000fc80000010010 */
[----:B------:R-:W-:-:S04]  /*15e0*/  FMUL.FTZ R16, R9, R16 ;  /* 0x0000001009107220 */ /* 0x000fc80000410000 */
[----:B------:R-:W-:Y:S01]  /*15f0*/  FFMA.FTZ R9, R9, R16, R9 ;  /* 0x0000001009097223 */ /* 0x000fe20000010009 */
[----:B------:R-:W-:-:S03]  /*1600*/  @P3 MOV R16, 0x7f800000 ;  /* 0x7f80000000103802 */ /* 0x000fc60000000f00 */
[----:B------:R-:W-:Y:S02]  /*1610*/  FFMA.FTZ R9, R14, 0.69314718246459960938, R9 ;  /* 0x3f3172180e097823 */ /* 0x000fe40000010009 */
        /* <DEDUP_REMOVED lines=9> */
.L_x_2676:
[----:B------:R-:W-:Y:S05]  /*16b0*/  BSYNC.RECONVERGENT B0 ;  /* 0x0000000000007941 */ /* 0x000fea0003800200 */
.L_x_2675:
        /* <DEDUP_REMOVED lines=25> */
[----:B------:R-:W-:-:S03]  /*1850*/  FFMA.FTZ R16, R9, R16, -0.25000196695327758789 ;  /* 0xbe80004209107423 */ /* 0x000fc60000010010 */
[----:B------:R-:W0:Y:S01]  /*1860*/  MUFU.RCP R13, R13 ;  /* 0x0000000d000d7308 */ /* 0x000e220000001000 */
[----:B------:R-:W-:-:S04]  /*1870*/  FFMA.FTZ R16, R9, R16, 0.33333510160446166992 ;  /* 0x3eaaaae609107423 */ /* 0x000fc80000010010 */
[----:B------:R-:W-:-:S04]  /*1880*/  FFMA.FTZ R16, R9, R16, -0.5 ;  /* 0xbf00000009107423 */ /* 0x000fc80000010010 */
[----:B------:R-:W-:-:S04]  /*1890*/  FMUL.FTZ R16, R9, R16 ;  /* 0x0000001009107220 */ /* 0x000fc80000410000 */
[----:B------:R-:W-:Y:S01]  /*18a0*/  FFMA.FTZ R9, R9, R16, R9 ;  /* 0x0000001009097223 */ /* 0x000fe20000010009 */
[----:B------:R-:W-:-:S03]  /*18b0*/  @P1 MOV R16, 0x7f800000 ;  /* 0x7f80000000101802 */ /* 0x000fc60000000f00 */
[----:B------:R-:W-:Y:S01]  /*18c0*/  FFMA.FTZ R9, R14, 0.69314718246459960938, R9 ;  /* 0x3f3172180e097823 */ /* 0x000fe20000010009 */
[----:B0-----:R-:W-:Y:S01]  /*18d0*/  FMUL.FTZ R24, R13, R24 ;  /* 0x000000180d187220 */ /* 0x001fe20000410000 */
[C---:B------:R-:W-:Y:S01]  /*18e0*/  @P3 FFMA.FTZ R9, R7.reuse, R16, +INF ;  /* 0x7f80000007093423 */ /* 0x040fe20000010010 */
[----:B------:R-:W-:-:S04]  /*18f0*/  @P1 FSETP.NEU.FTZ.AND P3, PT, R7, RZ, PT ;  /* 0x000000ff0700120b */ /* 0x000fc80003f7d000 */
[----:B------:R-:W-:-:S06]  /*1900*/  @P1 FSEL R9, R9, -RZ, P3 ;  /* 0x800000ff09091208 */ /* 0x000fcc0001800000 */
[----:B------:R-:W0:Y:S02]  /*1910*/  MUFU.TANH R9, R9 ;  /* 0x0000000900097308 */ /* 0x000e240000002400 */
[----:B0-----:R-:W-:-:S04]  /*1920*/  FFMA.FTZ R7, -R9, R9, 1 ;  /* 0x3f80000009077423 */ /* 0x001fc80000010109 */
[----:B------:R-:W-:-:S04]  /*1930*/  FFMA.FTZ R7, R24, R7, R9 ;  /* 0x0000000718077223 */ /* 0x000fc80000010009 */
[----:B------:R-:W-:-:S07]  /*1940*/  FMUL.FTZ R22, R7, R22 ;  /* 0x0000001607167220 */ /* 0x000fce0000410000 */
.L_x_2678:
[----:B------:R-:W-:Y:S05]  /*1950*/  BSYNC.RECONVERGENT B0 ;  /* 0x0000000000007941 */ /* 0x000fea0003800200 */
.L_x_2677:
        /* <DEDUP_REMOVED lines=41> */
.L_x_2680:
[----:B------:R-:W-:Y:S05]  /*1bf0*/  BSYNC.RECONVERGENT B0 ;  /* 0x0000000000007941 */ /* 0x000fea0003800200 */
.L_x_2679:
[----:B------:R-:W-:Y:S01]  /*1c00*/  @!P0 MOV R3, R15 ;  /* 0x0000000f00038202 */ /* 0x000fe20000000f00 */
[----:B------:R0:W-:Y:S01]  /*1c10*/  @!P0 STG.E desc[UR4][R4.64], R17 ;  /* 0x0000001104008986 */ /* 0x0001e2000c101904 */
        /* <DEDUP_REMOVED lines=9> */
[----:B------:R0:W-:Y:S07]  /*1cb0*/  STG.E desc[UR4][R4.64], R6 ;  /* 0x0000000604007986 */ /* 0x0001ee000c101904 */
[----:B------:R-:W-:Y:S05]  /*1cc0*/  @P0 BRA `(.L_x_2684) ;  /* 0x0000000000300947 */ /* 0x000fea0003800000 */
[----:B0-----:R-:W0:Y:S01]  /*1cd0*/  LDC.64 R4, c[0x0][0x388] ;  /* 0x0000e200ff047b82 */ /* 0x001e220000000a00 */
[----:B------:R-:W-:Y:S02]  /*1ce0*/  IADD3 R7, PT, PT, R0, R3, RZ ;  /* 0x0000000300077210 */ /* 0x000fe40007ffe0ff */
[----:B------:R-:W-:-:S03]  /*1cf0*/  IADD3 R3, PT, PT, R3, 0x80, RZ ;  /* 0x0000008003037810 */ /* 0x000fc60007ffe0ff */
[----:B0-----:R-:W-:-:S05]  /*1d00*/  IMAD.WIDE.U32 R4, R7, 0x4, R4 ;  /* 0x0000000407047825 */ /* 0x001fca00078e0004 */
[----:B------:R0:W-:Y:S02]  /*1d10*/  STG.E desc[UR4][R4.64], R8 ;  /* 0x0000000804007986 */ /* 0x0001e4000c101904 */
.L_x_2683:
[----:B------:R-:W-:-:S13]  /*1d20*/  ISETP.GE.U32.AND P0, PT, R3, R2, PT ;  /* 0x000000020300720c */ /* 0x000fda0003f06070 */
[----:B------:R-:W-:Y:S05]  /*1d30*/  @P0 BRA `(.L_x_2685) ;  /* 0x0000000000300947 */ /* 0x000fea0003800000 */
[----:B0-----:R-:W0:Y:S01]  /*1d40*/  LDC.64 R4, c[0x0][0x388] ;  /* 0x0000e200ff047b82 */ /* 0x001e220000000a00 */
[----:B------:R-:W-:Y:S02]  /*1d50*/  IADD3 R7, PT, PT, R0, R3, RZ ;  /* 0x0000000300077210 */ /* 0x000fe40007ffe0ff */
[----:B------:R-:W-:-:S03]  /*1d60*/  IADD3 R3, PT, PT, R3, 0x80, RZ ;  /* 0x0000008003037810 */ /* 0x000fc60007ffe0ff */
[----:B0-----:R-:W-:-:S05]  /*1d70*/  IMAD.WIDE.U32 R4, R7, 0x4, R4 ;  /* 0x0000000407047825 */ /* 0x001fca00078e0004 */
[----:B------:R1:W-:Y:S02]  /*1d80*/  STG.E desc[UR4][R4.64], R10 ;  /* 0x0000000a04007986 */ /* 0x0003e4000c101904 */
.L_x_2684:
[----:B------:R-:W-:-:S13]  /*1d90*/  ISETP.GE.U32.AND P0, PT, R3, R2, PT ;  /* 0x000000020300720c */ /* 0x000fda0003f06070 */
[----:B------:R-:W-:Y:S05]  /*1da0*/  @P0 BRA `(.L_x_2686) ;  /* 0x0000000000340947 */ /* 0x000fea0003800000 */
[----:B01----:R-:W0:Y:S01]  /*1db0*/  LDC.64 R4, c[0x0][0x388] ;  /* 0x0000e200ff047b82 */ /* 0x003e220000000a00 */
[----:B------:R-:W-:Y:S02]  /*1dc0*/  IADD3 R7, PT, PT, R0, R3, RZ ;  /* 0x0000000300077210 */ /* 0x000fe40007ffe0ff */
[----:B------:R-:W-:-:S03]  /*1dd0*/  IADD3 R3, PT, PT, R3, 0x80, RZ ;  /* 0x0000008003037810 */ /* 0x000fc60007ffe0ff */
[----:B0-----:R-:W-:-:S05]  /*1de0*/  IMAD.WIDE.U32 R4, R7, 0x4, R4 ;  /* 0x0000000407047825 */ /* 0x001fca00078e0004 */
[----:B------:R1:W-:Y:S02]  /*1df0*/  STG.E desc[UR4][R4.64], R12 ;  /* 0x0000000c04007986 */ /* 0x0003e4000c101904 */
.L_x_2685:
[----:B------:R-:W-:-:S13]  /*1e00*/  ISETP.GE.U32.AND P0, PT, R3, R2, PT ;  /* 0x000000020300720c */ /* 0x000fda0003f06070 */
[----:B------:R-:W-:Y:S05]  /*1e10*/  @P0 BREAK.RELIABLE B1 ;  /* 0x0000000000010942 */ /* 0x000fea0003800100 */
[----:B------:R-:W-:Y:S05]  /*1e20*/  @P0 BRA `(.L_x_2687) ;  /* 0x0000000000300947 */ /* 0x000fea0003800000 */
[----:B01----:R-:W0:Y:S01]  /*1e30*/  LDC.64 R4, c[0x0][0x388] ;  /* 0x0000e200ff047b82 */ /* 0x003e220000000a00 */
[----:B------:R-:W-:Y:S02]  /*1e40*/  IADD3 R7, PT, PT, R0, R3, RZ ;  /* 0x0000000300077210 */ /* 0x000fe40007ffe0ff */
[----:B------:R-:W-:-:S03]  /*1e50*/  IADD3 R3, PT, PT, R3, 0x80, RZ ;  /* 0x0000008003037810 */ /* 0x000fc60007ffe0ff */
[----:B0-----:R-:W-:-:S05]  /*1e60*/  IMAD.WIDE.U32 R4, R7, 0x4, R4 ;  /* 0x0000000407047825 */ /* 0x001fca00078e0004 */
[----:B------:R2:W-:Y:S02]  /*1e70*/  STG.E desc[UR4][R4.64], R20 ;  /* 0x0000001404007986 */ /* 0x0005e4000c101904 */
.L_x_2686:
[----:B------:R-:W-:Y:S05]  /*1e80*/  BSYNC.RELIABLE B1 ;  /* 0x0000000000017941 */ /* 0x000fea0003800100 */
.L_x_2682:
[----:B------:R-:W-:-:S13]  /*1e90*/  ISETP.GE.U32.AND P0, PT, R3, R2, PT ;  /* 0x000000020300720c */ /* 0x000fda0003f06070 */
[----:B012---:R-:W0:Y:S01]  /*1ea0*/  @!P0 LDC.64 R4, c[0x0][0x388] ;  /* 0x0000e200ff048b82 */ /* 0x007e220000000a00 */
[----:B------:R-:W-:Y:S02]  /*1eb0*/  @!P0 IADD3 R7, PT, PT, R0, R3, RZ ;  /* 0x0000000300078210 */ /* 0x000fe40007ffe0ff */
[----:B------:R-:W-:-:S03]  /*1ec0*/  @!P0 IADD3 R3, PT, PT, R3, 0x80, RZ ;  /* 0x0000008003038810 */ /* 0x000fc60007ffe0ff */
[----:B0-----:R-:W-:-:S05]  /*1ed0*/  @!P0 IMAD.WIDE.U32 R4, R7, 0x4, R4 ;  /* 0x0000000407048825 */ /* 0x001fca00078e0004 */
[----:B------:R2:W-:Y:S02]  /*1ee0*/  @!P0 STG.E desc[UR4][R4.64], R22 ;  /* 0x0000001604008986 */ /* 0x0005e4000c101904 */
.L_x_2687:
[----:B------:R-:W-:Y:S05]  /*1ef0*/  BSYNC.RECONVERGENT B0 ;  /* 0x0000000000007941 */ /* 0x000fea0003800200 */
.L_x_2681:
[----:B------:R-:W-:Y:S05]  /*1f00*/  WARPSYNC.ALL ;  /* 0x0000000000007948 */ /* 0x000fea0003800000 */
[----:B------:R-:W-:-:S13]  /*1f10*/  ISETP.GE.U32.AND P0, PT, R3, R2, PT ;  /* 0x000000020300720c */ /* 0x000fda0003f06070 */
[----:B------:R-:W-:Y:S05]  /*1f20*/  @P0 EXIT ;  /* 0x000000000000094d */ /* 0x000fea0003800000 */
[----:B012---:R-:W0:Y:S01]  /*1f30*/  LDC.64 R4, c[0x0][0x388] ;  /* 0x0000e200ff047b82 */ /* 0x007e220000000a00 */
[----:B------:R-:W-:-:S05]  /*1f40*/  IADD3 R3, PT, PT, R0, R3, RZ ;  /* 0x0000000300037210 */ /* 0x000fca0007ffe0ff */
[----:B0-----:R-:W-:-:S05]  /*1f50*/  IMAD.WIDE.U32 R2, R3, 0x4, R4 ;  /* 0x0000000403027825 */ /* 0x001fca00078e0004 */
[----:B------:R-:W-:Y:S01]  /*1f60*/  STG.E desc[UR4][R2.64], R23 ;  /* 0x0000001702007986 */ /* 0x000fe2000c101904 */
[----:B------:R-:W-:Y:S05]  /*1f70*/  EXIT ;  /* 0x000000000000794d */ /* 0x000fea0003800000 */
.L_x_2664:
[----:B------:R-:W0:Y:S01]  /*1f80*/  S2R R14, SR_TID.X ;  /* 0x00000000000e7919 */ /* 0x000e220000002100 */
[----:B------:R-:W1:Y:S08]  /*1f90*/  LDC.64 R4, c[0x0][0x398] ;  /* 0x0000e600ff047b82 */ /* 0x000e700000000a00 */
[----:B------:R-:W2:Y:S01]  /*1fa0*/  LDC.64 R20, c[0x0][0x390] ;  /* 0x0000e400ff147b82 */ /* 0x000ea20000000a00 */
[----:B-1----:R-:W-:-:S04]  /*1fb0*/  IMAD.WIDE.U32 R4, R0, 0x4, R4 ;  /* 0x0000000400047825 */ /* 0x002fc800078e0004 */
[----:B0-----:R-:W-:-:S05]  /*1fc0*/  IMAD.WIDE.U32 R4, R14, 0x8, R4 ;  /* 0x000000080e047825 */ /* 0x001fca00078e0004 */
[----:B------:R-:W3:Y:S04]  /*1fd0*/  LDG.E.64 R2, desc[UR4][R4.64] ;  /* 0x0000000404027981 */ /* 0x000ee8000c1e1b00 */
[----:B------:R-:W4:Y:S04]  /*1fe0*/  LDG.E.64 R12, desc[UR4][R4.64+0x400] ;  /* 0x00040004040c7981 */ /* 0x000f28000c1e1b00 */
[----:B------:R-:W5:Y:S01]  /*1ff0*/  LDG.E.64 R6, desc[UR4][R4.64+0x800] ;  /* 0x0008000404067981 */ /* 0x000f62000c1e1b00 */
[----:B------:R-:W-:Y:S02]  /*2000*/  HFMA2 R15, -RZ, RZ, 1.625, 0 ;  /* 0x3e800000ff0f7431 */ /* 0x000fe400000001ff */
[----:B--2---:R-:W-:Y:S01]  /*2010*/  IMAD.WIDE.U32 R20, R0, 0x4, R20 ;  /* 0x0000000400147825 */ /* 0x004fe200078e0014 */
[----:B------:R-:W-:-:S03]  /*2020*/  MOV R18, 0x3d39bf78 ;  /* 0x3d39bf7800127802 */ /* 0x000fc60000000f00 */
[----:B------:R-:W-:Y:S01]  /*2030*/  IMAD.WIDE.U32 R20, R14, 0x8, R20 ;  /* 0x000000080e147825 */ /* 0x000fe200078e0014 */
[----:B------:R-:W2:Y:S04]  /*2040*/  LDG.E.64 R4, desc[UR4][R4.64+0xc00] ;  /* 0x000c000404047981 */ /* 0x000ea8000c1e1b00 */
[----:B------:R-:W2:Y:S01]  /*2050*/  LDG.E.64 R16, desc[UR4][R20.64] ;  /* 0x0000000414107981 */ /* 0x000ea2000c1e1b00 */
[----:B---3--:R-:W-:-:S06]  /*2060*/  FMUL.FTZ R19, R2, 1.4426950216293334961 ;  /* 0x3fb8aa3b02137820 */ /* 0x008fcc0000410000 */
[----:B------:R-:W0:Y:S02]  /*2070*/  MUFU.EX2 R19, R19 ;  /* 0x0000001300137308 */ /* 0x000e240000000800 */
[----:B0-----:R-:W-:-:S05]  /*2080*/  FADD.FTZ.RZ R8, R19, 1 ;  /* 0x3f80000013087421 */ /* 0x001fca000001c000 */
[----:B------:R-:W-:-:S04]  /*2090*/  IADD3 R8, PT, PT, R8, -0x3f400000, RZ ;  /* 0xc0c0000008087810 */ /* 0x000fc80007ffe0ff */
[----:B------:R-:W-:-:S04]  /*20a0*/  LOP3.LUT R22, R8, 0xff800000, RZ, 0xc0, !PT ;  /* 0xff80000008167812 */ /* 0x000fc800078ec0ff */
[----:B------:R-:W-:Y:S02]  /*20b0*/  IADD3 R8, PT, PT, -R22, 0x40800000, RZ ;  /* 0x4080000016087810 */ /* 0x000fe40007ffe1ff */
[----:B------:R-:W-:-:S03]  /*20c0*/  IADD3 R11, PT, PT, R19, -R22, RZ ;  /* 0x80000016130b7210 */ /* 0x000fc60007ffe0ff */
[----:B------:R-:W-:-:S04]  /*20d0*/  FFMA.FTZ R8, R8, R15, -1 ;  /* 0xbf80000008087423 */ /* 0x000fc8000001000f */
[----:B------:R-:W-:-:S04]  /*20e0*/  FADD.FTZ R11, R11, R8 ;  /* 0x000000080b0b7221 */ /* 0x000fc80000010000 */
[----:B------:R-:W-:Y:S01]  /*20f0*/  FFMA.FTZ R8, R11, -R18, 0.10546888411045074463 ;  /* 0x3dd800120b087423 */ /* 0x000fe20000010812 */
[----:B------:R-:W-:-:S03]  /*2100*/  FMUL.FTZ R10, R3, 1.4426950216293334961 ;  /* 0x3fb8aa3b030a7820 */ /* 0x000fc60000410000 */
[----:B------:R-:W-:-:S04]  /*2110*/  FFMA.FTZ R8, R11, R8, -0.13229703903198242188 ;  /* 0xbe0778e00b087423 */ /* 0x000fc80000010008 */
[C---:B------:R-:W-:Y:S01]  /*2120*/  FFMA.FTZ R24, R11.reuse, R8, 0.14491446316242218018 ;  /* 0x3e1464750b187423 */ /* 0x040fe20000010008 */
[----:B------:R-:W0:Y:S01]  /*2130*/  MUFU.EX2 R10, R10 ;  /* 0x0000000a000a7308 */ /* 0x000e220000000800 */
[----:B------:R-:W3:Y:S02]  /*2140*/  LDG.E.64 R8, desc[UR4][R20.64+0x400] ;  /* 0x0004000414087981 */ /* 0x000ee4000c1e1b00 */
[----:B------:R-:W-:-:S04]  /*2150*/  FFMA.FTZ R24, R11, R24, -0.16641564667224884033 ;  /* 0xbe2a68dd0b187423 */ /* 0x000fc80000010018 */
[----:B------:R-:W-:-:S04]  /*2160*/  FFMA.FTZ R24, R11, R24, 0.19988867640495300293 ;  /* 0x3e4caf9e0b187423 */ /* 0x000fc80000010018 */
[----:B------:R-:W-:-:S04]  /*2170*/  FFMA.FTZ R24, R11, R24, -0.25000196695327758789 ;  /* 0xbe8000420b187423 */ /* 0x000fc80000010018 */
[----:B------:R-:W-:Y:S01]  /*2180*/  FFMA.FTZ R24, R11, R24, 0.33333510160446166992 ;  /* 0x3eaaaae60b187423 */ /* 0x000fe20000010018 */
[----:B0-----:R-:W-:-:S03]  /*2190*/  FADD.FTZ.RZ R23, R10, 1 ;  /* 0x3f8000000a177421 */ /* 0x001fc6000001c000 */
[----:B------:R-:W-:Y:S01]  /*21a0*/  FFMA.FTZ R24, R11, R24, -0.5 ;  /* 0xbf0000000b187423 */ /* 0x000fe20000010018 */
[----:B------:R-:W-:Y:S01]  /*21b0*/  FMUL.FTZ R25, R2, -1.4426950216293334961 ;  /* 0xbfb8aa3b02197820 */ /* 0x000fe20000410000 */
[----:B------:R-:W-:Y:S02]  /*21c0*/  IADD3 R26, PT, PT, R23, -0x3f400000, RZ ;  /* 0xc0c00000171a7810 */ /* 0x000fe40007ffe0ff */
[----:B------:R-:W-:-:S04]  /*21d0*/  FMUL.FTZ R24, R11, R24 ;  /* 0x000000180b187220 */ /* 0x000fc80000410000 */
[----:B------:R-:W-:Y:S01]  /*21e0*/  FFMA.FTZ R23, R11, R24, R11 ;  /* 0x000000180b177223 */ /* 0x000fe2000001000b */
[----:B------:R-:W-:Y:S01]  /*21f0*/  LOP3.LUT R11, R26, 0xff800000, RZ, 0xc0, !PT ;  /* 0xff8000001a0b7812 */ /* 0x000fe200078ec0ff */
[----:B------:R-:W0:Y:S01]  /*2200*/  MUFU.EX2 R24, R25 ;  /* 0x0000001900187308 */ /* 0x000e220000000800 */
[----:B------:R-:W-:Y:S02]  /*2210*/  I2FP.F32.S32 R22, R22 ;  /* 0x0000001600167245 */ /* 0x000fe40000201400 */
[----:B------:R-:W-:Y:S02]  /*2220*/  IADD3 R26, PT, PT, -R11, 0x40800000, RZ ;  /* 0x408000000b1a7810 */ /* 0x000fe40007ffe1ff */
[----:B------:R-:W-:Y:S01]  /*2230*/  ISETP.GE.U32.AND P0, PT, R19, 0x7f800000, PT ;  /* 0x7f8000001300780c */ /* 0x000fe20003f06070 */
[----:B------:R-:W-:Y:S02]  /*2240*/  FMUL.FTZ R22, R22, 1.1920928955078125e-07 ;  /* 0x3400000016167820 */ /* 0x000fe40000410000 */
[----:B------:R-:W-:Y:S01]  /*2250*/  FFMA.FTZ R27, R26, R15, -1 ;  /* 0xbf8000001a1b7423 */ /* 0x000fe2000001000f */
[----:B------:R-:W-:-:S02]  /*2260*/  IADD3 R26, PT, PT, R10, -R11, RZ ;  /* 0x8000000b0a1a7210 */ /* 0x000fc40007ffe0ff */
[----:B------:R-:W-:Y:S01]  /*2270*/  ISETP.GT.AND P1, PT, R19, -0x40800000, P0 ;  /* 0xbf8000001300780c */ /* 0x000fe20000724270 */
[----:B------:R-:W-:Y:S02]  /*2280*/  FFMA.FTZ R22, R22, 0.69314718246459960938, R23 ;  /* 0x3f31721816167823 */ /* 0x000fe40000010017 */
[----:B------:R-:W-:Y:S01]  /*2290*/  FADD.FTZ R23, R26, R27 ;  /* 0x0000001b1a177221 */ /* 0x000fe20000010000 */
[----:B0-----:R-:W-:-:S03]  /*22a0*/  FADD.FTZ R25, R24, 1 ;  /* 0x3f80000018197421 */ /* 0x001fc60000010000 */
[----:B------:R-:W-:Y:S01]  /*22b0*/  @P0 MOV R26, 0x7f800000 ;  /* 0x7f800000001a0802 */ /* 0x000fe20000000f00 */
[----:B------:R-:W-:-:S04]  /*22c0*/  FFMA.FTZ R24, R23, -R18, 0.10546888411045074463 ;  /* 0x3dd8001217187423 */ /* 0x000fc80000010812 */
[----:B------:R-:W-:Y:S01]  /*22d0*/  FFMA.FTZ R24, R23, R24, -0.13229703903198242188 ;  /* 0xbe0778e017187423 */ /* 0x000fe20000010018 */
[C---:B------:R-:W-:Y:S01]  /*22e0*/  @P1 FFMA.FTZ R22, R19.reuse, R26, +INF ;  /* 0x7f80000013161423 */ /* 0x040fe2000001001a */
[----:B------:R-:W-:Y:S02]  /*22f0*/  @P0 FSETP.NEU.FTZ.AND P1, PT, R19, RZ, PT ;  /* 0x000000ff1300020b */ /* 0x000fe40003f3d000 */
[C---:B------:R-:W-:Y:S01]  /*2300*/  FFMA.FTZ R24, R23.reuse, R24, 0.14491446316242218018 ;  /* 0x3e14647517187423 */ /* 0x040fe20000010018 */
[----:B----4-:R-:W-:Y:S01]  /*2310*/  FMUL.FTZ R27, R12, 1.4426950216293334961 ;  /* 0x3fb8aa3b0c1b7820 */ /* 0x010fe20000410000 */
[----:B------:R-:W-:Y:S01]  /*2320*/  @P0 FSEL R22, R22, -RZ, P1 ;  /* 0x800000ff16160208 */ /* 0x000fe20000800000 */
[----:B------:R-:W0:Y:S01]  /*2330*/  MUFU.RCP R25, R25 ;  /* 0x0000001900197308 */ /* 0x000e220000001000 */
[----:B------:R-:W-:-:S07]  /*2340*/  FFMA.FTZ R26, R23, R24, -0.16641564667224884033 ;  /* 0xbe2a68dd171a7423 */ /* 0x000fce0000010018 */
[----:B------:R-:W1:Y:S08]  /*2350*/  MUFU.TANH R19, R22 ;  /* 0x0000001600137308 */ /* 0x000e700000002400 */
[----:B------:R-:W4:Y:S01]  /*2360*/  MUFU.EX2 R24, R27 ;  /* 0x0000001b00187308 */ /* 0x000f220000000800 */
[----:B------:R-:W-:Y:S01]  /*2370*/  FFMA.FTZ R26, R23, R26, 0.19988867640495300293 ;  /* 0x3e4caf9e171a7423 */ /* 0x000fe2000001001a */
[----:B0-----:R-:W-:-:S03]  /*2380*/  FMUL.FTZ R2, R2, R25 ;  /* 0x0000001902027220 */ /* 0x001fc60000410000 */
[----:B------:R-:W-:Y:S01]  /*2390*/  FFMA.FTZ R26, R23, R26, -0.25000196695327758789 ;  /* 0xbe800042171a7423 */ /* 0x000fe2000001001a */
[----:B-1----:R-:W-:-:S03]  /*23a0*/  FFMA.FTZ R25, -R19, R19, 1 ;  /* 0x3f80000013197423 */ /* 0x002fc60000010113 */
[----:B------:R-:W-:Y:S01]  /*23b0*/  FFMA.FTZ R26, R23, R26, 0.33333510160446166992 ;  /* 0x3eaaaae6171a7423 */ /* 0x000fe2000001001a */
[----:B------:R-:W-:Y:S01]  /*23c0*/  FFMA.FTZ R19, R2, R25, R19 ;  /* 0x0000001902137223 */ /* 0x000fe20000010013 */
[----:B----4-:R-:W-:Y:S01]  /*23d0*/  FADD.FTZ.RZ R22, R24, 1 ;  /* 0x3f80000018167421 */ /* 0x010fe2000001c000 */
[----:B------:R-:W-:-:S04]  /*23e0*/  FMUL.FTZ R2, R3, -1.4426950216293334961 ;  /* 0xbfb8aa3b03027820 */ /* 0x000fc80000410000 */
[----:B------:R-:W-:Y:S01]  /*23f0*/  IADD3 R25, PT, PT, R22, -0x3f400000, RZ ;  /* 0xc0c0000016197810 */ /* 0x000fe20007ffe0ff */
[----:B------:R-:W-:Y:S01]  /*2400*/  FFMA.FTZ R26, R23, R26, -0.5 ;  /* 0xbf000000171a7423 */ /* 0x000fe2000001001a */
[----:B------:R-:W-:Y:S02]  /*2410*/  I2FP.F32.S32 R22, R11 ;  /* 0x0000000b00167245 */ /* 0x000fe40000201400 */
[C---:B------:R-:W-:Y:S02]  /*2420*/  ISETP.GE.U32.AND P0, PT, R10.reuse, 0x7f800000, PT ;  /* 0x7f8000000a00780c */ /* 0x040fe40003f06070 */
[----:B------:R-:W-:Y:S01]  /*2430*/  LOP3.LUT R11, R25, 0xff800000, RZ, 0xc0, !PT ;  /* 0xff800000190b7812 */ /* 0x000fe200078ec0ff */
[----:B------:R-:W0:Y:S01]  /*2440*/  MUFU.EX2 R2, R2 ;  /* 0x0000000200027308 */ /* 0x000e220000000800 */
[----:B------:R-:W-:Y:S01]  /*2450*/  FMUL.FTZ R26, R23, R26 ;  /* 0x0000001a171a7220 */ /* 0x000fe20000410000 */
[----:B------:R-:W-:Y:S02]  /*2460*/  ISETP.GT.AND P1, PT, R10, -0x40800000, P0 ;  /* 0xbf8000000a00780c */ /* 0x000fe40000724270 */
[----:B------:R-:W-:Y:S01]  /*2470*/  IADD3 R28, PT, PT, -R11, 0x40800000, RZ ;  /* 0x408000000b1c7810 */ /* 0x000fe20007ffe1ff */
[----:B------:R-:W-:Y:S01]  /*2480*/  FFMA.FTZ R23, R23, R26, R23 ;  /* 0x0000001a17177223 */ /* 0x000fe20000010017 */
[----:B------:R-:W-:Y:S01]  /*2490*/  FMUL.FTZ R22, R22, 1.1920928955078125e-07 ;  /* 0x3400000016167820 */ /* 0x000fe20000410000 */
[----:B------:R-:W-:-:S02]  /*24a0*/  IADD3 R25, PT, PT, R24, -R11, RZ ;  /* 0x8000000b18197210 */ /* 0x000fc40007ffe0ff */
[----:B------:R-:W-:Y:S01]  /*24b0*/  FFMA.FTZ R28, R28, R15, -1 ;  /* 0xbf8000001c1c7423 */ /* 0x000fe2000001000f */
[----:B------:R-:W-:Y:S01]  /*24c0*/  FFMA.FTZ R26, R22, 0.69314718246459960938, R23 ;  /* 0x3f317218161a7823 */ /* 0x000fe20000010017 */
[----:B------:R-:W-:Y:S02]  /*24d0*/  @P0 MOV R23, 0x7f800000 ;  /* 0x7f80000000170802 */ /* 0x000fe40000000f00 */
[----:B------:R-:W-:-:S03]  /*24e0*/  FADD.FTZ R25, R25, R28 ;  /* 0x0000001c19197221 */ /* 0x000fc60000010000 */
[C---:B------:R-:W-:Y:S01]  /*24f0*/  @P1 FFMA.FTZ R26, R10.reuse, R23, +INF ;  /* 0x7f8000000a1a1423 */ /* 0x040fe20000010017 */
[C---:B------:R-:W-:Y:S01]  /*2500*/  FFMA.FTZ R22, R25.reuse, -R18, 0.10546888411045074463 ;  /* 0x3dd8001219167423 */ /* 0x040fe20000010812 */
[----:B------:R-:W-:Y:S01]  /*2510*/  @P0 FSETP.NEU.FTZ.AND P1, PT, R10, RZ, PT ;  /* 0x000000ff0a00020b */ /* 0x000fe20003f3d000 */
[----:B0-----:R-:W-:Y:S02]  /*2520*/  FADD.FTZ R2, R2, 1 ;  /* 0x3f80000002027421 */ /* 0x001fe40000010000 */
[----:B------:R-:W-:Y:S01]  /*2530*/  FFMA.FTZ R22, R25, R22, -0.13229703903198242188 ;  /* 0xbe0778e019167423 */ /* 0x000fe20000010016 */
[----:B------:R-:W-:Y:S01]  /*2540*/  @P0 FSEL R26, R26, -RZ, P1 ;  /* 0x800000ff1a1a0208 */ /* 0x000fe20000800000 */
[----:B------:R-:W-:Y:S02]  /*2550*/  FMUL.FTZ R23, R13, 1.4426950216293334961 ;  /* 0x3fb8aa3b0d177820 */ /* 0x000fe40000410000 */
[----:B------:R-:W0:Y:S01]  /*2560*/  MUFU.RCP R2, R2 ;  /* 0x0000000200027308 */ /* 0x000e220000001000 */
[----:B------:R-:W-:-:S07]  /*2570*/  FFMA.FTZ R10, R25, R22, 0.14491446316242218018 ;  /* 0x3e146475190a7423 */ /* 0x000fce0000010016 */
[----:B------:R-:W1:Y:S01]  /*2580*/  MUFU.TANH R22, R26 ;  /* 0x0000001a00167308 */ /* 0x000e620000002400 */
[----:B------:R-:W-:-:S07]  /*2590*/  FFMA.FTZ R10, R25, R10, -0.16641564667224884033 ;  /* 0xbe2a68dd190a7423 */ /* 0x000fce000001000a */
[----:B------:R-:W4:Y:S01]  /*25a0*/  MUFU.EX2 R23, R23 ;  /* 0x0000001700177308 */ /* 0x000f220000000800 */
[----:B------:R-:W-:Y:S01]  /*25b0*/  FFMA.FTZ R10, R25, R10, 0.19988867640495300293 ;  /* 0x3e4caf9e190a7423 */ /* 0x000fe2000001000a */
[----:B0-----:R-:W-:-:S03]  /*25c0*/  FMUL.FTZ R3, R3, R2 ;  /* 0x0000000203037220 */ /* 0x001fc60000410000 */
[C---:B------:R-:W-:Y:S01]  /*25d0*/  FFMA.FTZ R10, R25.reuse, R10, -0.25000196695327758789 ;  /* 0xbe800042190a7423 */ /* 0x040fe2000001000a */
[----:B-1----:R-:W-:Y:S01]  /*25e0*/  FFMA.FTZ R2, -R22, R22, 1 ;  /* 0x3f80000016027423 */ /* 0x002fe20000010116 */
[----:B------:R-:W-:Y:S02]  /*25f0*/  ISETP.GE.U32.AND P0, PT, R24, 0x7f800000, PT ;  /* 0x7f8000001800780c */ /* 0x000fe40003f06070 */
[----:B------:R-:W-:Y:S01]  /*2600*/  FFMA.FTZ R10, R25, R10, 0.33333510160446166992 ;  /* 0x3eaaaae6190a7423 */ /* 0x000fe2000001000a */
[----:B------:R-:W-:Y:S01]  /*2610*/  FFMA.FTZ R22, R3, R2, R22 ;  /* 0x0000000203167223 */ /* 0x000fe20000010016 */
[----:B------:R-:W-:Y:S02]  /*2620*/  FMUL.FTZ R2, R12, -1.4426950216293334961 ;  /* 0xbfb8aa3b0c027820 */ /* 0x000fe40000410000 */
[----:B------:R-:W-:Y:S01]  /*2630*/  FFMA.FTZ R10, R25, R10, -0.5 ;  /* 0xbf000000190a7423 */ /* 0x000fe2000001000a */
[----:B----4-:R-:W-:Y:S01]  /*2640*/  FADD.FTZ.RZ R3, R23, 1 ;  /* 0x3f80000017037421 */ /* 0x010fe2000001c000 */
[----:B------:R-:W-:-:S02]  /*2650*/  ISETP.GT.AND P1, PT, R24, -0x40800000, P0 ;  /* 0xbf8000001800780c */ /* 0x000fc40000724270 */
[----:B------:R-:W0:Y:S01]  /*2660*/  MUFU.EX2 R2, R2 ;  /* 0x0000000200027308 */ /* 0x000e220000000800 */
[----:B------:R-:W-:Y:S01]  /*2670*/  I2FP.F32.S32 R11, R11 ;  /* 0x0000000b000b7245 */ /* 0x000fe20000201400 */
[----:B------:R-:W-:Y:S01]  /*2680*/  FMUL.FTZ R10, R25, R10 ;  /* 0x0000000a190a7220 */ /* 0x000fe20000410000 */
[----:B------:R-:W-:-:S03]  /*2690*/  IADD3 R3, PT, PT, R3, -0x3f400000, RZ ;  /* 0xc0c0000003037810 */ /* 0x000fc60007ffe0ff */
[----:B------:R-:W-:Y:S01]  /*26a0*/  FFMA.FTZ R10, R25, R10, R25 ;  /* 0x0000000a190a7223 */ /* 0x000fe20000010019 */
[----:B------:R-:W-:Y:S01]  /*26b0*/  LOP3.LUT R26, R3, 0xff800000, RZ, 0xc0, !PT ;  /* 0xff800000031a7812 */ /* 0x000fe200078ec0ff */
[----:B------:R-:W-:Y:S01]  /*26c0*/  FMUL.FTZ R11, R11, 1.1920928955078125e-07 ;  /* 0x340000000b0b7820 */ /* 0x000fe20000410000 */
[----:B------:R-:W-:-:S03]  /*26d0*/  @P0 MOV R3, 0x7f800000 ;  /* 0x7f80000000030802 */ /* 0x000fc60000000f00 */
[----:B------:R-:W-:Y:S02]  /*26e0*/  FFMA.FTZ R10, R11, 0.69314718246459960938, R10 ;  /* 0x3f3172180b0a7823 */ /* 0x000fe4000001000a */
[C---:B------:R-:W-:Y:S01]  /*26f0*/  @P1 FFMA.FTZ R10, R24.reuse, R3, +INF ;  /* 0x7f800000180a1423 */ /* 0x040fe20000010003 */
[----:B------:R-:W-:Y:S01]  /*2700*/  @P0 FSETP.NEU.FTZ.AND P1, PT, R24, RZ, PT ;  /* 0x000000ff1800020b */ /* 0x000fe20003f3d000 */
[----:B0-----:R-:W-:-:S03]  /*2710*/  FADD.FTZ R2, R2, 1 ;  /* 0x3f80000002027421 */ /* 0x001fc60000010000 */
[----:B------:R-:W-:Y:S01]  /*2720*/  @P0 FSEL R10, R10, -RZ, P1 ;  /* 0x800000ff0a0a0208 */ /* 0x000fe20000800000 */
[----:B------:R-:W0:Y:S01]  /*2730*/  MUFU.RCP R3, R2 ;  /* 0x0000000200037308 */ /* 0x000e220000001000 */
[----:B------:R-:W-:-:S07]  /*2740*/  IADD3 R28, PT, PT, -R26, 0x40800000, RZ ;  /* 0x408000001a1c7810 */ /* 0x000fce0007ffe1ff */
[----:B------:R-:W1:Y:S01]  /*2750*/  MUFU.TANH R10, R10 ;  /* 0x0000000a000a7308 */ /* 0x000e620000002400 */
[----:B------:R-:W-:Y:S01]  /*2760*/  IADD3 R27, PT, PT, R23, -R26, RZ ;  /* 0x8000001a171b7210 */ /* 0x000fe20007ffe0ff */
[----:B------:R-:W-:-:S04]  /*2770*/  FFMA.FTZ R28, R28, R15, -1 ;  /* 0xbf8000001c1c7423 */ /* 0x000fc8000001000f */
[----:B------:R-:W-:Y:S01]  /*2780*/  FADD.FTZ R27, R27, R28 ;  /* 0x0000001c1b1b7221 */ /* 0x000fe20000010000 */
[----:B0-----:R-:W-:-:S03]  /*2790*/  FMUL.FTZ R3, R12, R3 ;  /* 0x000000030c037220 */ /* 0x001fc60000410000 */
[----:B------:R-:W-:Y:S01]  /*27a0*/  FFMA.FTZ R24, R27, -R18, 0.10546888411045074463 ;  /* 0x3dd800121b187423 */ /* 0x000fe20000010812 */
[----:B-1----:R-:W-:-:S03]  /*27b0*/  FFMA.FTZ R25, -R10, R10, 1 ;  /* 0x3f8000000a197423 */ /* 0x002fc6000001010a */
[----:B------:R-:W-:Y:S01]  /*27c0*/  FFMA.FTZ R24, R27, R24, -0.13229703903198242188 ;  /* 0xbe0778e01b187423 */ /* 0x000fe20000010018 */
[----:B------:R-:W-:Y:S02]  /*27d0*/  FFMA.FTZ R25, R3, R25, R10 ;  /* 0x0000001903197223 */ /* 0x000fe4000001000a */
[----:B------:R-:W4:Y:S04]  /*27e0*/  LDG.E.64 R2, desc[UR4][R20.64+0x800] ;  /* 0x0008000414027981 */ /* 0x000f28000c1e1b00 */
[----:B------:R0:W4:Y:S01]  /*27f0*/  LDG.E.64 R10, desc[UR4][R20.64+0xc00] ;  /* 0x000c0004140a7981 */ /* 0x000122000c1e1b00 */
        /* <DEDUP_REMOVED lines=8> */
[----:B------:R-:W-:Y:S01]  /*2880*/  FFMA.FTZ R27, R27, R12, R27 ;  /* 0x0000000c1b1b7223 */ /* 0x000fe2000001001b */
[----:B-----5:R-:W-:Y:S01]  /*2890*/  FMUL.FTZ R12, R6, 1.4426950216293334961 ;  /* 0x3fb8aa3b060c7820 */ /* 0x020fe20000410000 */
[C---:B------:R-:W-:Y:S01]  /*28a0*/  ISETP.GE.U32.AND P0, PT, R23.reuse, 0x7f800000, PT ;  /* 0x7f8000001700780c */ /* 0x040fe20003f06070 */
[----:B------:R-:W1:Y:S03]  /*28b0*/  MUFU.EX2 R24, R28 ;  /* 0x0000001c00187308 */ /* 0x000e660000000800 */
[----:B------:R-:W-:-:S05]  /*28c0*/  ISETP.GT.AND P1, PT, R23, -0x40800000, P0 ;  /* 0xbf8000001700780c */ /* 0x000fca0000724270 */
[----:B------:R-:W5:Y:S01]  /*28d0*/  MUFU.EX2 R12, R12 ;  /* 0x0000000c000c7308 */ /* 0x000f620000000800 */
[----:B------:R-:W-:-:S03]  /*28e0*/  I2FP.F32.S32 R26, R26 ;  /* 0x0000001a001a7245 */ /* 0x000fc60000201400 */
[----:B0-----:R-:W-:Y:S02]  /*28f0*/  @P0 MOV R20, 0x7f800000 ;  /* 0x7f80000000140802 */ /* 0x001fe40000000f00 */
[----:B------:R-:W-:-:S04]  /*2900*/  FMUL.FTZ R26, R26, 1.1920928955078125e-07 ;  /* 0x340000001a1a7820 */ /* 0x000fc80000410000 */
[----:B------:R-:W-:Y:S01]  /*2910*/  FFMA.FTZ R26, R26, 0.69314718246459960938, R27 ;  /* 0x3f3172181a1a7823 */ /* 0x000fe2000001001b */
[C---:B------:R-:W-:Y:S01]  /*2920*/  @P1 FFMA.FTZ R26, R23.reuse, R20, +INF ;  /* 0x7f800000171a1423 */ /* 0x040fe20000010014 */
[----:B------:R-:W-:Y:S01]  /*2930*/  @P0 FSETP.NEU.FTZ.AND P1, PT, R23, RZ, PT ;  /* 0x000000ff1700020b */ /* 0x000fe20003f3d000 */
[----:B-1----:R-:W-:Y:S01]  /*2940*/  FADD.FTZ R24, R24, 1 ;  /* 0x3f80000018187421 */ /* 0x002fe20000010000 */
[----:B-----5:R-:W-:Y:S02]  /*2950*/  FADD.FTZ.RZ R20, R12, 1 ;  /* 0x3f8000000c147421 */ /* 0x020fe4000001c000 */
[----:B------:R-:W-:-:S03]  /*2960*/  @P0 FSEL R26, R26, -RZ, P1 ;  /* 0x800000ff1a1a0208 */ /* 0x000fc60000800000 */
[----:B------:R-:W0:Y:S01]  /*2970*/  MUFU.RCP R24, R24 ;  /* 0x0000001800187308 */ /* 0x000e220000001000 */
[----:B------:R-:W-:-:S07]  /*2980*/  IADD3 R21, PT, PT, R20, -0x3f400000, RZ ;  /* 0xc0c0000014157810 */ /* 0x000fce0007ffe0ff */
[----:B------:R-:W1:Y:S01]  /*2990*/  MUFU.TANH R20, R26 ;  /* 0x0000001a00147308 */ /* 0x000e620000002400 */
[----:B------:R-:W-:-:S04]  /*29a0*/  LOP3.LUT R21, R21, 0xff800000, RZ, 0xc0, !PT ;  /* 0xff80000015157812 */ /* 0x000fc800078ec0ff */
[----:B------:R-:W-:Y:S02]  /*29b0*/  IADD3 R28, PT, PT, -R21, 0x40800000, RZ ;  /* 0x40800000151c7810 */ /* 0x000fe40007ffe1ff */
[----:B------:R-:W-:-:S03]  /*29c0*/  IADD3 R23, PT, PT, R12, -R21, RZ ;  /* 0x800000150c177210 */ /* 0x000fc60007ffe0ff */
[----:B------:R-:W-:Y:S01]  /*29d0*/  FFMA.FTZ R28, R28, R15, -1 ;  /* 0xbf8000001c1c7423 */ /* 0x000fe2000001000f */
[----:B0-----:R-:W-:-:S03]  /*29e0*/  FMUL.FTZ R13, R13, R24 ;  /* 0x000000180d0d7220 */ /* 0x001fc60000410000 */
[----:B------:R-:W-:Y:S01]  /*29f0*/  FADD.FTZ R23, R23, R28 ;  /* 0x0000001c17177221 */ /* 0x000fe20000010000 */
[----:B-1----:R-:W-:-:S03]  /*2a00*/  FFMA.FTZ R27, -R20, R20, 1 ;  /* 0x3f800000141b7423 */ /* 0x002fc60000010114 */
[----:B------:R-:W-:Y:S01]  /*2a10*/  FFMA.FTZ R24, R23, -R18, 0.10546888411045074463 ;  /* 0x3dd8001217187423 */ /* 0x000fe20000010812 */
[----:B------:R-:W-:Y:S01]  /*2a20*/  FFMA.FTZ R20, R13, R27, R20 ;  /* 0x0000001b0d147223 */ /* 0x000fe20000010014 */
[----:B------:R-:W-:Y:S02]  /*2a30*/  FMUL.FTZ R13, R7, 1.4426950216293334961 ;  /* 0x3fb8aa3b070d7820 */ /* 0x000fe40000410000 */
[----:B------:R-:W-:-:S04]  /*2a40*/  FFMA.FTZ R24, R23, R24, -0.13229703903198242188 ;  /* 0xbe0778e017187423 */ /* 0x000fc80000010018 */
[C---:B------:R-:W-:Y:S01]  /*2a50*/  FFMA.FTZ R24, R23.reuse, R24, 0.14491446316242218018 ;  /* 0x3e14647517187423 */ /* 0x040fe20000010018 */
[----:B------:R-:W0:Y:S03]  /*2a60*/  MUFU.EX2 R13, R13 ;  /* 0x0000000d000d7308 */ /* 0x000e260000000800 */
[----:B------:R-:W-:-:S04]  /*2a70*/  FFMA.FTZ R24, R23, R24, -0.16641564667224884033 ;  /* 0xbe2a68dd17187423 */ /* 0x000fc80000010018 */
[----:B------:R-:W-:Y:S01]  /*2a80*/  FFMA.FTZ R24, R23, R24, 0.19988867640495300293 ;  /* 0x3e4caf9e17187423 */ /* 0x000fe20000010018 */
[----:B--2---:R-:W-:-:S03]  /*2a90*/  FMUL.FTZ R16, R16, R19 ;  /* 0x0000001310107220 */ /* 0x004fc60000410000 */
[----:B------:R-:W-:Y:S01]  /*2aa0*/  FFMA.FTZ R24, R23, R24, -0.25000196695327758789 ;  /* 0xbe80004217187423 */ /* 0x000fe20000010018 */
[----:B------:R-:W-:Y:S01]  /*2ab0*/  FMUL.FTZ R17, R17, R22 ;  /* 0x0000001611117220 */ /* 0x000fe20000410000 */
[----:B------:R-:W-:Y:S02]  /*2ac0*/  FMUL.FTZ R19, R4, 1.4426950216293334961 ;  /* 0x3fb8aa3b04137820 */ /* 0x000fe40000410000 */
[----:B------:R-:W-:Y:S01]  /*2ad0*/  FFMA.FTZ R24, R23, R24, 0.33333510160446166992 ;  /* 0x3eaaaae617187423 */ /* 0x000fe20000010018 */
[----:B0-----:R-:W-:-:S03]  /*2ae0*/  FADD.FTZ.RZ R22, R13, 1 ;  /* 0x3f8000000d167421 */ /* 0x001fc6000001c000 */
[C---:B------:R-:W-:Y:S01]  /*2af0*/  FFMA.FTZ R24, R23.reuse, R24, -0.5 ;  /* 0xbf00000017187423 */ /* 0x040fe20000010018 */
[----:B------:R-:W0:Y:S01]  /*2b00*/  MUFU.EX2 R19, R19 ;  /* 0x0000001300137308 */ /* 0x000e220000000800 */
[----:B------:R-:W-:Y:S02]  /*2b10*/  IADD3 R26, PT, PT, R22, -0x3f400000, RZ ;  /* 0xc0c00000161a7810 */ /* 0x000fe40007ffe0ff */
[C---:B------:R-:W-:Y:S02]  /*2b20*/  FMUL.FTZ R22, R23.reuse, R24 ;  /* 0x0000001817167220 */ /* 0x040fe40000410000 */
[----:B------:R-:W-:Y:S02]  /*2b30*/  LOP3.LUT R24, R26, 0xff800000, RZ, 0xc0, !PT ;  /* 0xff8000001a187812 */ /* 0x000fe400078ec0ff */
[----:B------:R-:W-:Y:S02]  /*2b40*/  FFMA.FTZ R23, R23, R22, R23 ;  /* 0x0000001617177223 */ /* 0x000fe40000010017 */
[----:B------:R-:W-:-:S02]  /*2b50*/  IADD3 R26, PT, PT, -R24, 0x40800000, RZ ;  /* 0x40800000181a7810 */ /* 0x000fc40007ffe1ff */
[----:B------:R-:W-:Y:S02]  /*2b60*/  I2FP.F32.S32 R22, R21 ;  /* 0x0000001500167245 */ /* 0x000fe40000201400 */
[----:B------:R-:W-:Y:S01]  /*2b70*/  IADD3 R21, PT, PT, R13, -R24, RZ ;  /* 0x800000180d157210 */ /* 0x000fe20007ffe0ff */
[----:B------:R-:W-:Y:S01]  /*2b80*/  FFMA.FTZ R26, R26, R15, -1 ;  /* 0xbf8000001a1a7423 */ /* 0x000fe2000001000f */
[----:B------:R-:W-:Y:S01]  /*2b90*/  ISETP.GE.U32.AND P1, PT, R12, 0x7f800000, PT ;  /* 0x7f8000000c00780c */ /* 0x000fe20003f26070 */
[----:B------:R-:W-:Y:S01]  /*2ba0*/  FMUL.FTZ R22, R22, 1.1920928955078125e-07 ;  /* 0x3400000016167820 */ /* 0x000fe20000410000 */
[----:B---3--:R-:W-:Y:S01]  /*2bb0*/  FMUL.FTZ R8, R8, R25 ;  /* 0x0000001908087220 */ /* 0x008fe20000410000 */
[----:B------:R-:W-:Y:S01]  /*2bc0*/  FADD.FTZ R21, R21, R26 ;  /* 0x0000001a15157221 */ /* 0x000fe20000010000 */
[----:B0-----:R-:W-:Y:S01]  /*2bd0*/  FADD.FTZ.RZ R25, R19, 1 ;  /* 0x3f80000013197421 */ /* 0x001fe2000001c000 */
[----:B------:R-:W-:Y:S01]  /*2be0*/  FMUL.FTZ R9, R9, R20 ;  /* 0x0000001409097220 */ /* 0x000fe20000410000 */
[----:B------:R-:W-:Y:S01]  /*2bf0*/  FFMA.FTZ R20, R22, 0.69314718246459960938, R23 ;  /* 0x3f31721816147823 */ /* 0x000fe20000010017 */
[----:B------:R-:W-:Y:S01]  /*2c00*/  ISETP.GT.AND P0, PT, R12, -0x40800000, P1 ;  /* 0xbf8000000c00780c */ /* 0x000fe20000f04270 */
[----:B------:R-:W-:Y:S01]  /*2c10*/  FFMA.FTZ R22, R21, -R18, 0.10546888411045074463 ;  /* 0x3dd8001215167423 */ /* 0x000fe20000010812 */
[----:B------:R-:W-:-:S03]  /*2c20*/  IADD3 R25, PT, PT, R25, -0x3f400000, RZ ;  /* 0xc0c0000019197810 */ /* 0x000fc60007ffe0ff */
[----:B------:R-:W-:Y:S01]  /*2c30*/  FFMA.FTZ R22, R21, R22, -0.13229703903198242188 ;  /* 0xbe0778e015167423 */ /* 0x000fe20000010016 */
[----:B------:R-:W-:Y:S02]  /*2c40*/  LOP3.LUT R26, R25, 0xff800000, RZ, 0xc0, !PT ;  /* 0xff800000191a7812 */ /* 0x000fe400078ec0ff */
[----:B------:R-:W-:Y:S01]  /*2c50*/  @P1 MOV R23, 0x7f800000 ;  /* 0x7f80000000171802 */ /* 0x000fe20000000f00 */
[----:B------:R-:W-:Y:S01]  /*2c60*/  FFMA.FTZ R22, R21, R22, 0.14491446316242218018 ;  /* 0x3e14647515167423 */ /* 0x000fe20000010016 */
[----:B------:R-:W-:-:S03]  /*2c70*/  IADD3 R28, PT, PT, -R26, 0x40800000, RZ ;  /* 0x408000001a1c7810 */ /* 0x000fc60007ffe1ff */
[----:B------:R-:W-:Y:S01]  /*2c80*/  FFMA.FTZ R22, R21, R22, -0.16641564667224884033 ;  /* 0xbe2a68dd15167423 */ /* 0x000fe20000010016 */
[----:B------:R-:W-:Y:S01]  /*2c90*/  @P0 FFMA.FTZ R20, R12, R23, +INF ;  /* 0x7f8000000c140423 */ /* 0x000fe20000010017 */
[----:B------:R-:W-:Y:S01]  /*2ca0*/  IADD3 R23, PT, PT, R19, -R26, RZ ;  /* 0x8000001a13177210 */ /* 0x000fe20007ffe0ff */
[----:B------:R-:W-:Y:S01]  /*2cb0*/  FFMA.FTZ R28, R28, R15, -1 ;  /* 0xbf8000001c1c7423 */ /* 0x000fe2000001000f */
[----:B------:R-:W-:-:S03]  /*2cc0*/  FFMA.FTZ R22, R21, R22, 0.19988867640495300293 ;  /* 0x3e4caf9e15167423 */ /* 0x000fc60000010016 */
[----:B------:R-:W-:Y:S01]  /*2cd0*/  FADD.FTZ R23, R23, R28 ;  /* 0x0000001c17177221 */ /* 0x000fe20000010000 */
[----:B------:R-:W-:Y:S01]  /*2ce0*/  FFMA.FTZ R22, R21, R22, -0.25000196695327758789 ;  /* 0xbe80004215167423 */ /* 0x000fe20000010016 */
[----:B------:R-:W-:Y:S02]  /*2cf0*/  @P1 FSETP.NEU.FTZ.AND P2, PT, R12, RZ, PT ;  /* 0x000000ff0c00120b */ /* 0x000fe40003f5d000 */
[----:B------:R-:W-:Y:S01]  /*2d00*/  FFMA.FTZ R12, R23, -R18, 0.10546888411045074463 ;  /* 0x3dd80012170c7423 */ /* 0x000fe20000010812 */
[----:B------:R-:W-:-:S03]  /*2d10*/  FFMA.FTZ R22, R21, R22, 0.33333510160446166992 ;  /* 0x3eaaaae615167423 */ /* 0x000fc60000010016 */
[----:B------:R-:W-:Y:S01]  /*2d20*/  FFMA.FTZ R12, R23, R12, -0.13229703903198242188 ;  /* 0xbe0778e0170c7423 */ /* 0x000fe2000001000c */
[----:B------:R-:W-:-:S03]  /*2d30*/  FFMA.FTZ R22, R21, R22, -0.5 ;  /* 0xbf00000015167423 */ /* 0x000fc60000010016 */
[----:B------:R-:W-:Y:S01]  /*2d40*/  FFMA.FTZ R12, R23, R12, 0.14491446316242218018 ;  /* 0x3e146475170c7423 */ /* 0x000fe2000001000c */
[----:B------:R-:W-:-:S03]  /*2d50*/  FMUL.FTZ R22, R21, R22 ;  /* 0x0000001615167220 */ /* 0x000fc60000410000 */
[----:B------:R-:W-:Y:S01]  /*2d60*/  FFMA.FTZ R12, R23, R12, -0.16641564667224884033 ;  /* 0xbe2a68dd170c7423 */ /* 0x000fe2000001000c */
[----:B------:R-:W-:Y:S01]  /*2d70*/  FFMA.FTZ R21, R21, R22, R21 ;  /* 0x0000001615157223 */ /* 0x000fe20000010015 */
[----:B------:R-:W-:Y:S02]  /*2d80*/  FMUL.FTZ R22, R5, 1.4426950216293334961 ;  /* 0x3fb8aa3b05167820 */ /* 0x000fe40000410000 */
[----:B------:R-:W-:-:S04]  /*2d90*/  FFMA.FTZ R12, R23, R12, 0.19988867640495300293 ;  /* 0x3e4caf9e170c7423 */ /* 0x000fc8000001000c */
[C---:B------:R-:W-:Y:S01]  /*2da0*/  FFMA.FTZ R12, R23.reuse, R12, -0.25000196695327758789 ;  /* 0xbe800042170c7423 */ /* 0x040fe2000001000c */
[----:B------:R-:W0:Y:S03]  /*2db0*/  MUFU.EX2 R22, R22 ;  /* 0x0000001600167308 */ /* 0x000e260000000800 */
[----:B------:R-:W-:Y:S01]  /*2dc0*/  FFMA.FTZ R12, R23, R12, 0.33333510160446166992 ;  /* 0x3eaaaae6170c7423 */ /* 0x000fe2000001000c */
[----:B------:R-:W-:-:S03]  /*2dd0*/  ISETP.GE.U32.AND P3, PT, R13, 0x7f800000, PT ;  /* 0x7f8000000d00780c */ /* 0x000fc60003f66070 */
[----:B------:R-:W-:Y:S01]  /*2de0*/  FFMA.FTZ R12, R23, R12, -0.5 ;  /* 0xbf000000170c7423 */ /* 0x000fe2000001000c */
[----:B------:R-:W-:-:S03]  /*2df0*/  I2FP.F32.S32 R24, R24 ;  /* 0x0000001800187245 */ /* 0x000fc60000201400 */
[----:B------:R-:W-:Y:S01]  /*2e00*/  FMUL.FTZ R12, R23, R12 ;  /* 0x0000000c170c7220 */ /* 0x000fe20000410000 */
[----:B------:R-:W-:Y:S01]  /*2e10*/  ISETP.GT.AND P0, PT, R13, -0x40800000, P3 ;  /* 0xbf8000000d00780c */ /* 0x000fe20001f04270 */
[----:B------:R-:W-:Y:S02]  /*2e20*/  FMUL.FTZ R24, R24, 1.1920928955078125e-07 ;  /* 0x3400000018187820 */ /* 0x000fe40000410000 */
[----:B------:R-:W-:Y:S01]  /*2e30*/  FFMA.FTZ R23, R23, R12, R23 ;  /* 0x0000000c17177223 */ /* 0x000fe20000010017 */
[----:B0-----:R-:W-:Y:S01]  /*2e40*/  FADD.FTZ.RZ R12, R22, 1 ;  /* 0x3f800000160c7421 */ /* 0x001fe2000001c000 */
[----:B------:R-:W-:Y:S01]  /*2e50*/  FFMA.FTZ R21, R24, 0.69314718246459960938, R21 ;  /* 0x3f31721818157823 */ /* 0x000fe20000010015 */
[----:B------:R-:W-:-:S03]  /*2e60*/  @P3 MOV R24, 0x7f800000 ;  /* 0x7f80000000183802 */ /* 0x000fc60000000f00 */
[----:B------:R-:W-:Y:S02]  /*2e70*/  IADD3 R25, PT, PT, R12, -0x3f400000, RZ ;  /* 0xc0c000000c197810 */ /* 0x000fe40007ffe0ff */
[C---:B------:R-:W-:Y:S02]  /*2e80*/  @P3 FSETP.NEU.FTZ.AND P5, PT, R13.reuse, RZ, PT ;  /* 0x000000ff0d00320b */ /* 0x040fe40003fbd000 */
[----:B------:R-:W-:Y:S01]  /*2e90*/  @P0 FFMA.FTZ R21, R13, R24, +INF ;  /* 0x7f8000000d150423 */ /* 0x000fe20000010018 */
[----:B------:R-:W-:Y:S01]  /*2ea0*/  LOP3.LUT R25, R25, 0xff800000, RZ, 0xc0, !PT ;  /* 0xff80000019197812 */ /* 0x000fe200078ec0ff */
[----:B------:R-:W0:Y:S03]  /*2eb0*/  LDC.64 R12, c[0x0][0x388] ;  /* 0x0000e200ff0c7b82 */ /* 0x000e260000000a00 */
[----:B------:R-:W-:-:S05]  /*2ec0*/  IADD3 R24, PT, PT, -R25, 0x40800000, RZ ;  /* 0x4080000019187810 */ /* 0x000fca0007ffe1ff */
[----:B------:R-:W-:Y:S01]  /*2ed0*/  FFMA.FTZ R24, R24, R15, -1 ;  /* 0xbf80000018187423 */ /* 0x000fe2000001000f */
[----:B------:R-:W-:-:S05]  /*2ee0*/  IADD3 R15, PT, PT, R22, -R25, RZ ;  /* 0x80000019160f7210 */ /* 0x000fca0007ffe0ff */
[----:B------:R-:W-:Y:S01]  /*2ef0*/  FADD.FTZ R15, R15, R24 ;  /* 0x000000180f0f7221 */ /* 0x000fe20000010000 */
[----:B------:R-:W-:-:S03]  /*2f00*/  ISETP.GE.U32.AND P4, PT, R19, 0x7f800000, PT ;  /* 0x7f8000001300780c */ /* 0x000fc60003f86070 */
[----:B------:R-:W-:Y:S01]  /*2f10*/  FFMA.FTZ R18, R15, -R18, 0.10546888411045074463 ;  /* 0x3dd800120f127423 */ /* 0x000fe20000010812 */
[----:B------:R-:W-:-:S03]  /*2f20*/  I2FP.F32.S32 R26, R26 ;  /* 0x0000001a001a7245 */ /* 0x000fc60000201400 */
[----:B------:R-:W-:Y:S01]  /*2f30*/  FFMA.FTZ R18, R15, R18, -0.13229703903198242188 ;  /* 0xbe0778e00f127423 */ /* 0x000fe20000010012 */
[----:B------:R-:W-:Y:S01]  /*2f40*/  ISETP.GT.AND P6, PT, R19, -0x40800000, P4 ;  /* 0xbf8000001300780c */ /* 0x000fe200027c4270 */
[----:B0-----:R-:W-:-:S04]  /*2f50*/  IMAD.WIDE.U32 R12, R0, 0x4, R12 ;  /* 0x00000004000c7825 */ /* 0x001fc800078e000c */
[----:B------:R-:W-:Y:S01]  /*2f60*/  FMUL.FTZ R26, R26, 1.1920928955078125e-07 ;  /* 0x340000001a1a7820 */ /* 0x000fe20000410000 */
[----:B------:R-:W-:Y:S01]  /*2f70*/  FFMA.FTZ R0, R15, R18, 0.14491446316242218018 ;  /* 0x3e1464750f007423 */ /* 0x000fe20000010012 */
[----:B------:R-:W-:Y:S02]  /*2f80*/  FMUL.FTZ R24, R7, -1.4426950216293334961 ;  /* 0xbfb8aa3b07187820 */ /* 0x000fe40000410000 */
[----:B------:R-:W-:Y:S01]  /*2f90*/  FFMA.FTZ R23, R26, 0.69314718246459960938, R23 ;  /* 0x3f3172181a177823 */ /* 0x000fe20000010017 */
[C---:B------:R-:W-:Y:S01]  /*2fa0*/  FFMA.FTZ R0, R15.reuse, R0, -0.16641564667224884033 ;  /* 0xbe2a68dd0f007423 */ /* 0x040fe20000010000 */
[----:B------:R-:W-:Y:S02]  /*2fb0*/  @P4 MOV R26, 0x7f800000 ;  /* 0x7f800000001a4802 */ /* 0x000fe40000000f00 */
[----:B------:R-:W0:Y:S01]  /*2fc0*/  MUFU.EX2 R24, R24 ;  /* 0x0000001800187308 */ /* 0x000e220000000800 */
[----:B------:R-:W-:Y:S02]  /*2fd0*/  FFMA.FTZ R0, R15, R0, 0.19988867640495300293 ;  /* 0x3e4caf9e0f007423 */ /* 0x000fe40000010000 */
[C---:B------:R-:W-:Y:S01]  /*2fe0*/  @P6 FFMA.FTZ R23, R19.reuse, R26, +INF ;  /* 0x7f80000013176423 */ /* 0x040fe2000001001a */
[----:B------:R-:W-:Y:S01]  /*2ff0*/  @P4 FSETP.NEU.FTZ.AND P6, PT, R19, RZ, PT ;  /* 0x000000ff1300420b */ /* 0x000fe20003fdd000 */
[----:B------:R-:W-:Y:S01]  /*3000*/  FFMA.FTZ R28, R15, R0, -0.25000196695327758789 ;  /* 0xbe8000420f1c7423 */ /* 0x000fe20000010000 */
[----:B------:R-:W-:Y:S01]  /*3010*/  FMUL.FTZ R19, R6, -1.4426950216293334961 ;  /* 0xbfb8aa3b06137820 */ /* 0x000fe20000410000 */
[----:B------:R-:W-:Y:S01]  /*3020*/  FMUL.FTZ R18, R5, -1.4426950216293334961 ;  /* 0xbfb8aa3b05127820 */ /* 0x000fe20000410000 */
[----:B------:R-:W-:Y:S01]  /*3030*/  ISETP.GE.U32.AND P0, PT, R22, 0x7f800000, PT ;  /* 0x7f8000001600780c */ /* 0x000fe20003f06070 */
[----:B------:R-:W-:Y:S01]  /*3040*/  FMUL.FTZ R26, R4, -1.4426950216293334961 ;  /* 0xbfb8aa3b041a7820 */ /* 0x000fe20000410000 */
[C---:B------:R-:W-:Y:S01]  /*3050*/  FFMA.FTZ R28, R15.reuse, R28, 0.33333510160446166992 ;  /* 0x3eaaaae60f1c7423 */ /* 0x040fe2000001001c */
[----:B------:R-:W-:Y:S01]  /*3060*/  @P1 FSEL R20, R20, -RZ, P2 ;  /* 0x800000ff14141208 */ /* 0x000fe20001000000 */
[----:B------:R-:W1:Y:S01]  /*3070*/  MUFU.EX2 R19, R19 ;  /* 0x0000001300137308 */ /* 0x000e620000000800 */
[----:B------:R-:W-:Y:S01]  /*3080*/  ISETP.GT.AND P1, PT, R22, -0x40800000, P0 ;  /* 0xbf8000001600780c */ /* 0x000fe20000724270 */
[----:B------:R-:W-:Y:S01]  /*3090*/  FFMA.FTZ R28, R15, R28, -0.5 ;  /* 0xbf0000000f1c7423 */ /* 0x000fe2000001001c */
[----:B------:R-:W-:-:S05]  /*30a0*/  I2FP.F32.S32 R25, R25 ;  /* 0x0000001900197245 */ /* 0x000fca0000201400 */
[----:B------:R-:W2:Y:S01]  /*30b0*/  MUFU.EX2 R18, R18 ;  /* 0x0000001200127308 */ /* 0x000ea20000000800 */
[----:B------:R-:W-:Y:S01]  /*30c0*/  FMUL.FTZ R28, R15, R28 ;  /* 0x0000001c0f1c7220 */ /* 0x000fe20000410000 */
[----:B0-----:R-:W-:Y:S01]  /*30d0*/  FADD.FTZ R0, R24, 1 ;  /* 0x3f80000018007421 */ /* 0x001fe20000010000 */
[----:B------:R-:W-:-:S05]  /*30e0*/  FMUL.FTZ R24, R25, 1.1920928955078125e-07 ;  /* 0x3400000019187820 */ /* 0x000fca0000410000 */
[----:B------:R-:W0:Y:S01]  /*30f0*/  MUFU.EX2 R26, R26 ;  /* 0x0000001a001a7308 */ /* 0x000e220000000800 */
[----:B------:R-:W-:Y:S01]  /*3100*/  FFMA.FTZ R15, R15, R28, R15 ;  /* 0x0000001c0f0f7223 */ /* 0x000fe2000001000f */
[----:B------:R-:W-:-:S03]  /*3110*/  @P0 MOV R25, 0x7f800000 ;  /* 0x7f80000000190802 */ /* 0x000fc60000000f00 */
[----:B------:R-:W-:Y:S02]  /*3120*/  FFMA.FTZ R15, R24, 0.69314718246459960938, R15 ;  /* 0x3f317218180f7823 */ /* 0x000fe4000001000f */
[C---:B------:R-:W-:Y:S01]  /*3130*/  @P1 FFMA.FTZ R15, R22.reuse, R25, +INF ;  /* 0x7f800000160f1423 */ /* 0x040fe20000010019 */
[----:B------:R-:W-:Y:S01]  /*3140*/  @P0 FSETP.NEU.FTZ.AND P1, PT, R22, RZ, PT ;  /* 0x000000ff1600020b */ /* 0x000fe20003f3d000 */
[----:B-1----:R-:W-:Y:S01]  /*3150*/  FADD.FTZ R19, R19, 1 ;  /* 0x3f80000013137421 */ /* 0x002fe20000010000 */
[----:B--2---:R-:W-:Y:S01]  /*3160*/  FADD.FTZ R18, R18, 1 ;  /* 0x3f80000012127421 */ /* 0x004fe20000010000 */
[----:B------:R-:W-:Y:S02]  /*3170*/  @P3 FSEL R21, R21, -RZ, P5 ;  /* 0x800000ff15153208 */ /* 0x000fe40002800000 */
[----:B------:R-:W-:Y:S02]  /*3180*/  @P4 FSEL R23, R23, -RZ, P6 ;  /* 0x800000ff17174208 */ /* 0x000fe40003000000 */
[----:B------:R-:W-:Y:S01]  /*3190*/  @P0 FSEL R15, R15, -RZ, P1 ;  /* 0x800000ff0f0f0208 */ /* 0x000fe20000800000 */
[----:B0-----:R-:W-:Y:S01]  /*31a0*/  FADD.FTZ R26, R26, 1 ;  /* 0x3f8000001a1a7421 */ /* 0x001fe20000010000 */
[----:B------:R-:W0:Y:S08]  /*31b0*/  MUFU.RCP R19, R19 ;  /* 0x0000001300137308 */ /* 0x000e300000001000 */
[----:B------:R-:W1:Y:S08]  /*31c0*/  MUFU.RCP R0, R0 ;  /* 0x0000000000007308 */ /* 0x000e700000001000 */
[----:B------:R-:W2:Y:S08]  /*31d0*/  MUFU.RCP R27, R26 ;  /* 0x0000001a001b7308 */ /* 0x000eb00000001000 */
[----:B------:R-:W3:Y:S08]  /*31e0*/  MUFU.RCP R18, R18 ;  /* 0x0000001200127308 */ /* 0x000ef00000001000 */
[----:B------:R-:W5:Y:S08]  /*31f0*/  MUFU.TANH R20, R20 ;  /* 0x0000001400147308 */ /* 0x000f700000002400 */
[----:B------:R-:W4:Y:S08]  /*3200*/  MUFU.TANH R21, R21 ;  /* 0x0000001500157308 */ /* 0x000f300000002400 */
[----:B------:R-:W4:Y:S08]  /*3210*/  MUFU.TANH R23, R23 ;  /* 0x0000001700177308 */ /* 0x000f300000002400 */
[----:B------:R-:W4:Y:S01]  /*3220*/  MUFU.TANH R15, R15 ;  /* 0x0000000f000f7308 */ /* 0x000f220000002400 */
[----:B------:R-:W-:-:S04]  /*3230*/  IMAD.WIDE.U32 R12, R14, 0x8, R12 ;  /* 0x000000080e0c7825 */ /* 0x000fc800078e000c */
[----:B0-----:R-:W-:Y:S01]  /*3240*/  FMUL.FTZ R19, R6, R19 ;  /* 0x0000001306137220 */ /* 0x001fe20000410000 */
[----:B-1----:R-:W-:Y:S01]  /*3250*/  FMUL.FTZ R6, R7, R0 ;  /* 0x0000000007067220 */ /* 0x002fe20000410000 */
[----:B--2---:R-:W-:Y:S01]  /*3260*/  FMUL.FTZ R14, R4, R27 ;  /* 0x0000001b040e7220 */ /* 0x004fe20000410000 */
[----:B---3--:R-:W-:Y:S01]  /*3270*/  FMUL.FTZ R18, R5, R18 ;  /* 0x0000001205127220 */ /* 0x008fe20000410000 */
[----:B-----5:R-:W-:Y:S01]  /*3280*/  FFMA.FTZ R0, -R20, R20, 1 ;  /* 0x3f80000014007423 */ /* 0x020fe20000010114 */
[----:B----4-:R-:W-:Y:S01]  /*3290*/  FFMA.FTZ R4, -R21, R21, 1 ;  /* 0x3f80000015047423 */ /* 0x010fe20000010115 */
[----:B------:R-:W-:Y:S02]  /*32a0*/  FFMA.FTZ R5, -R23, R23, 1 ;  /* 0x3f80000017057423 */ /* 0x000fe40000010117 */
[----:B------:R-:W-:Y:S01]  /*32b0*/  FFMA.FTZ R19, R19, R0, R20 ;  /* 0x0000000013137223 */ /* 0x000fe20000010014 */
[----:B------:R-:W-:Y:S01]  /*32c0*/  FFMA.FTZ R4, R6, R4, R21 ;  /* 0x0000000406047223 */ /* 0x000fe20000010015 */
[----:B------:R-:W-:Y:S01]  /*32d0*/  FFMA.FTZ R5, R14, R5, R23 ;  /* 0x000000050e057223 */ /* 0x000fe20000010017 */
[----:B------:R-:W-:-:S04]  /*32e0*/  FFMA.FTZ R7, -R15, R15, 1 ;  /* 0x3f8000000f077423 */ /* 0x000fc8000001010f */
[----:B------:R-:W-:Y:S01]  /*32f0*/  FFMA.FTZ R18, R18, R7, R15 ;  /* 0x0000000712127223 */ /* 0x000fe2000001000f */
[----:B------:R-:W-:Y:S01]  /*3300*/  FMUL.FTZ R2, R2, R19 ;  /* 0x0000001302027220 */ /* 0x000fe20000410000 */
[----:B------:R-:W-:Y:S01]  /*3310*/  FMUL.FTZ R3, R3, R4 ;  /* 0x0000000403037220 */ /* 0x000fe20000410000 */
[----:B------:R-:W-:Y:S01]  /*3320*/  FMUL.FTZ R10, R10, R5 ;  /* 0x000000050a0a7220 */ /* 0x000fe20000410000 */
[----:B------:R-:W-:Y:S01]  /*3330*/  FMUL.FTZ R11, R11, R18 ;  /* 0x000000120b0b7220 */ /* 0x000fe20000410000 */
[----:B------:R-:W-:Y:S04]  /*3340*/  STG.E.64 desc[UR4][R12.64], R16 ;  /* 0x000000100c007986 */ /* 0x000fe8000c101b04 */
[----:B------:R-:W-:Y:S04]  /*3350*/  STG.E.64 desc[UR4][R12.64+0x400], R8 ;  /* 0x000400080c007986 */ /* 0x000fe8000c101b04 */
[----:B------:R-:W-:Y:S04]  /*3360*/  STG.E.64 desc[UR4][R12.64+0x800], R2 ;  /* 0x000800020c007986 */ /* 0x000fe8000c101b04 */
[----:B------:R-:W-:Y:S01]  /*3370*/  STG.E.64 desc[UR4][R12.64+0xc00], R10 ;  /* 0x000c000a0c007986 */ /* 0x000fe2000c101b04 */
[----:B------:R-:W-:Y:S05]  /*3380*/  EXIT ;  /* 0x000000000000794d */ /* 0x000fea0003800000 */
.L_x_2688:
        /* <DEDUP_REMOVED lines=15> */
.L_x_7851:


//--------------------- .text._ZN2at6native29vectorized_elementwise_kernelILi4EZZZNS0_61_GLOBAL__N__b29612f4_23_ActivationMishKernel_cu_9e10b42f_310420mish_backward_kernelERNS_14TensorIteratorEENKUlvE_clEvENKUlvE0_clEvEUlffE_St5arrayIPcLm3EEEEviT0_T1_ --------------------------
	.section	.text._ZN2at6native29vectorized_elementwise_kernelILi4EZZZNS0_61_GLOBAL__N__b29612f4_23_ActivationMishKernel_cu_9e10b42f_310420mish_backward_kernelERNS_14TensorIteratorEENKUlvE_clEvENKUlvE0_clEvEUlffE_St5arrayIPcLm3EEEEviT0_T1_,"ax",@progbits
	.align	128
        .global         _ZN2at6native29vectorized_elementwise_kernelILi4EZZZNS0_61_GLOBAL__N__b29612f4_23_ActivationMishKernel_cu_9e10b42f_310420mish_backward_kernelERNS_14TensorIteratorEENKUlvE_clEvENKUlvE0_clEvEUlffE_St5arrayIPcLm3EEEEviT0_T1_
        .type           _ZN2at6native29vectorized_elementwise_kernelILi4EZZZNS0_61_GLOBAL__N__b29612f4_23_ActivationMishKernel_cu_9e10b42f_310420mish_backward_kernelERNS_14TensorIteratorEENKUlvE_clEvENKUlvE0_clEvEUlffE_St5arrayIPcLm3EEEEviT0_T1_,@function
        .size           _ZN2at6native29vectorized_elementwise_kernelILi4EZZZNS0_61_GLOBAL__N__b29612f4_23_ActivationMishKernel_cu_9e10b42f_310420mish_backward_kernelERNS_14TensorIteratorEENKUlvE_clEvENKUlvE0_clEvEUlffE_St5arrayIPcLm3EEEEviT0_T1_,(.L_x_7852 - _ZN2at6native29vectorized_elementwise_kernelILi4EZZZNS0_61_GLOBAL__N__b29612f4_23_ActivationMishKernel_cu_9e10b42f_310420mish_backward_kernelERNS_14TensorIteratorEENKUlvE_clEvENKUlvE0_clEvEUlffE_St5arrayIPcLm3EEEEviT0_T1_)
        .other          _ZN2at6native29vectorized_elementwise_kernelILi4EZZZNS0_61_GLOBAL__N__b29612f4_23_ActivationMishKernel_cu_9e10b42f_310420mish_backward_kernelERNS_14TensorIteratorEENKUlvE_clEvENKUlvE0_clEvEUlffE_St5arrayIPcLm3EEEEviT0_T1_,@"STO_CUDA_ENTRY STV_DEFAULT"
_ZN2at6native29vectorized_elementwise_kernelILi4EZZZNS0_61_GLOBAL__N__b29612f4_23_ActivationMishKernel_cu_9e10b42f_310420mish_backward_kernelERNS_14TensorIteratorEENKUlvE_clEvENKUlvE0_clEvEUlffE_St5arrayIPcLm3EEEEviT0_T1_:
.text._ZN2at6native29vectorized_elementwise_kernelILi4EZZZNS0_61_GLOBAL__N__b29612f4_23_ActivationMishKernel_cu_9e10b42f_310420mish_backward_kernelERNS_14TensorIteratorEENKUlvE_clEvENKUlvE0_clEvEUlffE_St5arrayIPcLm3EEEEviT0_T1_:
        /* <DEDUP_REMOVED lines=136> */
.L_x_2691:
[----:B------:R-:W-:Y:S05]  /*0880*/  BSYNC.RECONVERGENT B0 ;  /* 0x0000000000007941 */ /* 0x000fea0003800200 */
.L_x_2690:
        /* <DEDUP_REMOVED lines=43> */
.L_x_2693:
[----:B------:R-:W-:Y:S05]  /*0b40*/  BSYNC.RECONVERGENT B0 ;  /* 0x0000000000007941 */ /* 0x000fea0003800200 */
.L_x_2692:
        /* <DEDUP_REMOVED lines=43> */
.L_x_2695:
[----:B------:R-:W-:Y:S05]  /*0e00*/  BSYNC.RECONVERGENT B0 ;  /* 0x0000000000007941 */ /* 0x000fea0003800200 */
.L_x_2694:
        /* <DEDUP_REMOVED lines=43> */
.L_x_2697:
[----:B------:R-:W-:Y:S05]  /*10c0*/  BSYNC.RECONVERGENT B0 ;  /* 0x0000000000007941 */ /* 0x000fea0003800200 */
.L_x_2696:
        /* <DEDUP_REMOVED lines=52> */
.L_x_2699:
[----:B------:R-:W-:Y:S05]  /*1410*/  BSYNC.RECONVERGENT B0 ;  /* 0x0000000000007941 */ /* 0x000fea0003800200 */
.L_x_2698:
        /* <DEDUP_REMOVED lines=41> */
.L_x_2701:
[----:B------:R-:W-:Y:S05]  /*16b0*/  BSYNC.RECONVERGENT B0 ;  /* 0x0000000000007941 */ /* 0x000fea0003800200 */
.L_x_2700:
        /* <DEDUP_REMOVED lines=41> */
.L_x_2703:
[----:B------:R-:W-:Y:S05]  /*1950*/  BSYNC.RECONVERGENT B0 ;  /* 0x0000000000007941 */ /* 0x000fea0003800200 */
.L_x_2702:
        /* <DEDUP_REMOVED lines=41> */
.L_x_2705:
[----:B------:R-:W-:Y:S05]  /*1bf0*/  BSYNC.RECONVERGENT B0 ;  /* 0x0000000000007941 */ /* 0x000fea0003800200 */
.L_x_2704:
        /* <DEDUP_REMOVED lines=18> */
.L_x_2708:
[----:B------:R-:W-:-:S13]  /*1d20*/  ISETP.GE.U32.AND P0, PT, R3, R2, PT ;  /* 0x000000020300720c */ /* 0x000fda0003f06070 */
[----:B------:R-:W-:Y:S05]  /*1d30*/  @P0 BRA `(.L_x_2710) ;  /* 0x0000000000300947 */ /* 0x000fea0003800000 */
[----:B0-----:R-:W0:Y:S01]  /*1d40*/  LDC.64 R4, c[0x0][0x388] ;  /* 0x0000e200ff047b82 */ /* 0x001e220000000a00 */
[----:B------:R-:W-:Y:S02]  /*1d50*/  IADD3 R7, PT, PT, R0, R3, RZ ;  /* 0x0000000300077210 */ /* 0x000fe40007ffe0ff */
[----:B------:R-:W-:-:S03]  /*1d60*/  IADD3 R3, PT, PT, R3, 0x80, RZ ;  /* 0x0000008003037810 */ /* 0x000fc60007ffe0ff */
[----:B0-----:R-:W-:-:S05]  /*1d70*/  IMAD.WIDE.U32 R4, R7, 0x4, R4 ;  /* 0x0000000407047825 */ /* 0x001fca00078e0004 */
[----:B------:R1:W-:Y:S02]  /*1d80*/  STG.E desc[UR4][R4.64], R10 ;  /* 0x0000000a04007986 */ /* 0x0003e4000c101904 */
.L_x_2709:
[----:B------:R-:W-:-:S13]  /*1d90*/  ISETP.GE.U32.AND P0, PT, R3, R2, PT ;  /* 0x000000020300720c */ /* 0x000fda0003f06070 */
[----:B------:R-:W-:Y:S05]  /*1da0*/  @P0 BRA `(.L_x_2711) ;  /* 0x0000000000340947 */ /* 0x000fea0003800000 */
[----:B01----:R-:W0:Y:S01]  /*1db0*/  LDC.64 R4, c[0x0][0x388] ;  /* 0x0000e200ff047b82 */ /* 0x003e220000000a00 */
[----:B------:R-:W-:Y:S02]  /*1dc0*/  IADD3 R7, PT, PT, R0, R3, RZ ;  /* 0x0000000300077210 */ /* 0x000fe40007ffe0ff */
[----:B------:R-:W-:-:S03]  /*1dd0*/  IADD3 R3, PT, PT, R3, 0x80, RZ ;  /* 0x0000008003037810 */ /* 0x000fc60007ffe0ff */
[----:B0-----:R-:W-:-:S05]  /*1de0*/  IMAD.WIDE.U32 R4, R7, 0x4, R4 ;  /* 0x0000000407047825 */ /* 0x001fca00078e0004 */
[----:B------:R1:W-:Y:S02]  /*1df0*/  STG.E desc[UR4][R4.64], R12 ;  /* 0x0000000c04007986 */ /* 0x0003e4000c101904 */
.L_x_2710:
        /* <DEDUP_REMOVED lines=8> */
.L_x_2711:
[----:B------:R-:W-:Y:S05]  /*1e80*/  BSYNC.RELIABLE B1 ;  /* 0x0000000000017941 */ /* 0x000fea0003800100 */
.L_x_2707:
[----:B------:R-:W-:-:S13]  /*1e90*/  ISETP.GE.U32.AND P0, PT, R3, R2, PT ;  /* 0x000000020300720c */ /* 0x000fda0003f06070 */
[----:B012---:R-:W0:Y:S01]  /*1ea0*/  @!P0 LDC.64 R4, c[0x0][0x388] ;  /* 0x0000e200ff048b82 */ /* 0x007e220000000a00 */
[----:B------:R-:W-:Y:S02]  /*1eb0*/  @!P0 IADD3 R7, PT, PT, R0, R3, RZ ;  /* 0x0000000300078210 */ /* 0x000fe40007ffe0ff */
[----:B------:R-:W-:-:S03]  /*1ec0*/  @!P0 IADD3 R3, PT, PT, R3, 0x80, RZ ;  /* 0x0000008003038810 */ /* 0x000fc60007ffe0ff */
[----:B0-----:R-:W-:-:S05]  /*1ed0*/  @!P0 IMAD.WIDE.U32 R4, R7, 0x4, R4 ;  /* 0x0000000407048825 */ /* 0x001fca00078e0004 */
[----:B------:R2:W-:Y:S02]  /*1ee0*/  @!P0 STG.E desc[UR4][R4.64], R22 ;  /* 0x0000001604008986 */ /* 0x0005e4000c101904 */
.L_x_2712:
[----:B------:R-:W-:Y:S05]  /*1ef0*/  BSYNC.RECONVERGENT B0 ;  /* 0x0000000000007941 */ /* 0x000fea0003800200 */
.L_x_2706:
        /* <DEDUP_REMOVED lines=8> */
.L_x_2689:
[----:B------:R-:W0:Y:S01]  /*1f80*/  S2R R2, SR_TID.X ;  /* 0x0000000000027919 */ /* 0x000e220000002100 */
[----:B------:R-:W1:Y:S08]  /*1f90*/  LDC.64 R4, c[0x0][0x398] ;  /* 0x0000e600ff047b82 */ /* 0x000e700000000a00 */
[----:B------:R-:W2:Y:S01]  /*1fa0*/  LDC.64 R8, c[0x0][0x390] ;  /* 0x0000e400ff087b82 */ /* 0x000ea20000000a00 */
[----:B-1----:R-:W-:-:S04]  /*1fb0*/  IMAD.WIDE.U32 R4, R0, 0x4, R4 ;  /* 0x0000000400047825 */ /* 0x002fc800078e0004 */
[----:B0-----:R-:W-:-:S05]  /*1fc0*/  IMAD.WIDE.U32 R16, R2, 0x10, R4 ;  /* 0x0000001002107825 */ /* 0x001fca00078e0004 */
[----:B------:R-:W3:Y:S04]  /*1fd0*/  LDG.E.128 R12, desc[UR4][R16.64] ;  /* 0x00000004100c7981 */ /* 0x000ee8000c1e1d00 */
[----:B------:R-:W4:Y:S01]  /*1fe0*/  LDG.E.128 R4, desc[UR4][R16.64+0x800] ;  /* 0x0008000410047981 */ /* 0x000f22000c1e1d00 */
[----:B------:R-:W-:Y:S01]  /*1ff0*/  MOV R20, 0x3d39bf78 ;  /* 0x3d39bf7800147802 */ /* 0x000fe20000000f00 */
[----:B--2---:R-:W-:-:S04]  /*2000*/  IMAD.WIDE.U32 R8, R0, 0x4, R8 ;  /* 0x0000000400087825 */ /* 0x004fc800078e0008 */
[----:B------:R-:W-:-:S05]  /*2010*/  IMAD.WIDE.U32 R8, R2, 0x10, R8 ;  /* 0x0000001002087825 */ /* 0x000fca00078e0008 */
[----:B------:R-:W2:Y:S01]  /*2020*/  LDG.E.128 R16, desc[UR4][R8.64] ;  /* 0x0000000408107981 */ /* 0x000ea2000c1e1d00 */
[----:B---3--:R-:W-:-:S06]  /*2030*/  FMUL.FTZ R11, R12, 1.4426950216293334961 ;  /* 0x3fb8aa3b0c0b7820 */ /* 0x008fcc0000410000 */
[----:B------:R-:W0:Y:S02]  /*2040*/  MUFU.EX2 R11, R11 ;  /* 0x0000000b000b7308 */ /* 0x000e240000000800 */
[----:B0-----:R-:W-:-:S05]  /*2050*/  FADD.FTZ.RZ R3, R11, 1 ;  /* 0x3f8000000b037421 */ /* 0x001fca000001c000 */
[----:B------:R-:W-:-:S04]  /*2060*/  IADD3 R3, PT, PT, R3, -0x3f400000, RZ ;  /* 0xc0c0000003037810 */ /* 0x000fc80007ffe0ff */
[----:B------:R-:W-:Y:S01]  /*2070*/  LOP3.LUT R22, R3, 0xff800000, RZ, 0xc0, !PT ;  /* 0xff80000003167812 */ /* 0x000fe200078ec0ff */
[----:B------:R-:W-:-:S03]  /*2080*/  HFMA2 R3, -RZ, RZ, 1.625, 0 ;  /* 0x3e800000ff037431 */ /* 0x000fc600000001ff */
[----:B------:R-:W-:Y:S02]  /*2090*/  IADD3 R10, PT, PT, -R22, 0x40800000, RZ ;  /* 0x40800000160a7810 */ /* 0x000fe40007ffe1ff */
[----:B------:R-:W-:-:S03]  /*20a0*/  IADD3 R21, PT, PT, R11, -R22, RZ ;  /* 0x800000160b157210 */ /* 0x000fc60007ffe0ff */
[----:B------:R-:W-:-:S04]  /*20b0*/  FFMA.FTZ R10, R10, R3, -1 ;  /* 0xbf8000000a0a7423 */ /* 0x000fc80000010003 */
[----:B------:R-:W-:-:S04]  /*20c0*/  FADD.FTZ R21, R21, R10 ;  /* 0x0000000a15157221 */ /* 0x000fc80000010000 */
[----:B------:R-:W-:-:S04]  /*20d0*/  FFMA.FTZ R10, R21, -R20, 0.10546888411045074463 ;  /* 0x3dd80012150a7423 */ /* 0x000fc80000010814 */
[----:B------:R-:W-:-:S04]  /*20e0*/  FFMA.FTZ R10, R21, R10, -0.13229703903198242188 ;  /* 0xbe0778e0150a7423 */ /* 0x000fc8000001000a */
[----:B------:R-:W-:-:S04]  /*20f0*/  FFMA.FTZ R10, R21, R10, 0.14491446316242218018 ;  /* 0x3e146475150a7423 */ /* 0x000fc8000001000a */
[----:B------:R-:W-:-:S04]  /*2100*/  FFMA.FTZ R10, R21, R10, -0.16641564667224884033 ;  /* 0xbe2a68dd150a7423 */ /* 0x000fc8000001000a */
[----:B------:R-:W-:-:S04]  /*2110*/  FFMA.FTZ R10, R21, R10, 0.19988867640495300293 ;  /* 0x3e4caf9e150a7423 */ /* 0x000fc8000001000a */
[----:B------:R-:W-:Y:S01]  /*2120*/  FFMA.FTZ R10, R21, R10, -0.25000196695327758789 ;  /* 0xbe800042150a7423 */ /* 0x000fe2000001000a */
[----:B------:R-:W-:-:S03]  /*2130*/  FMUL.FTZ R26, R13, 1.4426950216293334961 ;  /* 0x3fb8aa3b0d1a7820 */ /* 0x000fc60000410000 */
[----:B------:R-:W-:Y:S01]  /*2140*/  FFMA.FTZ R10, R21, R10, 0.33333510160446166992 ;  /* 0x3eaaaae6150a7423 */ /* 0x000fe2000001000a */
[----:B------:R-:W-:Y:S01]  /*2150*/  ISETP.GE.U32.AND P0, PT, R11, 0x7f800000, PT ;  /* 0x7f8000000b00780c */ /* 0x000fe20003f06070 */
[----:B------:R-:W-:Y:S02]  /*2160*/  FMUL.FTZ R23, R12, -1.4426950216293334961 ;  /* 0xbfb8aa3b0c177820 */ /* 0x000fe40000410000 */
[----:B------:R-:W-:Y:S02]  /*2170*/  FFMA.FTZ R24, R21, R10, -0.5 ;  /* 0xbf00000015187423 */ /* 0x000fe4000001000a */
[----:B------:R-:W0:Y:S01]  /*2180*/  MUFU.EX2 R10, R26 ;  /* 0x0000001a000a7308 */ /* 0x000e220000000800 */
[----:B------:R-:W-:Y:S01]  /*2190*/  ISETP.GT.AND P2, PT, R11, -0x40800000, P0 ;  /* 0xbf8000000b00780c */ /* 0x000fe20000744270 */
[----:B------:R-:W-:Y:S01]  /*21a0*/  FMUL.FTZ R24, R21, R24 ;  /* 0x0000001815187220 */ /* 0x000fe20000410000 */
[----:B------:R-:W-:-:S05]  /*21b0*/  I2FP.F32.S32 R22, R22 ;  /* 0x0000001600167245 */ /* 0x000fca0000201400 */
[----:B------:R-:W1:Y:S01]  /*21c0*/  MUFU.EX2 R23, R23 ;  /* 0x0000001700177308 */ /* 0x000e620000000800 */
[----:B------:R-:W-:Y:S01]  /*21d0*/  FFMA.FTZ R21, R21, R24, R21 ;  /* 0x0000001815157223 */ /* 0x000fe20000010015 */
[----:B------:R-:W-:Y:S01]  /*21e0*/  FMUL.FTZ R22, R22, 1.1920928955078125e-07 ;  /* 0x3400000016167820 */ /* 0x000fe20000410000 */
[----:B------:R-:W-:Y:S02]  /*21f0*/  @P0 MOV R24, 0x7f800000 ;  /* 0x7f80000000180802 */ /* 0x000fe40000000f00 */
[C---:B------:R-:W-:Y:S01]  /*2200*/  @P0 FSETP.NEU.FTZ.AND P1, PT, R11.reuse, RZ, PT ;  /* 0x000000ff0b00020b */ /* 0x040fe20003f3d000 */
[----:B------:R-:W-:Y:S02]  /*2210*/  FFMA.FTZ R21, R22, 0.69314718246459960938, R21 ;  /* 0x3f31721816157823 */ /* 0x000fe40000010015 */
[----:B------:R-:W-:Y:S01]  /*2220*/  @P2 FFMA.FTZ R21, R11, R24, +INF ;  /* 0x7f8000000b152423 */ /* 0x000fe20000010018 */
[----:B0-----:R-:W-:-:S04]  /*2230*/  FADD.FTZ.RZ R11, R10, 1 ;  /* 0x3f8000000a0b7421 */ /* 0x001fc8000001c000 */
[----:B------:R-:W-:Y:S02]  /*2240*/  @P0 FSEL R21, R21, -RZ, P1 ;  /* 0x800000ff15150208 */ /* 0x000fe40000800000 */
[----:B------:R-:W-:Y:S01]  /*2250*/  IADD3 R11, PT, PT, R11, -0x3f400000, RZ ;  /* 0xc0c000000b0b7810 */ /* 0x000fe20007ffe0ff */
[----:B-1----:R-:W-:-:S03]  /*2260*/  FADD.FTZ R25, R23, 1 ;  /* 0x3f80000017197421 */ /* 0x002fc60000010000 */
[----:B------:R-:W-:Y:S01]  /*2270*/  LOP3.LUT R23, R11, 0xff800000, RZ, 0xc0, !PT ;  /* 0xff8000000b177812 */ /* 0x000fe200078ec0ff */
[----:B------:R-:W-:Y:S01]  /*2280*/  FMUL.FTZ R11, R14, 1.4426950216293334961 ;  /* 0x3fb8aa3b0e0b7820 */ /* 0x000fe20000410000 */
[----:B------:R-:W0:Y:S08]  /*2290*/  MUFU.TANH R21, R21 ;  /* 0x0000001500157308 */ /* 0x000e300000002400 */
[----:B------:R-:W1:Y:S01]  /*22a0*/  MUFU.RCP R25, R25 ;  /* 0x0000001900197308 */ /* 0x000e620000001000 */
[----:B------:R-:W-:-:S07]  /*22b0*/  IADD3 R22, PT, PT, -R23, 0x40800000, RZ ;  /* 0x4080000017167810 */ /* 0x000fce0007ffe1ff */
[----:B------:R-:W3:Y:S01]  /*22c0*/  MUFU.EX2 R11, R11 ;  /* 0x0000000b000b7308 */ /* 0x000ee20000000800 */
[----:B------:R-:W-:Y:S01]  /*22d0*/  IADD3 R27, PT, PT, R10, -R23, RZ ;  /* 0x800000170a1b7210 */ /* 0x000fe20007ffe0ff */
[----:B------:R-:W-:-:S04]  /*22e0*/  FFMA.FTZ R22, R22, R3, -1 ;  /* 0xbf80000016167423 */ /* 0x000fc80000010003 */
[----:B------:R-:W-:Y:S01]  /*22f0*/  FADD.FTZ R27, R27, R22 ;  /* 0x000000161b1b7221 */ /* 0x000fe20000010000 */
[----:B0-----:R-:W-:Y:S01]  /*2300*/  FFMA.FTZ R22, -R21, R21, 1 ;  /* 0x3f80000015167423 */ /* 0x001fe20000010115 */
[----:B-1----:R-:W-:-:S04]  /*2310*/  FMUL.FTZ R12, R12, R25 ;  /* 0x000000190c0c7220 */ /* 0x002fc80000410000 */
[----:B------:R-:W-:Y:S01]  /*2320*/  FFMA.FTZ R21, R12, R22, R21 ;  /* 0x000000160c157223 */ /* 0x000fe20000010015 */
[----:B---3--:R-:W-:Y:S01]  /*2330*/  FADD.FTZ.RZ R12, R11, 1 ;  /* 0x3f8000000b0c7421 */ /* 0x008fe2000001c000 */
[----:B------:R-:W-:-:S04]  /*2340*/  FFMA.FTZ R24, R27, -R20, 0.10546888411045074463 ;  /* 0x3dd800121b187423 */ /* 0x000fc80000010814 */
[----:B------:R-:W-:Y:S01]  /*2350*/  IADD3 R12, PT, PT, R12, -0x3f400000, RZ ;  /* 0xc0c000000c0c7810 */ /* 0x000fe20007ffe0ff */
[----:B------:R-:W-:-:S03]  /*2360*/  FFMA.FTZ R24, R27, R24, -0.13229703903198242188 ;  /* 0xbe0778e01b187423 */ /* 0x000fc60000010018 */
[----:B------:R-:W-:Y:S01]  /*2370*/  LOP3.LUT R22, R12, 0xff800000, RZ, 0xc0, !PT ;  /* 0xff8000000c167812 */ /* 0x000fe200078ec0ff */
[----:B------:R-:W-:-:S03]  /*2380*/  FFMA.FTZ R24, R27, R24, 0.14491446316242218018 ;  /* 0x3e1464751b187423 */ /* 0x000fc60000010018 */
[----:B------:R-:W-:Y:S02]  /*2390*/  IADD3 R12, PT, PT, -R22, 0x40800000, RZ ;  /* 0x40800000160c7810 */ /* 0x000fe40007ffe1ff */
[----:B------:R-:W-:Y:S01]  /*23a0*/  IADD3 R25, PT, PT, R11, -R22, RZ ;  /* 0x800000160b197210 */ /* 0x000fe20007ffe0ff */
[C---:B------:R-:W-:Y:S02]  /*23b0*/  FFMA.FTZ R24, R27.reuse, R24, -0.16641564667224884033 ;  /* 0xbe2a68dd1b187423 */ /* 0x040fe40000010018 */
[----:B------:R-:W-:Y:S02]  /*23c0*/  FFMA.FTZ R12, R12, R3, -1 ;  /* 0xbf8000000c0c7423 */ /* 0x000fe40000010003 */
[----:B------:R-:W-:Y:S02]  /*23d0*/  FFMA.FTZ R24, R27, R24, 0.19988867640495300293 ;  /* 0x3e4caf9e1b187423 */ /* 0x000fe40000010018 */
[----:B------:R-:W-:Y:S02]  /*23e0*/  FADD.FTZ R25, R25, R12 ;  /* 0x0000000c19197221 */ /* 0x000fe40000010000 */
[----:B------:R-:W-:-:S02]  /*23f0*/  FFMA.FTZ R24, R27, R24, -0.25000196695327758789 ;  /* 0xbe8000421b187423 */ /* 0x000fc40000010018 */
[----:B------:R-:W-:Y:S02]  /*2400*/  FFMA.FTZ R12, R25, -R20, 0.10546888411045074463 ;  /* 0x3dd80012190c7423 */ /* 0x000fe40000010814 */
[----:B------:R-:W-:Y:S02]  /*2410*/  FFMA.FTZ R24, R27, R24, 0.33333510160446166992 ;  /* 0x3eaaaae61b187423 */ /* 0x000fe40000010018 */
[----:B------:R-:W-:Y:S01]  /*2420*/  FFMA.FTZ R12, R25, R12, -0.13229703903198242188 ;  /* 0xbe0778e0190c7423 */ /* 0x000fe2000001000c */
[----:B------:R-:W-:Y:S01]  /*2430*/  ISETP.GE.U32.AND P0, PT, R10, 0x7f800000, PT ;  /* 0x7f8000000a00780c */ /* 0x000fe20003f06070 */
[----:B------:R-:W-:Y:S02]  /*2440*/  FFMA.FTZ R24, R27, R24, -0.5 ;  /* 0xbf0000001b187423 */ /* 0x000fe40000010018 */
[----:B------:R-:W-:Y:S01]  /*2450*/  FFMA.FTZ R12, R25, R12, 0.14491446316242218018 ;  /* 0x3e146475190c7423 */ /* 0x000fe2000001000c */
[----:B------:R-:W-:Y:S01]  /*2460*/  I2FP.F32.S32 R23, R23 ;  /* 0x0000001700177245 */ /* 0x000fe20000201400 */
[----:B------:R-:W-:-:S02]  /*2470*/  FMUL.FTZ R24, R27, R24 ;  /* 0x000000181b187220 */ /* 0x000fc40000410000 */
[----:B------:R-:W-:Y:S01]  /*2480*/  FFMA.FTZ R12, R25, R12, -0.16641564667224884033 ;  /* 0xbe2a68dd190c7423 */ /* 0x000fe2000001000c */
[----:B------:R-:W-:Y:S01]  /*2490*/  ISETP.GT.AND P1, PT, R10, -0x40800000, P0 ;  /* 0xbf8000000a00780c */ /* 0x000fe20000724270 */
[----:B------:R-:W-:Y:S02]  /*24a0*/  FFMA.FTZ R24, R27, R24, R27 ;  /* 0x000000181b187223 */ /* 0x000fe4000001001b */
[----:B------:R-:W-:Y:S01]  /*24b0*/  FFMA.FTZ R12, R25, R12, 0.19988867640495300293 ;  /* 0x3e4caf9e190c7423 */ /* 0x000fe2000001000c */
[----:B------:R-:W-:-:S03]  /*24c0*/  FMUL.FTZ R23, R23, 1.1920928955078125e-07 ;  /* 0x3400000017177820 */ /* 0x000fc60000410000 */
[----:B------:R-:W-:Y:S01]  /*24d0*/  FFMA.FTZ R12, R25, R12, -0.25000196695327758789 ;  /* 0xbe800042190c7423 */ /* 0x000fe2000001000c */
[----:B------:R-:W-:Y:S01]  /*24e0*/  FFMA.FTZ R23, R23, 0.69314718246459960938, R24 ;  /* 0x3f31721817177823 */ /* 0x000fe20000010018 */
[----:B------:R-:W-:Y:S01]  /*24f0*/  FMUL.FTZ R24, R13, -1.4426950216293334961 ;  /* 0xbfb8aa3b0d187820 */ /* 0x000fe20000410000 */
[----:B------:R-:W-:Y:S01]  /*2500*/  @P0 MOV R27, 0x7f800000 ;  /* 0x7f800000001b0802 */ /* 0x000fe20000000f00 */
[----:B------:R-:W-:-:S04]  /*2510*/  FFMA.FTZ R12, R25, R12, 0.33333510160446166992 ;  /* 0x3eaaaae6190c7423 */ /* 0x000fc8000001000c */
[----:B------:R-:W-:Y:S01]  /*2520*/  FFMA.FTZ R12, R25, R12, -0.5 ;  /* 0xbf000000190c7423 */ /* 0x000fe2000001000c */
[C---:B------:R-:W-:Y:S01]  /*2530*/  @P1 FFMA.FTZ R23, R10.reuse, R27, +INF ;  /* 0x7f8000000a171423 */ /* 0x040fe2000001001b */
[----:B------:R-:W0:Y:S01]  /*2540*/  MUFU.EX2 R24, R24 ;  /* 0x0000001800187308 */ /* 0x000e220000000800 */
[----:B------:R-:W-:Y:S01]  /*2550*/  FMUL.FTZ R27, R15, 1.4426950216293334961 ;  /* 0x3fb8aa3b0f1b7820 */ /* 0x000fe20000410000 */
[----:B------:R-:W-:Y:S01]  /*2560*/  @P0 FSETP.NEU.FTZ.AND P1, PT, R10, RZ, PT ;  /* 0x000000ff0a00020b */ /* 0x000fe20003f3d000 */
[----:B------:R-:W-:-:S05]  /*2570*/  FMUL.FTZ R10, R25, R12 ;  /* 0x0000000c190a7220 */ /* 0x000fca0000410000 */
[----:B------:R-:W1:Y:S01]  /*2580*/  MUFU.EX2 R12, R27 ;  /* 0x0000001b000c7308 */ /* 0x000e620000000800 */
[----:B------:R-:W-:Y:S01]  /*2590*/  I2FP.F32.S32 R22, R22 ;  /* 0x0000001600167245 */ /* 0x000fe20000201400 */
[----:B------:R-:W-:Y:S01]  /*25a0*/  FFMA.FTZ R25, R25, R10, R25 ;  /* 0x0000000a19197223 */ /* 0x000fe20000010019 */
[----:B------:R-:W-:-:S03]  /*25b0*/  ISETP.GE.U32.AND P2, PT, R11, 0x7f800000, PT ;  /* 0x7f8000000b00780c */ /* 0x000fc60003f46070 */
[----:B------:R-:W-:Y:S01]  /*25c0*/  FMUL.FTZ R22, R22, 1.1920928955078125e-07 ;  /* 0x3400000016167820 */ /* 0x000fe20000410000 */
[----:B0-----:R-:W-:Y:S01]  /*25d0*/  FADD.FTZ R26, R24, 1 ;  /* 0x3f800000181a7421 */ /* 0x001fe20000010000 */
[----:B------:R-:W-:Y:S02]  /*25e0*/  FMUL.FTZ R10, R14, -1.4426950216293334961 ;  /* 0xbfb8aa3b0e0a7820 */ /* 0x000fe40000410000 */
[----:B------:R-:W-:Y:S01]  /*25f0*/  FFMA.FTZ R24, R22, 0.69314718246459960938, R25 ;  /* 0x3f31721816187823 */ /* 0x000fe20000010019 */
[----:B------:R-:W-:Y:S02]  /*2600*/  ISETP.GT.AND P3, PT, R11, -0x40800000, P2 ;  /* 0xbf8000000b00780c */ /* 0x000fe40001764270 */
[----:B------:R-:W-:Y:S01]  /*2610*/  @P0 FSEL R23, R23, -RZ, P1 ;  /* 0x800000ff17170208 */ /* 0x000fe20000800000 */
[----:B------:R-:W0:Y:S01]  /*2620*/  MUFU.RCP R26, R26 ;  /* 0x0000001a001a7308 */ /* 0x000e220000001000 */
[----:B-1----:R-:W-:Y:S01]  /*2630*/  FADD.FTZ.RZ R22, R12, 1 ;  /* 0x3f8000000c167421 */ /* 0x002fe2000001c000 */
[----:B------:R-:W-:-:S04]  /*2640*/  @P2 MOV R28, 0x7f800000 ;  /* 0x7f800000001c2802 */ /* 0x000fc80000000f00 */
[----:B------:R-:W-:Y:S02]  /*2650*/  IADD3 R25, PT, PT, R22, -0x3f400000, RZ ;  /* 0xc0c0000016197810 */ /* 0x000fe40007ffe0ff */
[----:B------:R-:W1:Y:S02]  /*2660*/  MUFU.EX2 R10, R10 ;  /* 0x0000000a000a7308 */ /* 0x000e640000000800 */
[----:B------:R-:W-:-:S06]  /*2670*/  LOP3.LUT R25, R25, 0xff800000, RZ, 0xc0, !PT ;  /* 0xff80000019197812 */ /* 0x000fcc00078ec0ff */
[----:B------:R-:W3:Y:S01]  /*2680*/  MUFU.TANH R22, R23 ;  /* 0x0000001700167308 */ /* 0x000ee20000002400 */
[----:B------:R-:W-:Y:S01]  /*2690*/  @P3 FFMA.FTZ R24, R11, R28, +INF ;  /* 0x7f8000000b183423 */ /* 0x000fe2000001001c */
[----:B------:R-:W-:Y:S02]  /*26a0*/  IADD3 R28, PT, PT, -R25, 0x40800000, RZ ;  /* 0x40800000191c7810 */ /* 0x000fe40007ffe1ff */
[----:B------:R-:W-:Y:S01]  /*26b0*/  @P2 FSETP.NEU.FTZ.AND P0, PT, R11, RZ, PT ;  /* 0x000000ff0b00220b */ /* 0x000fe20003f1d000 */
[----:B0-----:R-:W-:Y:S01]  /*26c0*/  FMUL.FTZ R11, R13, R26 ;  /* 0x0000001a0d0b7220 */ /* 0x001fe20000410000 */
[----:B------:R-:W-:Y:S01]  /*26d0*/  IADD3 R13, PT, PT, R12, -R25, RZ ;  /* 0x800000190c0d7210 */ /* 0x000fe20007ffe0ff */
[----:B------:R-:W-:Y:S01]  /*26e0*/  FFMA.FTZ R28, R28, R3, -1 ;  /* 0xbf8000001c1c7423 */ /* 0x000fe20000010003 */
[----:B-1----:R-:W-:Y:S01]  /*26f0*/  FADD.FTZ R27, R10, 1 ;  /* 0x3f8000000a1b7421 */ /* 0x002fe20000010000 */
[----:B------:R-:W-:Y:S02]  /*2700*/  @P2 FSEL R24, R24, -RZ, P0 ;  /* 0x800000ff18182208 */ /* 0x000fe40000000000 */
[----:B------:R-:W-:Y:S01]  /*2710*/  FADD.FTZ R13, R13, R28 ;  /* 0x0000001c0d0d7221 */ /* 0x000fe20000010000 */
[----:B---3--:R-:W-:Y:S01]  /*2720*/  FFMA.FTZ R10, -R22, R22, 1 ;  /* 0x3f800000160a7423 */ /* 0x008fe20000010116 */
[----:B------:R-:W0:Y:S03]  /*2730*/  MUFU.TANH R23, R24 ;  /* 0x0000001800177308 */ /* 0x000e260000002400 */
[----:B------:R-:W-:Y:S01]  /*2740*/  FFMA.FTZ R22, R11, R10, R22 ;  /* 0x0000000a0b167223 */ /* 0x000fe20000010016 */
[----:B------:R-:W-:-:S04]  /*2750*/  FFMA.FTZ R10, R13, -R20, 0.10546888411045074463 ;  /* 0x3dd800120d0a7423 */ /* 0x000fc80000010814 */
[----:B------:R-:W1:Y:S01]  /*2760*/  MUFU.RCP R27, R27 ;  /* 0x0000001b001b7308 */ /* 0x000e620000001000 */
[----:B------:R-:W-:-:S04]  /*2770*/  FFMA.FTZ R10, R13, R10, -0.13229703903198242188 ;  /* 0xbe0778e00d0a7423 */ /* 0x000fc8000001000a */
[----:B------:R-:W-:-:S04]  /*2780*/  FFMA.FTZ R10, R13, R10, 0.14491446316242218018 ;  /* 0x3e1464750d0a7423 */ /* 0x000fc8000001000a */
[----:B------:R-:W-:-:S04]  /*2790*/  FFMA.FTZ R10, R13, R10, -0.16641564667224884033 ;  /* 0xbe2a68dd0d0a7423 */ /* 0x000fc8000001000a */
[----:B------:R-:W-:Y:S01]  /*27a0*/  FFMA.FTZ R26, R13, R10, 0.19988867640495300293 ;  /* 0x3e4caf9e0d1a7423 */ /* 0x000fe2000001000a */
[----:B0-----:R-:W-:Y:S01]  /*27b0*/  FFMA.FTZ R10, -R23, R23, 1 ;  /* 0x3f800000170a7423 */ /* 0x001fe20000010117 */
[----:B-1----:R-:W-:-:S04]  /*27c0*/  FMUL.FTZ R14, R14, R27 ;  /* 0x0000001b0e0e7220 */ /* 0x002fc80000410000 */
[----:B------:R-:W-:Y:S02]  /*27d0*/  FFMA.FTZ R23, R14, R10, R23 ;  /* 0x0000000a0e177223 */ /* 0x000fe40000010017 */
[----:B------:R-:W3:Y:S01]  /*27e0*/  LDG.E.128 R8, desc[UR4][R8.64+0x800] ;  /* 0x0008000408087981 */ /* 0x000ee2000c1e1d00 */
[----:B------:R-:W-:Y:S01]  /*27f0*/  FFMA.FTZ R26, R13, R26, -0.25000196695327758789 ;  /* 0xbe8000420d1a7423 */ /* 0x000fe2000001001a */
[----:B------:R-:W-:Y:S01]  /*2800*/  FMUL.FTZ R24, R15, -1.4426950216293334961 ;  /* 0xbfb8aa3b0f187820 */ /* 0x000fe20000410000 */
[----:B----4-:R-:W-:Y:S01]  /*2810*/  FMUL.FTZ R14, R4, 1.4426950216293334961 ;  /* 0x3fb8aa3b040e7820 */ /* 0x010fe20000410000 */
[----:B------:R-:W-:Y:S01]  /*2820*/  ISETP.GE.U32.AND P0, PT, R12, 0x7f800000, PT ;  /* 0x7f8000000c00780c */ /* 0x000fe20003f06070 */
[----:B------:R-:W-:-:S03]  /*2830*/  FFMA.FTZ R26, R13, R26, 0.33333510160446166992 ;  /* 0x3eaaaae60d1a7423 */ /* 0x000fc6000001001a */
[----:B------:R-:W0:Y:S01]  /*2840*/  MUFU.EX2 R24, R24 ;  /* 0x0000001800187308 */ /* 0x000e220000000800 */
[----:B------:R-:W-:Y:S01]  /*2850*/  FFMA.FTZ R26, R13, R26, -0.5 ;  /* 0xbf0000000d1a7423 */ /* 0x000fe2000001001a */
[----:B------:R-:W-:Y:S02]  /*2860*/  ISETP.GT.AND P1, PT, R12, -0x40800000, P0 ;  /* 0xbf8000000c00780c */ /* 0x000fe40000724270 */
[----:B------:R-:W-:-:S04]  /*2870*/  I2FP.F32.S32 R25, R25 ;  /* 0x0000001900197245 */ /* 0x000fc80000201400 */
[----:B------:R-:W1:Y:S01]  /*2880*/  MUFU.EX2 R14, R14 ;  /* 0x0000000e000e7308 */ /* 0x000e620000000800 */
[----:B------:R-:W-:Y:S01]  /*2890*/  FMUL.FTZ R26, R13, R26 ;  /* 0x0000001a0d1a7220 */ /* 0x000fe20000410000 */
[----:B------:R-:W-:-:S03]  /*28a0*/  FMUL.FTZ R25, R25, 1.1920928955078125e-07 ;  /* 0x3400000019197820 */ /* 0x000fc60000410000 */
[----:B------:R-:W-:Y:S01]  /*28b0*/  FFMA.FTZ R26, R13, R26, R13 ;  /* 0x0000001a0d1a7223 */ /* 0x000fe2000001000d */
[----:B------:R-:W-:-:S03]  /*28c0*/  @P0 MOV R13, 0x7f800000 ;  /* 0x7f800000000d0802 */ /* 0x000fc60000000f00 */
[----:B------:R-:W-:Y:S01]  /*28d0*/  FFMA.FTZ R26, R25, 0.69314718246459960938, R26 ;  /* 0x3f317218191a7823 */ /* 0x000fe2000001001a */
[----:B0-----:R-:W-:Y:S01]  /*28e0*/  FADD.FTZ R24, R24, 1 ;  /* 0x3f80000018187421 */ /* 0x001fe20000010000 */
[C---:B------:R-:W-:Y:S01]  /*28f0*/  @P1 FFMA.FTZ R26, R12.reuse, R13, +INF ;  /* 0x7f8000000c1a1423 */ /* 0x040fe2000001000d */
[----:B------:R-:W-:Y:S01]  /*2900*/  @P0 FSETP.NEU.FTZ.AND P1, PT, R12, RZ, PT ;  /* 0x000000ff0c00020b */ /* 0x000fe20003f3d000 */
[----:B-1----:R-:W-:-:S03]  /*2910*/  FADD.FTZ.RZ R12, R14, 1 ;  /* 0x3f8000000e0c7421 */ /* 0x002fc6000001c000 */
[----:B------:R-:W-:Y:S01]  /*2920*/  @P0 FSEL R26, R26, -RZ, P1 ;  /* 0x800000ff1a1a0208 */ /* 0x000fe20000800000 */
        /* <DEDUP_REMOVED lines=9> */
[----:B-1----:R-:W-:-:S04]  /*29c0*/  FFMA.FTZ R27, -R12, R12, 1 ;  /* 0x3f8000000c1b7423 */ /* 0x002fc8000001010c */
[----:B------:R-:W-:Y:S01]  /*29d0*/  FFMA.FTZ R24, R13, R27, R12 ;  /* 0x0000001b0d187223 */ /* 0x000fe2000001000c */
[----:B------:R-:W-:-:S04]  /*29e0*/  FFMA.FTZ R12, R15, -R20, 0.10546888411045074463 ;  /* 0x3dd800120f0c7423 */ /* 0x000fc80000010814 */
[----:B------:R-:W-:Y:S01]  /*29f0*/  FFMA.FTZ R12, R15, R12, -0.13229703903198242188 ;  /* 0xbe0778e00f0c7423 */ /* 0x000fe2000001000c */
[----:B------:R-:W-:-:S03]  /*2a00*/  FMUL.FTZ R13, R5, 1.4426950216293334961 ;  /* 0x3fb8aa3b050d7820 */ /* 0x000fc60000410000 */
[----:B------:R-:W-:Y:S01]  /*2a10*/  FFMA.FTZ R12, R15, R12, 0.14491446316242218018 ;  /* 0x3e1464750f0c7423 */ /* 0x000fe2000001000c */
[----:B------:R-:W-:-:S03]  /*2a20*/  FMUL.FTZ R27, R6, 1.4426950216293334961 ;  /* 0x3fb8aa3b061b7820 */ /* 0x000fc60000410000 */
[C---:B------:R-:W-:Y:S01]  /*2a30*/  FFMA.FTZ R12, R15.reuse, R12, -0.16641564667224884033 ;  /* 0xbe2a68dd0f0c7423 */ /* 0x040fe2000001000c */
[----:B------:R-:W0:Y:S03]  /*2a40*/  MUFU.EX2 R13, R13 ;  /* 0x0000000d000d7308 */ /* 0x000e260000000800 */
[----:B------:R-:W-:-:S05]  /*2a50*/  FFMA.FTZ R26, R15, R12, 0.19988867640495300293 ;  /* 0x3e4caf9e0f1a7423 */ /* 0x000fca000001000c */
[----:B------:R-:W1:Y:S01]  /*2a60*/  MUFU.EX2 R12, R27 ;  /* 0x0000001b000c7308 */ /* 0x000e620000000800 */
[----:B------:R-:W-:-:S04]  /*2a70*/  FFMA.FTZ R26, R15, R26, -0.25000196695327758789 ;  /* 0xbe8000420f1a7423 */ /* 0x000fc8000001001a */
[----:B------:R-:W-:Y:S01]  /*2a80*/  FFMA.FTZ R26, R15, R26, 0.33333510160446166992 ;  /* 0x3eaaaae60f1a7423 */ /* 0x000fe2000001001a */
[----:B--2---:R-:W-:-:S03]  /*2a90*/  FMUL.FTZ R16, R16, R21 ;  /* 0x0000001510107220 */ /* 0x004fc60000410000 */
[----:B------:R-:W-:Y:S01]  /*2aa0*/  FFMA.FTZ R26, R15, R26, -0.5 ;  /* 0xbf0000000f1a7423 */ /* 0x000fe2000001001a */
[----:B0-----:R-:W-:Y:S01]  /*2ab0*/  FADD.FTZ.RZ R21, R13, 1 ;  /* 0x3f8000000d157421 */ /* 0x001fe2000001c000 */
[----:B------:R-:W-:Y:S02]  /*2ac0*/  FMUL.FTZ R18, R18, R23 ;  /* 0x0000001712127220 */ /* 0x000fe40000410000 */
[----:B------:R-:W-:Y:S01]  /*2ad0*/  FMUL.FTZ R26, R15, R26 ;  /* 0x0000001a0f1a7220 */ /* 0x000fe20000410000 */
[----:B------:R-:W-:Y:S01]  /*2ae0*/  I2FP.F32.S32 R25, R25 ;  /* 0x0000001900197245 */ /* 0x000fe20000201400 */
[----:B-1----:R-:W-:Y:S01]  /*2af0*/  FADD.FTZ.RZ R23, R12, 1 ;  /* 0x3f8000000c177421 */ /* 0x002fe2000001c000 */
[----:B------:R-:W-:Y:S01]  /*2b00*/  IADD3 R21, PT, PT, R21, -0x3f400000, RZ ;  /* 0xc0c0000015157810 */ /* 0x000fe20007ffe0ff */
[----:B------:R-:W-:Y:S01]  /*2b10*/  FFMA.FTZ R26, R15, R26, R15 ;  /* 0x0000001a0f1a7223 */ /* 0x000fe2000001000f */
[----:B------:R-:W-:Y:S02]  /*2b20*/  FMUL.FTZ R17, R17, R22 ;  /* 0x0000001611117220 */ /* 0x000fe40000410000 */
[----:B------:R-:W-:-:S02]  /*2b30*/  IADD3 R15, PT, PT, R23, -0x3f400000, RZ ;  /* 0xc0c00000170f7810 */ /* 0x000fc40007ffe0ff */
[----:B------:R-:W-:Y:S01]  /*2b40*/  LOP3.LUT R22, R21, 0xff800000, RZ, 0xc0, !PT ;  /* 0xff80000015167812 */ /* 0x000fe200078ec0ff */
[----:B------:R-:W-:Y:S01]  /*2b50*/  FMUL.FTZ R25, R25, 1.1920928955078125e-07 ;  /* 0x3400000019197820 */ /* 0x000fe20000410000 */
[----:B------:R-:W-:Y:S01]  /*2b60*/  ISETP.GE.U32.AND P1, PT, R14, 0x7f800000, PT ;  /* 0x7f8000000e00780c */ /* 0x000fe20003f26070 */
[----:B------:R-:W-:Y:S01]  /*2b70*/  FMUL.FTZ R19, R19, R24 ;  /* 0x0000001813137220 */ /* 0x000fe20000410000 */
[----:B------:R-:W-:Y:S02]  /*2b80*/  LOP3.LUT R15, R15, 0xff800000, RZ, 0xc0, !PT ;  /* 0xff8000000f0f7812 */ /* 0x000fe400078ec0ff */
[----:B------:R-:W-:Y:S01]  /*2b90*/  IADD3 R24, PT, PT, -R22, 0x40800000, RZ ;  /* 0x4080000016187810 */ /* 0x000fe20007ffe1ff */
[----:B------:R-:W-:Y:S01]  /*2ba0*/  FFMA.FTZ R21, R25, 0.69314718246459960938, R26 ;  /* 0x3f31721819157823 */ /* 0x000fe2000001001a */
[----:B------:R-:W-:Y:S02]  /*2bb0*/  ISETP.GT.AND P0, PT, R14, -0x40800000, P1 ;  /* 0xbf8000000e00780c */ /* 0x000fe40000f04270 */
[----:B------:R-:W-:Y:S01]  /*2bc0*/  IADD3 R26, PT, PT, -R15, 0x40800000, RZ ;  /* 0x408000000f1a7810 */ /* 0x000fe20007ffe1ff */
[----:B------:R-:W-:Y:S01]  /*2bd0*/  FFMA.FTZ R24, R24, R3, -1 ;  /* 0xbf80000018187423 */ /* 0x000fe20000010003 */
[----:B------:R-:W-:-:S02]  /*2be0*/  IADD3 R25, PT, PT, R13, -R22, RZ ;  /* 0x800000160d197210 */ /* 0x000fc40007ffe0ff */
[----:B------:R-:W-:Y:S01]  /*2bf0*/  IADD3 R23, PT, PT, R12, -R15, RZ ;  /* 0x8000000f0c177210 */ /* 0x000fe20007ffe0ff */
[----:B------:R-:W-:Y:S01]  /*2c00*/  FFMA.FTZ R26, R26, R3, -1 ;  /* 0xbf8000001a1a7423 */ /* 0x000fe20000010003 */
[----:B------:R-:W-:Y:S01]  /*2c10*/  @P1 MOV R27, 0x7f800000 ;  /* 0x7f800000001b1802 */ /* 0x000fe20000000f00 */
[----:B------:R-:W-:Y:S02]  /*2c20*/  FADD.FTZ R25, R25, R24 ;  /* 0x0000001819197221 */ /* 0x000fe40000010000 */
[----:B------:R-:W-:Y:S02]  /*2c30*/  FADD.FTZ R23, R23, R26 ;  /* 0x0000001a17177221 */ /* 0x000fe40000010000 */
[-C--:B------:R-:W-:Y:S01]  /*2c40*/  FFMA.FTZ R24, R25, -R20.reuse, 0.10546888411045074463 ;  /* 0x3dd8001219187423 */ /* 0x080fe20000010814 */
[C---:B------:R-:W-:Y:S01]  /*2c50*/  @P0 FFMA.FTZ R21, R14.reuse, R27, +INF ;  /* 0x7f8000000e150423 */ /* 0x040fe2000001001b */
[----:B------:R-:W-:Y:S01]  /*2c60*/  @P1 FSETP.NEU.FTZ.AND P2, PT, R14, RZ, PT ;  /* 0x000000ff0e00120b */ /* 0x000fe20003f5d000 */
[----:B------:R-:W-:Y:S01]  /*2c70*/  FFMA.FTZ R14, R23, -R20, 0.10546888411045074463 ;  /* 0x3dd80012170e7423 */ /* 0x000fe20000010814 */
[----:B------:R-:W-:-:S03]  /*2c80*/  FFMA.FTZ R24, R25, R24, -0.13229703903198242188 ;  /* 0xbe0778e019187423 */ /* 0x000fc60000010018 */
[----:B------:R-:W-:Y:S01]  /*2c90*/  FFMA.FTZ R14, R23, R14, -0.13229703903198242188 ;  /* 0xbe0778e0170e7423 */ /* 0x000fe2000001000e */
[----:B------:R-:W-:-:S03]  /*2ca0*/  FFMA.FTZ R24, R25, R24, 0.14491446316242218018 ;  /* 0x3e14647519187423 */ /* 0x000fc60000010018 */
[----:B------:R-:W-:Y:S01]  /*2cb0*/  FFMA.FTZ R14, R23, R14, 0.14491446316242218018 ;  /* 0x3e146475170e7423 */ /* 0x000fe2000001000e */
[----:B------:R-:W-:-:S03]  /*2cc0*/  FFMA.FTZ R24, R25, R24, -0.16641564667224884033 ;  /* 0xbe2a68dd19187423 */ /* 0x000fc60000010018 */
[----:B------:R-:W-:Y:S01]  /*2cd0*/  FFMA.FTZ R14, R23, R14, -0.16641564667224884033 ;  /* 0xbe2a68dd170e7423 */ /* 0x000fe2000001000e */
[----:B------:R-:W-:-:S03]  /*2ce0*/  FFMA.FTZ R24, R25, R24, 0.19988867640495300293 ;  /* 0x3e4caf9e19187423 */ /* 0x000fc60000010018 */
[----:B------:R-:W-:Y:S01]  /*2cf0*/  FFMA.FTZ R14, R23, R14, 0.19988867640495300293 ;  /* 0x3e4caf9e170e7423 */ /* 0x000fe2000001000e */
[----:B------:R-:W-:-:S03]  /*2d00*/  FFMA.FTZ R24, R25, R24, -0.25000196695327758789 ;  /* 0xbe80004219187423 */ /* 0x000fc60000010018 */
[----:B------:R-:W-:Y:S01]  /*2d10*/  FFMA.FTZ R14, R23, R14, -0.25000196695327758789 ;  /* 0xbe800042170e7423 */ /* 0x000fe2000001000e */
[----:B------:R-:W-:-:S03]  /*2d20*/  FFMA.FTZ R24, R25, R24, 0.33333510160446166992 ;  /* 0x3eaaaae619187423 */ /* 0x000fc60000010018 */
[----:B------:R-:W-:Y:S01]  /*2d30*/  FFMA.FTZ R26, R23, R14, 0.33333510160446166992 ;  /* 0x3eaaaae6171a7423 */ /* 0x000fe2000001000e */
[----:B------:R-:W-:Y:S01]  /*2d40*/  FFMA.FTZ R14, R25, R24, -0.5 ;  /* 0xbf000000190e7423 */ /* 0x000fe20000010018 */
[----:B------:R-:W-:-:S06]  /*2d50*/  FMUL.FTZ R24, R7, 1.4426950216293334961 ;  /* 0x3fb8aa3b07187820 */ /* 0x000fcc0000410000 */
[----:B------:R-:W0:Y:S01]  /*2d60*/  MUFU.EX2 R24, R24 ;  /* 0x0000001800187308 */ /* 0x000e220000000800 */
[----:B------:R-:W-:Y:S01]  /*2d70*/  FFMA.FTZ R26, R23, R26, -0.5 ;  /* 0xbf000000171a7423 */ /* 0x000fe2000001001a */
[----:B------:R-:W-:Y:S01]  /*2d80*/  ISETP.GE.U32.AND P3, PT, R13, 0x7f800000, PT ;  /* 0x7f8000000d00780c */ /* 0x000fe20003f66070 */
[----:B------:R-:W-:Y:S01]  /*2d90*/  FMUL.FTZ R14, R25, R14 ;  /* 0x0000000e190e7220 */ /* 0x000fe20000410000 */
[----:B------:R-:W-:Y:S01]  /*2da0*/  I2FP.F32.S32 R22, R22 ;  /* 0x0000001600167245 */ /* 0x000fe20000201400 */
[----:B------:R-:W-:Y:S01]  /*2db0*/  FMUL.FTZ R26, R23, R26 ;  /* 0x0000001a171a7220 */ /* 0x000fe20000410000 */
[----:B------:R-:W-:Y:S01]  /*2dc0*/  I2FP.F32.S32 R15, R15 ;  /* 0x0000000f000f7245 */ /* 0x000fe20000201400 */
[----:B------:R-:W-:Y:S01]  /*2dd0*/  FFMA.FTZ R25, R25, R14, R25 ;  /* 0x0000000e19197223 */ /* 0x000fe20000010019 */
[----:B------:R-:W-:Y:S01]  /*2de0*/  ISETP.GT.AND P0, PT, R13, -0x40800000, P3 ;  /* 0xbf8000000d00780c */ /* 0x000fe20001f04270 */
[----:B------:R-:W-:Y:S01]  /*2df0*/  FMUL.FTZ R22, R22, 1.1920928955078125e-07 ;  /* 0x3400000016167820 */ /* 0x000fe20000410000 */
[----:B------:R-:W-:Y:S01]  /*2e00*/  FFMA.FTZ R14, R23, R26, R23 ;  /* 0x0000001a170e7223 */ /* 0x000fe20000010017 */
[----:B------:R-:W-:-:S02]  /*2e10*/  FMUL.FTZ R15, R15, 1.1920928955078125e-07 ;  /* 0x340000000f0f7820 */ /* 0x000fc40000410000 */
[----:B------:R-:W-:Y:S02]  /*2e20*/  FFMA.FTZ R23, R22, 0.69314718246459960938, R25 ;  /* 0x3f31721816177823 */ /* 0x000fe40000010019 */
[----:B------:R-:W-:Y:S01]  /*2e30*/  FFMA.FTZ R22, R15, 0.69314718246459960938, R14 ;  /* 0x3f3172180f167823 */ /* 0x000fe2000001000e */
[----:B0-----:R-:W-:Y:S01]  /*2e40*/  FADD.FTZ.RZ R25, R24, 1 ;  /* 0x3f80000018197421 */ /* 0x001fe2000001c000 */
[----:B------:R-:W-:-:S04]  /*2e50*/  @P3 MOV R14, 0x7f800000 ;  /* 0x7f800000000e3802 */ /* 0x000fc80000000f00 */
[----:B------:R-:W-:Y:S01]  /*2e60*/  IADD3 R25, PT, PT, R25, -0x3f400000, RZ ;  /* 0xc0c0000019197810 */ /* 0x000fe20007ffe0ff */
[C---:B------:R-:W-:Y:S01]  /*2e70*/  @P0 FFMA.FTZ R23, R13.reuse, R14, +INF ;  /* 0x7f8000000d170423 */ /* 0x040fe2000001000e */
[----:B------:R-:W-:Y:S01]  /*2e80*/  @P3 FSETP.NEU.FTZ.AND P5, PT, R13, RZ, PT ;  /* 0x000000ff0d00320b */ /* 0x000fe20003fbd000 */
[----:B------:R-:W0:Y:S01]  /*2e90*/  LDC.64 R14, c[0x0][0x388] ;  /* 0x0000e200ff0e7b82 */ /* 0x000e220000000a00 */
[----:B------:R-:W-:-:S04]  /*2ea0*/  LOP3.LUT R13, R25, 0xff800000, RZ, 0xc0, !PT ;  /* 0xff800000190d7812 */ /* 0x000fc800078ec0ff */
[----:B------:R-:W-:Y:S02]  /*2eb0*/  IADD3 R26, PT, PT, -R13, 0x40800000, RZ ;  /* 0x408000000d1a7810 */ /* 0x000fe40007ffe1ff */
[----:B------:R-:W-:-:S03]  /*2ec0*/  ISETP.GE.U32.AND P4, PT, R12, 0x7f800000, PT ;  /* 0x7f8000000c00780c */ /* 0x000fc60003f86070 */
[----:B------:R-:W-:Y:S01]  /*2ed0*/  FFMA.FTZ R26, R26, R3, -1 ;  /* 0xbf8000001a1a7423 */ /* 0x000fe20000010003 */
[----:B------:R-:W-:Y:S02]  /*2ee0*/  IADD3 R3, PT, PT, R24, -R13, RZ ;  /* 0x8000000d18037210 */ /* 0x000fe40007ffe0ff */
[----:B------:R-:W-:-:S03]  /*2ef0*/  ISETP.GT.AND P6, PT, R12, -0x40800000, P4 ;  /* 0xbf8000000c00780c */ /* 0x000fc600027c4270 */
[----:B------:R-:W-:-:S04]  /*2f00*/  FADD.FTZ R3, R3, R26 ;  /* 0x0000001a03037221 */ /* 0x000fc80000010000 */
[----:B------:R-:W-:Y:S01]  /*2f10*/  FFMA.FTZ R20, R3, -R20, 0.10546888411045074463 ;  /* 0x3dd8001203147423 */ /* 0x000fe20000010814 */
[----:B------:R-:W-:-:S03]  /*2f20*/  @P4 MOV R25, 0x7f800000 ;  /* 0x7f80000000194802 */ /* 0x000fc60000000f00 */
[----:B------:R-:W-:Y:S01]  /*2f30*/  FFMA.FTZ R20, R3, R20, -0.13229703903198242188 ;  /* 0xbe0778e003147423 */ /* 0x000fe20000010014 */
[----:B0-----:R-:W-:-:S04]  /*2f40*/  IMAD.WIDE.U32 R14, R0, 0x4, R14 ;  /* 0x00000004000e7825 */ /* 0x001fc800078e000e */
[C---:B------:R-:W-:Y:S01]  /*2f50*/  @P6 FFMA.FTZ R22, R12.reuse, R25, +INF ;  /* 0x7f8000000c166423 */ /* 0x040fe20000010019 */
[----:B------:R-:W-:Y:S01]  /*2f60*/  @P4 FSETP.NEU.FTZ.AND P6, PT, R12, RZ, PT ;  /* 0x000000ff0c00420b */ /* 0x000fe20003fdd000 */
[----:B------:R-:W-:Y:S01]  /*2f70*/  FFMA.FTZ R0, R3, R20, 0.14491446316242218018 ;  /* 0x3e14647503007423 */ /* 0x000fe20000010014 */
[----:B------:R-:W-:Y:S01]  /*2f80*/  FMUL.FTZ R12, R5, -1.4426950216293334961 ;  /* 0xbfb8aa3b050c7820 */ /* 0x000fe20000410000 */
[----:B------:R-:W-:Y:S02]  /*2f90*/  FMUL.FTZ R20, R7, -1.4426950216293334961 ;  /* 0xbfb8aa3b07147820 */ /* 0x000fe40000410000 */
[----:B------:R-:W-:-:S03]  /*2fa0*/  FFMA.FTZ R0, R3, R0, -0.16641564667224884033 ;  /* 0xbe2a68dd03007423 */ /* 0x000fc60000010000 */
[----:B------:R-:W0:Y:S01]  /*2fb0*/  MUFU.EX2 R12, R12 ;  /* 0x0000000c000c7308 */ /* 0x000e220000000800 */
[----:B------:R-:W-:Y:S01]  /*2fc0*/  FFMA.FTZ R0, R3, R0, 0.19988867640495300293 ;  /* 0x3e4caf9e03007423 */ /* 0x000fe20000010000 */
[----:B------:R-:W-:-:S03]  /*2fd0*/  FMUL.FTZ R25, R4, -1.4426950216293334961 ;  /* 0xbfb8aa3b04197820 */ /* 0x000fc60000410000 */
[----:B------:R-:W-:-:S03]  /*2fe0*/  FFMA.FTZ R28, R3, R0, -0.25000196695327758789 ;  /* 0xbe800042031c7423 */ /* 0x000fc60000010000 */
[----:B------:R-:W1:Y:S01]  /*2ff0*/  MUFU.EX2 R20, R20 ;  /* 0x0000001400147308 */ /* 0x000e620000000800 */
[----:B------:R-:W-:Y:S01]  /*3000*/  ISETP.GE.U32.AND P0, PT, R24, 0x7f800000, PT ;  /* 0x7f8000001800780c */ /* 0x000fe20003f06070 */
[----:B------:R-:W-:Y:S01]  /*3010*/  FMUL.FTZ R26, R6, -1.4426950216293334961 ;  /* 0xbfb8aa3b061a7820 */ /* 0x000fe20000410000 */
[----:B------:R-:W-:Y:S01]  /*3020*/  FFMA.FTZ R28, R3, R28, 0.33333510160446166992 ;  /* 0x3eaaaae6031c7423 */ /* 0x000fe2000001001c */
[----:B------:R-:W-:Y:S02]  /*3030*/  @P1 FSEL R21, R21, -RZ, P2 ;  /* 0x800000ff15151208 */ /* 0x000fe40001000000 */
[----:B------:R-:W-:Y:S01]  /*3040*/  ISETP.GT.AND P1, PT, R24, -0x40800000, P0 ;  /* 0xbf8000001800780c */ /* 0x000fe20000724270 */
[C---:B------:R-:W-:Y:S01]  /*3050*/  FFMA.FTZ R28, R3.reuse, R28, -0.5 ;  /* 0xbf000000031c7423 */ /* 0x040fe2000001001c */
[----:B------:R-:W2:Y:S01]  /*3060*/  MUFU.EX2 R25, R25 ;  /* 0x0000001900197308 */ /* 0x000ea20000000800 */
[----:B------:R-:W-:Y:S01]  /*3070*/  I2FP.F32.S32 R13, R13 ;  /* 0x0000000d000d7245 */ /* 0x000fe20000201400 */
[----:B0-----:R-:W-:Y:S01]  /*3080*/  FADD.FTZ R0, R12, 1 ;  /* 0x3f8000000c007421 */ /* 0x001fe20000010000 */
[----:B------:R-:W-:-:S05]  /*3090*/  FMUL.FTZ R28, R3, R28 ;  /* 0x0000001c031c7220 */ /* 0x000fca0000410000 */
[----:B------:R-:W0:Y:S01]  /*30a0*/  MUFU.EX2 R26, R26 ;  /* 0x0000001a001a7308 */ /* 0x000e220000000800 */
[----:B-1----:R-:W-:Y:S01]  /*30b0*/  FADD.FTZ R12, R20, 1 ;  /* 0x3f800000140c7421 */ /* 0x002fe20000010000 */
[----:B------:R-:W-:Y:S01]  /*30c0*/  FMUL.FTZ R20, R13, 1.1920928955078125e-07 ;  /* 0x340000000d147820 */ /* 0x000fe20000410000 */
[----:B------:R-:W-:Y:S01]  /*30d0*/  FFMA.FTZ R3, R3, R28, R3 ;  /* 0x0000001c03037223 */ /* 0x000fe20000010003 */
[----:B------:R-:W-:-:S03]  /*30e0*/  @P0 MOV R13, 0x7f800000 ;  /* 0x7f800000000d0802 */ /* 0x000fc60000000f00 */
[----:B------:R-:W-:Y:S02]  /*30f0*/  FFMA.FTZ R3, R20, 0.69314718246459960938, R3 ;  /* 0x3f31721814037823 */ /* 0x000fe40000010003 */
[C---:B------:R-:W-:Y:S01]  /*3100*/  @P1 FFMA.FTZ R3, R24.reuse, R13, +INF ;  /* 0x7f80000018031423 */ /* 0x040fe2000001000d */
[----:B------:R-:W-:Y:S01]  /*3110*/  @P0 FSETP.NEU.FTZ.AND P1, PT, R24, RZ, PT ;  /* 0x000000ff1800020b */ /* 0x000fe20003f3d000 */
        /* <DEDUP_REMOVED lines=8> */
[----:B------:R-:W4:Y:S08]  /*31a0*/  MUFU.RCP R25, R25 ;  /* 0x0000001900197308 */ /* 0x000f300000001000 */
[----:B------:R-:W5:Y:S08]  /*31b0*/  MUFU.TANH R21, R21 ;  /* 0x0000001500157308 */ /* 0x000f700000002400 */
[----:B------:R-:W3:Y:S08]  /*31c0*/  MUFU.TANH R23, R23 ;  /* 0x0000001700177308 */ /* 0x000ef00000002400 */
[----:B------:R-:W3:Y:S08]  /*31d0*/  MUFU.TANH R22, R22 ;  /* 0x0000001600167308 */ /* 0x000ef00000002400 */
[----:B------:R-:W3:Y:S01]  /*31e0*/  MUFU.TANH R3, R3 ;  /* 0x0000000300037308 */ /* 0x000ee20000002400 */
[----:B------:R-:W-:-:S04]  /*31f0*/  IMAD.WIDE.U32 R14, R2, 0x10, R14 ;  /* 0x00000010020e7825 */ /* 0x000fc800078e000e */
[----:B0-----:R-:W-:Y:S01]  /*3200*/  FMUL.FTZ R2, R5, R0 ;  /* 0x0000000005027220 */ /* 0x001fe20000410000 */
[----:B-1----:R-:W-:Y:S01]  /*3210*/  FMUL.FTZ R27, R6, R27 ;  /* 0x0000001b061b7220 */ /* 0x002fe20000410000 */
[----:B--2---:R-:W-:Y:S01]  /*3220*/  FMUL.FTZ R12, R7, R12 ;  /* 0x0000000c070c7220 */ /* 0x004fe20000410000 */
[----:B----4-:R-:W-:Y:S01]  /*3230*/  FMUL.FTZ R4, R4, R25 ;  /* 0x0000001904047220 */ /* 0x010fe20000410000 */
[----:B-----5:R-:W-:Y:S01]  /*3240*/  FFMA.FTZ R0, -R21, R21, 1 ;  /* 0x3f80000015007423 */ /* 0x020fe20000010115 */
[----:B---3--:R-:W-:Y:S01]  /*3250*/  FFMA.FTZ R5, -R23, R23, 1 ;  /* 0x3f80000017057423 */ /* 0x008fe20000010117 */
        /* <DEDUP_REMOVED lines=10> */
[----:B------:R-:W-:Y:S04]  /*3300*/  STG.E.128 desc[UR4][R14.64], R16 ;  /* 0x000000100e007986 */ /* 0x000fe8000c101d04 */
[----:B------:R-:W-:Y:S01]  /*3310*/  STG.E.128 desc[UR4][R14.64+0x800], R8 ;  /* 0x000800080e007986 */ /* 0x000fe2000c101d04 */
[----:B------:R-:W-:Y:S05]  /*3320*/  EXIT ;  /* 0x000000000000794d */ /* 0x000fea0003800000 */
.L_x_2713:
        /* <DEDUP_REMOVED lines=13> */
.L_x_7852:


//--------------------- .text._ZN2at6native29vectorized_elementwise_kernelILi8EZZZNS0_61_GLOBAL__N__b29612f4_23_ActivationMishKernel_cu_9e10b42f_310420mish_backward_kernelERNS_14TensorIteratorEENKUlvE_clEvENKUlvE0_clEvEUlffE_St5arrayIPcLm3EEEEviT0_T1_ --------------------------
	.section	.text._ZN2at6native29vectorized_elementwise_kernelILi8EZZZNS0_61_GLOBAL__N__b29612f4_23_ActivationMishKernel_cu_9e10b42f_310420mish_backward_kernelERNS_14TensorIteratorEENKUlvE_clEvENKUlvE0_clEvEUlffE_St5arrayIPcLm3EEEEviT0_T1_,"ax",@progbits
	.align	128
        .global         _ZN2at6native29vectorized_elementwise_kernelILi8EZZZNS0_61_GLOBAL__N__b29612f4_23_ActivationMishKernel_cu_9e10b42f_310420mish_backward_kernelERNS_14TensorIteratorEENKUlvE_clEvENKUlvE0_clEvEUlffE_St5arrayIPcLm3EEEEviT0_T1_
        .type           _ZN2at6native29vectorized_elementwise_kernelILi8EZZZNS0_61_GLOBAL__N__b29612f4_23_ActivationMishKernel_cu_9e10b42f_310420mish_backward_kernelERNS_14TensorIteratorEENKUlvE_clEvENKUlvE0_clEvEUlffE_St5arrayIPcLm3EEEEviT0_T1_,@function
        .size           _ZN2at6native29vectorized_elementwise_kernelILi8EZZZNS0_61_GLOBAL__N__b29612f4_23_ActivationMishKernel_cu_9e10b42f_310420mish_backward_kernelERNS_14TensorIteratorEENKUlvE_clEvENKUlvE0_clEvEUlffE_St5arrayIPcLm3EEEEviT0_T1_,(.L_x_7853 - _ZN2at6native29vectorized_elementwise_kernelILi8EZZZNS0_61_GLOBAL__N__b29612f4_23_ActivationMishKernel_cu_9e10b42f_310420mish_backward_kernelERNS_14TensorIteratorEENKUlvE_clEvENKUlvE0_clEvEUlffE_St5arrayIPcLm3EEEEviT0_T1_)
        .other          _ZN2at6native29vectorized_elementwise_kernelILi8EZZZNS0_61_GLOBAL__N__b29612f4_23_ActivationMishKernel_cu_9e10b42f_310420mish_backward_kernelERNS_14TensorIteratorEENKUlvE_clEvENKUlvE0_clEvEUlffE_St5arrayIPcLm3EEEEviT0_T1_,@"STO_CUDA_ENTRY STV_DEFAULT"
_ZN2at6native29vectorized_elementwise_kernelILi8EZZZNS0_61_GLOBAL__N__b29612f4_23_ActivationMishKernel_cu_9e10b42f_310420mish_backward_kernelERNS_14TensorIteratorEENKUlvE_clEvENKUlvE0_clEvEUlffE_St5arrayIPcLm3EEEEviT0_T1_:
.text._ZN2at6native29vectorized_elementwise_kernelILi8EZZZNS0_61_GLOBAL__N__b29612f4_23_ActivationMishKernel_cu_9e10b42f_310420mish_backward_kernelERNS_14TensorIteratorEENKUlvE_clEvENKUlvE0_clEvEUlffE_St5arrayIPcLm3EEEEviT0_T1_:
        /* <DEDUP_REMOVED lines=136> */
.L_x_2716:
[----:B------:R-:W-:Y:S05]  /*0880*/  BSYNC.RECONVERGENT B0 ;  /* 0x0000000000007941 */ /* 0x000fea0003800200 */
.L_x_2715:
        /* <DEDUP_REMOVED lines=43> */
.L_x_2718:
[----:B------:R-:W-:Y:S05]  /*0b40*/  BSYNC.RECONVERGENT B0 ;  /* 0x0000000000007941 */ /* 0x000fea0003800200 */
.L_x_2717:
        /* <DEDUP_REMOVED lines=43> */
.L_x_2720:
[----:B------:R-:W-:Y:S05]  /*0e00*/  BSYNC.RECONVERGENT B0 ;  /* 0x0000000000007941 */ /* 0x000fea0003800200 */
.L_x_2719:
        /* <DEDUP_REMOVED lines=43> */
.L_x_2722:
[----:B------:R-:W-:Y:S05]  /*10c0*/  BSYNC.RECONVERGENT B0 ;  /* 0x0000000000007941 */ /* 0x000fea0003800200 */
.L_x_2721:
        /* <DEDUP_REMOVED lines=52> */
.L_x_2724:
[----:B------:R-:W-:Y:S05]  /*1410*/  BSYNC.RECONVERGENT B0 ;  /* 0x0000000000007941 */ /* 0x000fea0003800200 */
.L_x_2723:
        /* <DEDUP_REMOVED lines=41> */
.L_x_2726:
[----:B------:R-:W-:Y:S05]  /*16b0*/  BSYNC.RECONVERGENT B0 ;  /* 0x0000000000007941 */ /* 0x000fea0003800200 */
.L_x_2725:
        /* <DEDUP_REMOVED lines=41> */
.L_x_2728:
[----:B------:R-:W-:Y:S05]  /*1950*/  BSYNC.RECONVERGENT B0 ;  /* 0x0000000000007941 */ /* 0x000fea0003800200 */
.L_x_2727:
        /* <DEDUP_REMOVED lines=41> */
.L_x_2730:
[----:B------:R-:W-:Y:S05]  /*1bf0*/  BSYNC.RECONVERGENT B0 ;  /* 0x0000000000007941 */ /* 0x000fea0003800200 */
.L_x_2729:
        /* <DEDUP_REMOVED lines=18> */
.L_x_2733:
[----:B------:R-:W-:-:S13]  /*1d20*/  ISETP.GE.U32.AND P0, PT, R3, R2, PT ;  /* 0x000000020300720c */ /* 0x000fda0003f06070 */
[----:B------:R-:W-:Y:S05]  /*1d30*/  @P0 BRA `(.L_x_2735) ;  /* 0x0000000000300947 */ /* 0x000fea0003800000 */
[----:B0-----:R-:W0:Y:S01]  /*1d40*/  LDC.64 R4, c[0x0][0x388] ;  /* 0x0000e200ff047b82 */ /* 0x001e220000000a00 */
[----:B------:R-:W-:Y:S02]  /*1d50*/  IADD3 R7, PT, PT, R0, R3, RZ ;  /* 0x0000000300077210 */ /* 0x000fe40007ffe0ff */
[----:B------:R-:W-:-:S03]  /*1d60*/  IADD3 R3, PT, PT, R3, 0x80, RZ ;  /* 0x0000008003037810 */ /* 0x000fc60007ffe0ff */
[----:B0-----:R-:W-:-:S05]  /*1d70*/  IMAD.WIDE.U32 R4, R7, 0x4, R4 ;  /* 0x0000000407047825 */ /* 0x001fca00078e0004 */
[----:B------:R1:W-:Y:S02]  /*1d80*/  STG.E desc[UR4][R4.64], R10 ;  /* 0x0000000a04007986 */ /* 0x0003e4000c101904 */
.L_x_2734:
[----:B------:R-:W-:-:S13]  /*1d90*/  ISETP.GE.U32.AND P0, PT, R3, R2, PT ;  /* 0x000000020300720c */ /* 0x000fda0003f06070 */
[----:B------:R-:W-:Y:S05]  /*1da0*/  @P0 BRA `(.L_x_2736) ;  /* 0x0000000000340947 */ /* 0x000fea0003800000 */
[----:B01----:R-:W0:Y:S01]  /*1db0*/  LDC.64 R4, c[0x0][0x388] ;  /* 0x0000e200ff047b82 */ /* 0x003e220000000a00 */
[----:B------:R-:W-:Y:S02]  /*1dc0*/  IADD3 R7, PT, PT, R0, R3, RZ ;  /* 0x0000000300077210 */ /* 0x000fe40007ffe0ff */
[----:B------:R-:W-:-:S03]  /*1dd0*/  IADD3 R3, PT, PT, R3, 0x80, RZ ;  /* 0x0000008003037810 */ /* 0x000fc60007ffe0ff */
[----:B0-----:R-:W-:-:S05]  /*1de0*/  IMAD.WIDE.U32 R4, R7, 0x4, R4 ;  /* 0x0000000407047825 */ /* 0x001fca00078e0004 */
[----:B------:R1:W-:Y:S02]  /*1df0*/  STG.E desc[UR4][R4.64], R12 ;  /* 0x0000000c04007986 */ /* 0x0003e4000c101904 */
.L_x_2735:
        /* <DEDUP_REMOVED lines=8> */
.L_x_2736:
[----:B------:R-:W-:Y:S05]  /*1e80*/  BSYNC.RELIABLE B1 ;  /* 0x0000000000017941 */ /* 0x000fea0003800100 */
.L_x_2732:
[----:B------:R-:W-:-:S13]  /*1e90*/  ISETP.GE.U32.AND P0, PT, R3, R2, PT ;  /* 0x000000020300720c */ /* 0x000fda0003f06070 */
[----:B012---:R-:W0:Y:S01]  /*1ea0*/  @!P0 LDC.64 R4, c[0x0][0x388] ;  /* 0x0000e200ff048b82 */ /* 0x007e220000000a00 */
[----:B------:R-:W-:Y:S02]  /*1eb0*/  @!P0 IADD3 R7, PT, PT, R0, R3, RZ ;  /* 0x0000000300078210 */ /* 0x000fe40007ffe0ff */
[----:B------:R-:W-:-:S03]  /*1ec0*/  @!P0 IADD3 R3, PT, PT, R3, 0x80, RZ ;  /* 0x0000008003038810 */ /* 0x000fc60007ffe0ff */
[----:B0-----:R-:W-:-:S05]  /*1ed0*/  @!P0 IMAD.WIDE.U32 R4, R7, 0x4, R4 ;  /* 0x0000000407048825 */ /* 0x001fca00078e0004 */
[----:B------:R2:W-:Y:S02]  /*1ee0*/  @!P0 STG.E desc[UR4][R4.64], R22 ;  /* 0x0000001604008986 */ /* 0x0005e4000c101904 */
.L_x_2737:
[----:B------:R-:W-:Y:S05]  /*1ef0*/  BSYNC.RECONVERGENT B0 ;  /* 0x0000000000007941 */ /* 0x000fea0003800200 */
.L_x_2731:
        /* <DEDUP_REMOVED lines=8> */
.L_x_2714:
[----:B------:R-:W0:Y:S01]  /*1f80*/  S2R R3, SR_TID.X ;  /* 0x0000000000037919 */ /* 0x000e220000002100 */
[----:B------:R-:W1:Y:S02]  /*1f90*/  LDC.64 R4, c[0x0][0x398] ;  /* 0x0000e600ff047b82 */ /* 0x000e640000000a00 */
[----:B-1----:R-:W-:-:S04]  /*1fa0*/  IMAD.WIDE.U32 R4, R0, 0x4, R4 ;  /* 0x0000000400047825 */ /* 0x002fc800078e0004 */
[----:B0-----:R-:W-:-:S06]  /*1fb0*/  IMAD.WIDE.U32 R4, R3, 0x20, R4 ;  /* 0x0000002003047825 */ /* 0x001fcc00078e0004 */
[----:B------:R-:W2:Y:S01]  /*1fc0*/  LDG.E.ENL2.256 R4, R8, desc[UR4][R4.64] ;  /* 0xfe0000040408797e */ /* 0x000ea20008121904 */
[----:B------:R-:W-:Y:S01]  /*1fd0*/  HFMA2 R12, -RZ, RZ, 1.625, 0 ;  /* 0x3e800000ff0c7431 */ /* 0x000fe200000001ff */
[----:B------:R-:W-:Y:S01]  /*1fe0*/  MOV R16, 0x3d39bf78 ;  /* 0x3d39bf7800107802 */ /* 0x000fe20000000f00 */
[C---:B--2---:R-:W-:Y:S01]  /*1ff0*/  FMUL.FTZ R14, R8.reuse, 1.4426950216293334961 ;  /* 0x3fb8aa3b080e7820 */ /* 0x044fe20000410000 */
[----:B------:R-:W-:Y:S01]  /*2000*/  FMUL.FTZ R17, R9, 1.4426950216293334961 ;  /* 0x3fb8aa3b09117820 */ /* 0x000fe20000410000 */
[----:B------:R-:W-:Y:S01]  /*2010*/  FMUL.FTZ R25, R11, 1.4426950216293334961 ;  /* 0x3fb8aa3b0b197820 */ /* 0x000fe20000410000 */
[----:B------:R-:W-:Y:S01]  /*2020*/  FMUL.FTZ R20, R8, -1.4426950216293334961 ;  /* 0xbfb8aa3b08147820 */ /* 0x000fe20000410000 */
[----:B------:R-:W-:Y:S02]  /*2030*/  FMUL.FTZ R28, R6, 1.4426950216293334961 ;  /* 0x3fb8aa3b061c7820 */ /* 0x000fe40000410000 */
[----:B------:R-:W0:Y:S08]  /*2040*/  MUFU.EX2 R14, R14 ;  /* 0x0000000e000e7308 */ /* 0x000e300000000800 */
[----:B------:R-:W1:Y:S08]  /*2050*/  MUFU.EX2 R17, R17 ;  /* 0x0000001100117308 */ /* 0x000e700000000800 */
[----:B------:R-:W2:Y:S01]  /*2060*/  MUFU.EX2 R20, R20 ;  /* 0x0000001400147308 */ /* 0x000ea20000000800 */
[C---:B0-----:R-:W-:Y:S01]  /*2070*/  FADD.FTZ.RZ R2, R14.reuse, 1 ;  /* 0x3f8000000e027421 */ /* 0x041fe2000001c000 */
[----:B------:R-:W-:-:S04]  /*2080*/  ISETP.GE.U32.AND P1, PT, R14, 0x7f800000, PT ;  /* 0x7f8000000e00780c */ /* 0x000fc80003f26070 */
[----:B------:R-:W-:Y:S02]  /*2090*/  IADD3 R2, PT, PT, R2, -0x3f400000, RZ ;  /* 0xc0c0000002027810 */ /* 0x000fe40007ffe0ff */
[----:B------:R-:W-:Y:S01]  /*20a0*/  ISETP.GT.AND P0, PT, R14, -0x40800000, P1 ;  /* 0xbf8000000e00780c */ /* 0x000fe20000f04270 */
[C---:B-1----:R-:W-:Y:S01]  /*20b0*/  FADD.FTZ.RZ R18, R17.reuse, 1 ;  /* 0x3f80000011127421 */ /* 0x042fe2000001c000 */
[----:B------:R-:W-:Y:S02]  /*20c0*/  LOP3.LUT R19, R2, 0xff800000, RZ, 0xc0, !PT ;  /* 0xff80000002137812 */ /* 0x000fe400078ec0ff */
[----:B------:R-:W-:Y:S02]  /*20d0*/  ISETP.GE.U32.AND P4, PT, R17, 0x7f800000, PT ;  /* 0x7f8000001100780c */ /* 0x000fe40003f86070 */
[----:B------:R-:W-:Y:S02]  /*20e0*/  IADD3 R15, PT, PT, -R19, 0x40800000, RZ ;  /* 0x40800000130f7810 */ /* 0x000fe40007ffe1ff */
[-C--:B------:R-:W-:Y:S01]  /*20f0*/  IADD3 R13, PT, PT, R14, -R19.reuse, RZ ;  /* 0x800000130e0d7210 */ /* 0x080fe20007ffe0ff */
[----:B--2---:R-:W-:Y:S01]  /*2100*/  FADD.FTZ R20, R20, 1 ;  /* 0x3f80000014147421 */ /* 0x004fe20000010000 */
[----:B------:R-:W-:Y:S01]  /*2110*/  IADD3 R18, PT, PT, R18, -0x3f400000, RZ ;  /* 0xc0c0000012127810 */ /* 0x000fe20007ffe0ff */
[----:B------:R-:W-:Y:S01]  /*2120*/  FFMA.FTZ R2, R15, R12, -1 ;  /* 0xbf8000000f027423 */ /* 0x000fe2000001000c */
[----:B------:R-:W-:Y:S01]  /*2130*/  FMUL.FTZ R15, R10, 1.4426950216293334961 ;  /* 0x3fb8aa3b0a0f7820 */ /* 0x000fe20000410000 */
[----:B------:R-:W-:Y:S01]  /*2140*/  I2FP.F32.S32 R19, R19 ;  /* 0x0000001300137245 */ /* 0x000fe20000201400 */
[----:B------:R-:W0:Y:S01]  /*2150*/  MUFU.RCP R27, R20 ;  /* 0x00000014001b7308 */ /* 0x000e220000001000 */
[----:B------:R-:W-:Y:S01]  /*2160*/  FADD.FTZ R13, R13, R2 ;  /* 0x000000020d0d7221 */ /* 0x000fe20000010000 */
[----:B------:R-:W-:-:S02]  /*2170*/  @P1 FSETP.NEU.FTZ.AND P2, PT, R14, RZ, PT ;  /* 0x000000ff0e00120b */ /* 0x000fc40003f5d000 */
[----:B------:R-:W-:Y:S01]  /*2180*/  FMUL.FTZ R19, R19, 1.1920928955078125e-07 ;  /* 0x3400000013137820 */ /* 0x000fe20000410000 */
[----:B------:R-:W-:Y:S01]  /*2190*/  FFMA.FTZ R2, R13, -R16, 0.10546888411045074463 ;  /* 0x3dd800120d027423 */ /* 0x000fe20000010810 */
[----:B------:R-:W-:Y:S02]  /*21a0*/  ISETP.GT.AND P3, PT, R17, -0x40800000, P4 ;  /* 0xbf8000001100780c */ /* 0x000fe40002764270 */
[----:B------:R-:W1:Y:S01]  /*21b0*/  MUFU.EX2 R15, R15 ;  /* 0x0000000f000f7308 */ /* 0x000e620000000800 */
[----:B------:R-:W-:Y:S01]  /*21c0*/  FFMA.FTZ R2, R13, R2, -0.13229703903198242188 ;  /* 0xbe0778e00d027423 */ /* 0x000fe20000010002 */
[----:B------:R-:W-:-:S03]  /*21d0*/  @P4 FSETP.NEU.FTZ.AND P5, PT, R17, RZ, PT ;  /* 0x000000ff1100420b */ /* 0x000fc60003fbd000 */
[----:B------:R-:W-:-:S04]  /*21e0*/  FFMA.FTZ R2, R13, R2, 0.14491446316242218018 ;  /* 0x3e1464750d027423 */ /* 0x000fc80000010002 */
[----:B------:R-:W-:Y:S01]  /*21f0*/  FFMA.FTZ R2, R13, R2, -0.16641564667224884033 ;  /* 0xbe2a68dd0d027423 */ /* 0x000fe20000010002 */
[----:B0-----:R-:W-:-:S03]  /*2200*/  FMUL.FTZ R20, R8, R27 ;  /* 0x0000001b08147220 */ /* 0x001fc60000410000 */
[----:B------:R-:W-:-:S04]  /*2210*/  FFMA.FTZ R2, R13, R2, 0.19988867640495300293 ;  /* 0x3e4caf9e0d027423 */ /* 0x000fc80000010002 */
[----:B------:R-:W-:-:S04]  /*2220*/  FFMA.FTZ R2, R13, R2, -0.25000196695327758789 ;  /* 0xbe8000420d027423 */ /* 0x000fc80000010002 */
[----:B------:R-:W-:-:S04]  /*2230*/  FFMA.FTZ R2, R13, R2, 0.33333510160446166992 ;  /* 0x3eaaaae60d027423 */ /* 0x000fc80000010002 */
[----:B------:R-:W-:-:S04]  /*2240*/  FFMA.FTZ R2, R13, R2, -0.5 ;  /* 0xbf0000000d027423 */ /* 0x000fc80000010002 */
[----:B------:R-:W-:-:S04]  /*2250*/  FMUL.FTZ R2, R13, R2 ;  /* 0x000000020d027220 */ /* 0x000fc80000410000 */
[----:B------:R-:W-:Y:S01]  /*2260*/  FFMA.FTZ R22, R13, R2, R13 ;  /* 0x000000020d167223 */ /* 0x000fe2000001000d */
[----:B------:R-:W-:Y:S01]  /*2270*/  LOP3.LUT R2, R18, 0xff800000, RZ, 0xc0, !PT ;  /* 0xff80000012027812 */ /* 0x000fe200078ec0ff */
[----:B-1----:R-:W-:Y:S01]  /*2280*/  FADD.FTZ.RZ R18, R15, 1 ;  /* 0x3f8000000f127421 */ /* 0x002fe2000001c000 */
[----:B------:R0:W1:Y:S01]  /*2290*/  MUFU.EX2 R13, R25 ;  /* 0x00000019000d7308 */ /* 0x0000620000000800 */
[----:B------:R-:W-:Y:S01]  /*22a0*/  FFMA.FTZ R19, R19, 0.69314718246459960938, R22 ;  /* 0x3f31721813137823 */ /* 0x000fe20000010016 */
[----:B------:R-:W-:Y:S02]  /*22b0*/  IADD3 R23, PT, PT, -R2, 0x40800000, RZ ;  /* 0x4080000002177810 */ /* 0x000fe40007ffe1ff */
[----:B------:R-:W-:Y:S02]  /*22c0*/  IADD3 R18, PT, PT, R18, -0x3f400000, RZ ;  /* 0xc0c0000012127810 */ /* 0x000fe40007ffe0ff */
[----:B------:R-:W-:Y:S01]  /*22d0*/  IADD3 R21, PT, PT, R17, -R2, RZ ;  /* 0x8000000211157210 */ /* 0x000fe20007ffe0ff */
[----:B------:R-:W-:Y:S01]  /*22e0*/  FFMA.FTZ R24, R23, R12, -1 ;  /* 0xbf80000017187423 */ /* 0x000fe2000001000c */
[----:B------:R-:W-:-:S02]  /*22f0*/  LOP3.LUT R18, R18, 0xff800000, RZ, 0xc0, !PT ;  /* 0xff80000012127812 */ /* 0x000fc400078ec0ff */
[----:B0-----:R-:W-:Y:S01]  /*2300*/  @P1 MOV R25, 0x7f800000 ;  /* 0x7f80000000191802 */ /* 0x001fe20000000f00 */
[----:B------:R-:W-:Y:S01]  /*2310*/  FADD.FTZ R21, R21, R24 ;  /* 0x0000001815157221 */ /* 0x000fe20000010000 */
[----:B------:R-:W-:Y:S02]  /*2320*/  IADD3 R23, PT, PT, -R18, 0x40800000, RZ ;  /* 0x4080000012177810 */ /* 0x000fe40007ffe1ff */
[----:B------:R-:W-:Y:S01]  /*2330*/  I2FP.F32.S32 R2, R2 ;  /* 0x0000000200027245 */ /* 0x000fe20000201400 */
[----:B------:R-:W-:Y:S01]  /*2340*/  FFMA.FTZ R22, R21, -R16, 0.10546888411045074463 ;  /* 0x3dd8001215167423 */ /* 0x000fe20000010810 */
[----:B------:R-:W-:Y:S01]  /*2350*/  @P0 FFMA.FTZ R19, R14, R25, +INF ;  /* 0x7f8000000e130423 */ /* 0x000fe20000010019 */
[----:B------:R-:W-:Y:S01]  /*2360*/  FFMA.FTZ R24, R23, R12, -1 ;  /* 0xbf80000017187423 */ /* 0x000fe2000001000c */
[----:B-1----:R-:W-:Y:S01]  /*2370*/  FADD.FTZ.RZ R23, R13, 1 ;  /* 0x3f8000000d177421 */ /* 0x002fe2000001c000 */
[----:B------:R-:W-:Y:S01]  /*2380*/  IADD3 R25, PT, PT, R15, -R18, RZ ;  /* 0x800000120f197210 */ /* 0x000fe20007ffe0ff */
[----:B------:R-:W-:Y:S01]  /*2390*/  FFMA.FTZ R22, R21, R22, -0.13229703903198242188 ;  /* 0xbe0778e015167423 */ /* 0x000fe20000010016 */
[----:B------:R-:W-:Y:S01]  /*23a0*/  FMUL.FTZ R2, R2, 1.1920928955078125e-07 ;  /* 0x3400000002027820 */ /* 0x000fe20000410000 */
[----:B------:R-:W-:-:S02]  /*23b0*/  ISETP.GE.U32.AND P0, PT, R15, 0x7f800000, PT ;  /* 0x7f8000000f00780c */ /* 0x000fc40003f06070 */
[----:B------:R-:W-:Y:S01]  /*23c0*/  IADD3 R14, PT, PT, R23, -0x3f400000, RZ ;  /* 0xc0c00000170e7810 */ /* 0x000fe20007ffe0ff */
[----:B------:R-:W-:Y:S01]  /*23d0*/  FADD.FTZ R25, R25, R24 ;  /* 0x0000001819197221 */ /* 0x000fe20000010000 */
[----:B------:R-:W-:Y:S01]  /*23e0*/  FFMA.FTZ R22, R21, R22, 0.14491446316242218018 ;  /* 0x3e14647515167423 */ /* 0x000fe20000010016 */
[----:B------:R-:W-:Y:S02]  /*23f0*/  I2FP.F32.S32 R18, R18 ;  /* 0x0000001200127245 */ /* 0x000fe40000201400 */
[----:B------:R-:W-:Y:S01]  /*2400*/  LOP3.LUT R14, R14, 0xff800000, RZ, 0xc0, !PT ;  /* 0xff8000000e0e7812 */ /* 0x000fe200078ec0ff */
[----:B------:R-:W-:Y:S01]  /*2410*/  FFMA.FTZ R24, R25, -R16, 0.10546888411045074463 ;  /* 0x3dd8001219187423 */ /* 0x000fe20000010810 */
[----:B------:R-:W-:Y:S01]  /*2420*/  FFMA.FTZ R22, R21, R22, -0.16641564667224884033 ;  /* 0xbe2a68dd15167423 */ /* 0x000fe20000010016 */
[----:B------:R-:W-:Y:S01]  /*2430*/  @P1 FSEL R19, R19, -RZ, P2 ;  /* 0x800000ff13131208 */ /* 0x000fe20001000000 */
[----:B------:R-:W-:Y:S01]  /*2440*/  FMUL.FTZ R27, R18, 1.1920928955078125e-07 ;  /* 0x34000000121b7820 */ /* 0x000fe20000410000 */
[----:B------:R-:W-:Y:S01]  /*2450*/  IADD3 R23, PT, PT, -R14, 0x40800000, RZ ;  /* 0x408000000e177810 */ /* 0x000fe20007ffe1ff */
[----:B------:R-:W-:Y:S01]  /*2460*/  FFMA.FTZ R24, R25, R24, -0.13229703903198242188 ;  /* 0xbe0778e019187423 */ /* 0x000fe20000010018 */
[----:B------:R-:W-:Y:S01]  /*2470*/  FFMA.FTZ R22, R21, R22, 0.19988867640495300293 ;  /* 0x3e4caf9e15167423 */ /* 0x000fe20000010016 */
[----:B------:R-:W-:-:S02]  /*2480*/  IADD3 R26, PT, PT, R13, -R14, RZ ;  /* 0x8000000e0d1a7210 */ /* 0x000fc40007ffe0ff */
[----:B------:R-:W-:Y:S01]  /*2490*/  FFMA.FTZ R24, R25, R24, 0.14491446316242218018 ;  /* 0x3e14647519187423 */ /* 0x000fe20000010018 */
[----:B------:R-:W-:Y:S01]  /*24a0*/  FFMA.FTZ R23, R23, R12, -1 ;  /* 0xbf80000017177423 */ /* 0x000fe2000001000c */
[----:B------:R-:W-:Y:S01]  /*24b0*/  FFMA.FTZ R22, R21, R22, -0.25000196695327758789 ;  /* 0xbe80004215167423 */ /* 0x000fe20000010016 */
[----:B------:R-:W-:Y:S01]  /*24c0*/  ISETP.GT.AND P2, PT, R15, -0x40800000, P0 ;  /* 0xbf8000000f00780c */ /* 0x000fe20000744270 */
[----:B------:R-:W-:Y:S01]  /*24d0*/  FFMA.FTZ R24, R25, R24, -0.16641564667224884033 ;  /* 0xbe2a68dd19187423 */ /* 0x000fe20000010018 */
[----:B------:R-:W-:Y:S01]  /*24e0*/  FADD.FTZ R23, R26, R23 ;  /* 0x000000171a177221 */ /* 0x000fe20000010000 */
[----:B------:R-:W-:Y:S01]  /*24f0*/  FFMA.FTZ R22, R21, R22, 0.33333510160446166992 ;  /* 0x3eaaaae615167423 */ /* 0x000fe20000010016 */
[----:B------:R-:W-:Y:S01]  /*2500*/  @P4 MOV R18, 0x7f800000 ;  /* 0x7f80000000124802 */ /* 0x000fe20000000f00 */
[----:B------:R-:W-:Y:S01]  /*2510*/  FFMA.FTZ R24, R25, R24, 0.19988867640495300293 ;  /* 0x3e4caf9e19187423 */ /* 0x000fe20000010018 */
[----:B------:R-:W-:Y:S01]  /*2520*/  FFMA.FTZ R8, R23, -R16, 0.10546888411045074463 ;  /* 0x3dd8001217087423 */ /* 0x000fe20000010810 */
[----:B------:R-:W-:Y:S01]  /*2530*/  FFMA.FTZ R22, R21, R22, -0.5 ;  /* 0xbf00000015167423 */ /* 0x000fe20000010016 */
[----:B------:R-:W-:Y:S01]  /*2540*/  @P0 FSETP.NEU.FTZ.AND P1, PT, R15, RZ, PT ;  /* 0x000000ff0f00020b */ /* 0x000fe20003f3d000 */
[----:B------:R-:W-:Y:S01]  /*2550*/  FFMA.FTZ R24, R25, R24, -0.25000196695327758789 ;  /* 0xbe80004219187423 */ /* 0x000fe20000010018 */
[----:B------:R-:W-:Y:S01]  /*2560*/  FFMA.FTZ R8, R23, R8, -0.13229703903198242188 ;  /* 0xbe0778e017087423 */ /* 0x000fe20000010008 */
[----:B------:R-:W-:Y:S01]  /*2570*/  FMUL.FTZ R22, R21, R22 ;  /* 0x0000001615167220 */ /* 0x000fe20000410000 */
[----:B------:R-:W-:Y:S01]  /*2580*/  I2FP.F32.S32 R14, R14 ;  /* 0x0000000e000e7245 */ /* 0x000fe20000201400 */
[----:B------:R-:W-:Y:S01]  /*2590*/  FFMA.FTZ R24, R25, R24, 0.33333510160446166992 ;  /* 0x3eaaaae619187423 */ /* 0x000fe20000010018 */
[----:B------:R-:W-:Y:S01]  /*25a0*/  FFMA.FTZ R8, R23, R8, 0.14491446316242218018 ;  /* 0x3e14647517087423 */ /* 0x000fe20000010008 */
[----:B------:R-:W-:-:S02]  /*25b0*/  FFMA.FTZ R21, R21, R22, R21 ;  /* 0x0000001615157223 */ /* 0x000fc40000010015 */
[----:B------:R-:W-:Y:S01]  /*25c0*/  FFMA.FTZ R24, R25, R24, -0.5 ;  /* 0xbf00000019187423 */ /* 0x000fe20000010018 */
[----:B------:R-:W-:Y:S01]  /*25d0*/  FFMA.FTZ R22, R23, R8, -0.16641564667224884033 ;  /* 0xbe2a68dd17167423 */ /* 0x000fe20000010008 */
[----:B------:R-:W-:Y:S01]  /*25e0*/  FFMA.FTZ R21, R2, 0.69314718246459960938, R21 ;  /* 0x3f31721802157823 */ /* 0x000fe20000010015 */
[----:B------:R-:W-:Y:S01]  /*25f0*/  FMUL.FTZ R2, R5, 1.4426950216293334961 ;  /* 0x3fb8aa3b05027820 */ /* 0x000fe20000410000 */
[----:B------:R-:W-:Y:S01]  /*2600*/  FMUL.FTZ R24, R25, R24 ;  /* 0x0000001819187220 */ /* 0x000fe20000410000 */
[----:B------:R-:W-:Y:S01]  /*2610*/  FFMA.FTZ R22, R23, R22, 0.19988867640495300293 ;  /* 0x3e4caf9e17167423 */ /* 0x000fe20000010016 */
[----:B------:R-:W-:Y:S01]  /*2620*/  @P3 FFMA.FTZ R21, R17, R18, +INF ;  /* 0x7f80000011153423 */ /* 0x000fe20000010012 */
[----:B------:R-:W-:Y:S01]  /*2630*/  FMUL.FTZ R14, R14, 1.1920928955078125e-07 ;  /* 0x340000000e0e7820 */ /* 0x000fe20000410000 */
[----:B------:R-:W-:Y:S01]  /*2640*/  FFMA.FTZ R24, R25, R24, R25 ;  /* 0x0000001819187223 */ /* 0x000fe20000010019 */
[----:B------:R-:W-:Y:S01]  /*2650*/  FFMA.FTZ R22, R23, R22, -0.25000196695327758789 ;  /* 0xbe80004217167423 */ /* 0x000fe20000010016 */
[----:B------:R-:W-:Y:S01]  /*2660*/  FMUL.FTZ R25, R4, 1.4426950216293334961 ;  /* 0x3fb8aa3b04197820 */ /* 0x000fe20000410000 */
[----:B------:R-:W0:Y:S01]  /*2670*/  MUFU.EX2 R2, R2 ;  /* 0x0000000200027308 */ /* 0x000e220000000800 */
[----:B------:R-:W-:Y:S01]  /*2680*/  FFMA.FTZ R24, R27, 0.69314718246459960938, R24 ;  /* 0x3f3172181b187823 */ /* 0x000fe20000010018 */
[----:B------:R-:W-:Y:S01]  /*2690*/  FFMA.FTZ R22, R23, R22, 0.33333510160446166992 ;  /* 0x3eaaaae617167423 */ /* 0x000fe20000010016 */
[----:B------:R-:W-:-:S03]  /*26a0*/  @P4 FSEL R21, R21, -RZ, P5 ;  /* 0x800000ff15154208 */ /* 0x000fc60002800000 */
[C---:B------:R-:W-:Y:S02]  /*26b0*/  FFMA.FTZ R22, R23.reuse, R22, -0.5 ;  /* 0xbf00000017167423 */ /* 0x040fe40000010016 */
[----:B------:R-:W1:Y:S02]  /*26c0*/  MUFU.EX2 R8, R25 ;  /* 0x0000001900087308 */ /* 0x000e640000000800 */
[----:B------:R-:W-:-:S04]  /*26d0*/  FMUL.FTZ R22, R23, R22 ;  /* 0x0000001617167220 */ /* 0x000fc80000410000 */
[----:B------:R-:W-:Y:S01]  /*26e0*/  FFMA.FTZ R23, R23, R22, R23 ;  /* 0x0000001617177223 */ /* 0x000fe20000010017 */
[----:B------:R-:W-:Y:S01]  /*26f0*/  @P0 MOV R22, 0x7f800000 ;  /* 0x7f80000000160802 */ /* 0x000fe20000000f00 */
[----:B------:R2:W3:Y:S01]  /*2700*/  MUFU.TANH R25, R19 ;  /* 0x0000001300197308 */ /* 0x0004e20000002400 */
[----:B0-----:R-:W-:Y:S01]  /*2710*/  FADD.FTZ.RZ R18, R2, 1 ;  /* 0x3f80000002127421 */ /* 0x001fe2000001c000 */
[----:B------:R-:W-:Y:S02]  /*2720*/  FFMA.FTZ R26, R14, 0.69314718246459960938, R23 ;  /* 0x3f3172180e1a7823 */ /* 0x000fe40000010017 */
[----:B------:R-:W-:Y:S01]  /*2730*/  @P2 FFMA.FTZ R24, R15, R22, +INF ;  /* 0x7f8000000f182423 */ /* 0x000fe20000010016 */
[----:B------:R-:W-:Y:S02]  /*2740*/  ISETP.GE.U32.AND P2, PT, R13, 0x7f800000, PT ;  /* 0x7f8000000d00780c */ /* 0x000fe40003f46070 */
[----:B------:R-:W-:Y:S01]  /*2750*/  IADD3 R15, PT, PT, R18, -0x3f400000, RZ ;  /* 0xc0c00000120f7810 */ /* 0x000fe20007ffe0ff */
[----:B------:R-:W-:Y:S01]  /*2760*/  FMUL.FTZ R18, R9, -1.4426950216293334961 ;  /* 0xbfb8aa3b09127820 */ /* 0x000fe20000410000 */
[----:B-1----:R-:W-:Y:S01]  /*2770*/  FADD.FTZ.RZ R17, R8, 1 ;  /* 0x3f80000008117421 */ /* 0x002fe2000001c000 */
[----:B------:R-:W-:-:S02]  /*2780*/  ISETP.GT.AND P3, PT, R13, -0x40800000, P2 ;  /* 0xbf8000000d00780c */ /* 0x000fc40001764270 */
[----:B------:R-:W-:Y:S02]  /*2790*/  LOP3.LUT R15, R15, 0xff800000, RZ, 0xc0, !PT ;  /* 0xff8000000f0f7812 */ /* 0x000fe400078ec0ff */
[----:B--2---:R-:W-:Y:S01]  /*27a0*/  IADD3 R19, PT, PT, R17, -0x3f400000, RZ ;  /* 0xc0c0000011137810 */ /* 0x004fe20007ffe0ff */
[----:B------:R-:W0:Y:S01]  /*27b0*/  MUFU.EX2 R18, R18 ;  /* 0x0000001200127308 */ /* 0x000e220000000800 */
[----:B------:R-:W-:Y:S01]  /*27c0*/  IADD3 R27, PT, PT, -R15, 0x40800000, RZ ;  /* 0x408000000f1b7810 */ /* 0x000fe20007ffe1ff */
[----:B---3--:R-:W-:Y:S01]  /*27d0*/  FFMA.FTZ R17, -R25, R25, 1 ;  /* 0x3f80000019117423 */ /* 0x008fe20000010119 */
[----:B------:R-:W-:Y:S02]  /*27e0*/  LOP3.LUT R19, R19, 0xff800000, RZ, 0xc0, !PT ;  /* 0xff80000013137812 */ /* 0x000fe400078ec0ff */
[----:B------:R-:W-:Y:S01]  /*27f0*/  ISETP.GE.U32.AND P6, PT, R8, 0x7f800000, PT ;  /* 0x7f8000000800780c */ /* 0x000fe20003fc6070 */
[----:B------:R-:W-:Y:S01]  /*2800*/  FFMA.FTZ R17, R20, R17, R25 ;  /* 0x0000001114117223 */ /* 0x000fe20000010019 */
[----:B------:R-:W-:Y:S01]  /*2810*/  IADD3 R25, PT, PT, -R19, 0x40800000, RZ ;  /* 0x4080000013197810 */ /* 0x000fe20007ffe1ff */
[----:B------:R-:W-:Y:S01]  /*2820*/  FFMA.FTZ R22, R27, R12, -1 ;  /* 0xbf8000001b167423 */ /* 0x000fe2000001000c */
[----:B------:R-:W-:-:S02]  /*2830*/  IADD3 R27, PT, PT, R8, -R19, RZ ;  /* 0x80000013081b7210 */ /* 0x000fc40007ffe0ff */
[----:B------:R-:W-:Y:S01]  /*2840*/  I2FP.F32.S32 R19, R19 ;  /* 0x0000001300137245 */ /* 0x000fe20000201400 */
[----:B------:R-:W-:Y:S01]  /*2850*/  FFMA.FTZ R20, R25, R12, -1 ;  /* 0xbf80000019147423 */ /* 0x000fe2000001000c */
[-C--:B------:R-:W-:Y:S02]  /*2860*/  IADD3 R25, PT, PT, R2, -R15.reuse, RZ ;  /* 0x8000000f02197210 */ /* 0x080fe40007ffe0ff */
[----:B------:R-:W-:Y:S01]  /*2870*/  ISETP.GT.AND P4, PT, R8, -0x40800000, P6 ;  /* 0xbf8000000800780c */ /* 0x000fe20003784270 */
[----:B------:R-:W-:Y:S01]  /*2880*/  FADD.FTZ R27, R27, R20 ;  /* 0x000000141b1b7221 */ /* 0x000fe20000010000 */
[----:B0-----:R-:W-:Y:S01]  /*2890*/  FADD.FTZ R14, R18, 1 ;  /* 0x3f800000120e7421 */ /* 0x001fe20000010000 */
[----:B------:R-:W-:Y:S01]  /*28a0*/  FADD.FTZ R25, R25, R22 ;  /* 0x0000001619197221 */ /* 0x000fe20000010000 */
[----:B------:R-:W-:Y:S01]  /*28b0*/  @P2 MOV R22, 0x7f800000 ;  /* 0x7f80000000162802 */ /* 0x000fe20000000f00 */
[-C--:B------:R-:W-:Y:S01]  /*28c0*/  FFMA.FTZ R18, R27, -R16.reuse, 0.10546888411045074463 ;  /* 0x3dd800121b127423 */ /* 0x080fe20000010810 */
[----:B------:R-:W-:Y:S01]  /*28d0*/  I2FP.F32.S32 R15, R15 ;  /* 0x0000000f000f7245 */ /* 0x000fe20000201400 */
[----:B------:R-:W-:Y:S01]  /*28e0*/  FFMA.FTZ R20, R25, -R16, 0.10546888411045074463 ;  /* 0x3dd8001219147423 */ /* 0x000fe20000010810 */
[----:B------:R-:W0:Y:S01]  /*28f0*/  MUFU.RCP R14, R14 ;  /* 0x0000000e000e7308 */ /* 0x000e220000001000 */
[----:B------:R-:W-:Y:S01]  /*2900*/  FFMA.FTZ R18, R27, R18, -0.13229703903198242188 ;  /* 0xbe0778e01b127423 */ /* 0x000fe20000010012 */
[----:B------:R-:W-:Y:S01]  /*2910*/  @P3 FFMA.FTZ R26, R13, R22, +INF ;  /* 0x7f8000000d1a3423 */ /* 0x000fe20000010016 */
[----:B------:R-:W-:Y:S01]  /*2920*/  FFMA.FTZ R20, R25, R20, -0.13229703903198242188 ;  /* 0xbe0778e019147423 */ /* 0x000fe20000010014 */
[----:B------:R-:W-:Y:S01]  /*2930*/  @P2 FSETP.NEU.FTZ.AND P3, PT, R13, RZ, PT ;  /* 0x000000ff0d00220b */ /* 0x000fe20003f7d000 */
[----:B------:R-:W-:Y:S01]  /*2940*/  FFMA.FTZ R18, R27, R18, 0.14491446316242218018 ;  /* 0x3e1464751b127423 */ /* 0x000fe20000010012 */
[----:B------:R-:W-:Y:S01]  /*2950*/  @P0 FSEL R24, R24, -RZ, P1 ;  /* 0x800000ff18180208 */ /* 0x000fe20000800000 */
[----:B------:R-:W-:Y:S01]  /*2960*/  FFMA.FTZ R20, R25, R20, 0.14491446316242218018 ;  /* 0x3e14647519147423 */ /* 0x000fe20000010014 */
[----:B------:R-:W-:Y:S01]  /*2970*/  @P2 FSEL R26, R26, -RZ, P3 ;  /* 0x800000ff1a1a2208 */ /* 0x000fe20001800000 */
[----:B------:R-:W-:-:S02]  /*2980*/  FFMA.FTZ R18, R27, R18, -0.16641564667224884033 ;  /* 0xbe2a68dd1b127423 */ /* 0x000fc40000010012 */
[----:B------:R-:W-:Y:S01]  /*2990*/  FFMA.FTZ R20, R25, R20, -0.16641564667224884033 ;  /* 0xbe2a68dd19147423 */ /* 0x000fe20000010014 */
[----:B------:R-:W-:Y:S01]  /*29a0*/  MUFU.TANH R24, R24 ;  /* 0x0000001800187308 */ /* 0x000fe20000002400 */
[----:B------:R-:W-:Y:S02]  /*29b0*/  FFMA.FTZ R18, R27, R18, 0.19988867640495300293 ;  /* 0x3e4caf9e1b127423 */ /* 0x000fe40000010012 */
[----:B------:R-:W-:Y:S02]  /*29c0*/  FFMA.FTZ R22, R25, R20, 0.19988867640495300293 ;  /* 0x3e4caf9e19167423 */ /* 0x000fe40000010014 */
[----:B------:R-:W-:Y:S01]  /*29d0*/  FFMA.FTZ R20, R27, R18, -0.25000196695327758789 ;  /* 0xbe8000421b147423 */ /* 0x000fe20000010012 */
[----:B0-----:R-:W-:Y:S01]  /*29e0*/  FMUL.FTZ R23, R9, R14 ;  /* 0x0000000e09177220 */ /* 0x001fe20000410000 */
[----:B------:R-:W-:Y:S01]  /*29f0*/  FFMA.FTZ R22, R25, R22, -0.25000196695327758789 ;  /* 0xbe80004219167423 */ /* 0x000fe20000010016 */
[----:B------:R0:W1:Y:S01]  /*2a00*/  MUFU.TANH R18, R21 ;  /* 0x0000001500127308 */ /* 0x0000620000002400 */
[----:B------:R-:W-:Y:S01]  /*2a10*/  FFMA.FTZ R20, R27, R20, 0.33333510160446166992 ;  /* 0x3eaaaae61b147423 */ /* 0x000fe20000010014 */
[----:B------:R-:W-:Y:S01]  /*2a20*/  FMUL.FTZ R9, R10, -1.4426950216293334961 ;  /* 0xbfb8aa3b0a097820 */ /* 0x000fe20000410000 */
[----:B------:R-:W-:-:S02]  /*2a30*/  FFMA.FTZ R22, R25, R22, 0.33333510160446166992 ;  /* 0x3eaaaae619167423 */ /* 0x000fc40000010016 */
[----:B------:R-:W-:Y:S02]  /*2a40*/  FFMA.FTZ R14, R27, R20, -0.5 ;  /* 0xbf0000001b0e7423 */ /* 0x000fe40000010014 */
[----:B------:R-:W-:Y:S01]  /*2a50*/  FFMA.FTZ R22, R25, R22, -0.5 ;  /* 0xbf00000019167423 */ /* 0x000fe20000010016 */
[----:B------:R-:W2:Y:S01]  /*2a60*/  MUFU.EX2 R20, R28 ;  /* 0x0000001c00147308 */ /* 0x000ea20000000800 */
[----:B------:R-:W-:Y:S01]  /*2a70*/  FMUL.FTZ R14, R27, R14 ;  /* 0x0000000e1b0e7220 */ /* 0x000fe20000410000 */
[----:B0-----:R-:W-:Y:S01]  /*2a80*/  FMUL.FTZ R21, R7, 1.4426950216293334961 ;  /* 0x3fb8aa3b07157820 */ /* 0x001fe20000410000 */
[----:B------:R-:W-:Y:S02]  /*2a90*/  FMUL.FTZ R22, R25, R22 ;  /* 0x0000001619167220 */ /* 0x000fe40000410000 */
[----:B------:R-:W-:Y:S02]  /*2aa0*/  FFMA.FTZ R27, R27, R14, R27 ;  /* 0x0000000e1b1b7223 */ /* 0x000fe4000001001b */
[----:B------:R-:W-:Y:S01]  /*2ab0*/  FFMA.FTZ R13, R25, R22, R25 ;  /* 0x00000016190d7223 */ /* 0x000fe20000010019 */
[----:B------:R-:W-:Y:S01]  /*2ac0*/  FMUL.FTZ R22, R19, 1.1920928955078125e-07 ;  /* 0x3400000013167820 */ /* 0x000fe20000410000 */
[----:B-1----:R-:W-:Y:S01]  /*2ad0*/  FFMA.FTZ R14, -R18, R18, 1 ;  /* 0x3f800000120e7423 */ /* 0x002fe20000010112 */
[----:B------:R-:W0:Y:S02]  /*2ae0*/  MUFU.EX2 R9, R9 ;  /* 0x0000000900097308 */ /* 0x000e240000000800 */
[----:B------:R-:W-:Y:S01]  /*2af0*/  FFMA.FTZ R25, R22, 0.69314718246459960938, R27 ;  /* 0x3f31721816197823 */ /* 0x000fe2000001001b */
[----:B------:R-:W-:Y:S01]  /*2b00*/  FMUL.FTZ R22, R15, 1.1920928955078125e-07 ;  /* 0x340000000f167820 */ /* 0x000fe20000410000 */
[----:B------:R-:W-:Y:S01]  /*2b10*/  @P6 MOV R15, 0x7f800000 ;  /* 0x7f800000000f6802 */ /* 0x000fe20000000f00 */
[----:B------:R-:W-:Y:S01]  /*2b20*/  FFMA.FTZ R18, R23, R14, R18 ;  /* 0x0000000e17127223 */ /* 0x000fe20000010012 */
[----:B------:R-:W-:Y:S01]  /*2b30*/  FMUL.FTZ R14, R11, -1.4426950216293334961 ;  /* 0xbfb8aa3b0b0e7820 */ /* 0x000fe20000410000 */
[----:B--2---:R-:W-:Y:S01]  /*2b40*/  FADD.FTZ.RZ R19, R20, 1 ;  /* 0x3f80000014137421 */ /* 0x004fe2000001c000 */
[----:B------:R-:W-:Y:S01]  /*2b50*/  MUFU.EX2 R21, R21 ;  /* 0x0000001500157308 */ /* 0x000fe20000000800 */
[----:B------:R-:W-:Y:S01]  /*2b60*/  @P4 FFMA.FTZ R25, R8, R15, +INF ;  /* 0x7f80000008194423 */ /* 0x000fe2000001000f */
[----:B------:R-:W-:Y:S01]  /*2b70*/  ISETP.GE.U32.AND P4, PT, R2, 0x7f800000, PT ;  /* 0x7f8000000200780c */ /* 0x000fe20003f86070 */
[----:B------:R-:W-:Y:S01]  /*2b80*/  FMUL.FTZ R15, R4, -1.4426950216293334961 ;  /* 0xbfb8aa3b040f7820 */ /* 0x000fe20000410000 */
[----:B------:R-:W-:Y:S01]  /*2b90*/  IADD3 R23, PT, PT, R19, -0x3f400000, RZ ;  /* 0xc0c0000013177810 */ /* 0x000fe20007ffe0ff */
[----:B------:R-:W-:Y:S01]  /*2ba0*/  FFMA.FTZ R19, R22, 0.69314718246459960938, R13 ;  /* 0x3f31721816137823 */ /* 0x000fe2000001000d */
[----:B------:R-:W-:-:S02]  /*2bb0*/  ISETP.GT.AND P5, PT, R2, -0x40800000, P4 ;  /* 0xbf8000000200780c */ /* 0x000fc400027a4270 */
[----:B------:R-:W-:Y:S01]  /*2bc0*/  LOP3.LUT R23, R23, 0xff800000, RZ, 0xc0, !PT ;  /* 0xff80000017177812 */ /* 0x000fe200078ec0ff */
[----:B------:R-:W1:Y:S01]  /*2bd0*/  MUFU.EX2 R14, R14 ;  /* 0x0000000e000e7308 */ /* 0x000e620000000800 */
[----:B0-----:R-:W-:Y:S02]  /*2be0*/  FADD.FTZ R9, R9, 1 ;  /* 0x3f80000009097421 */ /* 0x001fe40000010000 */
[----:B------:R-:W-:-:S03]  /*2bf0*/  IADD3 R13, PT, PT, -R23, 0x40800000, RZ ;  /* 0x40800000170d7810 */ /* 0x000fc60007ffe1ff */
[----:B------:R-:W-:Y:S02]  /*2c00*/  @P4 MOV R29, 0x7f800000 ;  /* 0x7f800000001d4802 */ /* 0x000fe40000000f00 */
[----:B------:R-:W-:Y:S01]  /*2c10*/  FFMA.FTZ R22, R13, R12, -1 ;  /* 0xbf8000000d167423 */ /* 0x000fe2000001000c */
[----:B------:R-:W-:Y:S01]  /*2c20*/  IADD3 R13, PT, PT, R20, -R23, RZ ;  /* 0x80000017140d7210 */ /* 0x000fe20007ffe0ff */
[----:B------:R-:W0:Y:S01]  /*2c30*/  MUFU.EX2 R15, R15 ;  /* 0x0000000f000f7308 */ /* 0x000e220000000800 */
[----:B------:R-:W-:Y:S01]  /*2c40*/  @P5 FFMA.FTZ R19, R2, R29, +INF ;  /* 0x7f80000002135423 */ /* 0x000fe2000001001d */
[----:B------:R-:W-:Y:S02]  /*2c50*/  @P6 FSETP.NEU.FTZ.AND P5, PT, R8, RZ, PT ;  /* 0x000000ff0800620b */ /* 0x000fe40003fbd000 */
[----:B------:R-:W-:Y:S01]  /*2c60*/  FADD.FTZ R13, R13, R22 ;  /* 0x000000160d0d7221 */ /* 0x000fe20000010000 */
[----:B------:R-:W-:Y:S01]  /*2c70*/  @P4 FSETP.NEU.FTZ.AND P0, PT, R2, RZ, PT ;  /* 0x000000ff0200420b */ /* 0x000fe20003f1d000 */
[----:B-1----:R-:W-:-:S02]  /*2c80*/  FADD.FTZ R14, R14, 1 ;  /* 0x3f8000000e0e7421 */ /* 0x002fc40000010000 */
[----:B------:R-:W-:Y:S01]  /*2c90*/  FFMA.FTZ R8, R13, -R16, 0.10546888411045074463 ;  /* 0x3dd800120d087423 */ /* 0x000fe20000010810 */
[----:B------:R1:W2:Y:S01]  /*2ca0*/  MUFU.RCP R27, R9 ;  /* 0x00000009001b7308 */ /* 0x0002a20000001000 */
[----:B------:R-:W-:Y:S02]  /*2cb0*/  @P6 FSEL R25, R25, -RZ, P5 ;  /* 0x800000ff19196208 */ /* 0x000fe40002800000 */
[----:B------:R-:W-:-:S04]  /*2cc0*/  FFMA.FTZ R8, R13, R8, -0.13229703903198242188 ;  /* 0xbe0778e00d087423 */ /* 0x000fc80000010008 */
[----:B------:R-:W-:Y:S01]  /*2cd0*/  FFMA.FTZ R8, R13, R8, 0.14491446316242218018 ;  /* 0x3e1464750d087423 */ /* 0x000fe20000010008 */
[----:B------:R-:W3:Y:S01]  /*2ce0*/  MUFU.RCP R14, R14 ;  /* 0x0000000e000e7308 */ /* 0x000ee20000001000 */
[----:B0-----:R-:W-:Y:S02]  /*2cf0*/  FADD.FTZ R15, R15, 1 ;  /* 0x3f8000000f0f7421 */ /* 0x001fe40000010000 */
[C---:B------:R-:W-:Y:S02]  /*2d00*/  FFMA.FTZ R2, R13.reuse, R8, -0.16641564667224884033 ;  /* 0xbe2a68dd0d027423 */ /* 0x040fe40000010008 */
[----:B-1----:R-:W0:Y:S02]  /*2d10*/  LDC.64 R8, c[0x0][0x390] ;  /* 0x0000e400ff087b82 */ /* 0x002e240000000a00 */
[----:B------:R-:W-:Y:S01]  /*2d20*/  FFMA.FTZ R2, R13, R2, 0.19988867640495300293 ;  /* 0x3e4caf9e0d027423 */ /* 0x000fe20000010002 */
[----:B------:R-:W1:Y:S01]  /*2d30*/  MUFU.RCP R15, R15 ;  /* 0x0000000f000f7308 */ /* 0x000e620000001000 */
[----:B--2---:R-:W-:-:S02]  /*2d40*/  FMUL.FTZ R27, R10, R27 ;  /* 0x0000001b0a1b7220 */ /* 0x004fc40000410000 */
[----:B------:R-:W-:-:S04]  /*2d50*/  FFMA.FTZ R2, R13, R2, -0.25000196695327758789 ;  /* 0xbe8000420d027423 */ /* 0x000fc80000010002 */
[----:B------:R-:W-:Y:S01]  /*2d60*/  FFMA.FTZ R2, R13, R2, 0.33333510160446166992 ;  /* 0x3eaaaae60d027423 */ /* 0x000fe20000010002 */
[----:B------:R-:W2:Y:S01]  /*2d70*/  MUFU.TANH R25, R25 ;  /* 0x0000001900197308 */ /* 0x000ea20000002400 */
[----:B---3--:R-:W-:Y:S01]  /*2d80*/  FMUL.FTZ R11, R11, R14 ;  /* 0x0000000e0b0b7220 */ /* 0x008fe20000410000 */
[----:B------:R-:W-:Y:S01]  /*2d90*/  FADD.FTZ.RZ R14, R21, 1 ;  /* 0x3f800000150e7421 */ /* 0x000fe2000001c000 */
[----:B------:R-:W-:-:S04]  /*2da0*/  FFMA.FTZ R2, R13, R2, -0.5 ;  /* 0xbf0000000d027423 */ /* 0x000fc80000010002 */
[----:B------:R-:W-:Y:S01]  /*2db0*/  IADD3 R14, PT, PT, R14, -0x3f400000, RZ ;  /* 0xc0c000000e0e7810 */ /* 0x000fe20007ffe0ff */
[----:B------:R-:W3:Y:S01]  /*2dc0*/  MUFU.TANH R10, R26 ;  /* 0x0000001a000a7308 */ /* 0x000ee20000002400 */
[----:B------:R-:W-:Y:S02]  /*2dd0*/  FMUL.FTZ R2, R13, R2 ;  /* 0x000000020d027220 */ /* 0x000fe40000410000 */
[----:B------:R-:W-:Y:S01]  /*2de0*/  LOP3.LUT R22, R14, 0xff800000, RZ, 0xc0, !PT ;  /* 0xff8000000e167812 */ /* 0x000fe200078ec0ff */
[----:B-1----:R-:W-:Y:S01]  /*2df0*/  FMUL.FTZ R14, R4, R15 ;  /* 0x0000000f040e7220 */ /* 0x002fe20000410000 */
[----:B0-----:R-:W-:-:S04]  /*2e00*/  IMAD.WIDE.U32 R8, R0, 0x4, R8 ;  /* 0x0000000400087825 */ /* 0x001fc800078e0008 */
[----:B------:R-:W-:Y:S01]  /*2e10*/  FFMA.FTZ R4, -R24, R24, 1 ;  /* 0x3f80000018047423 */ /* 0x000fe20000010118 */
[----:B------:R-:W-:Y:S01]  /*2e20*/  IADD3 R29, PT, PT, -R22, 0x40800000, RZ ;  /* 0x40800000161d7810 */ /* 0x000fe20007ffe1ff */
[----:B------:R-:W-:Y:S02]  /*2e30*/  FFMA.FTZ R2, R13, R2, R13 ;  /* 0x000000020d027223 */ /* 0x000fe4000001000d */
[----:B------:R-:W-:Y:S01]  /*2e40*/  FFMA.FTZ R27, R27, R4, R24 ;  /* 0x000000041b1b7223 */ /* 0x000fe20000010018 */
[----:B------:R-:W-:-:S04]  /*2e50*/  IMAD.WIDE.U32 R8, R3, 0x20, R8 ;  /* 0x0000002003087825 */ /* 0x000fc800078e0008 */
[----:B------:R-:W-:Y:S01]  /*2e60*/  FFMA.FTZ R29, R29, R12, -1 ;  /* 0xbf8000001d1d7423 */ /* 0x000fe2000001000c */
[----:B--2---:R-:W-:Y:S01]  /*2e70*/  FFMA.FTZ R12, -R25, R25, 1 ;  /* 0x3f800000190c7423 */ /* 0x004fe20000010119 */
[----:B------:R-:W-:Y:S01]  /*2e80*/  IADD3 R24, PT, PT, R21, -R22, RZ ;  /* 0x8000001615187210 */ /* 0x000fe20007ffe0ff */
[----:B---3--:R-:W-:Y:S02]  /*2e90*/  FFMA.FTZ R4, -R10, R10, 1 ;  /* 0x3f8000000a047423 */ /* 0x008fe4000001010a */
[----:B------:R-:W-:Y:S02]  /*2ea0*/  FFMA.FTZ R25, R14, R12, R25 ;  /* 0x0000000c0e197223 */ /* 0x000fe40000010019 */
[----:B------:R-:W-:Y:S01]  /*2eb0*/  FADD.FTZ R29, R24, R29 ;  /* 0x0000001d181d7221 */ /* 0x000fe20000010000 */
[----:B------:R-:W-:Y:S02]  /*2ec0*/  FFMA.FTZ R4, R11, R4, R10 ;  /* 0x000000040b047223 */ /* 0x000fe4000001000a */
[----:B------:R-:W2:Y:S01]  /*2ed0*/  LDG.E.ENL2.256 R12, R8, desc[UR4][R8.64] ;  /* 0xfe0000040808797e */ /* 0x000ea2000812190c */
[C---:B------:R-:W-:Y:S01]  /*2ee0*/  FFMA.FTZ R16, R29.reuse, -R16, 0.10546888411045074463 ;  /* 0x3dd800121d107423 */ /* 0x040fe20000010810 */
[----:B------:R-:W-:Y:S01]  /*2ef0*/  ISETP.GE.U32.AND P1, PT, R20, 0x7f800000, PT ;  /* 0x7f8000001400780c */ /* 0x000fe20003f26070 */
[----:B------:R-:W-:Y:S01]  /*2f00*/  FMUL.FTZ R26, R6, -1.4426950216293334961 ;  /* 0xbfb8aa3b061a7820 */ /* 0x000fe20000410000 */
[----:B------:R-:W-:Y:S01]  /*2f10*/  I2FP.F32.S32 R23, R23 ;  /* 0x0000001700177245 */ /* 0x000fe20000201400 */
[----:B------:R-:W-:Y:S01]  /*2f20*/  FFMA.FTZ R16, R29, R16, -0.13229703903198242188 ;  /* 0xbe0778e01d107423 */ /* 0x000fe20000010010 */
[----:B------:R-:W-:-:S02]  /*2f30*/  ISETP.GT.AND P2, PT, R20, -0x40800000, P1 ;  /* 0xbf8000001400780c */ /* 0x000fc40000f44270 */
[----:B------:R-:W-:Y:S01]  /*2f40*/  ISETP.GE.U32.AND P3, PT, R21, 0x7f800000, PT ;  /* 0x7f8000001500780c */ /* 0x000fe20003f66070 */
[----:B------:R-:W-:Y:S01]  /*2f50*/  FFMA.FTZ R24, R29, R16, 0.14491446316242218018 ;  /* 0x3e1464751d187423 */ /* 0x000fe20000010010 */
[----:B------:R-:W-:Y:S01]  /*2f60*/  FMUL.FTZ R23, R23, 1.1920928955078125e-07 ;  /* 0x3400000017177820 */ /* 0x000fe20000410000 */
[----:B------:R-:W-:Y:S02]  /*2f70*/  I2FP.F32.S32 R22, R22 ;  /* 0x0000001600167245 */ /* 0x000fe40000201400 */
[----:B------:R-:W-:Y:S01]  /*2f80*/  FFMA.FTZ R24, R29, R24, -0.16641564667224884033 ;  /* 0xbe2a68dd1d187423 */ /* 0x000fe20000010018 */
[----:B------:R-:W-:Y:S01]  /*2f90*/  FFMA.FTZ R16, R23, 0.69314718246459960938, R2 ;  /* 0x3f31721817107823 */ /* 0x000fe20000010002 */
[----:B------:R-:W-:Y:S01]  /*2fa0*/  @P1 MOV R23, 0x7f800000 ;  /* 0x7f80000000171802 */ /* 0x000fe20000000f00 */
[----:B------:R-:W-:Y:S01]  /*2fb0*/  FMUL.FTZ R22, R22, 1.1920928955078125e-07 ;  /* 0x3400000016167820 */ /* 0x000fe20000410000 */
[----:B------:R-:W-:Y:S01]  /*2fc0*/  FFMA.FTZ R24, R29, R24, 0.19988867640495300293 ;  /* 0x3e4caf9e1d187423 */ /* 0x000fe20000010018 */
[----:B------:R-:W-:-:S02]  /*2fd0*/  ISETP.GT.AND P5, PT, R21, -0x40800000, P3 ;  /* 0xbf8000001500780c */ /* 0x000fc40001fa4270 */
[C---:B------:R-:W-:Y:S01]  /*2fe0*/  @P2 FFMA.FTZ R16, R20.reuse, R23, +INF ;  /* 0x7f80000014102423 */ /* 0x040fe20000010017 */
[----:B------:R-:W-:Y:S01]  /*2ff0*/  FFMA.FTZ R2, R29, R24, -0.25000196695327758789 ;  /* 0xbe8000421d027423 */ /* 0x000fe20000010018 */
[----:B------:R-:W-:Y:S01]  /*3000*/  @P1 FSETP.NEU.FTZ.AND P2, PT, R20, RZ, PT ;  /* 0x000000ff1400120b */ /* 0x000fe20003f5d000 */
[----:B------:R-:W-:Y:S01]  /*3010*/  FMUL.FTZ R24, R5, -1.4426950216293334961 ;  /* 0xbfb8aa3b05187820 */ /* 0x000fe20000410000 */
[----:B------:R-:W0:Y:S01]  /*3020*/  MUFU.EX2 R23, R26 ;  /* 0x0000001a00177308 */ /* 0x000e220000000800 */
[----:B------:R-:W-:Y:S01]  /*3030*/  FFMA.FTZ R20, R29, R2, 0.33333510160446166992 ;  /* 0x3eaaaae61d147423 */ /* 0x000fe20000010002 */
[----:B------:R-:W-:Y:S02]  /*3040*/  @P4 FSEL R19, R19, -RZ, P0 ;  /* 0x800000ff13134208 */ /* 0x000fe40000000000 */
[----:B------:R-:W-:Y:S01]  /*3050*/  @P3 FSETP.NEU.FTZ.AND P0, PT, R21, RZ, PT ;  /* 0x000000ff1500320b */ /* 0x000fe20003f1d000 */
[----:B------:R-:W-:Y:S01]  /*3060*/  FFMA.FTZ R20, R29, R20, -0.5 ;  /* 0xbf0000001d147423 */ /* 0x000fe20000010014 */
[----:B------:R-:W-:-:S02]  /*3070*/  @P1 FSEL R16, R16, -RZ, P2 ;  /* 0x800000ff10101208 */ /* 0x000fc40001000000 */
[----:B------:R1:W3:Y:S01]  /*3080*/  MUFU.EX2 R2, R24 ;  /* 0x0000001800027308 */ /* 0x0002e20000000800 */
[----:B------:R-:W-:-:S04]  /*3090*/  FMUL.FTZ R20, R29, R20 ;  /* 0x000000141d147220 */ /* 0x000fc80000410000 */
[----:B------:R-:W-:Y:S01]  /*30a0*/  FFMA.FTZ R29, R29, R20, R29 ;  /* 0x000000141d1d7223 */ /* 0x000fe2000001001d */
[----:B------:R-:W-:Y:S02]  /*30b0*/  FMUL.FTZ R20, R7, -1.4426950216293334961 ;  /* 0xbfb8aa3b07147820 */ /* 0x000fe40000410000 */
[----:B------:R-:W-:Y:S01]  /*30c0*/  MUFU.TANH R19, R19 ;  /* 0x0000001300137308 */ /* 0x000fe20000002400 */
[----:B-1----:R-:W-:Y:S01]  /*30d0*/  FFMA.FTZ R24, R22, 0.69314718246459960938, R29 ;  /* 0x3f31721816187823 */ /* 0x002fe2000001001d */
[----:B0-----:R-:W-:-:S06]  /*30e0*/  FADD.FTZ R23, R23, 1 ;  /* 0x3f80000017177421 */ /* 0x001fcc0000010000 */
[----:B------:R-:W0:Y:S01]  /*30f0*/  MUFU.EX2 R20, R20 ;  /* 0x0000001400147308 */ /* 0x000e220000000800 */
[----:B---3--:R-:W-:-:S07]  /*3100*/  FADD.FTZ R2, R2, 1 ;  /* 0x3f80000002027421 */ /* 0x008fce0000010000 */
[----:B------:R-:W1:Y:S08]  /*3110*/  MUFU.RCP R2, R2 ;  /* 0x0000000200027308 */ /* 0x000e700000001000 */
[----:B------:R-:W3:Y:S01]  /*3120*/  MUFU.RCP R23, R23 ;  /* 0x0000001700177308 */ /* 0x000ee20000001000 */
[----:B0-----:R-:W-:Y:S01]  /*3130*/  FADD.FTZ R26, R20, 1 ;  /* 0x3f800000141a7421 */ /* 0x001fe20000010000 */
[----:B------:R-:W-:-:S05]  /*3140*/  @P3 MOV R20, 0x7f800000 ;  /* 0x7f80000000143802 */ /* 0x000fca0000000f00 */
[----:B------:R-:W-:Y:S01]  /*3150*/  @P5 FFMA.FTZ R24, R21, R20, +INF ;  /* 0x7f80000015185423 */ /* 0x000fe20000010014 */
[----:B------:R-:W0:Y:S01]  /*3160*/  MUFU.RCP R22, R26 ;  /* 0x0000001a00167308 */ /* 0x000e220000001000 */
[----:B------:R-:W4:Y:S01]  /*3170*/  LDC.64 R20, c[0x0][0x388] ;  /* 0x0000e200ff147b82 */ /* 0x000f220000000a00 */
[----:B-1----:R-:W-:Y:S01]  /*3180*/  FMUL.FTZ R2, R5, R2 ;  /* 0x0000000205027220 */ /* 0x002fe20000410000 */
[----:B------:R-:W-:Y:S01]  /*3190*/  FFMA.FTZ R5, -R19, R19, 1 ;  /* 0x3f80000013057423 */ /* 0x000fe20000010113 */
[----:B------:R-:W-:-:S03]  /*31a0*/  @P3 FSEL R24, R24, -RZ, P0 ;  /* 0x800000ff18183208 */ /* 0x000fc60000000000 */
[----:B------:R-:W-:Y:S01]  /*31b0*/  FFMA.FTZ R2, R2, R5, R19 ;  /* 0x0000000502027223 */ /* 0x000fe20000010013 */
[----:B------:R-:W1:Y:S01]  /*31c0*/  MUFU.TANH R16, R16 ;  /* 0x0000001000107308 */ /* 0x000e620000002400 */
[----:B---3--:R-:W-:-:S07]  /*31d0*/  FMUL.FTZ R23, R6, R23 ;  /* 0x0000001706177220 */ /* 0x008fce0000410000 */
[----:B------:R-:W3:Y:S01]  /*31e0*/  MUFU.TANH R24, R24 ;  /* 0x0000001800187308 */ /* 0x000ee20000002400 */
[----:B0-----:R-:W-:Y:S01]  /*31f0*/  FMUL.FTZ R7, R7, R22 ;  /* 0x0000001607077220 */ /* 0x001fe20000410000 */
[----:B-1----:R-:W-:Y:S01]  /*3200*/  FFMA.FTZ R5, -R16, R16, 1 ;  /* 0x3f80000010057423 */ /* 0x002fe20000010110 */
[----:B----4-:R-:W-:-:S04]  /*3210*/  IMAD.WIDE.U32 R20, R0, 0x4, R20 ;  /* 0x0000000400147825 */ /* 0x010fc800078e0014 */
[----:B------:R-:W-:Y:S01]  /*3220*/  FFMA.FTZ R5, R23, R5, R16 ;  /* 0x0000000517057223 */ /* 0x000fe20000010010 */
[----:B------:R-:W-:-:S04]  /*3230*/  IMAD.WIDE.U32 R20, R3, 0x20, R20 ;  /* 0x0000002003147825 */ /* 0x000fc800078e0014 */
[----:B---3--:R-:W-:-:S04]  /*3240*/  FFMA.FTZ R6, -R24, R24, 1 ;  /* 0x3f80000018067423 */ /* 0x008fc80000010118 */
[----:B------:R-:W-:Y:S01]  /*3250*/  FFMA.FTZ R6, R7, R6, R24 ;  /* 0x0000000607067223 */ /* 0x000fe20000010018 */
[----:B--2---:R-:W-:Y:S01]  /*3260*/  FMUL.FTZ R8, R8, R17 ;  /* 0x0000001108087220 */ /* 0x004fe20000410000 */
[----:B------:R-:W-:Y:S01]  /*3270*/  FMUL.FTZ R9, R9, R18 ;  /* 0x0000001209097220 */ /* 0x000fe20000410000 */
[----:B------:R-:W-:Y:S01]  /*3280*/  FMUL.FTZ R10, R10, R27 ;  /* 0x0000001b0a0a7220 */ /* 0x000fe20000410000 */
[----:B------:R-:W-:Y:S01]  /*3290*/  FMUL.FTZ R11, R11, R4 ;  /* 0x000000040b0b7220 */ /* 0x000fe20000410000 */
[----:B------:R-:W-:Y:S01]  /*32a0*/  FMUL.FTZ R12, R12, R25 ;  /* 0x000000190c0c7220 */ /* 0x000fe20000410000 */
[----:B------:R-:W-:Y:S01]  /*32b0*/  FMUL.FTZ R13, R13, R2 ;  /* 0x000000020d0d7220 */ /* 0x000fe20000410000 */
[----:B------:R-:W-:Y:S01]  /*32c0*/  FMUL.FTZ R14, R14, R5 ;  /* 0x000000050e0e7220 */ /* 0x000fe20000410000 */
[----:B------:R-:W-:-:S05]  /*32d0*/  FMUL.FTZ R15, R15, R6 ;  /* 0x000000060f0f7220 */ /* 0x000fca0000410000 */
[----:B------:R-:W-:Y:S01]  /*32e0*/  STG.E.ENL2.256 desc[UR4][R20.64], R8, R12 ;  /* 0xf8000008140c797f */ /* 0x000fe2000f121804 */
[----:B------:R-:W-:Y:S05]  /*32f0*/  EXIT ;  /* 0x000000000000794d */ /* 0x000fea0003800000 */
.L_x_2738:
        /* <DEDUP_REMOVED lines=16> */
.L_x_7853:


//--------------------- .text._ZN2at6native18elementwise_kernelILi128ELi4EZNS0_15gpu_kernel_implIZZZNS0_61_GLOBAL__N__b29612f4_23_ActivationMishKernel_cu_9e10b42f_310420mish_backward_kernelERNS_14TensorIteratorEENKUlvE_clEvENKUlvE_clEvEUlddE_EEvRNS_18TensorIteratorBaseERKT_EUliE_EEviT1_ --------------------------
	.section	.text._ZN2at6native18elementwise_kernelILi128ELi4EZNS0_15gpu_kernel_implIZZZNS0_61_GLOBAL__N__b29612f4_23_ActivationMishKernel_cu_9e10b42f_310420mish_backward_kernelERNS_14TensorIteratorEENKUlvE_clEvENKUlvE_clEvEUlddE_EEvRNS_18TensorIteratorBaseERKT_EUliE_EEviT1_,"ax",@progbits
	.align	128
        .global         _ZN2at6native18elementwise_kernelILi128ELi4EZNS0_15gpu_kernel_implIZZZNS0_61_GLOBAL__N__b29612f4_23_ActivationMishKernel_cu_9e10b42f_310420mish_backward_kernelERNS_14TensorIteratorEENKUlvE_clEvENKUlvE_clEvEUlddE_EEvRNS_18TensorIteratorBaseERKT_EUliE_EEviT1_
        .type           _ZN2at6native18elementwise_kernelILi128ELi4EZNS0_15gpu_kernel_implIZZZNS0_61_GLOBAL__N__b29612f4_23_ActivationMishKernel_cu_9e10b42f_310420mish_backward_kernelERNS_14TensorIteratorEENKUlvE_clEvENKUlvE_clEvEUlddE_EEvRNS_18TensorIteratorBaseERKT_EUliE_EEviT1_,@function
        .size           _ZN2at6native18elementwise_kernelILi128ELi4EZNS0_15gpu_kernel_implIZZZNS0_61_GLOBAL__N__b29612f4_23_ActivationMishKernel_cu_9e10b42f_310420mish_backward_kernelERNS_14TensorIteratorEENKUlvE_clEvENKUlvE_clEvEUlddE_EEvRNS_18TensorIteratorBaseERKT_EUliE_EEviT1_,(.L_x_7813 - _ZN2at6native18elementwise_kernelILi128ELi4EZNS0_15gpu_kernel_implIZZZNS0_61_GLOBAL__N__b29612f4_23_ActivationMishKernel_cu_9e10b42f_310420mish_backward_kernelERNS_14TensorIteratorEENKUlvE_clEvENKUlvE_clEvEUlddE_EEvRNS_18TensorIteratorBaseERKT_EUliE_EEviT1_)
        .other          _ZN2at6native18elementwise_kernelILi128ELi4EZNS0_15gpu_kernel_implIZZZNS0_61_GLOBAL__N__b29612f4_23_ActivationMishKernel_cu_9e10b42f_310420mish_backward_kernelERNS_14TensorIteratorEENKUlvE_clEvENKUlvE_clEvEUlddE_EEvRNS_18TensorIteratorBaseERKT_EUliE_EEviT1_,@"STO_CUDA_ENTRY STV_DEFAULT"
_ZN2at6native18elementwise_kernelILi128ELi4EZNS0_15gpu_kernel_implIZZZNS0_61_GLOBAL__N__b29612f4_23_ActivationMishKernel_cu_9e10b42f_310420mish_backward_kernelERNS_14TensorIteratorEENKUlvE_clEvENKUlvE_clEvEUlddE_EEvRNS_18TensorIteratorBaseERKT_EUliE_EEviT1_:
.text._ZN2at6native18elementwise_kernelILi128ELi4EZNS0_15gpu_kernel_implIZZZNS0_61_GLOBAL__N__b29612f4_23_ActivationMishKernel_cu_9e10b42f_310420mish_backward_kernelERNS_14TensorIteratorEENKUlvE_clEvENKUlvE_clEvEUlddE_EEvRNS_18TensorIteratorBaseERKT_EUliE_EEviT1_:
        /* <DEDUP_REMOVED lines=371> */
.L_x_2741:
        /* <DEDUP_REMOVED lines=16> */
[----:B--2---:R0:W1:Y:S01]  /*1830*/  I2F.F64.S16 R18, R4 ;  /* 0x0000000400127312 */ /* 0x0040620000101c00 */
[----:B------:R-:W-:Y:S05]  /*1840*/  BRA `(.L_x_2748) ;  /* 0x0000000c00707947 */ /* 0x000fea0003800000 */
.L_x_2746:
[----:B------:R-:W2:Y:S02]  /*1850*/  LDG.E.U8 R4, desc[UR36][R4.64] ;  /* 0x0000002404047981 */ /* 0x000ea4000c1e1100 */
[----:B--2---:R0:W1:Y:S01]  /*1860*/  I2F.F64.U16 R18, R4 ;  /* 0x0000000400127312 */ /* 0x0040620000101800 */
[----:B------:R-:W-:Y:S05]  /*1870*/  BRA `(.L_x_2748) ;  /* 0x0000000c00647947 */ /* 0x000fea0003800000 */
.L_x_2745:
[----:B------:R-:W-:-:S09]  /*1880*/  UISETP.NE.AND UP0, UPT, UR4, 0x2, UPT ;  /* 0x000000020400788c */ /* 0x000fd2000bf05270 */
[----:B------:R-:W-:Y:S05]  /*1890*/  BRA.U !UP0, `(.L_x_2749) ;  /* 0x0000000108287547 */ /* 0x000fea000b800000 */
[----:B------:R-:W-:-:S09]  /*18a0*/  UISETP.NE.AND UP0, UPT, UR4, 0x3, UPT ;  /* 0x000000030400788c */ /* 0x000fd2000bf05270 */
[----:B------:R-:W-:Y:S05]  /*18b0*/  BRA.U !UP0, `(.L_x_2750) ;  /* 0x0000000108147547 */ /* 0x000fea000b800000 */
[----:B------:R-:W-:-:S09]  /*18c0*/  UISETP.NE.AND UP0, UPT, UR4, 0x4, UPT ;  /* 0x000000040400788c */ /* 0x000fd2000bf05270 */
[----:B------:R-:W-:Y:S05]  /*18d0*/  BRA.U UP0, `(.L_x_2747) ;  /* 0x0000000900c07547 */ /* 0x000fea000b800000 */
[----:B------:R-:W2:Y:S02]  /*18e0*/  LDG.E.64 R18, desc[UR36][R4.64] ;  /* 0x0000002404127981 */ /* 0x000ea4000c1e1b00 */
[----:B--2---:R-:W0:Y:S01]  /*18f0*/  I2F.F64.S64 R18, R18 ;  /* 0x0000001200127312 */ /* 0x004e220000301c00 */
[----:B------:R-:W-:Y:S05]  /*1900*/  BRA `(.L_x_2748) ;  /* 0x0000000c00407947 */ /* 0x000fea0003800000 */
.L_x_2750:
[----:B------:R-:W2:Y:S02]  /*1910*/  LDG.E R4, desc[UR36][R4.64] ;  /* 0x0000002404047981 */ /* 0x000ea4000c1e1900 */
[----:B--2---:R0:W1:Y:S01]  /*1920*/  I2F.F64 R18, R4 ;  /* 0x0000000400127312 */ /* 0x0040620000201c00 */
[----:B------:R-:W-:Y:S05]  /*1930*/  BRA `(.L_x_2748) ;  /* 0x0000000c00347947 */ /* 0x000fea0003800000 */
.L_x_2749:
[----:B------:R-:W2:Y:S02]  /*1940*/  LDG.E.U16 R4, desc[UR36][R4.64] ;  /* 0x0000002404047981 */ /* 0x000ea4000c1e1500 */
[----:B--2---:R0:W1:Y:S01]  /*1950*/  I2F.F64.S16 R18, R4 ;  /* 0x0000000400127312 */ /* 0x0040620000101c00 */
[----:B------:R-:W-:Y:S05]  /*1960*/  BRA `(.L_x_2748) ;  /* 0x0000000c00287947 */ /* 0x000fea0003800000 */
.L_x_2744:
[----:B------:R-:W-:-:S09]  /*1970*/  UISETP.GT.AND UP0, UPT, UR4, 0x6, UPT ;  /* 0x000000060400788c */ /* 0x000fd2000bf04270 */
[----:B------:R-:W-:Y:S05]  /*1980*/  BRA.U UP0, `(.L_x_2751) ;  /* 0x0000000100347547 */ /* 0x000fea000b800000 */
[----:B------:R-:W-:-:S09]  /*1990*/  UISETP.NE.AND UP0, UPT, UR4, 0x5, UPT ;  /* 0x000000050400788c */ /* 0x000fd2000bf05270 */
[----:B------:R-:W-:Y:S05]  /*19a0*/  BRA.U !UP0, `(.L_x_2752) ;  /* 0x0000000108187547 */ /* 0x000fea000b800000 */
[----:B------:R-:W-:-:S09]  /*19b0*/  UISETP.NE.AND UP0, UPT, UR4, 0x6, UPT ;  /* 0x000000060400788c */ /* 0x000fd2000bf05270 */
[----:B------:R-:W-:Y:S05]  /*19c0*/  BRA.U UP0, `(.L_x_2747) ;  /* 0x0000000900847547 */ /* 0x000fea000b800000 */
[----:B------:R-:W2:Y:S02]  /*19d0*/  LDG.E R18, desc[UR36][R4.64] ;  /* 0x0000002404127981 */ /* 0x000ea4000c1e1900 */
[----:B--2---:R-:W-:-:S06]  /*19e0*/  FMUL.FTZ R18, R18, 1 ;  /* 0x3f80000012127820 */ /* 0x004fcc0000410000 */
[----:B------:R-:W0:Y:S01]  /*19f0*/  F2F.F64.F32 R18, R18 ;  /* 0x0000001200127310 */ /* 0x000e220000201800 */
[----:B------:R-:W-:Y:S05]  /*1a00*/  BRA `(.L_x_2748) ;  /* 0x0000000c00007947 */ /* 0x000fea0003800000 */
.L_x_2752:
[----:B------:R-:W2:Y:S02]  /*1a10*/  LDG.E.U16 R0, desc[UR36][R4.64] ;  /* 0x0000002404007981 */ /* 0x000ea4000c1e1500 */
[----:B--2---:R-:W-:-:S05]  /*1a20*/  HADD2.F32 R0, -RZ, R0.H0_H0 ;  /* 0x20000000ff007230 */ /* 0x004fca0000004100 */
[----:B------:R-:W-:-:S04]  /*1a30*/  FMUL.FTZ R0, R0, 1 ;  /* 0x3f80000000007820 */ /* 0x000fc80000410000 */
[----:B------:R0:W1:Y:S01]  /*1a40*/  F2F.F64.F32 R18, R0 ;  /* 0x0000000000127310 */ /* 0x0000620000201800 */
[----:B------:R-:W-:Y:S05]  /*1a50*/  BRA `(.L_x_2748) ;  /* 0x0000000800ec7947 */ /* 0x000fea0003800000 */
.L_x_2751:
[----:B------:R-:W-:-:S09]  /*1a60*/  UISETP.NE.AND UP0, UPT, UR4, 0x7, UPT ;  /* 0x000000070400788c */ /* 0x000fd2000bf05270 */
[----:B------:R-:W-:Y:S05]  /*1a70*/  BRA.U !UP0, `(.L_x_2753) ;  /* 0x0000000108347547 */ /* 0x000fea000b800000 */
        /* <DEDUP_REMOVED lines=8> */
.L_x_2754:
[----:B------:R-:W2:Y:S02]  /*1b00*/  LDG.E.U16 R4, desc[UR36][R4.64] ;  /* 0x0000002404047981 */ /* 0x000ea4000c1e1500 */
[----:B--2---:R-:W-:-:S05]  /*1b10*/  HADD2.F32 R0, -RZ, R4.H0_H0 ;  /* 0x20000004ff007230 */ /* 0x004fca0000004100 */
[----:B------:R-:W-:-:S04]  /*1b20*/  FMUL.FTZ R0, R0, 1 ;  /* 0x3f80000000007820 */ /* 0x000fc80000410000 */
[----:B------:R0:W1:Y:S01]  /*1b30*/  F2F.F64.F32 R18, R0 ;  /* 0x0000000000127310 */ /* 0x0000620000201800 */
[----:B------:R-:W-:Y:S05]  /*1b40*/  BRA `(.L_x_2748) ;  /* 0x0000000800b07947 */ /* 0x000fea0003800000 */
.L_x_2753:
[----:B------:R0:W5:Y:S01]  /*1b50*/  LDG.E.64 R18, desc[UR36][R4.64] ;  /* 0x0000002404127981 */ /* 0x000162000c1e1b00 */
[----:B------:R-:W-:Y:S05]  /*1b60*/  BRA `(.L_x_2748) ;  /* 0x0000000800a87947 */ /* 0x000fea0003800000 */
.L_x_2743:
        /* <DEDUP_REMOVED lines=8> */
[----:B------:R-:W2:Y:S01]  /*1bf0*/  LDG.E.U8 R4, desc[UR36][R4.64] ;  /* 0x0000002404047981 */ /* 0x000ea2000c1e1100 */
[----:B------:R-:W-:Y:S01]  /*1c00*/  IMAD.MOV.U32 R18, RZ, RZ, RZ ;  /* 0x000000ffff127224 */ /* 0x000fe200078e00ff */
[----:B--2---:R-:W-:-:S04]  /*1c10*/  ISETP.NE.AND P0, PT, R4, RZ, PT ;  /* 0x000000ff0400720c */ /* 0x004fc80003f05270 */
[----:B------:R-:W-:Y:S01]  /*1c20*/  FSEL R19, RZ, 1.875, !P0 ;  /* 0x3ff00000ff137808 */ /* 0x000fe20004000000 */
[----:B------:R-:W-:Y:S08]  /*1c30*/  BRA `(.L_x_2748) ;  /* 0x0000000800747947 */ /* 0x000ff00003800000 */
.L_x_2757:
[----:B------:R0:W5:Y:S01]  /*1c40*/  LDG.E.64 R18, desc[UR36][R4.64] ;  /* 0x0000002404127981 */ /* 0x000162000c1e1b00 */
[----:B------:R-:W-:Y:S05]  /*1c50*/  BRA `(.L_x_2748) ;  /* 0x00000008006c7947 */ /* 0x000fea0003800000 */
.L_x_2756:
        /* <DEDUP_REMOVED lines=23> */
[----:B------:R-:W-:-:S05]  /*1dd0*/  LOP3.LUT R3, R3, 0x80000000, R0, 0xf8, !PT ;  /* 0x8000000003037812 */ /* 0x000fca00078ef800 */
[----:B------:R-:W-:-:S04]  /*1de0*/  FMUL.FTZ R3, R3, 1 ;  /* 0x3f80000003037820 */ /* 0x000fc80000410000 */
[----:B------:R0:W1:Y:S01]  /*1df0*/  F2F.F64.F32 R18, R3 ;  /* 0x0000000300127310 */ /* 0x0000620000201800 */
[----:B------:R-:W-:Y:S05]  /*1e00*/  BRA `(.L_x_2748) ;  /* 0x0000000800007947 */ /* 0x000fea0003800000 */
.L_x_2759:
[----:B------:R-:W2:Y:S02]  /*1e10*/  LDG.E.U8 R4, desc[UR36][R4.64] ;  /* 0x0000002404047981 */ /* 0x000ea4000c1e1100 */
[C---:B--2---:R-:W-:Y:S01]  /*1e20*/  SHF.L.U32 R3, R4.reuse, 0x19, RZ ;  /* 0x0000001904037819 */ /* 0x044fe200000006ff */
        /* <DEDUP_REMOVED lines=9> */
[----:B------:R-:W-:-:S05]  /*1ec0*/  LOP3.LUT R0, R0, 0x80000000, R3, 0xf8, !PT ;  /* 0x8000000000007812 */ /* 0x000fca00078ef803 */
[----:B------:R-:W-:-:S04]  /*1ed0*/  FMUL.FTZ R0, R0, 1 ;  /* 0x3f80000000007820 */ /* 0x000fc80000410000 */
[----:B------:R0:W1:Y:S01]  /*1ee0*/  F2F.F64.F32 R18, R0 ;  /* 0x0000000000127310 */ /* 0x0000620000201800 */
[----:B------:R-:W-:Y:S05]  /*1ef0*/  BRA `(.L_x_2748) ;  /* 0x0000000400c47947 */ /* 0x000fea0003800000 */
.L_x_2758:
[----:B------:R-:W2:Y:S02]  /*1f00*/  LDG.E.U16 R0, desc[UR36][R4.64] ;  /* 0x0000002404007981 */ /* 0x000ea4000c1e1500 */
[----:B--2---:R-:W-:-:S05]  /*1f10*/  SHF.L.U32 R0, R0, 0x10, RZ ;  /* 0x0000001000007819 */ /* 0x004fca00000006ff */
[----:B------:R-:W-:-:S04]  /*1f20*/  FMUL.FTZ R0, R0, 1 ;  /* 0x3f80000000007820 */ /* 0x000fc80000410000 */
[----:B------:R0:W1:Y:S01]  /*1f30*/  F2F.F64.F32 R18, R0 ;  /* 0x0000000000127310 */ /* 0x0000620000201800 */
[----:B------:R-:W-:Y:S05]  /*1f40*/  BRA `(.L_x_2748) ;  /* 0x0000000400b07947 */ /* 0x000fea0003800000 */
.L_x_2755:
        /* <DEDUP_REMOVED lines=9> */
[----:B--2---:R0:W1:Y:S01]  /*1fe0*/  I2F.F64.U16 R18, R4 ;  /* 0x0000000400127312 */ /* 0x0040620000101800 */
[----:B------:R-:W-:Y:S05]  /*1ff0*/  BRA `(.L_x_2748) ;  /* 0x0000000400847947 */ /* 0x000fea0003800000 */
.L_x_2762:
[----:B------:R-:W2:Y:S01]  /*2000*/  LDG.E.U8 R4, desc[UR36][R4.64] ;  /* 0x0000002404047981 */ /* 0x000ea2000c1e1100 */
[----:B------:R-:W-:Y:S02]  /*2010*/  CS2R R18, SRZ ;  /* 0x0000000000127805 */ /* 0x000fe4000001ff00 */
[----:B--2---:R-:W-:-:S13]  /*2020*/  ISETP.NE.AND P0, PT, R4, RZ, PT ;  /* 0x000000ff0400720c */ /* 0x004fda0003f05270 */
[----:B------:R-:W-:Y:S05]  /*2030*/  @!P0 BRA `(.L_x_2748) ;  /* 0x0000000400748947 */ /* 0x000fea0003800000 */
[----:B------:R-:W-:-:S13]  /*2040*/  ISETP.NE.AND P0, PT, R4, 0x80, PT ;  /* 0x000000800400780c */ /* 0x000fda0003f05270 */
[----:B------:R-:W-:Y:S02]  /*2050*/  @!P0 IMAD.MOV.U32 R18, RZ, RZ, 0x20000000 ;  /* 0x20000000ff128424 */ /* 0x000fe400078e00ff */
        /* <DEDUP_REMOVED lines=15> */
.L_x_2764:
[----:B------:R-:W-:Y:S05]  /*2150*/  BSYNC.RECONVERGENT B0 ;  /* 0x0000000000007941 */ /* 0x000fea0003800200 */
.L_x_2763:
[----:B------:R-:W-:Y:S01]  /*2160*/  IMAD.SHL.U32 R0, R0, 0x100000, RZ ;  /* 0x0010000000007824 */ /* 0x000fe200078e00ff */
[----:B------:R-:W-:-:S04]  /*2170*/  LEA R3, R3, 0x3b800000, 0x17 ;  /* 0x3b80000003037811 */ /* 0x000fc800078eb8ff */
[----:B------:R-:W-:-:S05]  /*2180*/  LOP3.LUT R0, R3, R0, R7, 0xfe, !PT ;  /* 0x0000000003007212 */ /* 0x000fca00078efe07 */
[----:B------:R-:W-:-:S04]  /*2190*/  FMUL.FTZ R0, R0, 1 ;  /* 0x3f80000000007820 */ /* 0x000fc80000410000 */
[----:B------:R0:W1:Y:S01]  /*21a0*/  F2F.F64.F32 R18, R0 ;  /* 0x0000000000127310 */ /* 0x0000620000201800 */
[----:B------:R-:W-:Y:S05]  /*21b0*/  BRA `(.L_x_2748) ;  /* 0x0000000400147947 */ /* 0x000fea0003800000 */
.L_x_2761:
[----:B------:R-:W2:Y:S01]  /*21c0*/  LDG.E.U8 R4, desc[UR36][R4.64] ;  /* 0x0000002404047981 */ /* 0x000ea2000c1e1100 */
[----:B------:R-:W-:Y:S02]  /*21d0*/  CS2R R18, SRZ ;  /* 0x0000000000127805 */ /* 0x000fe4000001ff00 */
[----:B--2---:R-:W-:-:S13]  /*21e0*/  ISETP.NE.AND P0, PT, R4, RZ, PT ;  /* 0x000000ff0400720c */ /* 0x004fda0003f05270 */
[----:B------:R-:W-:Y:S05]  /*21f0*/  @!P0 BRA `(.L_x_2748) ;  /* 0x0000000400048947 */ /* 0x000fea0003800000 */
[----:B------:R-:W-:-:S13]  /*2200*/  ISETP.NE.AND P0, PT, R4, 0x80, PT ;  /* 0x000000800400780c */ /* 0x000fda0003f05270 */
[----:B------:R-:W-:Y:S01]  /*2210*/  @!P0 MOV R18, 0x20000000 ;  /* 0x2000000000128802 */ /* 0x000fe20000000f00 */
        /* <DEDUP_REMOVED lines=15> */
.L_x_2766:
[----:B------:R-:W-:Y:S05]  /*2310*/  BSYNC.RECONVERGENT B0 ;  /* 0x0000000000007941 */ /* 0x000fea0003800200 */
.L_x_2765:
[----:B------:R-:W-:Y:S01]  /*2320*/  IMAD.SHL.U32 R0, R0, 0x200000, RZ ;  /* 0x0020000000007824 */ /* 0x000fe200078e00ff */
[----:B------:R-:W-:-:S04]  /*2330*/  LEA R3, R3, 0x37800000, 0x17 ;  /* 0x3780000003037811 */ /* 0x000fc800078eb8ff */
[----:B------:R-:W-:-:S05]  /*2340*/  LOP3.LUT R0, R3, R0, R7, 0xfe, !PT ;  /* 0x0000000003007212 */ /* 0x000fca00078efe07 */
[----:B------:R-:W-:-:S04]  /*2350*/  FMUL.FTZ R0, R0, 1 ;  /* 0x3f80000000007820 */ /* 0x000fc80000410000 */
[----:B------:R0:W1:Y:S01]  /*2360*/  F2F.F64.F32 R18, R0 ;  /* 0x0000000000127310 */ /* 0x0000620000201800 */
[----:B------:R-:W-:Y:S05]  /*2370*/  BRA `(.L_x_2748) ;  /* 0x0000000000a47947 */ /* 0x000fea0003800000 */
.L_x_2760:
[----:B------:R-:W-:-:S09]  /*2380*/  UISETP.NE.AND UP0, UPT, UR4, 0x1c, UPT ;  /* 0x0000001c0400788c */ /* 0x000fd2000bf05270 */
[----:B------:R-:W-:Y:S05]  /*2390*/  BRA.U !UP0, `(.L_x_2767) ;  /* 0x0000000108947547 */ /* 0x000fea000b800000 */
[----:B------:R-:W-:-:S09]  /*23a0*/  UISETP.NE.AND UP0, UPT, UR4, 0x1d, UPT ;  /* 0x0000001d0400788c */ /* 0x000fd2000bf05270 */
[----:B------:R-:W-:Y:S05]  /*23b0*/  BRA.U !UP0, `(.L_x_2768) ;  /* 0x0000000108807547 */ /* 0x000fea000b800000 */
[----:B------:R-:W-:-:S09]  /*23c0*/  UISETP.NE.AND UP0, UPT, UR4, 0x2c, UPT ;  /* 0x0000002c0400788c */ /* 0x000fd2000bf05270 */
[----:B------:R-:W-:Y:S05]  /*23d0*/  BRA.U !UP0, `(.L_x_2769) ;  /* 0x0000000108487547 */ /* 0x000fea000b800000 */
.L_x_2747:
        /* <DEDUP_REMOVED lines=16> */
.L_x_2770:
[----:B------:R-:W-:Y:S01]  /*24e0*/  CS2R R18, SRZ ;  /* 0x0000000000127805 */ /* 0x000fe2000001ff00 */
[----:B------:R-:W-:Y:S06]  /*24f0*/  BRA `(.L_x_2748) ;  /* 0x0000000000447947 */ /* 0x000fec0003800000 */
.L_x_2769:
[----:B------:R-:W2:Y:S01]  /*2500*/  LDG.E.U8 R0, desc[UR36][R4.64] ;  /* 0x0000002404007981 */ /* 0x000ea2000c1e1100 */
[----:B------:R-:W-:Y:S01]  /*2510*/  IMAD.MOV.U32 R18, RZ, RZ, 0x0 ;  /* 0x00000000ff127424 */ /* 0x000fe200078e00ff */
[----:B------:R-:W-:Y:S02]  /*2520*/  MOV R19, 0x38000000 ;  /* 0x3800000000137802 */ /* 0x000fe40000000f00 */
[----:B--2---:R-:W-:-:S13]  /*2530*/  ISETP.NE.AND P0, PT, R0, RZ, PT ;  /* 0x000000ff0000720c */ /* 0x004fda0003f05270 */
[----:B------:R-:W-:Y:S05]  /*2540*/  @!P0 BRA `(.L_x_2748) ;  /* 0x0000000000308947 */ /* 0x000fea0003800000 */
[----:B------:R-:W-:-:S13]  /*2550*/  ISETP.NE.AND P0, PT, R0, 0xff, PT ;  /* 0x000000ff0000780c */ /* 0x000fda0003f05270 */
[----:B------:R-:W-:Y:S01]  /*2560*/  @P0 IMAD.SHL.U32 R0, R0, 0x800000, RZ ;  /* 0x0080000000000824 */ /* 0x000fe200078e00ff */
[----:B------:R-:W-:Y:S01]  /*2570*/  @!P0 MOV R19, 0x7ff80000 ;  /* 0x7ff8000000138802 */ /* 0x000fe20000000f00 */
[----:B------:R-:W-:Y:S02]  /*2580*/  @!P0 IMAD.MOV.U32 R18, RZ, RZ, 0x20000000 ;  /* 0x20000000ff128424 */ /* 0x000fe400078e00ff */
[----:B------:R-:W-:-:S04]  /*2590*/  @P0 FMUL.FTZ R0, R0, 1 ;  /* 0x3f80000000000820 */ /* 0x000fc80000410000 */
[----:B------:R2:W3:Y:S01]  /*25a0*/  @P0 F2F.F64.F32 R18, R0 ;  /* 0x0000000000120310 */ /* 0x0004e20000201800 */
[----:B------:R-:W-:Y:S05]  /*25b0*/  BRA `(.L_x_2748) ;  /* 0x0000000000147947 */ /* 0x000fea0003800000 */
.L_x_2768:
[----:B------:R-:W2:Y:S02]  /*25c0*/  LDG.E.64 R18, desc[UR36][R4.64] ;  /* 0x0000002404127981 */ /* 0x000ea4000c1e1b00 */
[----:B--2---:R-:W4:Y:S01]  /*25d0*/  I2F.F64.U64 R18, R18 ;  /* 0x0000001200127312 */ /* 0x004f220000301800 */
[----:B------:R-:W-:Y:S05]  /*25e0*/  BRA `(.L_x_2748) ;  /* 0x0000000000087947 */ /* 0x000fea0003800000 */
.L_x_2767:
[----:B------:R-:W2:Y:S02]  /*25f0*/  LDG.E R4, desc[UR36][R4.64] ;  /* 0x0000002404047981 */ /* 0x000ea4000c1e1900 */
[----:B--2---:R0:W1:Y:S02]  /*2600*/  I2F.F64.U32 R18, R4 ;  /* 0x0000000400127312 */ /* 0x0040640000201800 */
.L_x_2748:
[----:B------:R-:W-:Y:S05]  /*2610*/  BSYNC.RECONVERGENT B7 ;  /* 0x0000000000077941 */ /* 0x000fea0003800200 */
.L_x_2742:
[----:B------:R-:W0:Y:S01]  /*2620*/  LDCU.64 UR6, c[0x0][0x5f8] ;  /* 0x0000bf00ff0677ac */ /* 0x000e220008000a00 */
[----:B------:R-:W-:Y:S01]  /*2630*/  BSSY.RECONVERGENT B7, `(.L_x_2771) ;  /* 0x00000ed000077945 */ /* 0x000fe20003800200 */
        /* <DEDUP_REMOVED lines=14> */
[----:B--2---:R0:W2:Y:S01]  /*2720*/  I2F.F64.S16 R28, R4 ;  /* 0x00000004001c7312 */ /* 0x0040a20000101c00 */
[----:B------:R-:W-:Y:S05]  /*2730*/  BRA `(.L_x_2777) ;  /* 0x0000000c00707947 */ /* 0x000fea0003800000 */
.L_x_2775:
[----:B------:R-:W2:Y:S02]  /*2740*/  LDG.E.U8 R4, desc[UR36][R4.64] ;  /* 0x0000002404047981 */ /* 0x000ea4000c1e1100 */
[----:B--2---:R0:W2:Y:S01]  /*2750*/  I2F.F64.U16 R28, R4 ;  /* 0x00000004001c7312 */ /* 0x0040a20000101800 */
[----:B------:R-:W-:Y:S05]  /*2760*/  BRA `(.L_x_2777) ;  /* 0x0000000c00647947 */ /* 0x000fea0003800000 */
.L_x_2774:
        /* <DEDUP_REMOVED lines=9> */
.L_x_2779:
[----:B------:R-:W2:Y:S02]  /*2800*/  LDG.E R4, desc[UR36][R4.64] ;  /* 0x0000002404047981 */ /* 0x000ea4000c1e1900 */
[----:B--2---:R0:W2:Y:S01]  /*2810*/  I2F.F64 R28, R4 ;  /* 0x00000004001c7312 */ /* 0x0040a20000201c00 */
[----:B------:R-:W-:Y:S05]  /*2820*/  BRA `(.L_x_2777) ;  /* 0x0000000c00347947 */ /* 0x000fea0003800000 */
.L_x_2778:
[----:B------:R-:W2:Y:S02]  /*2830*/  LDG.E.U16 R4, desc[UR36][R4.64] ;  /* 0x0000002404047981 */ /* 0x000ea4000c1e1500 */
[----:B--2---:R0:W2:Y:S01]  /*2840*/  I2F.F64.S16 R28, R4 ;  /* 0x00000004001c7312 */ /* 0x0040a20000101c00 */
[----:B------:R-:W-:Y:S05]  /*2850*/  BRA `(.L_x_2777) ;  /* 0x0000000c00287947 */ /* 0x000fea0003800000 */
.L_x_2773:
        /* <DEDUP_REMOVED lines=10> */
.L_x_2781:
[----:B--2---:R-:W2:Y:S02]  /*2900*/  LDG.E.U16 R0, desc[UR36][R4.64] ;  /* 0x0000002404007981 */ /* 0x004ea4000c1e1500 */
[----:B--2---:R-:W-:-:S05]  /*2910*/  HADD2.F32 R0, -RZ, R0.H0_H0 ;  /* 0x20000000ff007230 */ /* 0x004fca0000004100 */
[----:B------:R-:W-:-:S04]  /*2920*/  FMUL.FTZ R0, R0, 1 ;  /* 0x3f80000000007820 */ /* 0x000fc80000410000 */
[----:B------:R0:W2:Y:S01]  /*2930*/  F2F.F64.F32 R28, R0 ;  /* 0x00000000001c7310 */ /* 0x0000a20000201800 */
[----:B------:R-:W-:Y:S05]  /*2940*/  BRA `(.L_x_2777) ;  /* 0x0000000800ec7947 */ /* 0x000fea0003800000 */
.L_x_2780:
        /* <DEDUP_REMOVED lines=10> */
.L_x_2783:
[----:B------:R-:W2:Y:S02]  /*29f0*/  LDG.E.U16 R4, desc[UR36][R4.64] ;  /* 0x0000002404047981 */ /* 0x000ea4000c1e1500 */
[----:B--2---:R-:W-:-:S05]  /*2a00*/  HADD2.F32 R0, -RZ, R4.H0_H0 ;  /* 0x20000004ff007230 */ /* 0x004fca0000004100 */
[----:B------:R-:W-:-:S04]  /*2a10*/  FMUL.FTZ R0, R0, 1 ;  /* 0x3f80000000007820 */ /* 0x000fc80000410000 */
[----:B------:R0:W2:Y:S01]  /*2a20*/  F2F.F64.F32 R28, R0 ;  /* 0x00000000001c7310 */ /* 0x0000a20000201800 */
[----:B------:R-:W-:Y:S05]  /*2a30*/  BRA `(.L_x_2777) ;  /* 0x0000000800b07947 */ /* 0x000fea0003800000 */
.L_x_2782:
[----:B------:R0:W5:Y:S01]  /*2a40*/  LDG.E.64 R28, desc[UR36][R4.64] ;  /* 0x00000024041c7981 */ /* 0x000162000c1e1b00 */
[----:B------:R-:W-:Y:S05]  /*2a50*/  BRA `(.L_x_2777) ;  /* 0x0000000800a87947 */ /* 0x000fea0003800000 */
.L_x_2772:
        /* <DEDUP_REMOVED lines=13> */
.L_x_2786:
[----:B------:R0:W5:Y:S01]  /*2b30*/  LDG.E.64 R28, desc[UR36][R4.64] ;  /* 0x00000024041c7981 */ /* 0x000162000c1e1b00 */
[----:B------:R-:W-:Y:S05]  /*2b40*/  BRA `(.L_x_2777) ;  /* 0x00000008006c7947 */ /* 0x000fea0003800000 */
.L_x_2785:
[----:B------:R-:W-:-:S09]  /*2b50*/  UISETP.NE.AND UP0, UPT, UR4, 0xf, UPT ;  /* 0x0000000f0400788c */ /* 0x000fd2000bf05270 */
[----:B------:R-:W-:Y:S05]  /*2b60*/  BRA.U !UP0, `(.L_x_2787) ;  /* 0x0000000108a07547 */ /* 0x000fea000b800000 */
[----:B------:R-:W-:-:S09]  /*2b70*/  UISETP.NE.AND UP0, UPT, UR4, 0x17, UPT ;  /* 0x000000170400788c */ /* 0x000fd2000bf05270 */
[----:B------:R-:W-:Y:S05]  /*2b80*/  BRA.U !UP0, `(.L_x_2788) ;  /* 0x00000001085c7547 */ /* 0x000fea000b800000 */
[----:B------:R-:W-:-:S09]  /*2b90*/  UISETP.NE.AND UP0, UPT, UR4, 0x18, UPT ;  /* 0x000000180400788c */ /* 0x000fd2000bf05270 */
[----:B------:R-:W-:Y:S05]  /*2ba0*/  BRA.U UP0, `(.L_x_2776) ;  /* 0x0000000500c87547 */ /* 0x000fea000b800000 */
[----:B--2---:R-:W2:Y:S01]  /*2bb0*/  LDG.E.U8 R0, desc[UR36][R4.64] ;  /* 0x0000002404007981 */ /* 0x004ea2000c1e1100 */
[----:B------:R-:W-:Y:S01]  /*2bc0*/  IMAD.MOV.U32 R7, RZ, RZ, 0x1f ;  /* 0x0000001fff077424 */ /* 0x000fe200078e00ff */
[----:B--2---:R-:W-:-:S04]  /*2bd0*/  SHF.L.U32 R0, R0, 0x18, RZ ;  /* 0x0000001800007819 */ /* 0x004fc800000006ff */
        /* <DEDUP_REMOVED lines=10> */
[----:B------:R-:W-:Y:S02]  /*2c80*/  SHF.R.S32.HI R6, RZ, 0x8, R6 ;  /* 0x00000008ff067819 */ /* 0x000fe40000011406 */
[----:B------:R-:W-:-:S04]  /*2c90*/  IADD3 R7, PT, PT, R7, 0x3c000000, RZ ;  /* 0x3c00000007077810 */ /* 0x000fc80007ffe0ff */
[----:B------:R-:W-:-:S04]  /*2ca0*/  LOP3.LUT R6, R7, 0x7f800000, R6, 0xf8, !PT ;  /* 0x7f80000007067812 */ /* 0x000fc800078ef806 */
[----:B------:R-:W-:-:S04]  /*2cb0*/  SEL R3, R6, RZ, P0 ;  /* 0x000000ff06037207 */ /* 0x000fc80000000000 */
[----:B------:R-:W-:-:S05]  /*2cc0*/  LOP3.LUT R3, R3, 0x80000000, R0, 0xf8, !PT ;  /* 0x8000000003037812 */ /* 0x000fca00078ef800 */
[----:B------:R-:W-:-:S04]  /*2cd0*/  FMUL.FTZ R3, R3, 1 ;  /* 0x3f80000003037820 */ /* 0x000fc80000410000 */
[----:B------:R0:W2:Y:S01]  /*2ce0*/  F2F.F64.F32 R28, R3 ;  /* 0x00000003001c7310 */ /* 0x0000a20000201800 */
[----:B------:R-:W-:Y:S05]  /*2cf0*/  BRA `(.L_x_2777) ;  /* 0x0000000800007947 */ /* 0x000fea0003800000 */
.L_x_2788:
        /* <DEDUP_REMOVED lines=10> */
[----:B------:R-:W-:-:S04]  /*2da0*/  MOV R3, R6 ;  /* 0x0000000600037202 */ /* 0x000fc80000000f00 */
[----:B------:R-:W-:-:S05]  /*2db0*/  LOP3.LUT R0, R0, 0x80000000, R3, 0xf8, !PT ;  /* 0x8000000000007812 */ /* 0x000fca00078ef803 */
[----:B------:R-:W-:-:S04]  /*2dc0*/  FMUL.FTZ R0, R0, 1 ;  /* 0x3f80000000007820 */ /* 0x000fc80000410000 */
[----:B------:R0:W2:Y:S01]  /*2dd0*/  F2F.F64.F32 R28, R0 ;  /* 0x00000000001c7310 */ /* 0x0000a20000201800 */
[----:B------:R-:W-:Y:S05]  /*2de0*/  BRA `(.L_x_2777) ;  /* 0x0000000400c47947 */ /* 0x000fea0003800000 */
.L_x_2787:
[----:B--2---:R-:W2:Y:S02]  /*2df0*/  LDG.E.U16 R0, desc[UR36][R4.64] ;  /* 0x0000002404007981 */ /* 0x004ea4000c1e1500 */
[----:B--2---:R-:W-:-:S04]  /*2e00*/  IMAD.U32 R0, R0, 0x10000, RZ ;  /* 0x0001000000007824 */ /* 0x004fc800078e00ff */
[----:B------:R-:W-:-:S04]  /*2e10*/  FMUL.FTZ R0, R0, 1 ;  /* 0x3f80000000007820 */ /* 0x000fc80000410000 */
[----:B------:R0:W2:Y:S01]  /*2e20*/  F2F.F64.F32 R28, R0 ;  /* 0x00000000001c7310 */ /* 0x0000a20000201800 */
[----:B------:R-:W-:Y:S05]  /*2e30*/  BRA `(.L_x_2777) ;  /* 0x0000000400b07947 */ /* 0x000fea0003800000 */
.L_x_2784:
        /* <DEDUP_REMOVED lines=9> */
[----:B--2---:R0:W2:Y:S01]  /*2ed0*/  I2F.F64.U16 R28, R4 ;  /* 0x00000004001c7312 */ /* 0x0040a20000101800 */
[----:B------:R-:W-:Y:S05]  /*2ee0*/  BRA `(.L_x_2777) ;  /* 0x0000000400847947 */ /* 0x000fea0003800000 */
.L_x_2791:
[----:B------:R-:W2:Y:S01]  /*2ef0*/  LDG.E.U8 R4, desc[UR36][R4.64] ;  /* 0x0000002404047981 */ /* 0x000ea2000c1e1100 */
[----:B------:R-:W-:Y:S02]  /*2f00*/  CS2R R28, SRZ ;  /* 0x00000000001c7805 */ /* 0x000fe4000001ff00 */
[----:B--2---:R-:W-:-:S13]  /*2f10*/  ISETP.NE.AND P0, PT, R4, RZ, PT ;  /* 0x000000ff0400720c */ /* 0x004fda0003f05270 */
[----:B------:R-:W-:Y:S05]  /*2f20*/  @!P0 BRA `(.L_x_2777) ;  /* 0x0000000400748947 */ /* 0x000fea0003800000 */
[----:B------:R-:W-:-:S13]  /*2f30*/  ISETP.NE.AND P0, PT, R4, 0x80, PT ;  /* 0x000000800400780c */ /* 0x000fda0003f05270 */
[----:B------:R-:W-:Y:S01]  /*2f40*/  @!P0 IMAD.MOV.U32 R28, RZ, RZ, 0x20000000 ;  /* 0x20000000ff1c8424 */ /* 0x000fe200078e00ff */
        /* <DEDUP_REMOVED lines=15> */
.L_x_2793:
[----:B------:R-:W-:Y:S05]  /*3040*/  BSYNC.RECONVERGENT B0 ;  /* 0x0000000000007941 */ /* 0x000fea0003800200 */
.L_x_2792:
[----:B------:R-:W-:Y:S02]  /*3050*/  SHF.L.U32 R0, R0, 0x14, RZ ;  /* 0x0000001400007819 */ /* 0x000fe400000006ff */
[----:B------:R-:W-:-:S04]  /*3060*/  LEA R3, R3, 0x3b800000, 0x17 ;  /* 0x3b80000003037811 */ /* 0x000fc800078eb8ff */
[----:B------:R-:W-:-:S05]  /*3070*/  LOP3.LUT R0, R3, R0, R7, 0xfe, !PT ;  /* 0x0000000003007212 */ /* 0x000fca00078efe07 */
[----:B------:R-:W-:-:S04]  /*3080*/  FMUL.FTZ R0, R0, 1 ;  /* 0x3f80000000007820 */ /* 0x000fc80000410000 */
[----:B------:R0:W2:Y:S01]  /*3090*/  F2F.F64.F32 R28, R0 ;  /* 0x00000000001c7310 */ /* 0x0000a20000201800 */
[----:B------:R-:W-:Y:S05]  /*30a0*/  BRA `(.L_x_2777) ;  /* 0x0000000400147947 */ /* 0x000fea0003800000 */
.L_x_2790:
        /* <DEDUP_REMOVED lines=21> */
.L_x_2795:
[----:B------:R-:W-:Y:S05]  /*3200*/  BSYNC.RECONVERGENT B0 ;  /* 0x0000000000007941 */ /* 0x000fea0003800200 */
.L_x_2794:
[----:B------:R-:W-:Y:S01]  /*3210*/  IMAD.SHL.U32 R0, R0, 0x200000, RZ ;  /* 0x0020000000007824 */ /* 0x000fe200078e00ff */
[----:B------:R-:W-:-:S04]  /*3220*/  LEA R3, R3, 0x37800000, 0x17 ;  /* 0x3780000003037811 */ /* 0x000fc800078eb8ff */
[----:B------:R-:W-:-:S05]  /*3230*/  LOP3.LUT R0, R3, R0, R7, 0xfe, !PT ;  /* 0x0000000003007212 */ /* 0x000fca00078efe07 */
[----:B------:R-:W-:-:S04]  /*3240*/  FMUL.FTZ R0, R0, 1 ;  /* 0x3f80000000007820 */ /* 0x000fc80000410000 */
[----:B------:R0:W2:Y:S01]  /*3250*/  F2F.F64.F32 R28, R0 ;  /* 0x00000000001c7310 */ /* 0x0000a20000201800 */
[----:B------:R-:W-:Y:S05]  /*3260*/  BRA `(.L_x_2777) ;  /* 0x0000000000a47947 */ /* 0x000fea0003800000 */
.L_x_2789:
[----:B------:R-:W-:-:S09]  /*3270*/  UISETP.NE.AND UP0, UPT, UR4, 0x1c, UPT ;  /* 0x0000001c0400788c */ /* 0x000fd2000bf05270 */
[----:B------:R-:W-:Y:S05]  /*3280*/  BRA.U !UP0, `(.L_x_2796) ;  /* 0x0000000108947547 */ /* 0x000fea000b800000 */
[----:B------:R-:W-:-:S09]  /*3290*/  UISETP.NE.AND UP0, UPT, UR4, 0x1d, UPT ;  /* 0x0000001d0400788c */ /* 0x000fd2000bf05270 */
[----:B------:R-:W-:Y:S05]  /*32a0*/  BRA.U !UP0, `(.L_x_2797) ;  /* 0x0000000108807547 */ /* 0x000fea000b800000 */
[----:B------:R-:W-:-:S09]  /*32b0*/  UISETP.NE.AND UP0, UPT, UR4, 0x2c, UPT ;  /* 0x0000002c0400788c */ /* 0x000fd2000bf05270 */
[----:B------:R-:W-:Y:S05]  /*32c0*/  BRA.U !UP0, `(.L_x_2798) ;  /* 0x0000000108487547 */ /* 0x000fea000b800000 */
.L_x_2776:
[----:B--2---:R-:W-:Y:S01]  /*32d0*/  MOV R0, 0x0 ;  /* 0x0000000000007802 */ /* 0x004fe20000000f00 */
[----:B------:R-:W0:Y:S01]  /*32e0*/  LDCU.64 UR4, c[0x4][0x128] ;  /* 0x01002500ff0477ac */ /* 0x000e220008000a00 */
[----:B------:R-:W-:Y:S02]  /*32f0*/  HFMA2 R8, -RZ, RZ, 0, 4.64916229248046875e-06 ;  /* 0x0000004eff087431 */ /* 0x000fe400000001ff */
[----:B------:R-:W-:Y:S01]  /*3300*/  IMAD.MOV.U32 R12, RZ, RZ, 0x1 ;  /* 0x00000001ff0c7424 */ /* 0x000fe200078e00ff */
[----:B------:R2:W1:Y:S01]  /*3310*/  LDC.64 R14, c[0x4][R0] ;  /* 0x01000000000e7b82 */ /* 0x0004620000000a00 */
        /* <DEDUP_REMOVED lines=8> */
[----:B--2---:R-:W-:-:S07]  /*33a0*/  IMAD.U32 R11, RZ, RZ, UR9 ;  /* 0x00000009ff0b7e24 */ /* 0x004fce000f8e00ff */
[----:B------:R-:W-:-:S07]  /*33b0*/  LEPC R20, `(.L_x_2799) ;  /* 0x000000001014794e */ /* 0x000fce0000000000 */
[----:B-1---5:R-:W-:Y:S05]  /*33c0*/  CALL.ABS.NOINC R14 ;  /* 0x000000000e007343 */ /* 0x022fea0003c00000 */
.L_x_2799:
[----:B------:R-:W-:Y:S01]  /*33d0*/  CS2R R28, SRZ ;  /* 0x00000000001c7805 */ /* 0x000fe2000001ff00 */
[----:B------:R-:W-:Y:S06]  /*33e0*/  BRA `(.L_x_2777) ;  /* 0x0000000000447947 */ /* 0x000fec0003800000 */
.L_x_2798:
[----:B--2---:R-:W2:Y:S01]  /*33f0*/  LDG.E.U8 R0, desc[UR36][R4.64] ;  /* 0x0000002404007981 */ /* 0x004ea2000c1e1100 */
[----:B------:R-:W-:Y:S01]  /*3400*/  MOV R28, 0x0 ;  /* 0x00000000001c7802 */ /* 0x000fe20000000f00 */
[----:B------:R-:W-:Y:S01]  /*3410*/  IMAD.MOV.U32 R29, RZ, RZ, 0x38000000 ;  /* 0x38000000ff1d7424 */ /* 0x000fe200078e00ff */
[----:B--2---:R-:W-:-:S13]  /*3420*/  ISETP.NE.AND P0, PT, R0, RZ, PT ;  /* 0x000000ff0000720c */ /* 0x004fda0003f05270 */
[----:B------:R-:W-:Y:S05]  /*3430*/  @!P0 BRA `(.L_x_2777) ;  /* 0x0000000000308947 */ /* 0x000fea0003800000 */
[----:B------:R-:W-:-:S13]  /*3440*/  ISETP.NE.AND P0, PT, R0, 0xff, PT ;  /* 0x000000ff0000780c */ /* 0x000fda0003f05270 */
[----:B------:R-:W-:Y:S01]  /*3450*/  @P0 IMAD.SHL.U32 R0, R0, 0x800000, RZ ;  /* 0x0080000000000824 */ /* 0x000fe200078e00ff */
[----:B------:R-:W-:Y:S01]  /*3460*/  @!P0 MOV R28, 0x20000000 ;  /* 0x20000000001c8802 */ /* 0x000fe20000000f00 */
[----:B------:R-:W-:Y:S02]  /*3470*/  @!P0 IMAD.MOV.U32 R29, RZ, RZ, 0x7ff80000 ;  /* 0x7ff80000ff1d8424 */ /* 0x000fe400078e00ff */
[----:B------:R-:W-:-:S04]  /*3480*/  @P0 FMUL.FTZ R0, R0, 1 ;  /* 0x3f80000000000820 */ /* 0x000fc80000410000 */
[----:B------:R2:W0:Y:S01]  /*3490*/  @P0 F2F.F64.F32 R28, R0 ;  /* 0x00000000001c0310 */ /* 0x0004220000201800 */
[----:B------:R-:W-:Y:S05]  /*34a0*/  BRA `(.L_x_2777) ;  /* 0x0000000000147947 */ /* 0x000fea0003800000 */
.L_x_2797:
[----:B------:R-:W2:Y:S02]  /*34b0*/  LDG.E.64 R28, desc[UR36][R4.64] ;  /* 0x00000024041c7981 */ /* 0x000ea4000c1e1b00 */
[----:B--2---:R-:W0:Y:S01]  /*34c0*/  I2F.F64.U64 R28, R28 ;  /* 0x0000001c001c7312 */ /* 0x004e220000301800 */
[----:B------:R-:W-:Y:S05]  /*34d0*/  BRA `(.L_x_2777) ;  /* 0x0000000000087947 */ /* 0x000fea0003800000 */
.L_x_2796:
[----:B------:R-:W2:Y:S02]  /*34e0*/  LDG.E R4, desc[UR36][R4.64] ;  /* 0x0000002404047981 */ /* 0x000ea4000c1e1900 */
[----:B--2---:R0:W2:Y:S02]  /*34f0*/  I2F.F64.U32 R28, R4 ;  /* 0x00000004001c7312 */ /* 0x0040a40000201800 */
.L_x_2777:
[----:B------:R-:W-:Y:S05]  /*3500*/  BSYNC.RECONVERGENT B7 ;  /* 0x0000000000077941 */ /* 0x000fea0003800200 */
.L_x_2771:
[----:B------:R-:W-:Y:S02]  /*3510*/  HFMA2 R7, -RZ, RZ, 1.9912109375, 0.00128841400146484375 ;  /* 0x3ff71547ff077431 */ /* 0x000fe400000001ff */
[----:B------:R-:W-:Y:S01]  /*3520*/  IMAD.MOV.U32 R6, RZ, RZ, 0x652b82fe ;  /* 0x652b82feff067424 */ /* 0x000fe200078e00ff */
[----:B0-----:R-:W-:Y:S01]  /*3530*/  MOV R4, 0xfefa39ef ;  /* 0xfefa39ef00047802 */ /* 0x001fe20000000f00 */
[----:B------:R-:W-:Y:S01]  /*3540*/  IMAD.MOV.U32 R8, RZ, RZ, 0x652b82fe ;  /* 0x652b82feff087424 */ /* 0x000fe200078e00ff */
[----:B------:R-:W-:Y:S01]  /*3550*/  MOV R23, 0x3c7abc9e ;  /* 0x3c7abc9e00177802 */ /* 0x000fe20000000f00 */
[----:B------:R-:W-:Y:S01]  /*3560*/  IMAD.MOV.U32 R9, RZ, RZ, 0x3ff71547 ;  /* 0x3ff71547ff097424 */ /* 0x000fe200078e00ff */
[----:B------:R-:W-:Y:S01]  /*3570*/  BSSY.RECONVERGENT B0, `(.L_x_2800) ;  /* 0x000004a000007945 */ /* 0x000fe20003800200 */
[----:B------:R-:W-:Y:S01]  /*3580*/  IMAD.MOV.U32 R5, RZ, RZ, 0x3fe62e42 ;  /* 0x3fe62e42ff057424 */ /* 0x000fe200078e00ff */
[C---:B--2--5:R-:W-:Y:S01]  /*3590*/  DFMA R6, R28.reuse, -R6, 6.75539944105574400000e+15 ;  /* 0x433800001c06742b */ /* 0x064fe20000000806 */
[----:B------:R-:W-:Y:S01]  /*35a0*/  IMAD.MOV.U32 R22, RZ, RZ, 0x3b39803f ;  /* 0x3b39803fff167424 */ /* 0x000fe200078e00ff */
[----:B------:R-:W-:Y:S01]  /*35b0*/  FSETP.GEU.FTZ.AND P2, PT, |R29|, 4.1917929649353027344, PT ;  /* 0x4086232b1d00780b */ /* 0x000fe20003f5e200 */
[----:B------:R-:W-:Y:S01]  /*35c0*/  DFMA R8, R28, R8, 6.75539944105574400000e+15 ;  /* 0x433800001c08742b */ /* 0x000fe20000000008 */
[----:B------:R-:W-:-:S02]  /*35d0*/  IMAD.MOV.U32 R24, RZ, RZ, 0x69ce2bdf ;  /* 0x69ce2bdfff187424 */ /* 0x000fc400078e00ff */
[----:B------:R-:W-:Y:S02]  /*35e0*/  IMAD.MOV.U32 R25, RZ, RZ, 0x3e5ade15 ;  /* 0x3e5ade15ff197424 */ /* 0x000fe400078e00ff */
[----:B------:R-:W-:-:S03]  /*35f0*/  DADD R10, R6, -6.75539944105574400000e+15 ;  /* 0xc3380000060a7429 */ /* 0x000fc60000000000 */
[----:B------:R-:W-:-:S05]  /*3600*/  DADD R14, R8, -6.75539944105574400000e+15 ;  /* 0xc3380000080e7429 */ /* 0x000fca0000000000 */
[----:B------:R-:W-:-:S03]  /*3610*/  DFMA R12, R10, -R4, -R28 ;  /* 0x800000040a0c722b */ /* 0x000fc6000000081c */
[----:B------:R-:W-:-:S05]  /*3620*/  DFMA R20, R14, -R4, R28 ;  /* 0x800000040e14722b */ /* 0x000fca000000001c */
[----:B------:R-:W-:-:S03]  /*3630*/  DFMA R10, R10, -R22, R12 ;  /* 0x800000160a0a722b */ /* 0x000fc6000000000c */
[----:B------:R-:W-:Y:S01]  /*3640*/  DFMA R12, R14, -R22, R20 ;  /* 0x800000160e0c722b */ /* 0x000fe20000000014 */
[----:B------:R-:W-:Y:S01]  /*3650*/  MOV R20, 0xfca213ea ;  /* 0xfca213ea00147802 */ /* 0x000fe20000000f00 */
[----:B------:R-:W-:Y:S01]  /*3660*/  IMAD.MOV.U32 R21, RZ, RZ, 0x3e928af3 ;  /* 0x3e928af3ff157424 */ /* 0x000fe200078e00ff */
[----:B------:R-:W-:Y:S01]  /*3670*/  MOV R23, 0x3ec71dee ;  /* 0x3ec71dee00177802 */ /* 0x000fe20000000f00 */
[----:B------:R-:W-:-:S04]  /*3680*/  IMAD.MOV.U32 R22, RZ, RZ, 0x62401315 ;  /* 0x62401315ff167424 */ /* 0x000fc800078e00ff */
[-CC-:B------:R-:W-:Y:S02]  /*3690*/  DFMA R14, R10, R24.reuse, R20.reuse ;  /* 0x000000180a0e722b */ /* 0x180fe40000000014 */
[----:B------:R-:W-:-:S06]  /*36a0*/  DFMA R20, R12, R24, R20 ;  /* 0x000000180c14722b */ /* 0x000fcc0000000014 */
[--C-:B------:R-:W-:Y:S02]  /*36b0*/  DFMA R14, R10, R14, R22.reuse ;  /* 0x0000000e0a0e722b */ /* 0x100fe40000000016 */
[----:B------:R-:W-:Y:S01]  /*36c0*/  DFMA R20, R12, R20, R22 ;  /* 0x000000140c14722b */ /* 0x000fe20000000016 */
[----:B------:R-:W-:Y:S02]  /*36d0*/  IMAD.MOV.U32 R22, RZ, RZ, 0x7c89eb71 ;  /* 0x7c89eb71ff167424 */ /* 0x000fe400078e00ff */
[----:B------:R-:W-:-:S06]  /*36e0*/  IMAD.MOV.U32 R23, RZ, RZ, 0x3efa0199 ;  /* 0x3efa0199ff177424 */ /* 0x000fcc00078e00ff */
[--C-:B------:R-:W-:Y:S02]  /*36f0*/  DFMA R14, R10, R14, R22.reuse ;  /* 0x0000000e0a0e722b */ /* 0x100fe40000000016 */
[----:B------:R-:W-:Y:S01]  /*3700*/  DFMA R20, R12, R20, R22 ;  /* 0x000000140c14722b */ /* 0x000fe20000000016 */
[----:B------:R-:W-:Y:S01]  /*3710*/  MOV R22, 0x14761f65 ;  /* 0x14761f6500167802 */ /* 0x000fe20000000f00 */
[----:B------:R-:W-:-:S06]  /*3720*/  IMAD.MOV.U32 R23, RZ, RZ, 0x3f2a01a0 ;  /* 0x3f2a01a0ff177424 */ /* 0x000fcc00078e00ff */
[--C-:B------:R-:W-:Y:S02]  /*3730*/  DFMA R14, R10, R14, R22.reuse ;  /* 0x0000000e0a0e722b */ /* 0x100fe40000000016 */
[----:B------:R-:W-:Y:S01]  /*3740*/  DFMA R20, R12, R20, R22 ;  /* 0x000000140c14722b */ /* 0x000fe20000000016 */
[----:B------:R-:W-:Y:S01]  /*3750*/  IMAD.MOV.U32 R22, RZ, RZ, 0x1852b7af ;  /* 0x1852b7afff167424 */ /* 0x000fe200078e00ff */
[----:B------:R-:W-:-:S06]  /*3760*/  MOV R23, 0x3f56c16c ;  /* 0x3f56c16c00177802 */ /* 0x000fcc0000000f00 */
        /* <DEDUP_REMOVED lines=17> */
[----:B------:R-:W-:Y:S02]  /*3880*/  DFMA R20, R12, R20, R22 ;  /* 0x000000140c14722b */ /* 0x000fe40000000016 */
[----:B------:R-:W-:-:S04]  /*3890*/  DADD R22, -RZ, -R28 ;  /* 0x00000000ff167229 */ /* 0x000fc8000000091c */
[----:B------:R-:W-:Y:S02]  /*38a0*/  DFMA R14, R10, R14, 1 ;  /* 0x3ff000000a0e742b */ /* 0x000fe4000000000e */
[----:B------:R-:W-:-:S04]  /*38b0*/  DFMA R20, R12, R20, 1 ;  /* 0x3ff000000c14742b */ /* 0x000fc80000000014 */
[----:B------:R-:W-:Y:S02]  /*38c0*/  FSETP.GEU.FTZ.AND P0, PT, |R23|, 4.1917929649353027344, PT ;  /* 0x4086232b1700780b */ /* 0x000fe40003f1e200 */
[----:B------:R-:W-:Y:S02]  /*38d0*/  DFMA R14, R10, R14, 1 ;  /* 0x3ff000000a0e742b */ /* 0x000fe4000000000e */
[----:B------:R-:W-:-:S08]  /*38e0*/  DFMA R12, R12, R20, 1 ;  /* 0x3ff000000c0c742b */ /* 0x000fd00000000014 */
[----:B------:R-:W-:Y:S01]  /*38f0*/  LEA R33, R6, R15, 0x14 ;  /* 0x0000000f06217211 */ /* 0x000fe200078ea0ff */
[----:B------:R-:W-:Y:S01]  /*3900*/  IMAD.MOV.U32 R32, RZ, RZ, R14 ;  /* 0x000000ffff207224 */ /* 0x000fe200078e000e */
[----:B------:R-:W-:Y:S01]  /*3910*/  MOV R30, R12 ;  /* 0x0000000c001e7202 */ /* 0x000fe20000000f00 */
[----:B------:R-:W-:Y:S01]  /*3920*/  IMAD R31, R8, 0x100000, R13 ;  /* 0x00100000081f7824 */ /* 0x000fe200078e020d */
[----:B------:R-:W-:Y:S06]  /*3930*/  @!P0 BRA `(.L_x_2801) ;  /* 0x0000000000348947 */ /* 0x000fec0003800000 */
[----:B------:R-:W-:Y:S01]  /*3940*/  FSETP.GEU.FTZ.AND P1, PT, |R23|, 4.2275390625, PT ;  /* 0x408748001700780b */ /* 0x000fe20003f3e200 */
[C---:B------:R-:W-:Y:S02]  /*3950*/  DADD R10, -R28.reuse, +INF ;  /* 0x7ff000001c0a7429 */ /* 0x040fe40000000100 */
[----:B------:R-:W-:-:S08]  /*3960*/  DSETP.GT.AND P0, PT, R28, RZ, PT ;  /* 0x000000ff1c00722a */ /* 0x000fd00003f04000 */
[----:B------:R-:W-:Y:S02]  /*3970*/  FSEL R33, R11, RZ, !P0 ;  /* 0x000000ff0b217208 */ /* 0x000fe40004000000 */
[----:B------:R-:W-:Y:S02]  /*3980*/  @!P1 LEA.HI R0, R6, R6, RZ, 0x1 ;  /* 0x0000000606009211 */ /* 0x000fe400078f08ff */
[----:B------:R-:W-:Y:S01]  /*3990*/  FSEL R32, R10, RZ, !P0 ;  /* 0x000000ff0a207208 */ /* 0x000fe20004000000 */
[----:B------:R-:W-:Y:S01]  /*39a0*/  @!P1 IMAD.MOV.U32 R10, RZ, RZ, RZ ;  /* 0x000000ffff0a9224 */ /* 0x000fe200078e00ff */
[----:B------:R-:W-:-:S05]  /*39b0*/  @!P1 SHF.R.S32.HI R7, RZ, 0x1, R0 ;  /* 0x00000001ff079819 */ /* 0x000fca0000011400 */
[----:B------:R-:W-:Y:S02]  /*39c0*/  @!P1 IMAD.IADD R6, R6, 0x1, -R7 ;  /* 0x0000000106069824 */ /* 0x000fe400078e0a07 */
[----:B------:R-:W-:-:S03]  /*39d0*/  @!P1 IMAD R7, R7, 0x100000, R15 ;  /* 0x0010000007079824 */ /* 0x000fc600078e020f */
[----:B------:R-:W-:Y:S02]  /*39e0*/  @!P1 LEA R11, R6, 0x3ff00000, 0x14 ;  /* 0x3ff00000060b9811 */ /* 0x000fe400078ea0ff */
[----:B------:R-:W-:-:S06]  /*39f0*/  @!P1 MOV R6, R14 ;  /* 0x0000000e00069202 */ /* 0x000fcc0000000f00 */
[----:B------:R-:W-:-:S11]  /*3a00*/  @!P1 DMUL R32, R6, R10 ;  /* 0x0000000a06209228 */ /* 0x000fd60000000000 */
.L_x_2801:
[----:B------:R-:W-:Y:S05]  /*3a10*/  BSYNC.RECONVERGENT B0 ;  /* 0x0000000000007941 */ /* 0x000fea0003800200 */
.L_x_2800:
[----:B------:R-:W-:Y:S04]  /*3a20*/  BSSY.RECONVERGENT B0, `(.L_x_2802) ;  /* 0x000000e000007945 */ /* 0x000fe80003800200 */
[----:B------:R-:W-:Y:S05]  /*3a30*/  @!P2 BRA `(.L_x_2803) ;  /* 0x000000000030a947 */ /* 0x000fea0003800000 */
[----:B------:R-:W-:Y:S01]  /*3a40*/  FSETP.GEU.FTZ.AND P0, PT, |R29|, 4.2275390625, PT ;  /* 0x408748001d00780b */ /* 0x000fe20003f1e200 */
[C---:B------:R-:W-:Y:S02]  /*3a50*/  DADD R10, R28.reuse, +INF ;  /* 0x7ff000001c0a7429 */ /* 0x040fe40000000000 */
[----:B------:R-:W-:-:S08]  /*3a60*/  DSETP.GEU.AND P1, PT, R28, RZ, PT ;  /* 0x000000ff1c00722a */ /* 0x000fd00003f2e000 */
[----:B------:R-:W-:Y:S02]  /*3a70*/  FSEL R30, R10, RZ, P1 ;  /* 0x000000ff0a1e7208 */ /* 0x000fe40000800000 */
[----:B------:R-:W-:Y:S02]  /*3a80*/  @!P0 LEA.HI R0, R8, R8, RZ, 0x1 ;  /* 0x0000000808008211 */ /* 0x000fe400078f08ff */
[----:B------:R-:W-:Y:S02]  /*3a90*/  FSEL R31, R11, RZ, P1 ;  /* 0x000000ff0b1f7208 */ /* 0x000fe40000800000 */
[----:B------:R-:W-:-:S04]  /*3aa0*/  @!P0 SHF.R.S32.HI R3, RZ, 0x1, R0 ;  /* 0x00000001ff038819 */ /* 0x000fc80000011400 */
[----:B------:R-:W-:Y:S01]  /*3ab0*/  @!P0 LEA R13, R3, R13, 0x14 ;  /* 0x0000000d030d8211 */ /* 0x000fe200078ea0ff */
[----:B------:R-:W-:-:S05]  /*3ac0*/  @!P0 IMAD.IADD R6, R8, 0x1, -R3 ;  /* 0x0000000108068824 */ /* 0x000fca00078e0a03 */
[----:B------:R-:W-:Y:S01]  /*3ad0*/  @!P0 LEA R7, R6, 0x3ff00000, 0x14 ;  /* 0x3ff0000006078811 */ /* 0x000fe200078ea0ff */
[----:B------:R-:W-:-:S06]  /*3ae0*/  @!P0 IMAD.MOV.U32 R6, RZ, RZ, RZ ;  /* 0x000000ffff068224 */ /* 0x000fcc00078e00ff */
[----:B------:R-:W-:-:S11]  /*3af0*/  @!P0 DMUL R30, R12, R6 ;  /* 0x000000060c1e8228 */ /* 0x000fd60000000000 */
.L_x_2803:
[----:B------:R-:W-:Y:S05]  /*3b00*/  BSYNC.RECONVERGENT B0 ;  /* 0x0000000000007941 */ /* 0x000fea0003800200 */
.L_x_2802:
[C---:B------:R-:W-:Y:S01]  /*3b10*/  FSETP.GEU.FTZ.AND P0, PT, R31.reuse, 1.7916666269302368164, PT ;  /* 0x3fe555551f00780b */ /* 0x040fe20003f1e000 */
[----:B------:R-:W-:Y:S01]  /*3b20*/  BSSY.RECONVERGENT B0, `(.L_x_2804) ;  /* 0x000008c000007945 */ /* 0x000fe20003800200 */
[----:B------:R-:W-:Y:S01]  /*3b30*/  FSETP.GT.FTZ.AND P1, PT, R31, -1.6999999284744262695, PT ;  /* 0xbfd999991f00780b */ /* 0x000fe20003f34000 */
[----:B------:R-:W-:-:S03]  /*3b40*/  DADD R32, R32, 1 ;  /* 0x3ff0000020207429 */ /* 0x000fc60000000000 */
[----:B------:R-:W-:-:S13]  /*3b50*/  PLOP3.LUT P0, PT, P0, P1, PT, 0xf2, 0x2f ;  /* 0x00000000002f781c */ /* 0x000fda0000703e72 */
[----:B------:R-:W-:Y:S05]  /*3b60*/  @P0 BRA `(.L_x_2805) ;  /* 0x0000000000d40947 */ /* 0x000fea0003800000 */
[----:B------:R-:W-:Y:S01]  /*3b70*/  DADD R10, R30, 2 ;  /* 0x400000001e0a7429 */ /* 0x000fe20000000000 */
[----:B------:R-:W-:Y:S01]  /*3b80*/  IMAD.MOV.U32 R4, RZ, RZ, 0x1 ;  /* 0x00000001ff047424 */ /* 0x000fe200078e00ff */
[----:B------:R-:W-:Y:S01]  /*3b90*/  FSETP.GEU.AND P1, PT, |R31|, 6.5827683646048100446e-37, PT ;  /* 0x036000001f00780b */ /* 0x000fe20003f2e200 */
[----:B------:R-:W-:Y:S03]  /*3ba0*/  BSSY.RECONVERGENT B1, `(.L_x_2806) ;  /* 0x0000013000017945 */ /* 0x000fe60003800200 */
[----:B------:R-:W0:Y:S02]  /*3bb0*/  MUFU.RCP64H R5, R11 ;  /* 0x0000000b00057308 */ /* 0x000e240000001800 */
[----:B0-----:R-:W-:-:S08]  /*3bc0*/  DFMA R6, -R10, R4, 1 ;  /* 0x3ff000000a06742b */ /* 0x001fd00000000104 */
[----:B------:R-:W-:-:S08]  /*3bd0*/  DFMA R6, R6, R6, R6 ;  /* 0x000000060606722b */ /* 0x000fd00000000006 */
[----:B------:R-:W-:-:S08]  /*3be0*/  DFMA R6, R4, R6, R4 ;  /* 0x000000060406722b */ /* 0x000fd00000000004 */
[----:B------:R-:W-:-:S08]  /*3bf0*/  DFMA R4, -R10, R6, 1 ;  /* 0x3ff000000a04742b */ /* 0x000fd00000000106 */
[----:B------:R-:W-:-:S08]  /*3c00*/  DFMA R4, R6, R4, R6 ;  /* 0x000000040604722b */ /* 0x000fd00000000006 */
[----:B------:R-:W-:-:S08]  /*3c10*/  DMUL R6, R4, R30 ;  /* 0x0000001e04067228 */ /* 0x000fd00000000000 */
[----:B------:R-:W-:-:S08]  /*3c20*/  DFMA R8, -R10, R6, R30 ;  /* 0x000000060a08722b */ /* 0x000fd0000000011e */
[----:B------:R-:W-:-:S10]  /*3c30*/  DFMA R4, R4, R8, R6 ;  /* 0x000000080404722b */ /* 0x000fd40000000006 */
[----:B------:R-:W-:-:S05]  /*3c40*/  FFMA R0, RZ, R11, R5 ;  /* 0x0000000bff007223 */ /* 0x000fca0000000005 */
[----:B------:R-:W-:-:S13]  /*3c50*/  FSETP.GT.AND P0, PT, |R0|, 1.469367938527859385e-39, PT ;  /* 0x001000000000780b */ /* 0x000fda0003f04200 */
[----:B------:R-:W-:Y:S05]  /*3c60*/  @P0 BRA P1, `(.L_x_2807) ;  /* 0x0000000000180947 */ /* 0x000fea0000800000 */
[----:B------:R-:W-:Y:S01]  /*3c70*/  MOV R12, R30 ;  /* 0x0000001e000c7202 */ /* 0x000fe20000000f00 */
[----:B------:R-:W-:Y:S01]  /*3c80*/  IMAD.MOV.U32 R13, RZ, RZ, R31 ;  /* 0x000000ffff0d7224 */ /* 0x000fe200078e001f */
[----:B------:R-:W-:-:S07]  /*3c90*/  MOV R0, 0x3cb0 ;  /* 0x00003cb000007802 */ /* 0x000fce0000000f00 */
[----:B-1-34-:R-:W-:Y:S05]  /*3ca0*/  CALL.REL.NOINC `($__internal_1_$__cuda_sm20_div_rn_f64_full) ;  /* 0x0000013400787944 */ /* 0x01afea0003c00000 */
[----:B------:R-:W-:Y:S01]  /*3cb0*/  IMAD.MOV.U32 R4, RZ, RZ, R20 ;  /* 0x000000ffff047224 */ /* 0x000fe200078e0014 */
[----:B------:R-:W-:-:S07]  /*3cc0*/  MOV R5, R21 ;  /* 0x0000001500057202 */ /* 0x000fce0000000f00 */
.L_x_2807:
[----:B------:R-:W-:Y:S05]  /*3cd0*/  BSYNC.RECONVERGENT B1 ;  /* 0x0000000000017941 */ /* 0x000fea0003800200 */
.L_x_2806:
[----:B------:R-:W-:Y:S01]  /*3ce0*/  DMUL R4, R4, -R30 ;  /* 0x8000001e04047228 */ /* 0x000fe20000000000 */
[----:B------:R-:W-:Y:S01]  /*3cf0*/  IMAD.MOV.U32 R10, RZ, RZ, -0x314d23bc ;  /* 0xceb2dc44ff0a7424 */ /* 0x000fe200078e00ff */
[----:B------:R-:W-:Y:S01]  /*3d00*/  UMOV UR4, 0x2fbe14b5 ;  /* 0x2fbe14b500047882 */ /* 0x000fe20000000000 */
[----:B------:R-:W-:Y:S01]  /*3d10*/  IMAD.MOV.U32 R11, RZ, RZ, 0x3ed087ff ;  /* 0x3ed087ffff0b7424 */ /* 0x000fe200078e00ff */
[----:B------:R-:W-:-:S04]  /*3d20*/  UMOV UR5, 0x3eb372fb ;  /* 0x3eb372fb00057882 */ /* 0x000fc80000000000 */
[----:B------:R-:W-:-:S08]  /*3d30*/  DADD R6, R4, R30 ;  /* 0x0000000004067229 */ /* 0x000fd0000000001e */
[----:B------:R-:W-:-:S08]  /*3d40*/  DMUL R8, R6, R6 ;  /* 0x0000000606087228 */ /* 0x000fd00000000000 */
[----:B------:R-:W-:Y:S01]  /*3d50*/  DFMA R10, R8, UR4, R10 ;  /* 0x00000004080a7c2b */ /* 0x000fe2000800000a */
[----:B------:R-:W-:Y:S01]  /*3d60*/  UMOV UR4, 0x890f468c ;  /* 0x890f468c00047882 */ /* 0x000fe20000000000 */
[----:B------:R-:W-:-:S06]  /*3d70*/  UMOV UR5, 0x3ef3b9ff ;  /* 0x3ef3b9ff00057882 */ /* 0x000fcc0000000000 */
[----:B------:R-:W-:Y:S01]  /*3d80*/  DFMA R10, R8, R10, UR4 ;  /* 0x00000004080a7e2b */ /* 0x000fe2000800000a */
        /* <DEDUP_REMOVED lines=14> */
[----:B------:R-:W-:-:S08]  /*3e70*/  DFMA R10, R8, R10, UR4 ;  /* 0x00000004080a7e2b */ /* 0x000fd0000800000a */
[----:B------:R-:W-:-:S08]  /*3e80*/  DMUL R10, R8, R10 ;  /* 0x0000000a080a7228 */ /* 0x000fd00000000000 */
[----:B------:R-:W-:-:S08]  /*3e90*/  DFMA R10, R6, R10, R4 ;  /* 0x0000000a060a722b */ /* 0x000fd00000000004 */
[----:B------:R-:W-:Y:S01]  /*3ea0*/  DADD R30, R10, R30 ;  /* 0x000000000a1e7229 */ /* 0x000fe2000000001e */
[----:B------:R-:W-:Y:S10]  /*3eb0*/  BRA `(.L_x_2808) ;  /* 0x0000000400487947 */ /* 0x000ff40003800000 */
.L_x_2805:
[----:B------:R-:W-:-:S10]  /*3ec0*/  DADD R30, R30, 1 ;  /* 0x3ff000001e1e7429 */ /* 0x000fd40000000000 */
[----:B------:R-:W-:Y:S01]  /*3ed0*/  ISETP.GT.AND P0, PT, R31, 0xfffff, PT ;  /* 0x000fffff1f00780c */ /* 0x000fe20003f04270 */
[--C-:B------:R-:W-:Y:S01]  /*3ee0*/  IMAD.MOV.U32 R7, RZ, RZ, R31.reuse ;  /* 0x000000ffff077224 */ /* 0x100fe200078e001f */
[----:B------:R-:W-:Y:S01]  /*3ef0*/  MOV R6, R30 ;  /* 0x0000001e00067202 */ /* 0x000fe20000000f00 */
[----:B------:R-:W-:-:S10]  /*3f00*/  IMAD.MOV.U32 R3, RZ, RZ, R31 ;  /* 0x000000ffff037224 */ /* 0x000fd400078e001f */
[----:B------:R-:W-:-:S10]  /*3f10*/  @!P0 DMUL R6, R6, 1.80143985094819840000e+16 ;  /* 0x4350000006068828 */ /* 0x000fd40000000000 */
[----:B------:R-:W-:Y:S01]  /*3f20*/  @!P0 MOV R3, R7 ;  /* 0x0000000700038202 */ /* 0x000fe20000000f00 */
[----:B------:R-:W-:-:S04]  /*3f30*/  @!P0 IMAD.MOV.U32 R30, RZ, RZ, R6 ;  /* 0x000000ffff1e8224 */ /* 0x000fc800078e0006 */
[----:B------:R-:W-:-:S05]  /*3f40*/  VIADD R0, R3, 0xffffffff ;  /* 0xffffffff03007836 */ /* 0x000fca0000000000 */
[----:B------:R-:W-:Y:S01]  /*3f50*/  ISETP.GT.U32.AND P1, PT, R0, 0x7feffffe, PT ;  /* 0x7feffffe0000780c */ /* 0x000fe20003f24070 */
[----:B------:R-:W-:Y:S01]  /*3f60*/  IMAD.MOV.U32 R0, RZ, RZ, -0x3ff ;  /* 0xfffffc01ff007424 */ /* 0x000fe200078e00ff */
[----:B------:R-:W-:-:S11]  /*3f70*/  @!P0 MOV R0, 0xfffffbcb ;  /* 0xfffffbcb00008802 */ /* 0x000fd60000000f00 */
[----:B------:R-:W-:Y:S05]  /*3f80*/  @P1 BRA `(.L_x_2809) ;  /* 0x0000000000fc1947 */ /* 0x000fea0003800000 */
[----:B------:R-:W-:Y:S01]  /*3f90*/  LOP3.LUT R6, R3, 0xfffff, RZ, 0xc0, !PT ;  /* 0x000fffff03067812 */ /* 0x000fe200078ec0ff */
[----:B------:R-:W-:Y:S01]  /*3fa0*/  IMAD.MOV.U32 R8, RZ, RZ, RZ ;  /* 0x000000ffff087224 */ /* 0x000fe200078e00ff */
[----:B------:R-:W-:Y:S01]  /*3fb0*/  MOV R20, 0x8b7a8b04 ;  /* 0x8b7a8b0400147802 */ /* 0x000fe20000000f00 */
[----:B------:R-:W-:Y:S01]  /*3fc0*/  IMAD.MOV.U32 R21, RZ, RZ, 0x3ed0ee25 ;  /* 0x3ed0ee25ff157424 */ /* 0x000fe200078e00ff */
[----:B------:R-:W-:Y:S01]  /*3fd0*/  LOP3.LUT R7, R6, 0x3ff00000, RZ, 0xfc, !PT ;  /* 0x3ff0000006077812 */ /* 0x000fe200078efcff */
[----:B------:R-:W-:Y:S01]  /*3fe0*/  IMAD.MOV.U32 R6, RZ, RZ, R30 ;  /* 0x000000ffff067224 */ /* 0x000fe200078e001e */
[----:B------:R-:W-:Y:S01]  /*3ff0*/  UMOV UR4, 0x3ae80f1e ;  /* 0x3ae80f1e00047882 */ /* 0x000fe20000000000 */
[----:B------:R-:W-:Y:S01]  /*4000*/  UMOV UR5, 0x3eb1380b ;  /* 0x3eb1380b00057882 */ /* 0x000fe20000000000 */
[----:B------:R-:W-:Y:S01]  /*4010*/  ISETP.GE.U32.AND P0, PT, R7, 0x3ff6a09f, PT ;  /* 0x3ff6a09f0700780c */ /* 0x000fe20003f06070 */
[----:B------:R-:W-:Y:S01]  /*4020*/  UMOV UR6, 0x80000000 ;  /* 0x8000000000067882 */ /* 0x000fe20000000000 */
[----:B------:R-:W-:Y:S01]  /*4030*/  LEA.HI R0, R3, R0, RZ, 0xc ;  /* 0x0000000003007211 */ /* 0x000fe200078f60ff */
[----:B------:R-:W-:Y:S01]  /*4040*/  UMOV UR7, 0x43300000 ;  /* 0x4330000000077882 */ /* 0x000fe20000000000 */
[----:B------:R-:W-:-:S09]  /*4050*/  MOV R25, 0x43300000 ;  /* 0x4330000000197802 */ /* 0x000fd20000000f00 */
[----:B------:R-:W-:Y:S01]  /*4060*/  @P0 IADD3 R9, PT, PT, R7, -0x100000, RZ ;  /* 0xfff0000007090810 */ /* 0x000fe20007ffe0ff */
[----:B------:R-:W-:-:S04]  /*4070*/  @P0 VIADD R0, R0, 0x1 ;  /* 0x0000000100000836 */ /* 0x000fc80000000000 */
[----:B------:R-:W-:Y:S01]  /*4080*/  @P0 IMAD.MOV.U32 R7, RZ, RZ, R9 ;  /* 0x000000ffff070224 */ /* 0x000fe200078e0009 */
[----:B------:R-:W-:-:S05]  /*4090*/  LOP3.LUT R24, R0, 0x80000000, RZ, 0x3c, !PT ;  /* 0x8000000000187812 */ /* 0x000fca00078e3cff */
[C---:B------:R-:W-:Y:S02]  /*40a0*/  DADD R14, R6.reuse, 1 ;  /* 0x3ff00000060e7429 */ /* 0x040fe40000000000 */
[----:B------:R-:W-:-:S04]  /*40b0*/  DADD R6, R6, -1 ;  /* 0xbff0000006067429 */ /* 0x000fc80000000000 */
[----:B------:R-:W0:Y:S02]  /*40c0*/  MUFU.RCP64H R9, R15 ;  /* 0x0000000f00097308 */ /* 0x000e240000001800 */
[----:B0-----:R-:W-:-:S08]  /*40d0*/  DFMA R10, -R14, R8, 1 ;  /* 0x3ff000000e0a742b */ /* 0x001fd00000000108 */
[----:B------:R-:W-:-:S08]  /*40e0*/  DFMA R10, R10, R10, R10 ;  /* 0x0000000a0a0a722b */ /* 0x000fd0000000000a */
[----:B------:R-:W-:-:S08]  /*40f0*/  DFMA R8, R8, R10, R8 ;  /* 0x0000000a0808722b */ /* 0x000fd00000000008 */
[----:B------:R-:W-:-:S08]  /*4100*/  DMUL R10, R6, R8 ;  /* 0x00000008060a7228 */ /* 0x000fd00000000000 */
[----:B------:R-:W-:-:S08]  /*4110*/  DFMA R10, R6, R8, R10 ;  /* 0x00000008060a722b */ /* 0x000fd0000000000a */
[----:B------:R-:W-:Y:S02]  /*4120*/  DMUL R12, R10, R10 ;  /* 0x0000000a0a0c7228 */ /* 0x000fe40000000000 */
[----:B------:R-:W-:-:S06]  /*4130*/  DADD R22, R6, -R10 ;  /* 0x0000000006167229 */ /* 0x000fcc000000080a */
[----:B------:R-:W-:Y:S01]  /*4140*/  DFMA R14, R12, UR4, R20 ;  /* 0x000000040c0e7c2b */ /* 0x000fe20008000014 */
[----:B------:R-:W-:Y:S01]  /*4150*/  UMOV UR4, 0x9f02676f ;  /* 0x9f02676f00047882 */ /* 0x000fe20000000000 */
[----:B------:R-:W-:Y:S01]  /*4160*/  UMOV UR5, 0x3ef3b266 ;  /* 0x3ef3b26600057882 */ /* 0x000fe20000000000 */
[----:B------:R-:W-:-:S05]  /*4170*/  DADD R22, R22, R22 ;  /* 0x0000000016167229 */ /* 0x000fca0000000016 */
[----:B------:R-:W-:Y:S01]  /*4180*/  DFMA R14, R12, R14, UR4 ;  /* 0x000000040c0e7e2b */ /* 0x000fe2000800000e */
[----:B------:R-:W-:Y:S01]  /*4190*/  UMOV UR4, 0xa9ab0956 ;  /* 0xa9ab095600047882 */ /* 0x000fe20000000000 */
[----:B------:R-:W-:Y:S01]  /*41a0*/  UMOV UR5, 0x3f1745cb ;  /* 0x3f1745cb00057882 */ /* 0x000fe20000000000 */
[----:B------:R-:W-:-:S05]  /*41b0*/  DFMA R22, R6, -R10, R22 ;  /* 0x8000000a0616722b */ /* 0x000fca0000000016 */
[----:B------:R-:W-:Y:S01]  /*41c0*/  DFMA R14, R12, R14, UR4 ;  /* 0x000000040c0e7e2b */ /* 0x000fe2000800000e */
[----:B------:R-:W-:Y:S01]  /*41d0*/  UMOV UR4, 0x2d1b5154 ;  /* 0x2d1b515400047882 */ /* 0x000fe20000000000 */
[----:B------:R-:W-:Y:S01]  /*41e0*/  UMOV UR5, 0x3f3c71c7 ;  /* 0x3f3c71c700057882 */ /* 0x000fe20000000000 */
[----:B------:R-:W-:-:S05]  /*41f0*/  DMUL R22, R8, R22 ;  /* 0x0000001608167228 */ /* 0x000fca0000000000 */
[----:B------:R-:W-:Y:S01]  /*4200*/  DFMA R14, R12, R14, UR4 ;  /* 0x000000040c0e7e2b */ /* 0x000fe2000800000e */
[----:B------:R-:W-:Y:S01]  /*4210*/  UMOV UR4, 0x923be72d ;  /* 0x923be72d00047882 */ /* 0x000fe20000000000 */
[----:B------:R-:W-:-:S06]  /*4220*/  UMOV UR5, 0x3f624924 ;  /* 0x3f62492400057882 */ /* 0x000fcc0000000000 */
[----:B------:R-:W-:Y:S01]  /*4230*/  DFMA R20, R12, R14, UR4 ;  /* 0x000000040c147e2b */ /* 0x000fe2000800000e */
[----:B------:R-:W-:Y:S01]  /*4240*/  UMOV UR4, 0x9999a3c4 ;  /* 0x9999a3c400047882 */ /* 0x000fe20000000000 */
[----:B------:R-:W-:Y:S01]  /*4250*/  UMOV UR5, 0x3f899999 ;  /* 0x3f89999900057882 */ /* 0x000fe20000000000 */
[----:B------:R-:W-:Y:S01]  /*4260*/  DADD R14, R24, -UR6 ;  /* 0x80000006180e7e29 */ /* 0x000fe20008000000 */
[----:B------:R-:W-:Y:S01]  /*4270*/  UMOV UR6, 0xfefa39ef ;  /* 0xfefa39ef00067882 */ /* 0x000fe20000000000 */
[----:B------:R-:W-:-:S03]  /*4280*/  UMOV UR7, 0x3fe62e42 ;  /* 0x3fe62e4200077882 */ /* 0x000fc60000000000 */
[----:B------:R-:W-:Y:S01]  /*4290*/  DFMA R20, R12, R20, UR4 ;  /* 0x000000040c147e2b */ /* 0x000fe20008000014 */
[----:B------:R-:W-:Y:S01]  /*42a0*/  UMOV UR4, 0x55555554 ;  /* 0x5555555400047882 */ /* 0x000fe20000000000 */
[----:B------:R-:W-:Y:S01]  /*42b0*/  UMOV UR5, 0x3fb55555 ;  /* 0x3fb5555500057882 */ /* 0x000fe20000000000 */
[----:B------:R-:W-:-:S05]  /*42c0*/  DFMA R30, R14, UR6, R10 ;  /* 0x000000060e1e7c2b */ /* 0x000fca000800000a */
[----:B------:R-:W-:Y:S01]  /*42d0*/  DFMA R20, R12, R20, UR4 ;  /* 0x000000040c147e2b */ /* 0x000fe20008000014 */
[----:B------:R-:W-:Y:S01]  /*42e0*/  UMOV UR4, 0x3b39803f ;  /* 0x3b39803f00047882 */ /* 0x000fe20000000000 */
[----:B------:R-:W-:Y:S01]  /*42f0*/  UMOV UR5, 0x3c7abc9e ;  /* 0x3c7abc9e00057882 */ /* 0x000fe20000000000 */
[----:B------:R-:W-:-:S05]  /*4300*/  DFMA R4, R14, -R4, R30 ;  /* 0x800000040e04722b */ /* 0x000fca000000001e */
[----:B------:R-:W-:-:S03]  /*4310*/  DMUL R20, R12, R20 ;  /* 0x000000140c147228 */ /* 0x000fc60000000000 */
[----:B------:R-:W-:-:S05]  /*4320*/  DADD R4, -R10, R4 ;  /* 0x000000000a047229 */ /* 0x000fca0000000104 */
[----:B------:R-:W-:-:S08]  /*4330*/  DFMA R20, R10, R20, R22 ;  /* 0x000000140a14722b */ /* 0x000fd00000000016 */
[----:B------:R-:W-:-:S08]  /*4340*/  DADD R4, R20, -R4 ;  /* 0x0000000014047229 */ /* 0x000fd00000000804 */
[----:B------:R-:W-:-:S08]  /*4350*/  DFMA R4, R14, UR4, R4 ;  /* 0x000000040e047c2b */ /* 0x000fd00008000004 */
[----:B------:R-:W-:Y:S01]  /*4360*/  DADD R30, R30, R4 ;  /* 0x000000001e1e7229 */ /* 0x000fe20000000004 */
[----:B------:R-:W-:Y:S10]  /*4370*/  BRA `(.L_x_2808) ;  /* 0x0000000000187947 */ /* 0x000ff40003800000 */
.L_x_2809:
[----:B------:R-:W-:Y:S01]  /*4380*/  IMAD.MOV.U32 R4, RZ, RZ, 0x0 ;  /* 0x00000000ff047424 */ /* 0x000fe200078e00ff */
[----:B------:R-:W-:Y:S01]  /*4390*/  LOP3.LUT P0, RZ, R7, 0x7fffffff, RZ, 0xc0, !PT ;  /* 0x7fffffff07ff7812 */ /* 0x000fe2000780c0ff */
[----:B------:R-:W-:-:S06]  /*43a0*/  IMAD.MOV.U32 R5, RZ, RZ, 0x7ff00000 ;  /* 0x7ff00000ff057424 */ /* 0x000fcc00078e00ff */
[----:B------:R-:W-:-:S10]  /*43b0*/  DFMA R4, R6, R4, +INF ;  /* 0x7ff000000604742b */ /* 0x000fd40000000004 */
[----:B------:R-:W-:Y:S02]  /*43c0*/  FSEL R30, R4, RZ, P0 ;  /* 0x000000ff041e7208 */ /* 0x000fe40000000000 */
[----:B------:R-:W-:-:S07]  /*43d0*/  FSEL R31, R5, -QNAN , P0 ;  /* 0xfff00000051f7808 */ /* 0x000fce0000000000 */
.L_x_2808:
[----:B------:R-:W-:Y:S05]  /*43e0*/  BSYNC.RECONVERGENT B0 ;  /* 0x0000000000007941 */ /* 0x000fea0003800200 */
.L_x_2804:
[----:B------:R-:W-:Y:S01]  /*43f0*/  LOP3.LUT R5, R31, 0x7fffffff, RZ, 0xc0, !PT ;  /* 0x7fffffff1f057812 */ /* 0x000fe200078ec0ff */
[----:B------:R-:W-:Y:S01]  /*4400*/  UMOV UR4, 0x24dd2f1a ;  /* 0x24dd2f1a00047882 */ /* 0x000fe20000000000 */
[----:B------:R-:W-:Y:S01]  /*4410*/  MOV R4, R30 ;  /* 0x0000001e00047202 */ /* 0x000fe20000000f00 */
[----:B------:R-:W-:Y:S01]  /*4420*/  UMOV UR5, 0x3fe4f922 ;  /* 0x3fe4f92200057882 */ /* 0x000fe20000000000 */
[----:B------:R-:W-:Y:S04]  /*4430*/  BSSY.RECONVERGENT B0, `(.L_x_2810) ;  /* 0x0000065000007945 */ /* 0x000fe80003800200 */
[----:B------:R-:W-:-:S14]  /*4440*/  DSETP.GE.AND P0, PT, R4, UR4, PT ;  /* 0x0000000404007e2a */ /* 0x000fdc000bf06000 */
[----:B------:R-:W-:Y:S05]  /*4450*/  @!P0 BRA `(.L_x_2811) ;  /* 0x0000000000fc8947 */ /* 0x000fea0003800000 */
[----:B------:R-:W-:Y:S01]  /*4460*/  DADD R8, R4, R4 ;  /* 0x0000000004087229 */ /* 0x000fe20000000004 */
[----:B------:R-:W-:Y:S01]  /*4470*/  UMOV UR4, 0xf0000000 ;  /* 0xf000000000047882 */ /* 0x000fe20000000000 */
[----:B------:R-:W-:Y:S01]  /*4480*/  UMOV UR5, 0x380fffff ;  /* 0x380fffff00057882 */ /* 0x000fe20000000000 */
[----:B------:R-:W-:Y:S02]  /*4490*/  IMAD.MOV.U32 R10, RZ, RZ, -0x7649667 ;  /* 0xf89b6999ff0a7424 */ /* 0x000fe400078e00ff */
[----:B------:R-:W-:Y:S01]  /*44a0*/  IMAD.MOV.U32 R11, RZ, RZ, 0x3e928a27 ;  /* 0x3e928a27ff0b7424 */ /* 0x000fe200078e00ff */
[----:B------:R-:W0:Y:S02]  /*44b0*/  F2F.F32.F64 R0, R8 ;  /* 0x0000000800007310 */ /* 0x000e240000301000 */
[----:B------:R-:W-:Y:S01]  /*44c0*/  DSETP.GEU.AND P0, PT, |R8|, UR4, PT ;  /* 0x0000000408007e2a */ /* 0x000fe2000bf0e200 */
[----:B------:R-:W-:Y:S01]  /*44d0*/  UMOV UR4, 0xfefa39ef ;  /* 0xfefa39ef00047882 */ /* 0x000fe20000000000 */
[----:B------:R-:W-:-:S12]  /*44e0*/  UMOV UR5, 0x3fe62e42 ;  /* 0x3fe62e4200057882 */ /* 0x000fd80000000000 */
[----:B0-----:R-:W-:Y:S01]  /*44f0*/  @!P0 FMUL R0, R0, 1.175494350822287508e-38 ;  /* 0x0080000000008820 */ /* 0x001fe20000400000 */
[----:B------:R-:W-:-:S03]  /*4500*/  ISETP.GT.U32.AND P0, PT, R5, 0x40330fc1, PT ;  /* 0x40330fc10500780c */ /* 0x000fc60003f04070 */
[----:B------:R-:W-:-:S06]  /*4510*/  FMUL.FTZ R0, R0, 1.4426950216293334961 ;  /* 0x3fb8aa3b00007820 */ /* 0x000fcc0000410000 */
[----:B------:R-:W0:Y:S02]  /*4520*/  FRND R0, R0 ;  /* 0x0000000000007307 */ /* 0x000e240000201000 */
[----:B0-----:R-:W-:-:S06]  /*4530*/  FMUL.FTZ R3, R0, 1 ;  /* 0x3f80000000037820 */ /* 0x001fcc0000410000 */
[----:B------:R-:W0:Y:S08]  /*4540*/  MUFU.EX2 R0, R0 ;  /* 0x0000000000007308 */ /* 0x000e300000000800 */
[----:B------:R0:W2:Y:S02]  /*4550*/  F2F.F64.F32 R6, R3 ;  /* 0x0000000300067310 */ /* 0x0000a40000201800 */
[----:B0-----:R-:W-:Y:S01]  /*4560*/  FMUL.FTZ R3, R0, 1 ;  /* 0x3f80000000037820 */ /* 0x001fe20000410000 */
[----:B--2---:R-:W-:Y:S01]  /*4570*/  DFMA R6, R6, -UR4, R8 ;  /* 0x8000000406067c2b */ /* 0x004fe20008000008 */
[----:B------:R-:W-:Y:S01]  /*4580*/  UMOV UR4, 0xa4741b81 ;  /* 0xa4741b8100047882 */ /* 0x000fe20000000000 */
[----:B------:R-:W-:-:S06]  /*4590*/  UMOV UR5, 0x3e5ae904 ;  /* 0x3e5ae90400057882 */ /* 0x000fcc0000000000 */
[C---:B------:R-:W-:Y:S01]  /*45a0*/  DFMA R8, R6.reuse, UR4, R10 ;  /* 0x0000000406087c2b */ /* 0x040fe2000800000a */
[----:B------:R-:W-:Y:S01]  /*45b0*/  UMOV UR4, 0x15ff7e07 ;  /* 0x15ff7e0700047882 */ /* 0x000fe20000000000 */
[----:B------:R-:W-:Y:S01]  /*45c0*/  UMOV UR5, 0x3ec71de7 ;  /* 0x3ec71de700057882 */ /* 0x000fe20000000000 */
[----:B------:R-:W0:Y:S05]  /*45d0*/  F2F.F64.F32 R10, R3 ;  /* 0x00000003000a7310 */ /* 0x000e2a0000201800 */
[----:B------:R-:W-:Y:S01]  /*45e0*/  DFMA R8, R6, R8, UR4 ;  /* 0x0000000406087e2b */ /* 0x000fe20008000008 */
[----:B------:R-:W-:Y:S01]  /*45f0*/  UMOV UR4, 0x6b0ac45a ;  /* 0x6b0ac45a00047882 */ /* 0x000fe20000000000 */
[----:B------:R-:W-:-:S06]  /*4600*/  UMOV UR5, 0x3efa019a ;  /* 0x3efa019a00057882 */ /* 0x000fcc0000000000 */
[----:B------:R-:W-:Y:S01]  /*4610*/  DFMA R8, R6, R8, UR4 ;  /* 0x0000000406087e2b */ /* 0x000fe20008000008 */
[----:B------:R-:W-:Y:S01]  /*4620*/  UMOV UR4, 0x17eed94f ;  /* 0x17eed94f00047882 */ /* 0x000fe20000000000 */
[----:B------:R-:W-:Y:S01]  /*4630*/  UMOV UR5, 0x3f2a01a0 ;  /* 0x3f2a01a000057882 */ /* 0x000fe20000000000 */
[----:B0-----:R-:W-:-:S05]  /*4640*/  DADD R12, -R10, 1 ;  /* 0x3ff000000a0c7429 */ /* 0x001fca0000000100 */
        /* <DEDUP_REMOVED lines=17> */
[----:B------:R-:W-:Y:S01]  /*4760*/  DFMA R8, R6, R8, R6 ;  /* 0x000000080608722b */ /* 0x000fe20000000006 */
[----:B------:R-:W-:-:S07]  /*4770*/  MOV R6, RZ ;  /* 0x000000ff00067202 */ /* 0x000fce0000000f00 */
[----:B------:R-:W-:-:S08]  /*4780*/  DFMA R8, -R8, R10, R12 ;  /* 0x0000000a0808722b */ /* 0x000fd0000000010c */
[----:B------:R-:W-:-:S06]  /*4790*/  DADD R8, -R8, 2 ;  /* 0x4000000008087429 */ /* 0x000fcc0000000100 */
[----:B------:R-:W0:Y:S02]  /*47a0*/  MUFU.RCP64H R7, R9 ;  /* 0x0000000900077308 */ /* 0x000e240000001800 */
[----:B0-----:R-:W-:-:S08]  /*47b0*/  DFMA R10, -R8, R6, 1 ;  /* 0x3ff00000080a742b */ /* 0x001fd00000000106 */
[----:B------:R-:W-:-:S08]  /*47c0*/  DFMA R10, R10, R10, R10 ;  /* 0x0000000a0a0a722b */ /* 0x000fd0000000000a */
[----:B------:R-:W-:Y:S01]  /*47d0*/  DFMA R10, R6, R10, R6 ;  /* 0x0000000a060a722b */ /* 0x000fe20000000006 */
[----:B------:R-:W-:Y:S02]  /*47e0*/  IMAD.MOV.U32 R6, RZ, RZ, 0x0 ;  /* 0x00000000ff067424 */ /* 0x000fe400078e00ff */
[----:B------:R-:W-:-:S06]  /*47f0*/  IMAD.MOV.U32 R7, RZ, RZ, 0x40000000 ;  /* 0x40000000ff077424 */ /* 0x000fcc00078e00ff */
[----:B------:R-:W-:-:S10]  /*4800*/  DFMA R10, R10, -R6, 1 ;  /* 0x3ff000000a0a742b */ /* 0x000fd40000000806 */
[----:B------:R-:W-:Y:S02]  /*4810*/  FSEL R3, R11, 1.875, !P0 ;  /* 0x3ff000000b037808 */ /* 0x000fe40004000000 */
[----:B------:R-:W-:Y:S02]  /*4820*/  FSEL R30, R10, RZ, !P0 ;  /* 0x000000ff0a1e7208 */ /* 0x000fe40004000000 */
[----:B------:R-:W-:Y:S01]  /*4830*/  LOP3.LUT R31, R3, 0x80000000, R31, 0xb8, !PT ;  /* 0x80000000031f7812 */ /* 0x000fe200078eb81f */
[----:B------:R-:W-:Y:S06]  /*4840*/  BRA `(.L_x_2812) ;  /* 0x00000000008c7947 */ /* 0x000fec0003800000 */
.L_x_2811:
[----:B------:R-:W-:Y:S01]  /*4850*/  DMUL R4, R30, R30 ;  /* 0x0000001e1e047228 */ /* 0x000fe20000000000 */
[----:B------:R-:W-:Y:S01]  /*4860*/  MOV R6, 0x420afc3d ;  /* 0x420afc3d00067802 */ /* 0x000fe20000000f00 */
[----:B------:R-:W-:Y:S01]  /*4870*/  IMAD.MOV.U32 R7, RZ, RZ, 0x3f14359f ;  /* 0x3f14359fff077424 */ /* 0x000fe200078e00ff */
[----:B------:R-:W-:Y:S01]  /*4880*/  UMOV UR4, 0xe2f5e964 ;  /* 0xe2f5e96400047882 */ /* 0x000fe20000000000 */
[----:B------:R-:W-:-:S04]  /*4890*/  UMOV UR5, 0x3ef0bc46 ;  /* 0x3ef0bc4600057882 */ /* 0x000fc80000000000 */
[----:B------:R-:W-:Y:S01]  /*48a0*/  DFMA R6, R4, -UR4, R6 ;  /* 0x8000000404067c2b */ /* 0x000fe20008000006 */
[----:B------:R-:W-:Y:S01]  /*48b0*/  UMOV UR4, 0x728c5d84 ;  /* 0x728c5d8400047882 */ /* 0x000fe20000000000 */
[----:B------:R-:W-:-:S06]  /*48c0*/  UMOV UR5, 0x3f2df9f0 ;  /* 0x3f2df9f000057882 */ /* 0x000fcc0000000000 */
[----:B------:R-:W-:Y:S01]  /*48d0*/  DFMA R6, R4, R6, -UR4 ;  /* 0x8000000404067e2b */ /* 0x000fe20008000006 */
[----:B------:R-:W-:Y:S01]  /*48e0*/  UMOV UR4, 0xcec4f033 ;  /* 0xcec4f03300047882 */ /* 0x000fe20000000000 */
[----:B------:R-:W-:-:S06]  /*48f0*/  UMOV UR5, 0x3f4337d1 ;  /* 0x3f4337d100057882 */ /* 0x000fcc0000000000 */
[----:B------:R-:W-:Y:S01]  /*4900*/  DFMA R6, R4, R6, UR4 ;  /* 0x0000000404067e2b */ /* 0x000fe20008000006 */
        /* <DEDUP_REMOVED lines=20> */
[----:B------:R-:W-:-:S08]  /*4a50*/  DFMA R6, R4, R6, -UR4 ;  /* 0x8000000404067e2b */ /* 0x000fd00008000006 */
[----:B------:R-:W-:-:S08]  /*4a60*/  DFMA R6, R4, R6, RZ ;  /* 0x000000060406722b */ /* 0x000fd000000000ff */
[----:B------:R-:W-:-:S11]  /*4a70*/  DFMA R30, R6, R30, R30 ;  /* 0x0000001e061e722b */ /* 0x000fd6000000001e */
.L_x_2812:
[----:B------:R-:W-:Y:S05]  /*4a80*/  BSYNC.RECONVERGENT B0 ;  /* 0x0000000000007941 */ /* 0x000fea0003800200 */
.L_x_2810:
[----:B------:R-:W0:Y:S01]  /*4a90*/  MUFU.RCP64H R5, R33 ;  /* 0x0000002100057308 */ /* 0x000e220000001800 */
[----:B------:R-:W-:Y:S01]  /*4aa0*/  VIADD R4, R33, 0x300402 ;  /* 0x0030040221047836 */ /* 0x000fe20000000000 */
[----:B------:R-:W2:Y:S01]  /*4ab0*/  LDCU.64 UR4, c[0x0][0x5e8] ;  /* 0x0000bd00ff0477ac */ /* 0x000ea20008000a00 */
[----:B------:R-:W-:Y:S03]  /*4ac0*/  BSSY.RECONVERGENT B0, `(.L_x_2813) ;  /* 0x0000010000007945 */ /* 0x000fe60003800200 */
[----:B------:R-:W-:Y:S01]  /*4ad0*/  FSETP.GEU.AND P0, PT, |R4|, 5.8789094863358348022e-39, PT ;  /* 0x004004020400780b */ /* 0x000fe20003f0e200 */
[----:B0-----:R-:W-:-:S08]  /*4ae0*/  DFMA R6, -R32, R4, 1 ;  /* 0x3ff000002006742b */ /* 0x001fd00000000104 */
[----:B------:R-:W-:-:S08]  /*4af0*/  DFMA R6, R6, R6, R6 ;  /* 0x000000060606722b */ /* 0x000fd00000000006 */
[----:B------:R-:W-:Y:S01]  /*4b00*/  DFMA R8, R4, R6, R4 ;  /* 0x000000060408722b */ /* 0x000fe20000000004 */
[----:B--2---:R-:W-:-:S04]  /*4b10*/  IADD3 R6, P1, PT, R2, UR4, RZ ;  /* 0x0000000402067c10 */ /* 0x004fc8000ff3e0ff */
[----:B------:R-:W-:-:S03]  /*4b20*/  IADD3.X R7, PT, PT, RZ, UR5, RZ, P1, !PT ;  /* 0x00000005ff077c10 */ /* 0x000fc60008ffe4ff */
[----:B------:R-:W-:-:S08]  /*4b30*/  DFMA R10, -R32, R8, 1 ;  /* 0x3ff00000200a742b */ /* 0x000fd00000000108 */
[----:B------:R-:W-:Y:S01]  /*4b40*/  DFMA R8, R8, R10, R8 ;  /* 0x0000000a0808722b */ /* 0x000fe20000000008 */
[----:B------:R-:W-:Y:S10]  /*4b50*/  @P0 BRA `(.L_x_2814) ;  /* 0x0000000000180947 */ /* 0x000ff40003800000 */
[----:B------:R-:W-:Y:S01]  /*4b60*/  LOP3.LUT R2, R33, 0x7fffffff, RZ, 0xc0, !PT ;  /* 0x7fffffff21027812 */ /* 0x000fe200078ec0ff */
[----:B------:R-:W-:Y:S01]  /*4b70*/  IMAD.MOV.U32 R4, RZ, RZ, R32 ;  /* 0x000000ffff047224 */ /* 0x000fe200078e0020 */
[----:B------:R-:W-:Y:S01]  /*4b80*/  MOV R0, 0x4bc0 ;  /* 0x00004bc000007802 */ /* 0x000fe20000000f00 */
[----:B------:R-:W-:Y:S01]  /*4b90*/  IMAD.MOV.U32 R5, RZ, RZ, R33 ;  /* 0x000000ffff057224 */ /* 0x000fe200078e0021 */
[----:B------:R-:W-:-:S07]  /*4ba0*/  IADD3 R2, PT, PT, R2, -0x100000, RZ ;  /* 0xfff0000002027810 */ /* 0x000fce0007ffe0ff */
[----:B-1-34-:R-:W-:Y:S05]  /*4bb0*/  CALL.REL.NOINC `($__internal_0_$__cuda_sm20_dblrcp_rn_slowpath_v3) ;  /* 0x0000012400187944 */ /* 0x01afea0003c00000 */
.L_x_2814:
[----:B------:R-:W-:Y:S05]  /*4bc0*/  BSYNC.RECONVERGENT B0 ;  /* 0x0000000000007941 */ /* 0x000fea0003800200 */
.L_x_2813:
[----:B------:R-:W-:Y:S01]  /*4bd0*/  DMUL R8, R8, R28 ;  /* 0x0000001c08087228 */ /* 0x000fe20000000000 */
[----:B------:R-:W-:Y:S01]  /*4be0*/  UPRMT UR4, UR43, 0x9910, URZ ;  /* 0x000099102b047896 */ /* 0x000fe200080000ff */
[----:B------:R-:W-:-:S03]  /*4bf0*/  DFMA R2, -R30, R30, 1 ;  /* 0x3ff000001e02742b */ /* 0x000fc6000000011e */
[----:B------:R-:W-:-:S05]  /*4c00*/  UISETP.GT.AND UP0, UPT, UR4, 0x9, UPT ;  /* 0x000000090400788c */ /* 0x000fca000bf04270 */
[----:B------:R-:W-:-:S08]  /*4c10*/  DFMA R8, R8, R2, R30 ;  /* 0x000000020808722b */ /* 0x000fd0000000001e */
[----:B-1-34-:R-:W-:Y:S01]  /*4c20*/  DMUL R8, R8, R18 ;  /* 0x0000001208087228 */ /* 0x01afe20000000000 */
[----:B------:R-:W-:Y:S10]  /*4c30*/  BRA.U UP0, `(.L_x_2815) ;  /* 0x0000000500307547 */ /* 0x000ff4000b800000 */
        /* <DEDUP_REMOVED lines=8> */
[----:B------:R-:W0:Y:S02]  /*4cc0*/  F2I.F64.TRUNC R9, R8 ;  /* 0x0000000800097311 */ /* 0x000e24000030d100 */
[----:B0-----:R0:W-:Y:S01]  /*4cd0*/  STG.E.U8 desc[UR36][R6.64], R9 ;  /* 0x0000000906007986 */ /* 0x0011e2000c101124 */
[----:B------:R-:W-:Y:S05]  /*4ce0*/  BRA `(.L_x_2820) ;  /* 0x0000000c00ec7947 */ /* 0x000fea0003800000 */
.L_x_2818:
[----:B------:R-:W0:Y:S02]  /*4cf0*/  F2I.S64.F64.TRUNC R8, R8 ;  /* 0x0000000800087311 */ /* 0x000e24000030d900 */
[----:B0-----:R-:W-:-:S05]  /*4d00*/  IMAD.MOV.U32 R3, RZ, RZ, R8 ;  /* 0x000000ffff037224 */ /* 0x001fca00078e0008 */
[----:B------:R0:W-:Y:S01]  /*4d10*/  STG.E.U8 desc[UR36][R6.64], R3 ;  /* 0x0000000306007986 */ /* 0x0001e2000c101124 */
[----:B------:R-:W-:Y:S05]  /*4d20*/  BRA `(.L_x_2820) ;  /* 0x0000000c00dc7947 */ /* 0x000fea0003800000 */
.L_x_2817:
[----:B------:R-:W-:-:S09]  /*4d30*/  UISETP.NE.AND UP0, UPT, UR4, 0x2, UPT ;  /* 0x000000020400788c */ /* 0x000fd2000bf05270 */
[----:B------:R-:W-:Y:S05]  /*4d40*/  BRA.U !UP0, `(.L_x_2821) ;  /* 0x0000000108287547 */ /* 0x000fea000b800000 */
[----:B------:R-:W-:-:S09]  /*4d50*/  UISETP.NE.AND UP0, UPT, UR4, 0x3, UPT ;  /* 0x000000030400788c */ /* 0x000fd2000bf05270 */
[----:B------:R-:W-:Y:S05]  /*4d60*/  BRA.U !UP0, `(.L_x_2822) ;  /* 0x0000000108147547 */ /* 0x000fea000b800000 */
[----:B------:R-:W-:-:S09]  /*4d70*/  UISETP.NE.AND UP0, UPT, UR4, 0x4, UPT ;  /* 0x000000040400788c */ /* 0x000fd2000bf05270 */
[----:B------:R-:W-:Y:S05]  /*4d80*/  BRA.U UP0, `(.L_x_2819) ;  /* 0x0000000d001c7547 */ /* 0x000fea000b800000 */
[----:B------:R-:W0:Y:S02]  /*4d90*/  F2I.S64.F64.TRUNC R8, R8 ;  /* 0x0000000800087311 */ /* 0x000e24000030d900 */
[----:B0-----:R0:W-:Y:S01]  /*4da0*/  STG.E.64 desc[UR36][R6.64], R8 ;  /* 0x0000000806007986 */ /* 0x0011e2000c101b24 */
[----:B------:R-:W-:Y:S05]  /*4db0*/  BRA `(.L_x_2820) ;  /* 0x0000000c00b87947 */ /* 0x000fea0003800000 */
.L_x_2822:
[----:B------:R-:W0:Y:S02]  /*4dc0*/  F2I.F64.TRUNC R9, R8 ;  /* 0x0000000800097311 */ /* 0x000e24000030d100 */
[----:B0-----:R0:W-:Y:S01]  /*4dd0*/  STG.E desc[UR36][R6.64], R9 ;  /* 0x0000000906007986 */ /* 0x0011e2000c101924 */
[----:B------:R-:W-:Y:S05]  /*4de0*/  BRA `(.L_x_2820) ;  /* 0x0000000c00ac7947 */ /* 0x000fea0003800000 */
.L_x_2821:
[----:B------:R-:W0:Y:S02]  /*4df0*/  F2I.F64.TRUNC R9, R8 ;  /* 0x0000000800097311 */ /* 0x000e24000030d100 */
[----:B0-----:R0:W-:Y:S01]  /*4e00*/  STG.E.U16 desc[UR36][R6.64], R9 ;  /* 0x0000000906007986 */ /* 0x0011e2000c101524 */
[----:B------:R-:W-:Y:S05]  /*4e10*/  BRA `(.L_x_2820) ;  /* 0x0000000c00a07947 */ /* 0x000fea0003800000 */
.L_x_2816:
[----:B------:R-:W-:-:S09]  /*4e20*/  UISETP.GT.AND UP0, UPT, UR4, 0x6, UPT ;  /* 0x000000060400788c */ /* 0x000fd2000bf04270 */
[----:B------:R-:W-:Y:S05]  /*4e30*/  BRA.U UP0, `(.L_x_2823) ;  /* 0x00000001004c7547 */ /* 0x000fea000b800000 */
[----:B------:R-:W-:-:S09]  /*4e40*/  UISETP.NE.AND UP0, UPT, UR4, 0x5, UPT ;  /* 0x000000050400788c */ /* 0x000fd2000bf05270 */
[----:B------:R-:W-:Y:S05]  /*4e50*/  BRA.U !UP0, `(.L_x_2824) ;  /* 0x0000000108247547 */ /* 0x000fea000b800000 */
[----:B------:R-:W-:-:S09]  /*4e60*/  UISETP.NE.AND UP0, UPT, UR4, 0x6, UPT ;  /* 0x000000060400788c */ /* 0x000fd2000bf05270 */
[----:B------:R-:W-:Y:S05]  /*4e70*/  BRA.U UP0, `(.L_x_2819) ;  /* 0x0000000900e07547 */ /* 0x000fea000b800000 */
[----:B------:R-:W-:Y:S01]  /*4e80*/  UMOV UR4, 0xf0000000 ;  /* 0xf000000000047882 */ /* 0x000fe20000000000 */
[----:B------:R-:W-:Y:S01]  /*4e90*/  UMOV UR5, 0x380fffff ;  /* 0x380fffff00057882 */ /* 0x000fe20000000000 */
[----:B------:R-:W0:Y:S01]  /*4ea0*/  F2F.F32.F64 R3, R8 ;  /* 0x0000000800037310 */ /* 0x000e220000301000 */
[----:B------:R-:W-:-:S14]  /*4eb0*/  DSETP.GEU.AND P0, PT, |R8|, UR4, PT ;  /* 0x0000000408007e2a */ /* 0x000fdc000bf0e200 */
[----:B0-----:R-:W-:-:S05]  /*4ec0*/  @!P0 FMUL R3, R3, 1.175494350822287508e-38 ;  /* 0x0080000003038820 */ /* 0x001fca0000400000 */
[----:B------:R0:W-:Y:S01]  /*4ed0*/  STG.E desc[UR36][R6.64], R3 ;  /* 0x0000000306007986 */ /* 0x0001e2000c101924 */
[----:B------:R-:W-:Y:S05]  /*4ee0*/  BRA `(.L_x_2820) ;  /* 0x0000000c006c7947 */ /* 0x000fea0003800000 */
.L_x_2824:
[----:B------:R-:W-:Y:S01]  /*4ef0*/  UMOV UR4, 0xf0000000 ;  /* 0xf000000000047882 */ /* 0x000fe20000000000 */
[----:B------:R-:W-:Y:S01]  /*4f00*/  UMOV UR5, 0x380fffff ;  /* 0x380fffff00057882 */ /* 0x000fe20000000000 */
[----:B------:R-:W0:Y:S01]  /*4f10*/  F2F.F32.F64 R0, R8 ;  /* 0x0000000800007310 */ /* 0x000e220000301000 */
[----:B------:R-:W-:-:S14]  /*4f20*/  DSETP.GEU.AND P0, PT, |R8|, UR4, PT ;  /* 0x0000000408007e2a */ /* 0x000fdc000bf0e200 */
[----:B0-----:R-:W-:-:S05]  /*4f30*/  @!P0 FMUL R0, R0, 1.175494350822287508e-38 ;  /* 0x0080000000008820 */ /* 0x001fca0000400000 */
[----:B------:R-:W-:-:S05]  /*4f40*/  F2FP.F16.F32.PACK_AB R0, RZ, R0 ;  /* 0x00000000ff00723e */ /* 0x000fca00000000ff */
[----:B------:R0:W-:Y:S01]  /*4f50*/  STG.E.U16 desc[UR36][R6.64], R0 ;  /* 0x0000000006007986 */ /* 0x0001e2000c101524 */
[----:B------:R-:W-:Y:S05]  /*4f60*/  BRA `(.L_x_2820) ;  /* 0x0000000c004c7947 */ /* 0x000fea0003800000 */
.L_x_2823:
[----:B------:R-:W-:-:S09]  /*4f70*/  UISETP.NE.AND UP0, UPT, UR4, 0x7, UPT ;  /* 0x000000070400788c */ /* 0x000fd2000bf05270 */
[----:B------:R-:W-:Y:S05]  /*4f80*/  BRA.U !UP0, `(.L_x_2825) ;  /* 0x0000000108547547 */ /* 0x000fea000b800000 */
[----:B------:R-:W-:-:S09]  /*4f90*/  UISETP.NE.AND UP0, UPT, UR4, 0x8, UPT ;  /* 0x000000080400788c */ /* 0x000fd2000bf05270 */
[----:B------:R-:W-:Y:S05]  /*4fa0*/  BRA.U !UP0, `(.L_x_2826) ;  /* 0x0000000108287547 */ /* 0x000fea000b800000 */
[----:B------:R-:W-:-:S09]  /*4fb0*/  UISETP.NE.AND UP0, UPT, UR4, 0x9, UPT ;  /* 0x000000090400788c */ /* 0x000fd2000bf05270 */
[----:B------:R-:W-:Y:S05]  /*4fc0*/  BRA.U UP0, `(.L_x_2819) ;  /* 0x00000009008c7547 */ /* 0x000fea000b800000 */
[----:B------:R-:W-:Y:S01]  /*4fd0*/  UMOV UR4, 0xf0000000 ;  /* 0xf000000000047882 */ /* 0x000fe20000000000 */
[----:B------:R-:W-:Y:S01]  /*4fe0*/  UMOV UR5, 0x380fffff ;  /* 0x380fffff00057882 */ /* 0x000fe20000000000 */
[----:B------:R-:W0:Y:S01]  /*4ff0*/  F2F.F32.F64 R2, R8 ;  /* 0x0000000800027310 */ /* 0x000e220000301000 */
[----:B------:R-:W-:Y:S01]  /*5000*/  DSETP.GEU.AND P0, PT, |R8|, UR4, PT ;  /* 0x0000000408007e2a */ /* 0x000fe2000bf0e200 */
[----:B------:R-:W-:-:S13]  /*5010*/  IMAD.MOV.U32 R3, RZ, RZ, RZ ;  /* 0x000000ffff037224 */ /* 0x000fda00078e00ff */
[----:B0-----:R-:W-:-:S05]  /*5020*/  @!P0 FMUL R2, R2, 1.175494350822287508e-38 ;  /* 0x0080000002028820 */ /* 0x001fca0000400000 */
[----:B------:R0:W-:Y:S01]  /*5030*/  STG.E.64 desc[UR36][R6.64], R2 ;  /* 0x0000000206007986 */ /* 0x0001e2000c101b24 */
[----:B------:R-:W-:Y:S05]  /*5040*/  BRA `(.L_x_2820) ;  /* 0x0000000c00147947 */ /* 0x000fea0003800000 */
.L_x_2826:
[----:B------:R-:W-:Y:S01]  /*5050*/  UMOV UR4, 0xf0000000 ;  /* 0xf000000000047882 */ /* 0x000fe20000000000 */
[----:B------:R-:W-:Y:S01]  /*5060*/  UMOV UR5, 0x380fffff ;  /* 0x380fffff00057882 */ /* 0x000fe20000000000 */
[----:B------:R-:W0:Y:S01]  /*5070*/  F2F.F32.F64 R0, R8 ;  /* 0x0000000800007310 */ /* 0x000e220000301000 */
[----:B------:R-:W-:-:S14]  /*5080*/  DSETP.GEU.AND P0, PT, |R8|, UR4, PT ;  /* 0x0000000408007e2a */ /* 0x000fdc000bf0e200 */
[----:B0-----:R-:W-:-:S05]  /*5090*/  @!P0 FMUL R0, R0, 1.175494350822287508e-38 ;  /* 0x0080000000008820 */ /* 0x001fca0000400000 */
[----:B------:R-:W-:-:S04]  /*50a0*/  F2FP.F16.F32.PACK_AB R3, RZ, R0 ;  /* 0x00000000ff03723e */ /* 0x000fc800000000ff */
[----:B------:R-:W-:-:S05]  /*50b0*/  PRMT R3, R3, 0x5410, RZ ;  /* 0x0000541003037816 */ /* 0x000fca00000000ff */
[----:B------:R0:W-:Y:S01]  /*50c0*/  STG.E desc[UR36][R6.64], R3 ;  /* 0x0000000306007986 */ /* 0x0001e2000c101924 */
[----:B------:R-:W-:Y:S05]  /*50d0*/  BRA `(.L_x_2820) ;  /* 0x0000000800f07947 */ /* 0x000fea0003800000 */
.L_x_2825:
[----:B------:R0:W-:Y:S01]  /*50e0*/  STG.E.64 desc[UR36][R6.64], R8 ;  /* 0x0000000806007986 */ /* 0x0001e2000c101b24 */
[----:B------:R-:W-:Y:S05]  /*50f0*/  BRA `(.L_x_2820) ;  /* 0x0000000800e87947 */ /* 0x000fea0003800000 */
.L_x_2815:
        /* <DEDUP_REMOVED lines=8> */
[----:B------:R-:W-:-:S06]  /*5180*/  DSETP.NEU.AND P0, PT, R8, RZ, PT ;  /* 0x000000ff0800722a */ /* 0x000fcc0003f0d000 */
[----:B------:R-:W-:-:S05]  /*5190*/  SEL R3, RZ, 0x1, !P0 ;  /* 0x00000001ff037807 */ /* 0x000fca0004000000 */
[----:B------:R0:W-:Y:S01]  /*51a0*/  STG.E.U8 desc[UR36][R6.64], R3 ;  /* 0x0000000306007986 */ /* 0x0001e2000c101124 */
[----:B------:R-:W-:Y:S05]  /*51b0*/  BRA `(.L_x_2820) ;  /* 0x0000000800b87947 */ /* 0x000fea0003800000 */
.L_x_2829:
[----:B------:R-:W-:-:S05]  /*51c0*/  CS2R R10, SRZ ;  /* 0x00000000000a7805 */ /* 0x000fca000001ff00 */
[----:B------:R0:W-:Y:S01]  /*51d0*/  STG.E.128 desc[UR36][R6.64], R8 ;  /* 0x0000000806007986 */ /* 0x0001e2000c101d24 */
[----:B------:R-:W-:Y:S05]  /*51e0*/  BRA `(.L_x_2820) ;  /* 0x0000000800ac7947 */ /* 0x000fea0003800000 */
.L_x_2828:
        /* <DEDUP_REMOVED lines=10> */
[----:B------:R-:W-:Y:S01]  /*5290*/  BSSY.RECONVERGENT B0, `(.L_x_2832) ;  /* 0x000000d000007945 */ /* 0x000fe20003800200 */
[----:B------:R-:W-:-:S12]  /*52a0*/  MOV R0, 0x7f ;  /* 0x0000007f00007802 */ /* 0x000fd80000000f00 */
[----:B0-----:R-:W-:-:S05]  /*52b0*/  @!P0 FMUL R5, R5, 1.175494350822287508e-38 ;  /* 0x0080000005058820 */ /* 0x001fca0000400000 */
        /* <DEDUP_REMOVED lines=10> */
.L_x_2833:
[----:B------:R-:W-:Y:S05]  /*5360*/  BSYNC.RECONVERGENT B0 ;  /* 0x0000000000007941 */ /* 0x000fea0003800200 */
.L_x_2832:
[----:B------:R-:W-:-:S05]  /*5370*/  LOP3.LUT R3, R0, 0x80, R3, 0xf8, !PT ;  /* 0x0000008000037812 */ /* 0x000fca00078ef803 */
[----:B------:R0:W-:Y:S01]  /*5380*/  STG.E.U8 desc[UR36][R6.64], R3 ;  /* 0x0000000306007986 */ /* 0x0001e2000c101124 */
[----:B------:R-:W-:Y:S05]  /*5390*/  BRA `(.L_x_2820) ;  /* 0x0000000800407947 */ /* 0x000fea0003800000 */
.L_x_2831:
[----:B------:R-:W-:Y:S01]  /*53a0*/  UMOV UR4, 0xf0000000 ;  /* 0xf000000000047882 */ /* 0x000fe20000000000 */
[----:B------:R-:W-:Y:S01]  /*53b0*/  UMOV UR5, 0x380fffff ;  /* 0x380fffff00057882 */ /* 0x000fe20000000000 */
[----:B------:R-:W0:Y:S01]  /*53c0*/  F2F.F32.F64 R5, R8 ;  /* 0x0000000800057310 */ /* 0x000e220000301000 */
[----:B------:R-:W-:Y:S01]  /*53d0*/  DSETP.GEU.AND P0, PT, |R8|, UR4, PT ;  /* 0x0000000408007e2a */ /* 0x000fe2000bf0e200 */
[----:B------:R-:W-:-:S13]  /*53e0*/  BSSY.RECONVERGENT B0, `(.L_x_2834) ;  /* 0x000000f000007945 */ /* 0x000fda0003800200 */
[----:B0-----:R-:W-:-:S05]  /*53f0*/  @!P0 FMUL R5, R5, 1.175494350822287508e-38 ;  /* 0x0080000005058820 */ /* 0x001fca0000400000 */
        /* <DEDUP_REMOVED lines=13> */
.L_x_2835:
[----:B------:R-:W-:Y:S05]  /*54d0*/  BSYNC.RECONVERGENT B0 ;  /* 0x0000000000007941 */ /* 0x000fea0003800200 */
.L_x_2834:
[----:B------:R-:W-:-:S05]  /*54e0*/  LOP3.LUT R3, R0, 0x80, R3, 0xf8, !PT ;  /* 0x0000008000037812 */ /* 0x000fca00078ef803 */
[----:B------:R0:W-:Y:S01]  /*54f0*/  STG.E.U8 desc[UR36][R6.64], R3 ;  /* 0x0000000306007986 */ /* 0x0001e2000c101124 */
[----:B------:R-:W-:Y:S05]  /*5500*/  BRA `(.L_x_2820) ;  /* 0x0000000400e47947 */ /* 0x000fea0003800000 */
.L_x_2830:
[----:B------:R-:W-:Y:S01]  /*5510*/  UMOV UR4, 0xf0000000 ;  /* 0xf000000000047882 */ /* 0x000fe20000000000 */
[----:B------:R-:W-:Y:S01]  /*5520*/  UMOV UR5, 0x380fffff ;  /* 0x380fffff00057882 */ /* 0x000fe20000000000 */
[----:B------:R-:W0:Y:S01]  /*5530*/  F2F.F32.F64 R0, R8 ;  /* 0x0000000800007310 */ /* 0x000e220000301000 */
[----:B------:R-:W-:-:S14]  /*5540*/  DSETP.GEU.AND P0, PT, |R8|, UR4, PT ;  /* 0x0000000408007e2a */ /* 0x000fdc000bf0e200 */
[----:B0-----:R-:W-:-:S05]  /*5550*/  @!P0 FMUL R0, R0, 1.175494350822287508e-38 ;  /* 0x0080000000008820 */ /* 0x001fca0000400000 */
[----:B------:R-:W-:-:S05]  /*5560*/  F2FP.BF16.F32.PACK_AB R0, RZ, R0 ;  /* 0x00000000ff00723e */ /* 0x000fca00000010ff */
[----:B------:R0:W-:Y:S01]  /*5570*/  STG.E.U16 desc[UR36][R6.64], R0 ;  /* 0x0000000006007986 */ /* 0x0001e2000c101524 */
[----:B------:R-:W-:Y:S05]  /*5580*/  BRA `(.L_x_2820) ;  /* 0x0000000400c47947 */ /* 0x000fea0003800000 */
.L_x_2827:
        /* <DEDUP_REMOVED lines=8> */
[----:B------:R-:W0:Y:S02]  /*5610*/  F2I.U32.F64.TRUNC R9, R8 ;  /* 0x0000000800097311 */ /* 0x000e24000030d000 */
[----:B0-----:R0:W-:Y:S01]  /*5620*/  STG.E.U16 desc[UR36][R6.64], R9 ;  /* 0x0000000906007986 */ /* 0x0011e2000c101524 */
[----:B------:R-:W-:Y:S05]  /*5630*/  BRA `(.L_x_2820) ;  /* 0x0000000400987947 */ /* 0x000fea0003800000 */
.L_x_2838:
[----:B------:R-:W-:Y:S01]  /*5640*/  UMOV UR4, 0xf0000000 ;  /* 0xf000000000047882 */ /* 0x000fe20000000000 */
[----:B------:R-:W-:Y:S01]  /*5650*/  UMOV UR5, 0x380fffff ;  /* 0x380fffff00057882 */ /* 0x000fe20000000000 */
[----:B------:R-:W0:Y:S01]  /*5660*/  F2F.F32.F64 R5, R8 ;  /* 0x0000000800057310 */ /* 0x000e220000301000 */
[----:B------:R-:W-:Y:S01]  /*5670*/  DSETP.GEU.AND P0, PT, |R8|, UR4, PT ;  /* 0x0000000408007e2a */ /* 0x000fe2000bf0e200 */
[----:B------:R-:W-:Y:S01]  /*5680*/  BSSY.RECONVERGENT B0, `(.L_x_2839) ;  /* 0x0000014000007945 */ /* 0x000fe20003800200 */
[----:B------:R-:W-:-:S12]  /*5690*/  IMAD.MOV.U32 R3, RZ, RZ, 0x80 ;  /* 0x00000080ff037424 */ /* 0x000fd800078e00ff */
[----:B0-----:R-:W-:-:S05]  /*56a0*/  @!P0 FMUL R5, R5, 1.175494350822287508e-38 ;  /* 0x0080000005058820 */ /* 0x001fca0000400000 */
        /* <DEDUP_REMOVED lines=10> */
.L_x_2841:
[----:B------:R-:W-:-:S04]  /*5750*/  SHF.R.U32.HI R0, RZ, 0x14, R5 ;  /* 0x00000014ff007819 */ /* 0x000fc80000011605 */
[----:B------:R-:W-:-:S04]  /*5760*/  LOP3.LUT R0, R0, 0x1, RZ, 0xc0, !PT ;  /* 0x0000000100007812 */ /* 0x000fc800078ec0ff */
[----:B------:R-:W-:-:S04]  /*5770*/  IADD3 R0, PT, PT, R5, 0x487ffff, R0 ;  /* 0x0487ffff05007810 */ /* 0x000fc80007ffe000 */
[----:B------:R-:W-:-:S04]  /*5780*/  SHF.R.U32.HI R0, RZ, 0x14, R0 ;  /* 0x00000014ff007819 */ /* 0x000fc80000011600 */
[----:B------:R-:W-:-:S07]  /*5790*/  LOP3.LUT R0, R0, 0xff, RZ, 0xc0, !PT ;  /* 0x000000ff00007812 */ /* 0x000fce00078ec0ff */
.L_x_2842:
[----:B------:R-:W-:-:S04]  /*57a0*/  SHF.R.U32.HI R3, RZ, 0x18, R5 ;  /* 0x00000018ff037819 */ /* 0x000fc80000011605 */
[----:B------:R-:W-:-:S07]  /*57b0*/  LOP3.LUT R3, R0, 0x80, R3, 0xf8, !PT ;  /* 0x0000008000037812 */ /* 0x000fce00078ef803 */
.L_x_2840:
[----:B------:R-:W-:Y:S05]  /*57c0*/  BSYNC.RECONVERGENT B0 ;  /* 0x0000000000007941 */ /* 0x000fea0003800200 */
.L_x_2839:
[----:B------:R1:W-:Y:S01]  /*57d0*/  STG.E.U8 desc[UR36][R6.64], R3 ;  /* 0x0000000306007986 */ /* 0x0003e2000c101124 */
[----:B------:R-:W-:Y:S05]  /*57e0*/  BRA `(.L_x_2820) ;  /* 0x00000004002c7947 */ /* 0x000fea0003800000 */
.L_x_2837:
[----:B------:R-:W-:Y:S01]  /*57f0*/  UMOV UR4, 0xf0000000 ;  /* 0xf000000000047882 */ /* 0x000fe20000000000 */
[----:B------:R-:W-:Y:S01]  /*5800*/  UMOV UR5, 0x380fffff ;  /* 0x380fffff00057882 */ /* 0x000fe20000000000 */
[----:B------:R-:W0:Y:S01]  /*5810*/  F2F.F32.F64 R5, R8 ;  /* 0x0000000800057310 */ /* 0x000e220000301000 */
[----:B------:R-:W-:Y:S01]  /*5820*/  DSETP.GEU.AND P0, PT, |R8|, UR4, PT ;  /* 0x0000000408007e2a */ /* 0x000fe2000bf0e200 */
[----:B------:R-:W-:Y:S01]  /*5830*/  BSSY.RECONVERGENT B0, `(.L_x_2843) ;  /* 0x0000014000007945 */ /* 0x000fe20003800200 */
[----:B------:R-:W-:-:S12]  /*5840*/  MOV R3, 0x80 ;  /* 0x0000008000037802 */ /* 0x000fd80000000f00 */
        /* <DEDUP_REMOVED lines=11> */
.L_x_2845:
[----:B------:R-:W-:-:S04]  /*5900*/  SHF.R.U32.HI R0, RZ, 0x15, R5 ;  /* 0x00000015ff007819 */ /* 0x000fc80000011605 */
[----:B------:R-:W-:-:S04]  /*5910*/  LOP3.LUT R0, R0, 0x1, RZ, 0xc0, !PT ;  /* 0x0000000100007812 */ /* 0x000fc800078ec0ff */
[----:B------:R-:W-:-:S04]  /*5920*/  IADD3 R0, PT, PT, R5, 0x88fffff, R0 ;  /* 0x088fffff05007810 */ /* 0x000fc80007ffe000 */
[----:B------:R-:W-:-:S04]  /*5930*/  SHF.R.U32.HI R0, RZ, 0x15, R0 ;  /* 0x00000015ff007819 */ /* 0x000fc80000011600 */
[----:B------:R-:W-:-:S07]  /*5940*/  LOP3.LUT R0, R0, 0xff, RZ, 0xc0, !PT ;  /* 0x000000ff00007812 */ /* 0x000fce00078ec0ff */
.L_x_2846:
[----:B------:R-:W-:-:S04]  /*5950*/  SHF.R.U32.HI R3, RZ, 0x18, R5 ;  /* 0x00000018ff037819 */ /* 0x000fc80000011605 */
[----:B------:R-:W-:-:S07]  /*5960*/  LOP3.LUT R3, R0, 0x80, R3, 0xf8, !PT ;  /* 0x0000008000037812 */ /* 0x000fce00078ef803 */
.L_x_2844:
[----:B------:R-:W-:Y:S05]  /*5970*/  BSYNC.RECONVERGENT B0 ;  /* 0x0000000000007941 */ /* 0x000fea0003800200 */
.L_x_2843:
[----:B------:R2:W-:Y:S01]  /*5980*/  STG.E.U8 desc[UR36][R6.64], R3 ;  /* 0x0000000306007986 */ /* 0x0005e2000c101124 */
[----:B------:R-:W-:Y:S05]  /*5990*/  BRA `(.L_x_2820) ;  /* 0x0000000000c07947 */ /* 0x000fea0003800000 */
.L_x_2836:
[----:B------:R-:W-:-:S09]  /*59a0*/  UISETP.NE.AND UP0, UPT, UR4, 0x1c, UPT ;  /* 0x0000001c0400788c */ /* 0x000fd2000bf05270 */
[----:B------:R-:W-:Y:S05]  /*59b0*/  BRA.U !UP0, `(.L_x_2847) ;  /* 0x0000000108b07547 */ /* 0x000fea000b800000 */
[----:B------:R-:W-:-:S09]  /*59c0*/  UISETP.NE.AND UP0, UPT, UR4, 0x1d, UPT ;  /* 0x0000001d0400788c */ /* 0x000fd2000bf05270 */
[----:B------:R-:W-:Y:S05]  /*59d0*/  BRA.U !UP0, `(.L_x_2848) ;  /* 0x00000001089c7547 */ /* 0x000fea000b800000 */
[----:B------:R-:W-:-:S09]  /*59e0*/  UISETP.NE.AND UP0, UPT, UR4, 0x2c, UPT ;  /* 0x0000002c0400788c */ /* 0x000fd2000bf05270 */
[----:B------:R-:W-:Y:S05]  /*59f0*/  BRA.U !UP0, `(.L_x_2849) ;  /* 0x0000000108447547 */ /* 0x000fea000b800000 */
.L_x_2819:
        /* <DEDUP_REMOVED lines=16> */
.L_x_2850:
[----:B------:R-:W-:Y:S05]  /*5b00*/  BRA `(.L_x_2820) ;  /* 0x0000000000647947 */ /* 0x000fea0003800000 */
.L_x_2849:
[----:B------:R-:W-:Y:S01]  /*5b10*/  UMOV UR4, 0xf0000000 ;  /* 0xf000000000047882 */ /* 0x000fe20000000000 */
[----:B------:R-:W-:Y:S01]  /*5b20*/  UMOV UR5, 0x380fffff ;  /* 0x380fffff00057882 */ /* 0x000fe20000000000 */
[----:B------:R-:W0:Y:S01]  /*5b30*/  F2F.F32.F64 R4, R8 ;  /* 0x0000000800047310 */ /* 0x000e220000301000 */
[----:B------:R-:W-:-:S14]  /*5b40*/  DSETP.GEU.AND P0, PT, |R8|, UR4, PT ;  /* 0x0000000408007e2a */ /* 0x000fdc000bf0e200 */
[----:B0-----:R-:W-:-:S05]  /*5b50*/  @!P0 FMUL R4, R4, 1.175494350822287508e-38 ;  /* 0x0080000004048820 */ /* 0x001fca0000400000 */
        /* <DEDUP_REMOVED lines=15> */
.L_x_2848:
[----:B------:R-:W0:Y:S02]  /*5c50*/  F2I.U64.F64.TRUNC R8, R8 ;  /* 0x0000000800087311 */ /* 0x000e24000030d800 */
[----:B0-----:R0:W-:Y:S01]  /*5c60*/  STG.E.64 desc[UR36][R6.64], R8 ;  /* 0x0000000806007986 */ /* 0x0011e2000c101b24 */
[----:B------:R-:W-:Y:S05]  /*5c70*/  BRA `(.L_x_2820) ;  /* 0x0000000000087947 */ /* 0x000fea0003800000 */
.L_x_2847:
[----:B------:R-:W0:Y:S02]  /*5c80*/  F2I.U32.F64.TRUNC R9, R8 ;  /* 0x0000000800097311 */ /* 0x000e24000030d000 */
[----:B0-----:R3:W-:Y:S02]  /*5c90*/  STG.E desc[UR36][R6.64], R9 ;  /* 0x0000000906007986 */ /* 0x0017e4000c101924 */
.L_x_2820:
[----:B------:R-:W-:-:S07]  /*5ca0*/  VIADD R17, R17, 0x80 ;  /* 0x0000008011117836 */ /* 0x000fce0000000000 */
.L_x_2740:
[----:B------:R-:W-:Y:S05]  /*5cb0*/  BSYNC.RECONVERGENT B6 ;  /* 0x0000000000067941 */ /* 0x000fea0003800200 */
.L_x_2739:
        /* <DEDUP_REMOVED lines=10> */
[----:B------:R-:W0:Y:S01]  /*5d60*/  LDCU.64 UR4, c[0x0][0x390] ;  /* 0x00007200ff0477ac */ /* 0x000e220008000a00 */
[----:B------:R-:W-:Y:S01]  /*5d70*/  MOV R16, RZ ;  /* 0x000000ff00107202 */ /* 0x000fe20000000f00 */
[----:B------:R-:W5:Y:S01]  /*5d80*/  LDCU UR6, c[0x0][0x38c] ;  /* 0x00007180ff0677ac */ /* 0x000f620008000800 */
[----:B------:R-:W1:Y:S01]  /*5d90*/  LDCU.64 UR8, c[0x0][0x4b8] ;  /* 0x00009700ff0877ac */ /* 0x000e620008000a00 */
[----:B------:R-:W-:Y:S02]  /*5da0*/  UISETP.NE.AND UP0, UPT, UR41, URZ, UPT ;  /* 0x000000ff2900728c */ /* 0x000fe4000bf05270 */
[----:B0-----:R-:W-:Y:S01]  /*5db0*/  IMAD.HI.U32 R4, R17, UR4, R16 ;  /* 0x0000000411047c27 */ /* 0x001fe2000f8e0010 */
[----:B------:R-:W0:Y:S04]  /*5dc0*/  LDCU UR4, c[0x0][0x4c0] ;  /* 0x00009800ff0477ac */ /* 0x000e280008000800 */
[----:B------:R-:W-:-:S05]  /*5dd0*/  SHF.R.U32.HI R5, RZ, UR5, R4 ;  /* 0x00000005ff057c19 */ /* 0x000fca0008011604 */
[----:B------:R-:W-:-:S04]  /*5de0*/  IMAD.MOV R16, RZ, RZ, -R5 ;  /* 0x000000ffff107224 */ /* 0x000fc800078e0a05 */
[----:B-----5:R-:W-:-:S04]  /*5df0*/  IMAD R16, R16, UR6, R17 ;  /* 0x0000000610107c24 */ /* 0x020fc8000f8e0211 */
[C---:B-1----:R-:W-:Y:S02]  /*5e00*/  IMAD R2, R16.reuse, UR8, RZ ;  /* 0x0000000810027c24 */ /* 0x042fe4000f8e02ff */
[C---:B------:R-:W-:Y:S02]  /*5e10*/  IMAD R0, R16.reuse, UR9, RZ ;  /* 0x0000000910007c24 */ /* 0x040fe4000f8e02ff */
[----:B0-----:R-:W-:Y:S01]  /*5e20*/  IMAD R16, R16, UR4, RZ ;  /* 0x0000000410107c24 */ /* 0x001fe2000f8e02ff */
[----:B------:R-:W-:Y:S06]  /*5e30*/  BRA.U !UP0, `(.L_x_2853) ;  /* 0x0000001508387547 */ /* 0x000fec000b800000 */
[----:B------:R-:W2:Y:S01]  /*5e40*/  LDCU.64 UR6, c[0x0][0x398] ;  /* 0x00007300ff0677ac */ /* 0x000ea20008000a00 */
[----:B------:R-:W-:Y:S01]  /*5e50*/  IMAD.MOV.U32 R4, RZ, RZ, RZ ;  /* 0x000000ffff047224 */ /* 0x000fe200078e00ff */
[----:B------:R-:W0:Y:S01]  /*5e60*/  LDCU UR4, c[0x0][0x3a0] ;  /* 0x00007400ff0477ac */ /* 0x000e220008000800 */
[----:B------:R-:W1:Y:S01]  /*5e70*/  LDCU UR5, c[0x0][0x4c4] ;  /* 0x00009880ff0577ac */ /* 0x000e620008000800 */
[----:B------:R-:W5:Y:S01]  /*5e80*/  LDCU.64 UR8, c[0x0][0x4c8] ;  /* 0x00009900ff0877ac */ /* 0x000f620008000a00 */
[----:B------:R-:W-:Y:S01]  /*5e90*/  UISETP.NE.AND UP0, UPT, UR38, 0x2, UPT ;  /* 0x000000022600788c */ /* 0x000fe2000bf05270 */
[----:B--234-:R-:W-:-:S05]  /*5ea0*/  IMAD.HI.U32 R6, R5, UR7, R4 ;  /* 0x0000000705067c27 */ /* 0x01cfca000f8e0004 */
[----:B0-----:R-:W-:-:S04]  /*5eb0*/  SHF.R.U32.HI R7, RZ, UR4, R6 ;  /* 0x00000004ff077c19 */ /* 0x001fc80008011606 */
[----:B------:R-:W-:-:S05]  /*5ec0*/  IADD3 R3, PT, PT, -R7, RZ, RZ ;  /* 0x000000ff07037210 */ /* 0x000fca0007ffe1ff */
[----:B------:R-:W-:-:S04]  /*5ed0*/  IMAD R5, R3, UR6, R5 ;  /* 0x0000000603057c24 */ /* 0x000fc8000f8e0205 */
[C---:B-1----:R-:W-:Y:S02]  /*5ee0*/  IMAD R2, R5.reuse, UR5, R2 ;  /* 0x0000000505027c24 */ /* 0x042fe4000f8e0202 */
[C---:B-----5:R-:W-:Y:S02]  /*5ef0*/  IMAD R0, R5.reuse, UR8, R0 ;  /* 0x0000000805007c24 */ /* 0x060fe4000f8e0200 */
        /* <DEDUP_REMOVED lines=322> */
.L_x_2853:
        /* <DEDUP_REMOVED lines=15> */
[----:B------:R-:W5:Y:S02]  /*7410*/  LDG.E.S8 R4, desc[UR36][R4.64] ;  /* 0x0000002404047981 */ /* 0x000f64000c1e1300 */
[----:B-----5:R0:W0:Y:S01]  /*7420*/  I2F.F64.S16 R18, R4 ;  /* 0x0000000400127312 */ /* 0x0200220000101c00 */
[----:B------:R-:W-:Y:S05]  /*7430*/  BRA `(.L_x_2860) ;  /* 0x0000000c00707947 */ /* 0x000fea0003800000 */
.L_x_2858:
[----:B------:R-:W5:Y:S02]  /*7440*/  LDG.E.U8 R4, desc[UR36][R4.64] ;  /* 0x0000002404047981 */ /* 0x000f64000c1e1100 */
[----:B-----5:R0:W0:Y:S01]  /*7450*/  I2F.F64.U16 R18, R4 ;  /* 0x0000000400127312 */ /* 0x0200220000101800 */
[----:B------:R-:W-:Y:S05]  /*7460*/  BRA `(.L_x_2860) ;  /* 0x0000000c00647947 */ /* 0x000fea0003800000 */
.L_x_2857:
[----:B------:R-:W-:-:S09]  /*7470*/  UISETP.NE.AND UP0, UPT, UR4, 0x2, UPT ;  /* 0x000000020400788c */ /* 0x000fd2000bf05270 */
[----:B------:R-:W-:Y:S05]  /*7480*/  BRA.U !UP0, `(.L_x_2861) ;  /* 0x0000000108287547 */ /* 0x000fea000b800000 */
[----:B------:R-:W-:-:S09]  /*7490*/  UISETP.NE.AND UP0, UPT, UR4, 0x3, UPT ;  /* 0x000000030400788c */ /* 0x000fd2000bf05270 */
[----:B------:R-:W-:Y:S05]  /*74a0*/  BRA.U !UP0, `(.L_x_2862) ;  /* 0x0000000108147547 */ /* 0x000fea000b800000 */
[----:B------:R-:W-:-:S09]  /*74b0*/  UISETP.NE.AND UP0, UPT, UR4, 0x4, UPT ;  /* 0x000000040400788c */ /* 0x000fd2000bf05270 */
[----:B------:R-:W-:Y:S05]  /*74c0*/  BRA.U UP0, `(.L_x_2859) ;  /* 0x0000000900f07547 */ /* 0x000fea000b800000 */
[----:B------:R-:W5:Y:S02]  /*74d0*/  LDG.E.64 R18, desc[UR36][R4.64] ;  /* 0x0000002404127981 */ /* 0x000f64000c1e1b00 */
[----:B-----5:R-:W0:Y:S01]  /*74e0*/  I2F.F64.S64 R18, R18 ;  /* 0x0000001200127312 */ /* 0x020e220000301c00 */
[----:B------:R-:W-:Y:S05]  /*74f0*/  BRA `(.L_x_2860) ;  /* 0x0000000c00407947 */ /* 0x000fea0003800000 */
.L_x_2862:
[----:B------:R-:W5:Y:S02]  /*7500*/  LDG.E R4, desc[UR36][R4.64] ;  /* 0x0000002404047981 */ /* 0x000f64000c1e1900 */
[----:B-----5:R0:W0:Y:S01]  /*7510*/  I2F.F64 R18, R4 ;  /* 0x0000000400127312 */ /* 0x0200220000201c00 */
[----:B------:R-:W-:Y:S05]  /*7520*/  BRA `(.L_x_2860) ;  /* 0x0000000c00347947 */ /* 0x000fea0003800000 */
.L_x_2861:
[----:B------:R-:W5:Y:S02]  /*7530*/  LDG.E.U16 R4, desc[UR36][R4.64] ;  /* 0x0000002404047981 */ /* 0x000f64000c1e1500 */
[----:B-----5:R0:W0:Y:S01]  /*7540*/  I2F.F64.S16 R18, R4 ;  /* 0x0000000400127312 */ /* 0x0200220000101c00 */
[----:B------:R-:W-:Y:S05]  /*7550*/  BRA `(.L_x_2860) ;  /* 0x0000000c00287947 */ /* 0x000fea0003800000 */
.L_x_2856:
[----:B------:R-:W-:-:S09]  /*7560*/  UISETP.GT.AND UP0, UPT, UR4, 0x6, UPT ;  /* 0x000000060400788c */ /* 0x000fd2000bf04270 */
[----:B------:R-:W-:Y:S05]  /*7570*/  BRA.U UP0, `(.L_x_2863) ;  /* 0x0000000100347547 */ /* 0x000fea000b800000 */
[----:B------:R-:W-:-:S09]  /*7580*/  UISETP.NE.AND UP0, UPT, UR4, 0x5, UPT ;  /* 0x000000050400788c */ /* 0x000fd2000bf05270 */
[----:B------:R-:W-:Y:S05]  /*7590*/  BRA.U !UP0, `(.L_x_2864) ;  /* 0x0000000108187547 */ /* 0x000fea000b800000 */
[----:B------:R-:W-:-:S09]  /*75a0*/  UISETP.NE.AND UP0, UPT, UR4, 0x6, UPT ;  /* 0x000000060400788c */ /* 0x000fd2000bf05270 */
[----:B------:R-:W-:Y:S05]  /*75b0*/  BRA.U UP0, `(.L_x_2859) ;  /* 0x0000000900b47547 */ /* 0x000fea000b800000 */
[----:B------:R-:W5:Y:S02]  /*75c0*/  LDG.E R18, desc[UR36][R4.64] ;  /* 0x0000002404127981 */ /* 0x000f64000c1e1900 */
[----:B-----5:R-:W-:-:S06]  /*75d0*/  FMUL.FTZ R18, R18, 1 ;  /* 0x3f80000012127820 */ /* 0x020fcc0000410000 */
[----:B------:R-:W0:Y:S01]  /*75e0*/  F2F.F64.F32 R18, R18 ;  /* 0x0000001200127310 */ /* 0x000e220000201800 */
[----:B------:R-:W-:Y:S05]  /*75f0*/  BRA `(.L_x_2860) ;  /* 0x0000000c00007947 */ /* 0x000fea0003800000 */
.L_x_2864:
[----:B------:R-:W5:Y:S02]  /*7600*/  LDG.E.U16 R0, desc[UR36][R4.64] ;  /* 0x0000002404007981 */ /* 0x000f64000c1e1500 */
[----:B-----5:R-:W-:-:S05]  /*7610*/  HADD2.F32 R0, -RZ, R0.H0_H0 ;  /* 0x20000000ff007230 */ /* 0x020fca0000004100 */
[----:B------:R-:W-:-:S04]  /*7620*/  FMUL.FTZ R0, R0, 1 ;  /* 0x3f80000000007820 */ /* 0x000fc80000410000 */
[----:B------:R0:W0:Y:S01]  /*7630*/  F2F.F64.F32 R18, R0 ;  /* 0x0000000000127310 */ /* 0x0000220000201800 */
[----:B------:R-:W-:Y:S05]  /*7640*/  BRA `(.L_x_2860) ;  /* 0x0000000800ec7947 */ /* 0x000fea0003800000 */
.L_x_2863:
[----:B------:R-:W-:-:S09]  /*7650*/  UISETP.NE.AND UP0, UPT, UR4, 0x7, UPT ;  /* 0x000000070400788c */ /* 0x000fd2000bf05270 */
[----:B------:R-:W-:Y:S05]  /*7660*/  BRA.U !UP0, `(.L_x_2865) ;  /* 0x0000000108347547 */ /* 0x000fea000b800000 */
        /* <DEDUP_REMOVED lines=8> */
.L_x_2866:
[----:B------:R-:W5:Y:S02]  /*76f0*/  LDG.E.U16 R4, desc[UR36][R4.64] ;  /* 0x0000002404047981 */ /* 0x000f64000c1e1500 */
[----:B-----5:R-:W-:-:S05]  /*7700*/  HADD2.F32 R0, -RZ, R4.H0_H0 ;  /* 0x20000004ff007230 */ /* 0x020fca0000004100 */
[----:B------:R-:W-:-:S04]  /*7710*/  FMUL.FTZ R0, R0, 1 ;  /* 0x3f80000000007820 */ /* 0x000fc80000410000 */
[----:B------:R0:W0:Y:S01]  /*7720*/  F2F.F64.F32 R18, R0 ;  /* 0x0000000000127310 */ /* 0x0000220000201800 */
[----:B------:R-:W-:Y:S05]  /*7730*/  BRA `(.L_x_2860) ;  /* 0x0000000800b07947 */ /* 0x000fea0003800000 */
.L_x_2865:
[----:B------:R0:W5:Y:S01]  /*7740*/  LDG.E.64 R18, desc[UR36][R4.64] ;  /* 0x0000002404127981 */ /* 0x000162000c1e1b00 */
[----:B------:R-:W-:Y:S05]  /*7750*/  BRA `(.L_x_2860) ;  /* 0x0000000800a87947 */ /* 0x000fea0003800000 */
.L_x_2855:
        /* <DEDUP_REMOVED lines=8> */
[----:B------:R-:W5:Y:S01]  /*77e0*/  LDG.E.U8 R4, desc[UR36][R4.64] ;  /* 0x0000002404047981 */ /* 0x000f62000c1e1100 */
[----:B------:R-:W-:Y:S02]  /*77f0*/  MOV R18, RZ ;  /* 0x000000ff00127202 */ /* 0x000fe40000000f00 */
[----:B-----5:R-:W-:-:S04]  /*7800*/  ISETP.NE.AND P0, PT, R4, RZ, PT ;  /* 0x000000ff0400720c */ /* 0x020fc80003f05270 */
[----:B------:R-:W-:Y:S01]  /*7810*/  FSEL R19, RZ, 1.875, !P0 ;  /* 0x3ff00000ff137808 */ /* 0x000fe20004000000 */
[----:B------:R-:W-:Y:S08]  /*7820*/  BRA `(.L_x_2860) ;  /* 0x0000000800747947 */ /* 0x000ff00003800000 */
.L_x_2869:
[----:B------:R0:W5:Y:S01]  /*7830*/  LDG.E.64 R18, desc[UR36][R4.64] ;  /* 0x0000002404127981 */ /* 0x000162000c1e1b00 */
[----:B------:R-:W-:Y:S05]  /*7840*/  BRA `(.L_x_2860) ;  /* 0x00000008006c7947 */ /* 0x000fea0003800000 */
.L_x_2868:
[----:B------:R-:W-:-:S09]  /*7850*/  UISETP.NE.AND UP0, UPT, UR4, 0xf, UPT ;  /* 0x0000000f0400788c */ /* 0x000fd2000bf05270 */
[----:B------:R-:W-:Y:S05]  /*7860*/  BRA.U !UP0, `(.L_x_2870) ;  /* 0x0000000108a07547 */ /* 0x000fea000b800000 */
[----:B------:R-:W-:-:S09]  /*7870*/  UISETP.NE.AND UP0, UPT, UR4, 0x17, UPT ;  /* 0x000000170400788c */ /* 0x000fd2000bf05270 */
[----:B------:R-:W-:Y:S05]  /*7880*/  BRA.U !UP0, `(.L_x_2871) ;  /* 0x00000001085c7547 */ /* 0x000fea000b800000 */
[----:B------:R-:W-:-:S09]  /*7890*/  UISETP.NE.AND UP0, UPT, UR4, 0x18, UPT ;  /* 0x000000180400788c */ /* 0x000fd2000bf05270 */
[----:B------:R-:W-:Y:S05]  /*78a0*/  BRA.U UP0, `(.L_x_2859) ;  /* 0x0000000500f87547 */ /* 0x000fea000b800000 */
[----:B------:R-:W5:Y:S01]  /*78b0*/  LDG.E.U8 R0, desc[UR36][R4.64] ;  /* 0x0000002404007981 */ /* 0x000f62000c1e1100 */
[----:B-1234-:R-:W-:Y:S02]  /*78c0*/  IMAD.MOV.U32 R7, RZ, RZ, 0x1f ;  /* 0x0000001fff077424 */ /* 0x01efe400078e00ff */
[----:B-----5:R-:W-:-:S05]  /*78d0*/  IMAD.SHL.U32 R0, R0, 0x1000000, RZ ;  /* 0x0100000000007824 */ /* 0x020fca00078e00ff */
[C---:B------:R-:W-:Y:S02]  /*78e0*/  LOP3.LUT R3, R0.reuse, 0x7f000000, RZ, 0xc0, !PT ;  /* 0x7f00000000037812 */ /* 0x040fe400078ec0ff */
[----:B------:R-:W-:Y:S02]  /*78f0*/  LOP3.LUT P0, RZ, R0, 0x7f000000, RZ, 0xc0, !PT ;  /* 0x7f00000000ff7812 */ /* 0x000fe4000780c0ff */
[----:B------:R-:W0:Y:S02]  /*7900*/  FLO.U32 R6, R3 ;  /* 0x0000000300067300 */ /* 0x000e2400000e0000 */
[----:B0-----:R-:W-:-:S04]  /*7910*/  IADD3 R6, PT, PT, -R6, RZ, RZ ;  /* 0x000000ff06067210 */ /* 0x001fc80007ffe1ff */
        /* <DEDUP_REMOVED lines=14> */
.L_x_2871:
[----:B------:R-:W5:Y:S02]  /*7a00*/  LDG.E.U8 R4, desc[UR36][R4.64] ;  /* 0x0000002404047981 */ /* 0x000f64000c1e1100 */
[C---:B-----5:R-:W-:Y:S01]  /*7a10*/  IMAD.SHL.U32 R0, R4.reuse, 0x2000000, RZ ;  /* 0x0200000004007824 */ /* 0x060fe200078e00ff */
[----:B-1234-:R-:W-:-:S04]  /*7a20*/  SHF.L.U32 R6, R4, 0x8, RZ ;  /* 0x0000000804067819 */ /* 0x01efc800000006ff */
        /* <DEDUP_REMOVED lines=8> */
[----:B------:R-:W-:-:S05]  /*7ab0*/  LOP3.LUT R0, R0, 0x80000000, R3, 0xf8, !PT ;  /* 0x8000000000007812 */ /* 0x000fca00078ef803 */
[----:B------:R-:W-:-:S04]  /*7ac0*/  FMUL.FTZ R0, R0, 1 ;  /* 0x3f80000000007820 */ /* 0x000fc80000410000 */
[----:B------:R0:W1:Y:S01]  /*7ad0*/  F2F.F64.F32 R18, R0 ;  /* 0x0000000000127310 */ /* 0x0000620000201800 */
[----:B------:R-:W-:Y:S05]  /*7ae0*/  BRA `(.L_x_2860) ;  /* 0x0000000400c47947 */ /* 0x000fea0003800000 */
.L_x_2870:
[----:B------:R-:W5:Y:S02]  /*7af0*/  LDG.E.U16 R0, desc[UR36][R4.64] ;  /* 0x0000002404007981 */ /* 0x000f64000c1e1500 */
[----:B-----5:R-:W-:-:S04]  /*7b00*/  IMAD.U32 R0, R0, 0x10000, RZ ;  /* 0x0001000000007824 */ /* 0x020fc800078e00ff */
[----:B------:R-:W-:-:S04]  /*7b10*/  FMUL.FTZ R0, R0, 1 ;  /* 0x3f80000000007820 */ /* 0x000fc80000410000 */
[----:B------:R0:W0:Y:S01]  /*7b20*/  F2F.F64.F32 R18, R0 ;  /* 0x0000000000127310 */ /* 0x0000220000201800 */
[----:B------:R-:W-:Y:S05]  /*7b30*/  BRA `(.L_x_2860) ;  /* 0x0000000400b07947 */ /* 0x000fea0003800000 */
.L_x_2867:
        /* <DEDUP_REMOVED lines=8> */
[----:B------:R-:W5:Y:S02]  /*7bc0*/  LDG.E.U16 R4, desc[UR36][R4.64] ;  /* 0x0000002404047981 */ /* 0x000f64000c1e1500 */
[----:B-----5:R0:W0:Y:S01]  /*7bd0*/  I2F.F64.U16 R18, R4 ;  /* 0x0000000400127312 */ /* 0x0200220000101800 */
[----:B------:R-:W-:Y:S05]  /*7be0*/  BRA `(.L_x_2860) ;  /* 0x0000000400847947 */ /* 0x000fea0003800000 */
.L_x_2874:
[----:B------:R-:W5:Y:S01]  /*7bf0*/  LDG.E.U8 R4, desc[UR36][R4.64] ;  /* 0x0000002404047981 */ /* 0x000f62000c1e1100 */
[----:B------:R-:W-:Y:S02]  /*7c00*/  CS2R R18, SRZ ;  /* 0x0000000000127805 */ /* 0x000fe4000001ff00 */
[----:B-----5:R-:W-:-:S13]  /*7c10*/  ISETP.NE.AND P0, PT, R4, RZ, PT ;  /* 0x000000ff0400720c */ /* 0x020fda0003f05270 */
[----:B------:R-:W-:Y:S05]  /*7c20*/  @!P0 BRA `(.L_x_2860) ;  /* 0x0000000400748947 */ /* 0x000fea0003800000 */
[----:B------:R-:W-:-:S13]  /*7c30*/  ISETP.NE.AND P0, PT, R4, 0x80, PT ;  /* 0x000000800400780c */ /* 0x000fda0003f05270 */
[----:B------:R-:W-:Y:S01]  /*7c40*/  @!P0 MOV R18, 0x20000000 ;  /* 0x2000000000128802 */ /* 0x000fe20000000f00 */
[----:B------:R-:W-:Y:S01]  /*7c50*/  @!P0 IMAD.MOV.U32 R19, RZ, RZ, 0x7ff80000 ;  /* 0x7ff80000ff138424 */ /* 0x000fe200078e00ff */
[----:B------:R-:W-:Y:S06]  /*7c60*/  @!P0 BRA `(.L_x_2860) ;  /* 0x0000000400648947 */ /* 0x000fec0003800000 */
[--C-:B------:R-:W-:Y:S01]  /*7c70*/  SHF.R.U32.HI R0, RZ, 0x3, R4.reuse ;  /* 0x00000003ff007819 */ /* 0x100fe20000011604 */
[----:B------:R-:W-:Y:S03]  /*7c80*/  BSSY.RECONVERGENT B0, `(.L_x_2875) ;  /* 0x000000c000007945 */ /* 0x000fe60003800200 */
[----:B-12-4-:R-:W-:Y:S02]  /*7c90*/  LOP3.LUT P0, R3, R0, 0xf, RZ, 0xc0, !PT ;  /* 0x0000000f00037812 */ /* 0x016fe4000780c0ff */
[----:B------:R-:W-:-:S05]  /*7ca0*/  SHF.R.U32.HI R0, RZ, 0x7, R4 ;  /* 0x00000007ff007819 */ /* 0x000fca0000011604 */
[----:B---3--:R-:W-:Y:S01]  /*7cb0*/  IMAD.U32 R7, R0, -0x80000000, RZ ;  /* 0x8000000000077824 */ /* 0x008fe200078e00ff */
        /* <DEDUP_REMOVED lines=8> */
.L_x_2876:
[----:B------:R-:W-:Y:S05]  /*7d40*/  BSYNC.RECONVERGENT B0 ;  /* 0x0000000000007941 */ /* 0x000fea0003800200 */
.L_x_2875:
[----:B------:R-:W-:Y:S01]  /*7d50*/  IMAD.SHL.U32 R0, R0, 0x100000, RZ ;  /* 0x0010000000007824 */ /* 0x000fe200078e00ff */
[----:B------:R-:W-:-:S04]  /*7d60*/  LEA R3, R3, 0x3b800000, 0x17 ;  /* 0x3b80000003037811 */ /* 0x000fc800078eb8ff */
[----:B------:R-:W-:-:S05]  /*7d70*/  LOP3.LUT R0, R3, R0, R7, 0xfe, !PT ;  /* 0x0000000003007212 */ /* 0x000fca00078efe07 */
[----:B------:R-:W-:-:S04]  /*7d80*/  FMUL.FTZ R0, R0, 1 ;  /* 0x3f80000000007820 */ /* 0x000fc80000410000 */
[----:B------:R0:W1:Y:S01]  /*7d90*/  F2F.F64.F32 R18, R0 ;  /* 0x0000000000127310 */ /* 0x0000620000201800 */
[----:B------:R-:W-:Y:S05]  /*7da0*/  BRA `(.L_x_2860) ;  /* 0x0000000400147947 */ /* 0x000fea0003800000 */
.L_x_2873:
[----:B------:R-:W5:Y:S01]  /*7db0*/  LDG.E.U8 R4, desc[UR36][R4.64] ;  /* 0x0000002404047981 */ /* 0x000f62000c1e1100 */
[----:B------:R-:W-:Y:S02]  /*7dc0*/  CS2R R18, SRZ ;  /* 0x0000000000127805 */ /* 0x000fe4000001ff00 */
[----:B-----5:R-:W-:-:S13]  /*7dd0*/  ISETP.NE.AND P0, PT, R4, RZ, PT ;  /* 0x000000ff0400720c */ /* 0x020fda0003f05270 */
[----:B------:R-:W-:Y:S05]  /*7de0*/  @!P0 BRA `(.L_x_2860) ;  /* 0x0000000400048947 */ /* 0x000fea0003800000 */
[----:B------:R-:W-:-:S13]  /*7df0*/  ISETP.NE.AND P0, PT, R4, 0x80, PT ;  /* 0x000000800400780c */ /* 0x000fda0003f05270 */
[----:B------:R-:W-:Y:S01]  /*7e00*/  @!P0 IMAD.MOV.U32 R18, RZ, RZ, 0x20000000 ;  /* 0x20000000ff128424 */ /* 0x000fe200078e00ff */
[----:B------:R-:W-:Y:S01]  /*7e10*/  @!P0 MOV R19, 0x7ff80000 ;  /* 0x7ff8000000138802 */ /* 0x000fe20000000f00 */
        /* <DEDUP_REMOVED lines=14> */
.L_x_2878:
[----:B------:R-:W-:Y:S05]  /*7f00*/  BSYNC.RECONVERGENT B0 ;  /* 0x0000000000007941 */ /* 0x000fea0003800200 */
.L_x_2877:
[----:B------:R-:W-:Y:S02]  /*7f10*/  SHF.L.U32 R0, R0, 0x15, RZ ;  /* 0x0000001500007819 */ /* 0x000fe400000006ff */
[----:B------:R-:W-:-:S04]  /*7f20*/  LEA R3, R3, 0x37800000, 0x17 ;  /* 0x3780000003037811 */ /* 0x000fc800078eb8ff */
[----:B------:R-:W-:-:S05]  /*7f30*/  LOP3.LUT R0, R3, R0, R7, 0xfe, !PT ;  /* 0x0000000003007212 */ /* 0x000fca00078efe07 */
[----:B------:R-:W-:-:S04]  /*7f40*/  FMUL.FTZ R0, R0, 1 ;  /* 0x3f80000000007820 */ /* 0x000fc80000410000 */
[----:B------:R0:W1:Y:S01]  /*7f50*/  F2F.F64.F32 R18, R0 ;  /* 0x0000000000127310 */ /* 0x0000620000201800 */
[----:B------:R-:W-:Y:S05]  /*7f60*/  BRA `(.L_x_2860) ;  /* 0x0000000000a47947 */ /* 0x000fea0003800000 */
.L_x_2872:
[----:B------:R-:W-:-:S09]  /*7f70*/  UISETP.NE.AND UP0, UPT, UR4, 0x1c, UPT ;  /* 0x0000001c0400788c */ /* 0x000fd2000bf05270 */
[----:B------:R-:W-:Y:S05]  /*7f80*/  BRA.U !UP0, `(.L_x_2879) ;  /* 0x0000000108947547 */ /* 0x000fea000b800000 */
[----:B------:R-:W-:-:S09]  /*7f90*/  UISETP.NE.AND UP0, UPT, UR4, 0x1d, UPT ;  /* 0x0000001d0400788c */ /* 0x000fd2000bf05270 */
[----:B------:R-:W-:Y:S05]  /*7fa0*/  BRA.U !UP0, `(.L_x_2880) ;  /* 0x0000000108807547 */ /* 0x000fea000b800000 */
[----:B------:R-:W-:-:S09]  /*7fb0*/  UISETP.NE.AND UP0, UPT, UR4, 0x2c, UPT ;  /* 0x0000002c0400788c */ /* 0x000fd2000bf05270 */
[----:B------:R-:W-:Y:S05]  /*7fc0*/  BRA.U UP0, `(.L_x_2859) ;  /* 0x0000000100307547 */ /* 0x000fea000b800000 */
[----:B------:R-:W5:Y:S01]  /*7fd0*/  LDG.E.U8 R0, desc[UR36][R4.64] ;  /* 0x0000002404007981 */ /* 0x000f62000c1e1100 */
[----:B------:R-:W-:Y:S02]  /*7fe0*/  IMAD.MOV.U32 R18, RZ, RZ, 0x0 ;  /* 0x00000000ff127424 */ /* 0x000fe400078e00ff */
[----:B------:R-:W-:Y:S01]  /*7ff0*/  IMAD.MOV.U32 R19, RZ, RZ, 0x38000000 ;  /* 0x38000000ff137424 */ /* 0x000fe200078e00ff */
[----:B-----5:R-:W-:-:S13]  /*8000*/  ISETP.NE.AND P0, PT, R0, RZ, PT ;  /* 0x000000ff0000720c */ /* 0x020fda0003f05270 */
[----:B------:R-:W-:Y:S05]  /*8010*/  @!P0 BRA `(.L_x_2860) ;  /* 0x0000000000788947 */ /* 0x000fea0003800000 */
[----:B------:R-:W-:-:S13]  /*8020*/  ISETP.NE.AND P0, PT, R0, 0xff, PT ;  /* 0x000000ff0000780c */ /* 0x000fda0003f05270 */
[----:B------:R-:W-:Y:S01]  /*8030*/  @P0 SHF.L.U32 R0, R0, 0x17, RZ ;  /* 0x0000001700000819 */ /* 0x000fe200000006ff */
[----:B------:R-:W-:Y:S02]  /*8040*/  @!P0 IMAD.MOV.U32 R18, RZ, RZ, 0x20000000 ;  /* 0x20000000ff128424 */ /* 0x000fe400078e00ff */
[----:B------:R-:W-:Y:S02]  /*8050*/  @!P0 IMAD.MOV.U32 R19, RZ, RZ, 0x7ff80000 ;  /* 0x7ff80000ff138424 */ /* 0x000fe400078e00ff */
[----:B------:R-:W-:-:S04]  /*8060*/  @P0 FMUL.FTZ R0, R0, 1 ;  /* 0x3f80000000000820 */ /* 0x000fc80000410000 */
[----:B------:R0:W0:Y:S01]  /*8070*/  @P0 F2F.F64.F32 R18, R0 ;  /* 0x0000000000120310 */ /* 0x0000220000201800 */
[----:B------:R-:W-:Y:S05]  /*8080*/  BRA `(.L_x_2860) ;  /* 0x00000000005c7947 */ /* 0x000fea0003800000 */
.L_x_2859:
[----:B------:R-:W-:Y:S01]  /*8090*/  MOV R0, 0x0 ;  /* 0x0000000000007802 */ /* 0x000fe20000000f00 */
[----:B------:R-:W0:Y:S01]  /*80a0*/  LDCU.64 UR4, c[0x4][0x128] ;  /* 0x01002500ff0477ac */ /* 0x000e220008000a00 */
[----:B------:R-:W-:Y:S02]  /*80b0*/  HFMA2 R8, -RZ, RZ, 0, 4.64916229248046875e-06 ;  /* 0x0000004eff087431 */ /* 0x000fe400000001ff */
[----:B------:R-:W-:Y:S01]  /*80c0*/  IMAD.MOV.U32 R12, RZ, RZ, 0x1 ;  /* 0x00000001ff0c7424 */ /* 0x000fe200078e00ff */
[----:B------:R0:W1:Y:S01]  /*80d0*/  LDC.64 R14, c[0x4][R0] ;  /* 0x01000000000e7b82 */ /* 0x0000620000000a00 */
[----:B------:R-:W1:Y:S01]  /*80e0*/  LDCU.64 UR6, c[0x4][0x130] ;  /* 0x01002600ff0677ac */ /* 0x000e620008000a00 */
[----:B------:R-:W-:Y:S01]  /*80f0*/  IMAD.MOV.U32 R13, RZ, RZ, RZ ;  /* 0x000000ffff0d7224 */ /* 0x000fe200078e00ff */
[----:B------:R-:W5:Y:S01]  /*8100*/  LDCU.64 UR8, c[0x4][0x8] ;  /* 0x01000100ff0877ac */ /* 0x000f620008000a00 */
[----:B0-----:R-:W-:Y:S01]  /*8110*/  MOV R4, UR4 ;  /* 0x0000000400047c02 */ /* 0x001fe20008000f00 */
[----:B------:R-:W-:-:S02]  /*8120*/  IMAD.U32 R5, RZ, RZ, UR5 ;  /* 0x00000005ff057e24 */ /* 0x000fc4000f8e00ff */
[----:B-1234-:R-:W-:Y:S01]  /*8130*/  IMAD.U32 R6, RZ, RZ, UR6 ;  /* 0x00000006ff067e24 */ /* 0x01efe2000f8e00ff */
[----:B------:R-:W-:Y:S01]  /*8140*/  MOV R7, UR7 ;  /* 0x0000000700077c02 */ /* 0x000fe20008000f00 */
[----:B-----5:R-:W-:Y:S02]  /*8150*/  IMAD.U32 R10, RZ, RZ, UR8 ;  /* 0x00000008ff0a7e24 */ /* 0x020fe4000f8e00ff */
[----:B------:R-:W-:-:S07]  /*8160*/  IMAD.U32 R11, RZ, RZ, UR9 ;  /* 0x00000009ff0b7e24 */ /* 0x000fce000f8e00ff */
[----:B------:R-:W-:-:S07]  /*8170*/  LEPC R20, `(.L_x_2881) ;  /* 0x000000001014794e */ /* 0x000fce0000000000 */
[----:B------:R-:W-:Y:S05]  /*8180*/  CALL.ABS.NOINC R14 ;  /* 0x000000000e007343 */ /* 0x000fea0003c00000 */
.L_x_2881:
[----:B------:R-:W-:Y:S01]  /*8190*/  CS2R R18, SRZ ;  /* 0x0000000000127805 */ /* 0x000fe2000001ff00 */
[----:B------:R-:W-:Y:S06]  /*81a0*/  BRA `(.L_x_2860) ;  /* 0x0000000000147947 */ /* 0x000fec0003800000 */
.L_x_2880:
[----:B------:R-:W5:Y:S02]  /*81b0*/  LDG.E.64 R18, desc[UR36][R4.64] ;  /* 0x0000002404127981 */ /* 0x000f64000c1e1b00 */
[----:B-----5:R-:W0:Y:S01]  /*81c0*/  I2F.F64.U64 R18, R18 ;  /* 0x0000001200127312 */ /* 0x020e220000301800 */
[----:B------:R-:W-:Y:S05]  /*81d0*/  BRA `(.L_x_2860) ;  /* 0x0000000000087947 */ /* 0x000fea0003800000 */
.L_x_2879:
[----:B------:R-:W5:Y:S02]  /*81e0*/  LDG.E R4, desc[UR36][R4.64] ;  /* 0x0000002404047981 */ /* 0x000f64000c1e1900 */
[----:B-----5:R0:W0:Y:S02]  /*81f0*/  I2F.F64.U32 R18, R4 ;  /* 0x0000000400127312 */ /* 0x0200240000201800 */
.L_x_2860:
[----:B------:R-:W-:Y:S05]  /*8200*/  BSYNC.RECONVERGENT B7 ;  /* 0x0000000000077941 */ /* 0x000fea0003800200 */
.L_x_2854:
        /* <DEDUP_REMOVED lines=18> */
.L_x_2886:
[----:B------:R-:W2:Y:S02]  /*8330*/  LDG.E.U8 R4, desc[UR36][R4.64] ;  /* 0x0000002404047981 */ /* 0x000ea4000c1e1100 */
[----:B--2---:R0:W2:Y:S01]  /*8340*/  I2F.F64.U16 R28, R4 ;  /* 0x00000004001c7312 */ /* 0x0040a20000101800 */
[----:B------:R-:W-:Y:S05]  /*8350*/  BRA `(.L_x_2888) ;  /* 0x0000000c00647947 */ /* 0x000fea0003800000 */
.L_x_2885:
        /* <DEDUP_REMOVED lines=9> */
.L_x_2890:
[----:B------:R-:W2:Y:S02]  /*83f0*/  LDG.E R4, desc[UR36][R4.64] ;  /* 0x0000002404047981 */ /* 0x000ea4000c1e1900 */
[----:B--2---:R0:W2:Y:S01]  /*8400*/  I2F.F64 R28, R4 ;  /* 0x00000004001c7312 */ /* 0x0040a20000201c00 */
[----:B------:R-:W-:Y:S05]  /*8410*/  BRA `(.L_x_2888) ;  /* 0x0000000c00347947 */ /* 0x000fea0003800000 */
.L_x_2889:
[----:B------:R-:W2:Y:S02]  /*8420*/  LDG.E.U16 R4, desc[UR36][R4.64] ;  /* 0x0000002404047981 */ /* 0x000ea4000c1e1500 */
[----:B--2---:R0:W2:Y:S01]  /*8430*/  I2F.F64.S16 R28, R4 ;  /* 0x00000004001c7312 */ /* 0x0040a20000101c00 */
[----:B------:R-:W-:Y:S05]  /*8440*/  BRA `(.L_x_2888) ;  /* 0x0000000c00287947 */ /* 0x000fea0003800000 */
.L_x_2884:
        /* <DEDUP_REMOVED lines=10> */
.L_x_2892:
[----:B------:R-:W2:Y:S02]  /*84f0*/  LDG.E.U16 R0, desc[UR36][R4.64] ;  /* 0x0000002404007981 */ /* 0x000ea4000c1e1500 */
[----:B--2---:R-:W-:-:S05]  /*8500*/  HADD2.F32 R0, -RZ, R0.H0_H0 ;  /* 0x20000000ff007230 */ /* 0x004fca0000004100 */
[----:B------:R-:W-:-:S04]  /*8510*/  FMUL.FTZ R0, R0, 1 ;  /* 0x3f80000000007820 */ /* 0x000fc80000410000 */
[----:B------:R0:W2:Y:S01]  /*8520*/  F2F.F64.F32 R28, R0 ;  /* 0x00000000001c7310 */ /* 0x0000a20000201800 */
[----:B------:R-:W-:Y:S05]  /*8530*/  BRA `(.L_x_2888) ;  /* 0x0000000800ec7947 */ /* 0x000fea0003800000 */
.L_x_2891:
        /* <DEDUP_REMOVED lines=10> */
.L_x_2894:
[----:B------:R-:W2:Y:S02]  /*85e0*/  LDG.E.U16 R4, desc[UR36][R4.64] ;  /* 0x0000002404047981 */ /* 0x000ea4000c1e1500 */
[----:B--2---:R-:W-:-:S05]  /*85f0*/  HADD2.F32 R0, -RZ, R4.H0_H0 ;  /* 0x20000004ff007230 */ /* 0x004fca0000004100 */
[----:B------:R-:W-:-:S04]  /*8600*/  FMUL.FTZ R0, R0, 1 ;  /* 0x3f80000000007820 */ /* 0x000fc80000410000 */
[----:B------:R0:W2:Y:S01]  /*8610*/  F2F.F64.F32 R28, R0 ;  /* 0x00000000001c7310 */ /* 0x0000a20000201800 */
[----:B------:R-:W-:Y:S05]  /*8620*/  BRA `(.L_x_2888) ;  /* 0x0000000800b07947 */ /* 0x000fea0003800000 */
.L_x_2893:
[----:B------:R0:W5:Y:S01]  /*8630*/  LDG.E.64 R28, desc[UR36][R4.64] ;  /* 0x00000024041c7981 */ /* 0x000162000c1e1b00 */
[----:B------:R-:W-:Y:S05]  /*8640*/  BRA `(.L_x_2888) ;  /* 0x0000000800a87947 */ /* 0x000fea0003800000 */
.L_x_2883:
        /* <DEDUP_REMOVED lines=13> */
.L_x_2897:
[----:B------:R0:W5:Y:S01]  /*8720*/  LDG.E.64 R28, desc[UR36][R4.64] ;  /* 0x00000024041c7981 */ /* 0x000162000c1e1b00 */
[----:B------:R-:W-:Y:S05]  /*8730*/  BRA `(.L_x_2888) ;  /* 0x00000008006c7947 */ /* 0x000fea0003800000 */
.L_x_2896:
[----:B------:R-:W-:-:S09]  /*8740*/  UISETP.NE.AND UP0, UPT, UR4, 0xf, UPT ;  /* 0x0000000f0400788c */ /* 0x000fd2000bf05270 */
[----:B------:R-:W-:Y:S05]  /*8750*/  BRA.U !UP0, `(.L_x_2898) ;  /* 0x0000000108a07547 */ /* 0x000fea000b800000 */
[----:B------:R-:W-:-:S09]  /*8760*/  UISETP.NE.AND UP0, UPT, UR4, 0x17, UPT ;  /* 0x000000170400788c */ /* 0x000fd2000bf05270 */
[----:B------:R-:W-:Y:S05]  /*8770*/  BRA.U !UP0, `(.L_x_2899) ;  /* 0x00000001085c7547 */ /* 0x000fea000b800000 */
[----:B------:R-:W-:-:S09]  /*8780*/  UISETP.NE.AND UP0, UPT, UR4, 0x18, UPT ;  /* 0x000000180400788c */ /* 0x000fd2000bf05270 */
[----:B------:R-:W-:Y:S05]  /*8790*/  BRA.U UP0, `(.L_x_2887) ;  /* 0x0000000500f87547 */ /* 0x000fea000b800000 */
[----:B------:R-:W2:Y:S02]  /*87a0*/  LDG.E.U8 R0, desc[UR36][R4.64] ;  /* 0x0000002404007981 */ /* 0x000ea4000c1e1100 */
[----:B-1234-:R-:W-:Y:S01]  /*87b0*/  MOV R7, 0x1f ;  /* 0x0000001f00077802 */ /* 0x01efe20000000f00 */
[----:B------:R-:W-:-:S05]  /*87c0*/  IMAD.SHL.U32 R0, R0, 0x1000000, RZ ;  /* 0x0100000000007824 */ /* 0x000fca00078e00ff */
        /* <DEDUP_REMOVED lines=18> */
.L_x_2899:
[----:B------:R-:W2:Y:S02]  /*88f0*/  LDG.E.U8 R4, desc[UR36][R4.64] ;  /* 0x0000002404047981 */ /* 0x000ea4000c1e1100 */
[C---:B--2---:R-:W-:Y:S01]  /*8900*/  SHF.L.U32 R0, R4.reuse, 0x19, RZ ;  /* 0x0000001904007819 */ /* 0x044fe200000006ff */
[----:B-1-34-:R-:W-:-:S03]  /*8910*/  IMAD.SHL.U32 R6, R4, 0x100, RZ ;  /* 0x0000010004067824 */ /* 0x01afc600078e00ff */
        /* <DEDUP_REMOVED lines=12> */
.L_x_2898:
[----:B------:R-:W2:Y:S02]  /*89e0*/  LDG.E.U16 R0, desc[UR36][R4.64] ;  /* 0x0000002404007981 */ /* 0x000ea4000c1e1500 */
[----:B--2---:R-:W-:-:S05]  /*89f0*/  SHF.L.U32 R0, R0, 0x10, RZ ;  /* 0x0000001000007819 */ /* 0x004fca00000006ff */
[----:B------:R-:W-:-:S04]  /*8a00*/  FMUL.FTZ R0, R0, 1 ;  /* 0x3f80000000007820 */ /* 0x000fc80000410000 */
[----:B------:R0:W2:Y:S01]  /*8a10*/  F2F.F64.F32 R28, R0 ;  /* 0x00000000001c7310 */ /* 0x0000a20000201800 */
[----:B------:R-:W-:Y:S05]  /*8a20*/  BRA `(.L_x_2888) ;  /* 0x0000000400b07947 */ /* 0x000fea0003800000 */
.L_x_2895:
        /* <DEDUP_REMOVED lines=11> */
.L_x_2902:
        /* <DEDUP_REMOVED lines=10> */
[----:B-1--4-:R-:W-:Y:S02]  /*8b80*/  LOP3.LUT P0, R3, R0, 0xf, RZ, 0xc0, !PT ;  /* 0x0000000f00037812 */ /* 0x012fe4000780c0ff */
[----:B------:R-:W-:-:S04]  /*8b90*/  SHF.R.U32.HI R0, RZ, 0x7, R4 ;  /* 0x00000007ff007819 */ /* 0x000fc80000011604 */
[----:B---3--:R-:W-:Y:S02]  /*8ba0*/  SHF.L.U32 R7, R0, 0x1f, RZ ;  /* 0x0000001f00077819 */ /* 0x008fe400000006ff */
        /* <DEDUP_REMOVED lines=8> */
.L_x_2904:
[----:B------:R-:W-:Y:S05]  /*8c30*/  BSYNC.RECONVERGENT B0 ;  /* 0x0000000000007941 */ /* 0x000fea0003800200 */
.L_x_2903:
[----:B------:R-:W-:Y:S01]  /*8c40*/  IMAD.SHL.U32 R0, R0, 0x100000, RZ ;  /* 0x0010000000007824 */ /* 0x000fe200078e00ff */
[----:B------:R-:W-:-:S04]  /*8c50*/  LEA R3, R3, 0x3b800000, 0x17 ;  /* 0x3b80000003037811 */ /* 0x000fc800078eb8ff */
[----:B------:R-:W-:-:S05]  /*8c60*/  LOP3.LUT R0, R3, R0, R7, 0xfe, !PT ;  /* 0x0000000003007212 */ /* 0x000fca00078efe07 */
[----:B------:R-:W-:-:S04]  /*8c70*/  FMUL.FTZ R0, R0, 1 ;  /* 0x3f80000000007820 */ /* 0x000fc80000410000 */
[----:B------:R0:W1:Y:S01]  /*8c80*/  F2F.F64.F32 R28, R0 ;  /* 0x00000000001c7310 */ /* 0x0000620000201800 */
[----:B------:R-:W-:Y:S05]  /*8c90*/  BRA `(.L_x_2888) ;  /* 0x0000000400147947 */ /* 0x000fea0003800000 */
.L_x_2901:
        /* <DEDUP_REMOVED lines=10> */
[----:B-1--4-:R-:W-:Y:S02]  /*8d40*/  LOP3.LUT P0, R3, R0, 0x1f, RZ, 0xc0, !PT ;  /* 0x0000001f00037812 */ /* 0x012fe4000780c0ff */
        /* <DEDUP_REMOVED lines=10> */
.L_x_2906:
[----:B------:R-:W-:Y:S05]  /*8df0*/  BSYNC.RECONVERGENT B0 ;  /* 0x0000000000007941 */ /* 0x000fea0003800200 */
.L_x_2905:
[----:B------:R-:W-:Y:S01]  /*8e00*/  IMAD.SHL.U32 R0, R0, 0x200000, RZ ;  /* 0x0020000000007824 */ /* 0x000fe200078e00ff */
[----:B------:R-:W-:-:S04]  /*8e10*/  LEA R3, R3, 0x37800000, 0x17 ;  /* 0x3780000003037811 */ /* 0x000fc800078eb8ff */
[----:B------:R-:W-:-:S05]  /*8e20*/  LOP3.LUT R0, R3, R0, R7, 0xfe, !PT ;  /* 0x0000000003007212 */ /* 0x000fca00078efe07 */
[----:B------:R-:W-:-:S04]  /*8e30*/  FMUL.FTZ R0, R0, 1 ;  /* 0x3f80000000007820 */ /* 0x000fc80000410000 */
[----:B------:R0:W1:Y:S01]  /*8e40*/  F2F.F64.F32 R28, R0 ;  /* 0x00000000001c7310 */ /* 0x0000620000201800 */
[----:B------:R-:W-:Y:S05]  /*8e50*/  BRA `(.L_x_2888) ;  /* 0x0000000000a47947 */ /* 0x000fea0003800000 */
.L_x_2900:
[----:B------:R-:W-:-:S09]  /*8e60*/  UISETP.NE.AND UP0, UPT, UR4, 0x1c, UPT ;  /* 0x0000001c0400788c */ /* 0x000fd2000bf05270 */
[----:B------:R-:W-:Y:S05]  /*8e70*/  BRA.U !UP0, `(.L_x_2907) ;  /* 0x0000000108947547 */ /* 0x000fea000b800000 */
[----:B------:R-:W-:-:S09]  /*8e80*/  UISETP.NE.AND UP0, UPT, UR4, 0x1d, UPT ;  /* 0x0000001d0400788c */ /* 0x000fd2000bf05270 */
[----:B------:R-:W-:Y:S05]  /*8e90*/  BRA.U !UP0, `(.L_x_2908) ;  /* 0x0000000108807547 */ /* 0x000fea000b800000 */
[----:B------:R-:W-:-:S09]  /*8ea0*/  UISETP.NE.AND UP0, UPT, UR4, 0x2c, UPT ;  /* 0x0000002c0400788c */ /* 0x000fd2000bf05270 */
[----:B------:R-:W-:Y:S05]  /*8eb0*/  BRA.U UP0, `(.L_x_2887) ;  /* 0x0000000100307547 */ /* 0x000fea000b800000 */
[----:B------:R-:W2:Y:S01]  /*8ec0*/  LDG.E.U8 R0, desc[UR36][R4.64] ;  /* 0x0000002404007981 */ /* 0x000ea2000c1e1100 */
[----:B------:R-:W-:Y:S02]  /*8ed0*/  HFMA2 R29, -RZ, RZ, 0.5, 0 ;  /* 0x38000000ff1d7431 */ /* 0x000fe400000001ff */
        /* <DEDUP_REMOVED lines=8> */
[----:B------:R0:W2:Y:S01]  /*8f60*/  @P0 F2F.F64.F32 R28, R0 ;  /* 0x00000000001c0310 */ /* 0x0000a20000201800 */
[----:B------:R-:W-:Y:S05]  /*8f70*/  BRA `(.L_x_2888) ;  /* 0x00000000005c7947 */ /* 0x000fea0003800000 */
.L_x_2887:
[----:B------:R-:W-:Y:S01]  /*8f80*/  MOV R0, 0x0 ;  /* 0x0000000000007802 */ /* 0x000fe20000000f00 */
[----:B------:R-:W0:Y:S01]  /*8f90*/  LDCU.64 UR4, c[0x4][0x128] ;  /* 0x01002500ff0477ac */ /* 0x000e220008000a00 */
[----:B------:R-:W-:Y:S02]  /*8fa0*/  HFMA2 R13, -RZ, RZ, 0, 0 ;  /* 0x00000000ff0d7431 */ /* 0x000fe400000001ff */
[----:B------:R-:W-:Y:S01]  /*8fb0*/  IMAD.MOV.U32 R8, RZ, RZ, 0x4e ;  /* 0x0000004eff087424 */ /* 0x000fe200078e00ff */
[----:B------:R0:W1:Y:S01]  /*8fc0*/  LDC.64 R14, c[0x4][R0] ;  /* 0x01000000000e7b82 */ /* 0x0000620000000a00 */
[----:B------:R-:W1:Y:S01]  /*8fd0*/  LDCU.64 UR6, c[0x4][0x130] ;  /* 0x01002600ff0677ac */ /* 0x000e620008000a00 */
[----:B------:R-:W-:Y:S01]  /*8fe0*/  IMAD.MOV.U32 R12, RZ, RZ, 0x1 ;  /* 0x00000001ff0c7424 */ /* 0x000fe200078e00ff */
[----:B------:R-:W1:Y:S01]  /*8ff0*/  LDCU.64 UR8, c[0x4][0x8] ;  /* 0x01000100ff0877ac */ /* 0x000e620008000a00 */
[----:B0-----:R-:W-:Y:S02]  /*9000*/  IMAD.U32 R4, RZ, RZ, UR4 ;  /* 0x00000004ff047e24 */ /* 0x001fe4000f8e00ff */
[----:B------:R-:W-:Y:S01]  /*9010*/  IMAD.U32 R5, RZ, RZ, UR5 ;  /* 0x00000005ff057e24 */ /* 0x000fe2000f8e00ff */
[----:B-1234-:R-:W-:Y:S01]  /*9020*/  MOV R6, UR6 ;  /* 0x0000000600067c02 */ /* 0x01efe20008000f00 */
[----:B------:R-:W-:-:S02]  /*9030*/  IMAD.U32 R7, RZ, RZ, UR7 ;  /* 0x00000007ff077e24 */ /* 0x000fc4000f8e00ff */
[----:B------:R-:W-:Y:S01]  /*9040*/  IMAD.U32 R10, RZ, RZ, UR8 ;  /* 0x00000008ff0a7e24 */ /* 0x000fe2000f8e00ff */
[----:B------:R-:W-:-:S07]  /*9050*/  MOV R11, UR9 ;  /* 0x00000009000b7c02 */ /* 0x000fce0008000f00 */
[----:B------:R-:W-:-:S07]  /*9060*/  LEPC R20, `(.L_x_2909) ;  /* 0x000000001014794e */ /* 0x000fce0000000000 */
[----:B-----5:R-:W-:Y:S05]  /*9070*/  CALL.ABS.NOINC R14 ;  /* 0x000000000e007343 */ /* 0x020fea0003c00000 */
.L_x_2909:
[----:B------:R-:W-:Y:S01]  /*9080*/  CS2R R28, SRZ ;  /* 0x00000000001c7805 */ /* 0x000fe2000001ff00 */
[----:B------:R-:W-:Y:S06]  /*9090*/  BRA `(.L_x_2888) ;  /* 0x0000000000147947 */ /* 0x000fec0003800000 */
.L_x_2908:
[----:B------:R-:W2:Y:S02]  /*90a0*/  LDG.E.64 R28, desc[UR36][R4.64] ;  /* 0x00000024041c7981 */ /* 0x000ea4000c1e1b00 */
[----:B--2---:R-:W0:Y:S01]  /*90b0*/  I2F.F64.U64 R28, R28 ;  /* 0x0000001c001c7312 */ /* 0x004e220000301800 */
[----:B------:R-:W-:Y:S05]  /*90c0*/  BRA `(.L_x_2888) ;  /* 0x0000000000087947 */ /* 0x000fea0003800000 */
.L_x_2907:
[----:B------:R-:W2:Y:S02]  /*90d0*/  LDG.E R4, desc[UR36][R4.64] ;  /* 0x0000002404047981 */ /* 0x000ea4000c1e1900 */
[----:B--2---:R0:W2:Y:S02]  /*90e0*/  I2F.F64.U32 R28, R4 ;  /* 0x00000004001c7312 */ /* 0x0040a40000201800 */
.L_x_2888:
[----:B------:R-:W-:Y:S05]  /*90f0*/  BSYNC.RECONVERGENT B7 ;  /* 0x0000000000077941 */ /* 0x000fea0003800200 */
.L_x_2882:
[----:B-1234-:R-:W-:Y:S01]  /*9100*/  IMAD.MOV.U32 R6, RZ, RZ, 0x652b82fe ;  /* 0x652b82feff067424 */ /* 0x01efe200078e00ff */
[----:B------:R-:W-:Y:S01]  /*9110*/  MOV R8, 0x652b82fe ;  /* 0x652b82fe00087802 */ /* 0x000fe20000000f00 */
[----:B------:R-:W-:Y:S01]  /*9120*/  IMAD.MOV.U32 R7, RZ, RZ, 0x3ff71547 ;  /* 0x3ff71547ff077424 */ /* 0x000fe200078e00ff */
[----:B0-----:R-:W-:Y:S01]  /*9130*/  MOV R5, 0x3fe62e42 ;  /* 0x3fe62e4200057802 */ /* 0x001fe20000000f00 */
[----:B------:R-:W-:Y:S01]  /*9140*/  IMAD.MOV.U32 R9, RZ, RZ, 0x3ff71547 ;  /* 0x3ff71547ff097424 */ /* 0x000fe200078e00ff */
[----:B------:R-:W-:Y:S01]  /*9150*/  MOV R24, 0x69ce2bdf ;  /* 0x69ce2bdf00187802 */ /* 0x000fe20000000f00 */
[----:B------:R-:W-:Y:S01]  /*9160*/  IMAD.MOV.U32 R4, RZ, RZ, -0x105c611 ;  /* 0xfefa39efff047424 */ /* 0x000fe200078e00ff */
[----:B------:R-:W-:Y:S01]  /*9170*/  BSSY.RECONVERGENT B0, `(.L_x_2910) ;  /* 0x0000049000007945 */ /* 0x000fe20003800200 */
[C---:B-----5:R-:W-:Y:S01]  /*9180*/  DFMA R6, R28.reuse, -R6, 6.75539944105574400000e+15 ;  /* 0x433800001c06742b */ /* 0x060fe20000000806 */
[----:B------:R-:W-:Y:S01]  /*9190*/  IMAD.MOV.U32 R22, RZ, RZ, 0x3b39803f ;  /* 0x3b39803fff167424 */ /* 0x000fe200078e00ff */
[----:B------:R-:W-:Y:S01]  /*91a0*/  DFMA R8, R28, R8, 6.75539944105574400000e+15 ;  /* 0x433800001c08742b */ /* 0x000fe20000000008 */
[----:B------:R-:W-:Y:S01]  /*91b0*/  IMAD.MOV.U32 R23, RZ, RZ, 0x3c7abc9e ;  /* 0x3c7abc9eff177424 */ /* 0x000fe200078e00ff */
[----:B------:R-:W-:Y:S01]  /*91c0*/  FSETP.GEU.FTZ.AND P2, PT, |R29|, 4.1917929649353027344, PT ;  /* 0x4086232b1d00780b */ /* 0x000fe20003f5e200 */
[----:B------:R-:W-:-:S03]  /*91d0*/  IMAD.MOV.U32 R25, RZ, RZ, 0x3e5ade15 ;  /* 0x3e5ade15ff197424 */ /* 0x000fc600078e00ff */
[----:B------:R-:W-:Y:S02]  /*91e0*/  DADD R10, R6, -6.75539944105574400000e+15 ;  /* 0xc3380000060a7429 */ /* 0x000fe40000000000 */
[----:B------:R-:W-:-:S06]  /*91f0*/  DADD R14, R8, -6.75539944105574400000e+15 ;  /* 0xc3380000080e7429 */ /* 0x000fcc0000000000 */
[-CC-:B------:R-:W-:Y:S02]  /*9200*/  DFMA R12, R10, -R4.reuse, -R28.reuse ;  /* 0x800000040a0c722b */ /* 0x180fe4000000081c */
[----:B------:R-:W-:-:S06]  /*9210*/  DFMA R20, R14, -R4, R28 ;  /* 0x800000040e14722b */ /* 0x000fcc000000001c */
[-C--:B------:R-:W-:Y:S02]  /*9220*/  DFMA R10, R10, -R22.reuse, R12 ;  /* 0x800000160a0a722b */ /* 0x080fe4000000000c */
[----:B------:R-:W-:Y:S01]  /*9230*/  DFMA R12, R14, -R22, R20 ;  /* 0x800000160e0c722b */ /* 0x000fe20000000014 */
[----:B------:R-:W-:Y:S01]  /*9240*/  IMAD.MOV.U32 R20, RZ, RZ, -0x35dec16 ;  /* 0xfca213eaff147424 */ /* 0x000fe200078e00ff */
[----:B------:R-:W-:Y:S01]  /*9250*/  MOV R21, 0x3e928af3 ;  /* 0x3e928af300157802 */ /* 0x000fe20000000f00 */
[----:B------:R-:W-:Y:S02]  /*9260*/  IMAD.MOV.U32 R22, RZ, RZ, 0x62401315 ;  /* 0x62401315ff167424 */ /* 0x000fe400078e00ff */
[----:B------:R-:W-:-:S03]  /*9270*/  IMAD.MOV.U32 R23, RZ, RZ, 0x3ec71dee ;  /* 0x3ec71deeff177424 */ /* 0x000fc600078e00ff */
[-CC-:B------:R-:W-:Y:S02]  /*9280*/  DFMA R14, R10, R24.reuse, R20.reuse ;  /* 0x000000180a0e722b */ /* 0x180fe40000000014 */
[----:B------:R-:W-:-:S06]  /*9290*/  DFMA R20, R12, R24, R20 ;  /* 0x000000180c14722b */ /* 0x000fcc0000000014 */
        /* <DEDUP_REMOVED lines=36> */
[----:B------:R-:W-:Y:S02]  /*94e0*/  IMAD R33, R6, 0x100000, R15 ;  /* 0x0010000006217824 */ /* 0x000fe400078e020f */
[----:B------:R-:W-:Y:S01]  /*94f0*/  LEA R31, R8, R13, 0x14 ;  /* 0x0000000d081f7211 */ /* 0x000fe200078ea0ff */
[----:B------:R-:W-:Y:S02]  /*9500*/  IMAD.MOV.U32 R32, RZ, RZ, R14 ;  /* 0x000000ffff207224 */ /* 0x000fe400078e000e */
[----:B------:R-:W-:Y:S01]  /*9510*/  IMAD.MOV.U32 R30, RZ, RZ, R12 ;  /* 0x000000ffff1e7224 */ /* 0x000fe200078e000c */
[----:B------:R-:W-:Y:S06]  /*9520*/  @!P0 BRA `(.L_x_2911) ;  /* 0x0000000000348947 */ /* 0x000fec0003800000 */
[----:B------:R-:W-:Y:S01]  /*9530*/  FSETP.GEU.FTZ.AND P1, PT, |R23|, 4.2275390625, PT ;  /* 0x408748001700780b */ /* 0x000fe20003f3e200 */
[C---:B------:R-:W-:Y:S02]  /*9540*/  DADD R10, -R28.reuse, +INF ;  /* 0x7ff000001c0a7429 */ /* 0x040fe40000000100 */
[----:B------:R-:W-:-:S08]  /*9550*/  DSETP.GT.AND P0, PT, R28, RZ, PT ;  /* 0x000000ff1c00722a */ /* 0x000fd00003f04000 */
[----:B------:R-:W-:Y:S02]  /*9560*/  FSEL R33, R11, RZ, !P0 ;  /* 0x000000ff0b217208 */ /* 0x000fe40004000000 */
[----:B------:R-:W-:Y:S02]  /*9570*/  @!P1 LEA.HI R0, R6, R6, RZ, 0x1 ;  /* 0x0000000606009211 */ /* 0x000fe400078f08ff */
[----:B------:R-:W-:Y:S02]  /*9580*/  FSEL R32, R10, RZ, !P0 ;  /* 0x000000ff0a207208 */ /* 0x000fe40004000000 */
[----:B------:R-:W-:Y:S02]  /*9590*/  @!P1 SHF.R.S32.HI R7, RZ, 0x1, R0 ;  /* 0x00000001ff079819 */ /* 0x000fe40000011400 */
[----:B------:R-:W-:Y:S02]  /*95a0*/  @!P1 MOV R10, RZ ;  /* 0x000000ff000a9202 */ /* 0x000fe40000000f00 */
[----:B------:R-:W-:Y:S01]  /*95b0*/  @!P1 IADD3 R6, PT, PT, R6, -R7, RZ ;  /* 0x8000000706069210 */ /* 0x000fe20007ffe0ff */
[----:B------:R-:W-:-:S03]  /*95c0*/  @!P1 IMAD R7, R7, 0x100000, R15 ;  /* 0x0010000007079824 */ /* 0x000fc600078e020f */
[----:B------:R-:W-:Y:S01]  /*95d0*/  @!P1 LEA R11, R6, 0x3ff00000, 0x14 ;  /* 0x3ff00000060b9811 */ /* 0x000fe200078ea0ff */
[----:B------:R-:W-:-:S06]  /*95e0*/  @!P1 IMAD.MOV.U32 R6, RZ, RZ, R14 ;  /* 0x000000ffff069224 */ /* 0x000fcc00078e000e */
[----:B------:R-:W-:-:S11]  /*95f0*/  @!P1 DMUL R32, R6, R10 ;  /* 0x0000000a06209228 */ /* 0x000fd60000000000 */
.L_x_2911:
[----:B------:R-:W-:Y:S05]  /*9600*/  BSYNC.RECONVERGENT B0 ;  /* 0x0000000000007941 */ /* 0x000fea0003800200 */
.L_x_2910:
        /* <DEDUP_REMOVED lines=8> */
[----:B------:R-:W-:-:S05]  /*9690*/  @!P0 SHF.R.S32.HI R3, RZ, 0x1, R0 ;  /* 0x00000001ff038819 */ /* 0x000fca0000011400 */
[----:B------:R-:W-:Y:S02]  /*96a0*/  @!P0 IMAD.IADD R6, R8, 0x1, -R3 ;  /* 0x0000000108068824 */ /* 0x000fe400078e0a03 */
[----:B------:R-:W-:-:S03]  /*96b0*/  @!P0 IMAD R13, R3, 0x100000, R13 ;  /* 0x00100000030d8824 */ /* 0x000fc600078e020d */
[----:B------:R-:W-:Y:S02]  /*96c0*/  @!P0 LEA R7, R6, 0x3ff00000, 0x14 ;  /* 0x3ff0000006078811 */ /* 0x000fe400078ea0ff */
[----:B------:R-:W-:-:S06]  /*96d0*/  @!P0 MOV R6, RZ ;  /* 0x000000ff00068202 */ /* 0x000fcc0000000f00 */
[----:B------:R-:W-:-:S11]  /*96e0*/  @!P0 DMUL R30, R12, R6 ;  /* 0x000000060c1e8228 */ /* 0x000fd60000000000 */
.L_x_2913:
[----:B------:R-:W-:Y:S05]  /*96f0*/  BSYNC.RECONVERGENT B0 ;  /* 0x0000000000007941 */ /* 0x000fea0003800200 */
.L_x_2912:
[C---:B------:R-:W-:Y:S01]  /*9700*/  FSETP.GEU.FTZ.AND P1, PT, R31.reuse, 1.7916666269302368164, PT ;  /* 0x3fe555551f00780b */ /* 0x040fe20003f3e000 */
[----:B------:R-:W-:Y:S01]  /*9710*/  BSSY.RECONVERGENT B0, `(.L_x_2914) ;  /* 0x000008b000007945 */ /* 0x000fe20003800200 */
[----:B------:R-:W-:Y:S01]  /*9720*/  FSETP.GT.FTZ.AND P0, PT, R31, -1.6999999284744262695, PT ;  /* 0xbfd999991f00780b */ /* 0x000fe20003f14000 */
[----:B------:R-:W-:-:S12]  /*9730*/  DADD R32, R32, 1 ;  /* 0x3ff0000020207429 */ /* 0x000fd80000000000 */
[----:B------:R-:W-:Y:S05]  /*9740*/  @P0 BRA !P1, `(.L_x_2915) ;  /* 0x00000004004c0947 */ /* 0x000fea0004800000 */
[----:B------:R-:W-:-:S10]  /*9750*/  DADD R30, R30, 1 ;  /* 0x3ff000001e1e7429 */ /* 0x000fd40000000000 */
[----:B------:R-:W-:Y:S01]  /*9760*/  ISETP.GT.AND P0, PT, R31, 0xfffff, PT ;  /* 0x000fffff1f00780c */ /* 0x000fe20003f04270 */
[--C-:B------:R-:W-:Y:S01]  /*9770*/  IMAD.MOV.U32 R6, RZ, RZ, R30.reuse ;  /* 0x000000ffff067224 */ /* 0x100fe200078e001e */
[----:B------:R-:W-:Y:S01]  /*9780*/  MOV R3, R31 ;  /* 0x0000001f00037202 */ /* 0x000fe20000000f00 */
[----:B------:R-:W-:Y:S02]  /*9790*/  IMAD.MOV.U32 R7, RZ, RZ, R31 ;  /* 0x000000ffff077224 */ /* 0x000fe400078e001f */
[----:B------:R-:W-:-:S08]  /*97a0*/  IMAD.MOV.U32 R10, RZ, RZ, R30 ;  /* 0x000000ffff0a7224 */ /* 0x000fd000078e001e */
[----:B------:R-:W-:-:S10]  /*97b0*/  @!P0 DMUL R6, R6, 1.80143985094819840000e+16 ;  /* 0x4350000006068828 */ /* 0x000fd40000000000 */
[----:B------:R-:W-:Y:S02]  /*97c0*/  @!P0 IMAD.MOV.U32 R3, RZ, RZ, R7 ;  /* 0x000000ffff038224 */ /* 0x000fe400078e0007 */
[----:B------:R-:W-:Y:S02]  /*97d0*/  @!P0 IMAD.MOV.U32 R10, RZ, RZ, R6 ;  /* 0x000000ffff0a8224 */ /* 0x000fe400078e0006 */
[----:B------:R-:W-:-:S05]  /*97e0*/  VIADD R0, R3, 0xffffffff ;  /* 0xffffffff03007836 */ /* 0x000fca0000000000 */
[----:B------:R-:W-:Y:S02]  /*97f0*/  ISETP.GE.U32.AND P1, PT, R0, 0x7fefffff, PT ;  /* 0x7fefffff0000780c */ /* 0x000fe40003f26070 */
[----:B------:R-:W-:Y:S01]  /*9800*/  MOV R0, 0xfffffc01 ;  /* 0xfffffc0100007802 */ /* 0x000fe20000000f00 */
[----:B------:R-:W-:-:S10]  /*9810*/  @!P0 IMAD.MOV.U32 R0, RZ, RZ, -0x435 ;  /* 0xfffffbcbff008424 */ /* 0x000fd400078e00ff */
[----:B------:R-:W-:Y:S01]  /*9820*/  @P1 MOV R8, 0x0 ;  /* 0x0000000000081802 */ /* 0x000fe20000000f00 */
[----:B------:R-:W-:Y:S01]  /*9830*/  @P1 IMAD.MOV.U32 R9, RZ, RZ, 0x7ff00000 ;  /* 0x7ff00000ff091424 */ /* 0x000fe200078e00ff */
[----:B------:R-:W-:-:S05]  /*9840*/  @P1 LOP3.LUT P2, RZ, R7, 0x7fffffff, RZ, 0xc0, !PT ;  /* 0x7fffffff07ff1812 */ /* 0x000fca000784c0ff */
[----:B------:R-:W-:-:S10]  /*9850*/  @P1 DFMA R8, R6, R8, +INF ;  /* 0x7ff000000608142b */ /* 0x000fd40000000008 */
[----:B------:R-:W-:Y:S02]  /*9860*/  @P1 FSEL R30, R8, RZ, P2 ;  /* 0x000000ff081e1208 */ /* 0x000fe40001000000 */
[----:B------:R-:W-:Y:S01]  /*9870*/  @P1 FSEL R31, R9, -QNAN , P2 ;  /* 0xfff00000091f1808 */ /* 0x000fe20001000000 */
[----:B------:R-:W-:Y:S06]  /*9880*/  @P1 BRA `(.L_x_2916) ;  /* 0x0000000400cc1947 */ /* 0x000fec0003800000 */
[----:B------:R-:W-:Y:S01]  /*9890*/  LOP3.LUT R6, R3, 0xfffff, RZ, 0xc0, !PT ;  /* 0x000fffff03067812 */ /* 0x000fe200078ec0ff */
[----:B------:R-:W-:Y:S01]  /*98a0*/  IMAD.MOV.U32 R20, RZ, RZ, -0x748574fc ;  /* 0x8b7a8b04ff147424 */ /* 0x000fe200078e00ff */
[----:B------:R-:W-:Y:S01]  /*98b0*/  MOV R8, RZ ;  /* 0x000000ff00087202 */ /* 0x000fe20000000f00 */
[----:B------:R-:W-:Y:S01]  /*98c0*/  IMAD.MOV.U32 R21, RZ, RZ, 0x3ed0ee25 ;  /* 0x3ed0ee25ff157424 */ /* 0x000fe200078e00ff */
[----:B------:R-:W-:Y:S01]  /*98d0*/  LOP3.LUT R7, R6, 0x3ff00000, RZ, 0xfc, !PT ;  /* 0x3ff0000006077812 */ /* 0x000fe200078efcff */
[----:B------:R-:W-:Y:S01]  /*98e0*/  UMOV UR4, 0x3ae80f1e ;  /* 0x3ae80f1e00047882 */ /* 0x000fe20000000000 */
[----:B------:R-:W-:Y:S01]  /*98f0*/  MOV R6, R10 ;  /* 0x0000000a00067202 */ /* 0x000fe20000000f00 */
[----:B------:R-:W-:Y:S01]  /*9900*/  UMOV UR5, 0x3eb1380b ;  /* 0x3eb1380b00057882 */ /* 0x000fe20000000000 */
[----:B------:R-:W-:Y:S01]  /*9910*/  ISETP.GE.U32.AND P0, PT, R7, 0x3ff6a09f, PT ;  /* 0x3ff6a09f0700780c */ /* 0x000fe20003f06070 */
[----:B------:R-:W-:Y:S01]  /*9920*/  IMAD.MOV.U32 R25, RZ, RZ, 0x43300000 ;  /* 0x43300000ff197424 */ /* 0x000fe200078e00ff */
[----:B------:R-:W-:Y:S01]  /*9930*/  LEA.HI R0, R3, R0, RZ, 0xc ;  /* 0x0000000003007211 */ /* 0x000fe200078f60ff */
[----:B------:R-:W-:Y:S01]  /*9940*/  UMOV UR6, 0x80000000 ;  /* 0x8000000000067882 */ /* 0x000fe20000000000 */
[----:B------:R-:W-:-:S09]  /*9950*/  UMOV UR7, 0x43300000 ;  /* 0x4330000000077882 */ /* 0x000fd20000000000 */
[----:B------:R-:W-:Y:S01]  /*9960*/  @P0 VIADD R9, R7, 0xfff00000 ;  /* 0xfff0000007090836 */ /* 0x000fe20000000000 */
[----:B------:R-:W-:-:S03]  /*9970*/  @P0 IADD3 R0, PT, PT, R0, 0x1, RZ ;  /* 0x0000000100000810 */ /* 0x000fc60007ffe0ff */
        /* <DEDUP_REMOVED lines=48> */
.L_x_2915:
        /* <DEDUP_REMOVED lines=19> */
[----:B------:R-:W-:Y:S05]  /*9db0*/  CALL.REL.NOINC `($__internal_1_$__cuda_sm20_div_rn_f64_full) ;  /* 0x000000d400347944 */ /* 0x000fea0003c00000 */
[----:B------:R-:W-:Y:S01]  /*9dc0*/  IMAD.MOV.U32 R4, RZ, RZ, R20 ;  /* 0x000000ffff047224 */ /* 0x000fe200078e0014 */
[----:B------:R-:W-:-:S07]  /*9dd0*/  MOV R5, R21 ;  /* 0x0000001500057202 */ /* 0x000fce0000000f00 */
.L_x_2918:
[----:B------:R-:W-:Y:S05]  /*9de0*/  BSYNC.RECONVERGENT B1 ;  /* 0x0000000000017941 */ /* 0x000fea0003800200 */
.L_x_2917:
        /* <DEDUP_REMOVED lines=28> */
[----:B------:R-:W-:-:S11]  /*9fb0*/  DADD R30, R10, R30 ;  /* 0x000000000a1e7229 */ /* 0x000fd6000000001e */
.L_x_2916:
[----:B------:R-:W-:Y:S05]  /*9fc0*/  BSYNC.RECONVERGENT B0 ;  /* 0x0000000000007941 */ /* 0x000fea0003800200 */
.L_x_2914:
        /* <DEDUP_REMOVED lines=22> */
[----:B------:R0:W1:Y:S02]  /*a130*/  F2F.F64.F32 R6, R3 ;  /* 0x0000000300067310 */ /* 0x0000640000201800 */
[----:B0-----:R-:W-:Y:S01]  /*a140*/  FMUL.FTZ R3, R0, 1 ;  /* 0x3f80000000037820 */ /* 0x001fe20000410000 */
[----:B-1----:R-:W-:Y:S01]  /*a150*/  DFMA R6, R6, -UR4, R8 ;  /* 0x8000000406067c2b */ /* 0x002fe20008000008 */
        /* <DEDUP_REMOVED lines=45> */
.L_x_2920:
        /* <DEDUP_REMOVED lines=35> */
.L_x_2921:
[----:B------:R-:W-:Y:S05]  /*a660*/  BSYNC.RECONVERGENT B0 ;  /* 0x0000000000007941 */ /* 0x000fea0003800200 */
.L_x_2919:
[----:B------:R-:W0:Y:S01]  /*a670*/  MUFU.RCP64H R5, R33 ;  /* 0x0000002100057308 */ /* 0x000e220000001800 */
[----:B------:R-:W-:Y:S01]  /*a680*/  VIADD R4, R33, 0x300402 ;  /* 0x0030040221047836 */ /* 0x000fe20000000000 */
[----:B------:R-:W1:Y:S01]  /*a690*/  LDCU.64 UR4, c[0x0][0x5e8] ;  /* 0x0000bd00ff0477ac */ /* 0x000e620008000a00 */
[----:B------:R-:W-:Y:S03]  /*a6a0*/  BSSY.RECONVERGENT B0, `(.L_x_2922) ;  /* 0x0000010000007945 */ /* 0x000fe60003800200 */
[----:B------:R-:W-:Y:S01]  /*a6b0*/  FSETP.GEU.AND P0, PT, |R4|, 5.8789094863358348022e-39, PT ;  /* 0x004004020400780b */ /* 0x000fe20003f0e200 */
[----:B0-----:R-:W-:-:S08]  /*a6c0*/  DFMA R6, -R32, R4, 1 ;  /* 0x3ff000002006742b */ /* 0x001fd00000000104 */
[----:B------:R-:W-:-:S08]  /*a6d0*/  DFMA R6, R6, R6, R6 ;  /* 0x000000060606722b */ /* 0x000fd00000000006 */
[----:B------:R-:W-:Y:S01]  /*a6e0*/  DFMA R8, R4, R6, R4 ;  /* 0x000000060408722b */ /* 0x000fe20000000004 */
[----:B-1----:R-:W-:-:S04]  /*a6f0*/  IADD3 R6, P1, PT, R2, UR4, RZ ;  /* 0x0000000402067c10 */ /* 0x002fc8000ff3e0ff */
        /* <DEDUP_REMOVED lines=9> */
[----:B------:R-:W-:Y:S05]  /*a790*/  CALL.REL.NOINC `($__internal_0_$__cuda_sm20_dblrcp_rn_slowpath_v3) ;  /* 0x000000c800207944 */ /* 0x000fea0003c00000 */
.L_x_2923:
[----:B------:R-:W-:Y:S05]  /*a7a0*/  BSYNC.RECONVERGENT B0 ;  /* 0x0000000000007941 */ /* 0x000fea0003800200 */
.L_x_2922:
[----:B------:R-:W-:Y:S01]  /*a7b0*/  DMUL R8, R8, R28 ;  /* 0x0000001c08087228 */ /* 0x000fe20000000000 */
[----:B------:R-:W-:Y:S01]  /*a7c0*/  UPRMT UR4, UR43, 0x9910, URZ ;  /* 0x000099102b047896 */ /* 0x000fe200080000ff */
[----:B------:R-:W-:-:S03]  /*a7d0*/  DFMA R2, -R30, R30, 1 ;  /* 0x3ff000001e02742b */ /* 0x000fc6000000011e */
[----:B------:R-:W-:-:S05]  /*a7e0*/  UISETP.GT.AND UP0, UPT, UR4, 0x9, UPT ;  /* 0x000000090400788c */ /* 0x000fca000bf04270 */
[----:B------:R-:W-:-:S08]  /*a7f0*/  DFMA R8, R8, R2, R30 ;  /* 0x000000020808722b */ /* 0x000fd0000000001e */
[----:B------:R-:W-:Y:S01]  /*a800*/  DMUL R8, R8, R18 ;  /* 0x0000001208087228 */ /* 0x000fe20000000000 */
        /* <DEDUP_REMOVED lines=12> */
.L_x_2927:
[----:B------:R-:W0:Y:S02]  /*a8d0*/  F2I.S64.F64.TRUNC R8, R8 ;  /* 0x0000000800087311 */ /* 0x000e24000030d900 */
[----:B0-----:R-:W-:-:S05]  /*a8e0*/  IMAD.MOV.U32 R3, RZ, RZ, R8 ;  /* 0x000000ffff037224 */ /* 0x001fca00078e0008 */
[----:B------:R0:W-:Y:S01]  /*a8f0*/  STG.E.U8 desc[UR36][R6.64], R3 ;  /* 0x0000000306007986 */ /* 0x0001e2000c101124 */
[----:B------:R-:W-:Y:S05]  /*a900*/  BRA `(.L_x_2929) ;  /* 0x0000000c00d87947 */ /* 0x000fea0003800000 */
.L_x_2926:
        /* <DEDUP_REMOVED lines=9> */
.L_x_2931:
[----:B------:R-:W0:Y:S02]  /*a9a0*/  F2I.F64.TRUNC R9, R8 ;  /* 0x0000000800097311 */ /* 0x000e24000030d100 */
[----:B0-----:R3:W-:Y:S01]  /*a9b0*/  STG.E desc[UR36][R6.64], R9 ;  /* 0x0000000906007986 */ /* 0x0017e2000c101924 */
[----:B------:R-:W-:Y:S05]  /*a9c0*/  BRA `(.L_x_2929) ;  /* 0x0000000c00a87947 */ /* 0x000fea0003800000 */
.L_x_2930:
[----:B------:R-:W0:Y:S02]  /*a9d0*/  F2I.F64.TRUNC R9, R8 ;  /* 0x0000000800097311 */ /* 0x000e24000030d100 */
[----:B0-----:R2:W-:Y:S01]  /*a9e0*/  STG.E.U16 desc[UR36][R6.64], R9 ;  /* 0x0000000906007986 */ /* 0x0015e2000c101524 */
[----:B------:R-:W-:Y:S05]  /*a9f0*/  BRA `(.L_x_2929) ;  /* 0x0000000c009c7947 */ /* 0x000fea0003800000 */
.L_x_2925:
        /* <DEDUP_REMOVED lines=13> */
.L_x_2933:
        /* <DEDUP_REMOVED lines=8> */
.L_x_2932:
        /* <DEDUP_REMOVED lines=14> */
.L_x_2935:
        /* <DEDUP_REMOVED lines=9> */
.L_x_2934:
[----:B------:R0:W-:Y:S01]  /*acc0*/  STG.E.64 desc[UR36][R6.64], R8 ;  /* 0x0000000806007986 */ /* 0x0001e2000c101b24 */
[----:B------:R-:W-:Y:S05]  /*acd0*/  BRA `(.L_x_2929) ;  /* 0x0000000800e47947 */ /* 0x000fea0003800000 */
.L_x_2924:
        /* <DEDUP_REMOVED lines=13> */
.L_x_2939:
        /* <DEDUP_REMOVED lines=21> */
.L_x_2942:
[----:B------:R-:W-:-:S04]  /*af00*/  SHF.R.U32.HI R3, RZ, 0x18, R5 ;  /* 0x00000018ff037819 */ /* 0x000fc80000011605 */
[----:B------:R-:W-:-:S07]  /*af10*/  LOP3.LUT R3, R0, 0x80, R3, 0xf8, !PT ;  /* 0x0000008000037812 */ /* 0x000fce00078ef803 */
.L_x_2941:
[----:B------:R-:W-:Y:S05]  /*af20*/  BSYNC.RECONVERGENT B0 ;  /* 0x0000000000007941 */ /* 0x000fea0003800200 */
.L_x_2940:
[----:B------:R0:W-:Y:S01]  /*af30*/  STG.E.U8 desc[UR36][R6.64], R3 ;  /* 0x0000000306007986 */ /* 0x0001e2000c101124 */
[----:B------:R-:W-:Y:S05]  /*af40*/  BRA `(.L_x_2929) ;  /* 0x0000000800487947 */ /* 0x000fea0003800000 */
.L_x_2938:
        /* <DEDUP_REMOVED lines=21> */
.L_x_2945:
[----:B------:R-:W-:-:S04]  /*b0a0*/  SHF.R.U32.HI R3, RZ, 0x18, R5 ;  /* 0x00000018ff037819 */ /* 0x000fc80000011605 */
[----:B------:R-:W-:-:S07]  /*b0b0*/  LOP3.LUT R3, R0, 0x80, R3, 0xf8, !PT ;  /* 0x0000008000037812 */ /* 0x000fce00078ef803 */
.L_x_2944:
[----:B------:R-:W-:Y:S05]  /*b0c0*/  BSYNC.RECONVERGENT B0 ;  /* 0x0000000000007941 */ /* 0x000fea0003800200 */
.L_x_2943:
[----:B------:R0:W-:Y:S01]  /*b0d0*/  STG.E.U8 desc[UR36][R6.64], R3 ;  /* 0x0000000306007986 */ /* 0x0001e2000c101124 */
[----:B------:R-:W-:Y:S05]  /*b0e0*/  BRA `(.L_x_2929) ;  /* 0x0000000400e07947 */ /* 0x000fea0003800000 */
.L_x_2937:
        /* <DEDUP_REMOVED lines=26> */
.L_x_2947:
[----:B------:R-:W0:Y:S02]  /*b290*/  F2I.U64.F64.TRUNC R8, R8 ;  /* 0x0000000800087311 */ /* 0x000e24000030d800 */
[----:B0-----:R0:W-:Y:S01]  /*b2a0*/  STG.E.64 desc[UR36][R6.64], R8 ;  /* 0x0000000806007986 */ /* 0x0011e2000c101b24 */
[----:B------:R-:W-:Y:S05]  /*b2b0*/  BRA `(.L_x_2929) ;  /* 0x00000004006c7947 */ /* 0x000fea0003800000 */
.L_x_2946:
[----:B------:R-:W0:Y:S02]  /*b2c0*/  F2I.U32.F64.TRUNC R9, R8 ;  /* 0x0000000800097311 */ /* 0x000e24000030d000 */
[----:B0-----:R0:W-:Y:S01]  /*b2d0*/  STG.E desc[UR36][R6.64], R9 ;  /* 0x0000000906007986 */ /* 0x0011e2000c101924 */
[----:B------:R-:W-:Y:S05]  /*b2e0*/  BRA `(.L_x_2929) ;  /* 0x0000000400607947 */ /* 0x000fea0003800000 */
.L_x_2936:
        /* <DEDUP_REMOVED lines=10> */
.L_x_2949:
[----:B------:R-:W-:-:S05]  /*b390*/  CS2R R10, SRZ ;  /* 0x00000000000a7805 */ /* 0x000fca000001ff00 */
[----:B------:R0:W-:Y:S01]  /*b3a0*/  STG.E.128 desc[UR36][R6.64], R8 ;  /* 0x0000000806007986 */ /* 0x0001e2000c101d24 */
[----:B------:R-:W-:Y:S05]  /*b3b0*/  BRA `(.L_x_2929) ;  /* 0x00000004002c7947 */ /* 0x000fea0003800000 */
.L_x_2948:
[----:B------:R-:W-:-:S09]  /*b3c0*/  UISETP.NE.AND UP0, UPT, UR4, 0xf, UPT ;  /* 0x0000000f0400788c */ /* 0x000fd2000bf05270 */
[----:B------:R-:W-:Y:S05]  /*b3d0*/  BRA.U !UP0, `(.L_x_2950) ;  /* 0x0000000508087547 */ /* 0x000fea000b800000 */
[----:B------:R-:W-:-:S09]  /*b3e0*/  UISETP.NE.AND UP0, UPT, UR4, 0x17, UPT ;  /* 0x000000170400788c */ /* 0x000fd2000bf05270 */
[----:B------:R-:W-:Y:S05]  /*b3f0*/  BRA.U !UP0, `(.L_x_2951) ;  /* 0x0000000108a07547 */ /* 0x000fea000b800000 */
[----:B------:R-:W-:-:S09]  /*b400*/  UISETP.NE.AND UP0, UPT, UR4, 0x18, UPT ;  /* 0x000000180400788c */ /* 0x000fd2000bf05270 */
[----:B------:R-:W-:Y:S05]  /*b410*/  BRA.U !UP0, `(.L_x_2952) ;  /* 0x0000000108447547 */ /* 0x000fea000b800000 */
.L_x_2928:
        /* <DEDUP_REMOVED lines=16> */
.L_x_2953:
[----:B------:R-:W-:Y:S05]  /*b520*/  BRA `(.L_x_2929) ;  /* 0x0000000000d07947 */ /* 0x000fea0003800000 */
.L_x_2952:
        /* <DEDUP_REMOVED lines=17> */
.L_x_2955:
[----:B------:R-:W-:Y:S05]  /*b640*/  BSYNC.RECONVERGENT B0 ;  /* 0x0000000000007941 */ /* 0x000fea0003800200 */
.L_x_2954:
[----:B------:R-:W-:-:S05]  /*b650*/  LOP3.LUT R3, R0, 0x80, R3, 0xf8, !PT ;  /* 0x0000008000037812 */ /* 0x000fca00078ef803 */
[----:B------:R0:W-:Y:S01]  /*b660*/  STG.E.U8 desc[UR36][R6.64], R3 ;  /* 0x0000000306007986 */ /* 0x0001e2000c101124 */
[----:B------:R-:W-:Y:S05]  /*b670*/  BRA `(.L_x_2929) ;  /* 0x00000000007c7947 */ /* 0x000fea0003800000 */
.L_x_2951:
[----:B------:R-:W-:Y:S01]  /*b680*/  UMOV UR4, 0xf0000000 ;  /* 0xf000000000047882 */ /* 0x000fe20000000000 */
[----:B------:R-:W-:Y:S01]  /*b690*/  UMOV UR5, 0x380fffff ;  /* 0x380fffff00057882 */ /* 0x000fe20000000000 */
[----:B------:R-:W0:Y:S01]  /*b6a0*/  F2F.F32.F64 R3, R8 ;  /* 0x0000000800037310 */ /* 0x000e220000301000 */
[----:B------:R-:W-:Y:S01]  /*b6b0*/  DSETP.GEU.AND P0, PT, |R8|, UR4, PT ;  /* 0x0000000408007e2a */ /* 0x000fe2000bf0e200 */
[----:B------:R-:W-:-:S13]  /*b6c0*/  BSSY.RECONVERGENT B0, `(.L_x_2956) ;  /* 0x000000f000007945 */ /* 0x000fda0003800200 */
        /* <DEDUP_REMOVED lines=11> */
.L_x_2957:
[----:B------:R-:W-:Y:S01]  /*b780*/  IMAD.MOV.U32 R0, RZ, RZ, 0x7f ;  /* 0x0000007fff007424 */ /* 0x000fe200078e00ff */
[----:B------:R-:W-:-:S04]  /*b790*/  ISETP.GT.U32.AND P0, PT, R2, 0x7f800000, PT ;  /* 0x7f8000000200780c */ /* 0x000fc80003f04070 */
[----:B------:R-:W-:-:S09]  /*b7a0*/  SEL R0, R0, 0x7c, P0 ;  /* 0x0000007c00007807 */ /* 0x000fd20000000000 */
.L_x_2958:
[----:B------:R-:W-:Y:S05]  /*b7b0*/  BSYNC.RECONVERGENT B0 ;  /* 0x0000000000007941 */ /* 0x000fea0003800200 */
.L_x_2956:
[----:B------:R-:W-:-:S04]  /*b7c0*/  SHF.R.U32.HI R3, RZ, 0x18, R3 ;  /* 0x00000018ff037819 */ /* 0x000fc80000011603 */
[----:B------:R-:W-:-:S05]  /*b7d0*/  LOP3.LUT R3, R0, 0x80, R3, 0xf8, !PT ;  /* 0x0000008000037812 */ /* 0x000fca00078ef803 */
[----:B------:R0:W-:Y:S01]  /*b7e0*/  STG.E.U8 desc[UR36][R6.64], R3 ;  /* 0x0000000306007986 */ /* 0x0001e2000c101124 */
[----:B------:R-:W-:Y:S05]  /*b7f0*/  BRA `(.L_x_2929) ;  /* 0x00000000001c7947 */ /* 0x000fea0003800000 */
.L_x_2950:
[----:B------:R-:W-:Y:S01]  /*b800*/  UMOV UR4, 0xf0000000 ;  /* 0xf000000000047882 */ /* 0x000fe20000000000 */
[----:B------:R-:W-:Y:S01]  /*b810*/  UMOV UR5, 0x380fffff ;  /* 0x380fffff00057882 */ /* 0x000fe20000000000 */
[----:B------:R-:W0:Y:S01]  /*b820*/  F2F.F32.F64 R0, R8 ;  /* 0x0000000800007310 */ /* 0x000e220000301000 */
[----:B------:R-:W-:-:S14]  /*b830*/  DSETP.GEU.AND P0, PT, |R8|, UR4, PT ;  /* 0x0000000408007e2a */ /* 0x000fdc000bf0e200 */
[----:B0-----:R-:W-:-:S05]  /*b840*/  @!P0 FMUL R0, R0, 1.175494350822287508e-38 ;  /* 0x0080000000008820 */ /* 0x001fca0000400000 */
[----:B------:R-:W-:-:S05]  /*b850*/  F2FP.BF16.F32.PACK_AB R0, RZ, R0 ;  /* 0x00000000ff00723e */ /* 0x000fca00000010ff */
[----:B------:R0:W-:Y:S02]  /*b860*/  STG.E.U16 desc[UR36][R6.64], R0 ;  /* 0x0000000006007986 */ /* 0x0001e4000c101524 */
.L_x_2929:
[----:B------:R-:W-:-:S07]  /*b870*/  VIADD R17, R17, 0x80 ;  /* 0x0000008011117836 */ /* 0x000fce0000000000 */
.L_x_2852:
[----:B------:R-:W-:Y:S05]  /*b880*/  BSYNC.RECONVERGENT B6 ;  /* 0x0000000000067941 */ /* 0x000fea0003800200 */
.L_x_2851:
[----:B------:R-:W5:Y:S01]  /*b890*/  LDCU UR4, c[0x0][0x380] ;  /* 0x00007000ff0477ac */ /* 0x000f620008000800 */
[----:B------:R-:W-:Y:S01]  /*b8a0*/  BSSY.RECONVERGENT B6, `(.L_x_2959) ;  /* 0x00005bb000067945 */ /* 0x000fe20003800200 */
[----:B-----5:R-:W-:-:S13]  /*b8b0*/  ISETP.GE.AND P0, PT, R17, UR4, PT ;  /* 0x0000000411007c0c */ /* 0x020fda000bf06270 */
[----:B------:R-:W-:Y:S05]  /*b8c0*/  @P0 BRA `(.L_x_2960) ;  /* 0x0000005800e00947 */ /* 0x000fea0003800000 */
[----:B------:R-:W5:Y:S01]  /*b8d0*/  LDCU UR4, c[0x0][0x388] ;  /* 0x00007100ff0477ac */ /* 0x000f620008000800 */
[----:B------:R-:W-:Y:S01]  /*b8e0*/  MOV R16, RZ ;  /* 0x000000ff00107202 */ /* 0x000fe20000000f00 */
[----:B0-----:R-:W-:Y:S02]  /*b8f0*/  IMAD.MOV.U32 R0, RZ, RZ, RZ ;  /* 0x000000ffff007224 */ /* 0x001fe400078e00ff */
[----:B------:R-:W-:Y:S01]  /*b900*/  IMAD.MOV.U32 R2, RZ, RZ, RZ ;  /* 0x000000ffff027224 */ /* 0x000fe200078e00ff */
[----:B-----5:R-:W-:-:S09]  /*b910*/  UISETP.NE.AND UP0, UPT, UR4, URZ, UPT ;  /* 0x000000ff0400728c */ /* 0x020fd2000bf05270 */
[----:B------:R-:W-:Y:S05]  /*b920*/  BRA.U !UP0, `(.L_x_2961) ;  /* 0x0000001508707547 */ /* 0x000fea000b800000 */
[----:B------:R-:W0:Y:S01]  /*b930*/  LDCU.64 UR4, c[0x0][0x390] ;  /* 0x00007200ff0477ac */ /* 0x000e220008000a00 */
[----:B------:R-:W-:Y:S01]  /*b940*/  HFMA2 R16, -RZ, RZ, 0, 0 ;  /* 0x00000000ff107431 */ /* 0x000fe200000001ff */
        /* <DEDUP_REMOVED lines=346> */
.L_x_2961:
        /* <DEDUP_REMOVED lines=18> */
.L_x_2966:
[----:B------:R-:W5:Y:S02]  /*d010*/  LDG.E.U8 R4, desc[UR36][R4.64] ;  /* 0x0000002404047981 */ /* 0x000f64000c1e1100 */
[----:B-----5:R0:W0:Y:S01]  /*d020*/  I2F.F64.U16 R18, R4 ;  /* 0x0000000400127312 */ /* 0x0200220000101800 */
[----:B------:R-:W-:Y:S05]  /*d030*/  BRA `(.L_x_2968) ;  /* 0x0000000c00647947 */ /* 0x000fea0003800000 */
.L_x_2965:
        /* <DEDUP_REMOVED lines=9> */
.L_x_2970:
[----:B------:R-:W5:Y:S02]  /*d0d0*/  LDG.E R4, desc[UR36][R4.64] ;  /* 0x0000002404047981 */ /* 0x000f64000c1e1900 */
[----:B-----5:R0:W0:Y:S01]  /*d0e0*/  I2F.F64 R18, R4 ;  /* 0x0000000400127312 */ /* 0x0200220000201c00 */
[----:B------:R-:W-:Y:S05]  /*d0f0*/  BRA `(.L_x_2968) ;  /* 0x0000000c00347947 */ /* 0x000fea0003800000 */
.L_x_2969:
[----:B------:R-:W5:Y:S02]  /*d100*/  LDG.E.U16 R4, desc[UR36][R4.64] ;  /* 0x0000002404047981 */ /* 0x000f64000c1e1500 */
[----:B-----5:R0:W0:Y:S01]  /*d110*/  I2F.F64.S16 R18, R4 ;  /* 0x0000000400127312 */ /* 0x0200220000101c00 */
[----:B------:R-:W-:Y:S05]  /*d120*/  BRA `(.L_x_2968) ;  /* 0x0000000c00287947 */ /* 0x000fea0003800000 */
.L_x_2964:
        /* <DEDUP_REMOVED lines=10> */
.L_x_2972:
[----:B------:R-:W5:Y:S02]  /*d1d0*/  LDG.E.U16 R0, desc[UR36][R4.64] ;  /* 0x0000002404007981 */ /* 0x000f64000c1e1500 */
[----:B-----5:R-:W-:-:S05]  /*d1e0*/  HADD2.F32 R0, -RZ, R0.H0_H0 ;  /* 0x20000000ff007230 */ /* 0x020fca0000004100 */
[----:B------:R-:W-:-:S04]  /*d1f0*/  FMUL.FTZ R0, R0, 1 ;  /* 0x3f80000000007820 */ /* 0x000fc80000410000 */
[----:B------:R0:W0:Y:S01]  /*d200*/  F2F.F64.F32 R18, R0 ;  /* 0x0000000000127310 */ /* 0x0000220000201800 */
[----:B------:R-:W-:Y:S05]  /*d210*/  BRA `(.L_x_2968) ;  /* 0x0000000800ec7947 */ /* 0x000fea0003800000 */
.L_x_2971:
        /* <DEDUP_REMOVED lines=10> */
.L_x_2974:
[----:B------:R-:W5:Y:S02]  /*d2c0*/  LDG.E.U16 R4, desc[UR36][R4.64] ;  /* 0x0000002404047981 */ /* 0x000f64000c1e1500 */
[----:B-----5:R-:W-:-:S05]  /*d2d0*/  HADD2.F32 R0, -RZ, R4.H0_H0 ;  /* 0x20000004ff007230 */ /* 0x020fca0000004100 */
[----:B------:R-:W-:-:S04]  /*d2e0*/  FMUL.FTZ R0, R0, 1 ;  /* 0x3f80000000007820 */ /* 0x000fc80000410000 */
[----:B------:R0:W0:Y:S01]  /*d2f0*/  F2F.F64.F32 R18, R0 ;  /* 0x0000000000127310 */ /* 0x0000220000201800 */
[----:B------:R-:W-:Y:S05]  /*d300*/  BRA `(.L_x_2968) ;  /* 0x0000000800b07947 */ /* 0x000fea0003800000 */
.L_x_2973:
[----:B------:R0:W5:Y:S01]  /*d310*/  LDG.E.64 R18, desc[UR36][R4.64] ;  /* 0x0000002404127981 */ /* 0x000162000c1e1b00 */
[----:B------:R-:W-:Y:S05]  /*d320*/  BRA `(.L_x_2968) ;  /* 0x0000000800a87947 */ /* 0x000fea0003800000 */
.L_x_2963:
        /* <DEDUP_REMOVED lines=13> */
.L_x_2977:
[----:B------:R0:W5:Y:S01]  /*d400*/  LDG.E.64 R18, desc[UR36][R4.64] ;  /* 0x0000002404127981 */ /* 0x000162000c1e1b00 */
[----:B------:R-:W-:Y:S05]  /*d410*/  BRA `(.L_x_2968) ;  /* 0x00000008006c7947 */ /* 0x000fea0003800000 */
.L_x_2976:
        /* <DEDUP_REMOVED lines=27> */
.L_x_2979:
        /* <DEDUP_REMOVED lines=15> */
.L_x_2978:
[----:B------:R-:W5:Y:S02]  /*d6c0*/  LDG.E.U16 R0, desc[UR36][R4.64] ;  /* 0x0000002404007981 */ /* 0x000f64000c1e1500 */
[----:B-----5:R-:W-:-:S04]  /*d6d0*/  IMAD.U32 R0, R0, 0x10000, RZ ;  /* 0x0001000000007824 */ /* 0x020fc800078e00ff */
[----:B------:R-:W-:-:S04]  /*d6e0*/  FMUL.FTZ R0, R0, 1 ;  /* 0x3f80000000007820 */ /* 0x000fc80000410000 */
[----:B------:R0:W0:Y:S01]  /*d6f0*/  F2F.F64.F32 R18, R0 ;  /* 0x0000000000127310 */ /* 0x0000220000201800 */
[----:B------:R-:W-:Y:S05]  /*d700*/  BRA `(.L_x_2968) ;  /* 0x0000000400b07947 */ /* 0x000fea0003800000 */
.L_x_2975:
        /* <DEDUP_REMOVED lines=11> */
.L_x_2982:
        /* <DEDUP_REMOVED lines=21> */
.L_x_2984:
[----:B------:R-:W-:Y:S05]  /*d910*/  BSYNC.RECONVERGENT B0 ;  /* 0x0000000000007941 */ /* 0x000fea0003800200 */
.L_x_2983:
[----:B------:R-:W-:Y:S01]  /*d920*/  IMAD.SHL.U32 R0, R0, 0x100000, RZ ;  /* 0x0010000000007824 */ /* 0x000fe200078e00ff */
[----:B------:R-:W-:-:S04]  /*d930*/  LEA R3, R3, 0x3b800000, 0x17 ;  /* 0x3b80000003037811 */ /* 0x000fc800078eb8ff */
[----:B------:R-:W-:-:S05]  /*d940*/  LOP3.LUT R0, R3, R0, R7, 0xfe, !PT ;  /* 0x0000000003007212 */ /* 0x000fca00078efe07 */
[----:B------:R-:W-:-:S04]  /*d950*/  FMUL.FTZ R0, R0, 1 ;  /* 0x3f80000000007820 */ /* 0x000fc80000410000 */
[----:B------:R0:W1:Y:S01]  /*d960*/  F2F.F64.F32 R18, R0 ;  /* 0x0000000000127310 */ /* 0x0000620000201800 */
[----:B------:R-:W-:Y:S05]  /*d970*/  BRA `(.L_x_2968) ;  /* 0x0000000400147947 */ /* 0x000fea0003800000 */
.L_x_2981:
        /* <DEDUP_REMOVED lines=21> */
.L_x_2986:
[----:B------:R-:W-:Y:S05]  /*dad0*/  BSYNC.RECONVERGENT B0 ;  /* 0x0000000000007941 */ /* 0x000fea0003800200 */
.L_x_2985:
[----:B------:R-:W-:Y:S02]  /*dae0*/  SHF.L.U32 R0, R0, 0x15, RZ ;  /* 0x0000001500007819 */ /* 0x000fe400000006ff */
[----:B------:R-:W-:-:S04]  /*daf0*/  LEA R3, R3, 0x37800000, 0x17 ;  /* 0x3780000003037811 */ /* 0x000fc800078eb8ff */
[----:B------:R-:W-:-:S05]  /*db00*/  LOP3.LUT R0, R3, R0, R7, 0xfe, !PT ;  /* 0x0000000003007212 */ /* 0x000fca00078efe07 */
[----:B------:R-:W-:-:S04]  /*db10*/  FMUL.FTZ R0, R0, 1 ;  /* 0x3f80000000007820 */ /* 0x000fc80000410000 */
[----:B------:R0:W1:Y:S01]  /*db20*/  F2F.F64.F32 R18, R0 ;  /* 0x0000000000127310 */ /* 0x0000620000201800 */
[----:B------:R-:W-:Y:S05]  /*db30*/  BRA `(.L_x_2968) ;  /* 0x0000000000a47947 */ /* 0x000fea0003800000 */
.L_x_2980:
        /* <DEDUP_REMOVED lines=18> */
.L_x_2967:
[----:B------:R-:W-:Y:S01]  /*dc60*/  MOV R0, 0x0 ;  /* 0x0000000000007802 */ /* 0x000fe20000000f00 */
[----:B------:R-:W0:Y:S01]  /*dc70*/  LDCU.64 UR4, c[0x4][0x128] ;  /* 0x01002500ff0477ac */ /* 0x000e220008000a00 */
[----:B----4-:R-:W-:Y:S02]  /*dc80*/  HFMA2 R8, -RZ, RZ, 0, 4.64916229248046875e-06 ;  /* 0x0000004eff087431 */ /* 0x010fe400000001ff */
[----:B------:R-:W-:Y:S01]  /*dc90*/  IMAD.MOV.U32 R12, RZ, RZ, 0x1 ;  /* 0x00000001ff0c7424 */ /* 0x000fe200078e00ff */
[----:B------:R4:W4:Y:S01]  /*dca0*/  LDC.64 R14, c[0x4][R0] ;  /* 0x01000000000e7b82 */ /* 0x0009220000000a00 */
[----:B------:R-:W1:Y:S01]  /*dcb0*/  LDCU.64 UR6, c[0x4][0x130] ;  /* 0x01002600ff0677ac */ /* 0x000e620008000a00 */
[----:B------:R-:W-:Y:S01]  /*dcc0*/  IMAD.MOV.U32 R13, RZ, RZ, RZ ;  /* 0x000000ffff0d7224 */ /* 0x000fe200078e00ff */
[----:B------:R-:W5:Y:S01]  /*dcd0*/  LDCU.64 UR8, c[0x4][0x8] ;  /* 0x01000100ff0877ac */ /* 0x000f620008000a00 */
[----:B0-----:R-:W-:Y:S01]  /*dce0*/  MOV R4, UR4 ;  /* 0x0000000400047c02 */ /* 0x001fe20008000f00 */
[----:B------:R-:W-:-:S02]  /*dcf0*/  IMAD.U32 R5, RZ, RZ, UR5 ;  /* 0x00000005ff057e24 */ /* 0x000fc4000f8e00ff */
[----:B-123--:R-:W-:Y:S01]  /*dd00*/  IMAD.U32 R6, RZ, RZ, UR6 ;  /* 0x00000006ff067e24 */ /* 0x00efe2000f8e00ff */
[----:B------:R-:W-:Y:S01]  /*dd10*/  MOV R7, UR7 ;  /* 0x0000000700077c02 */ /* 0x000fe20008000f00 */
[----:B-----5:R-:W-:Y:S02]  /*dd20*/  IMAD.U32 R10, RZ, RZ, UR8 ;  /* 0x00000008ff0a7e24 */ /* 0x020fe4000f8e00ff */
[----:B------:R-:W-:-:S07]  /*dd30*/  IMAD.U32 R11, RZ, RZ, UR9 ;  /* 0x00000009ff0b7e24 */ /* 0x000fce000f8e00ff */
[----:B------:R-:W-:-:S07]  /*dd40*/  LEPC R20, `(.L_x_2989) ;  /* 0x000000001014794e */ /* 0x000fce0000000000 */
[----:B----4-:R-:W-:Y:S05]  /*dd50*/  CALL.ABS.NOINC R14 ;  /* 0x000000000e007343 */ /* 0x010fea0003c00000 */
.L_x_2989:
[----:B------:R-:W-:Y:S01]  /*dd60*/  CS2R R18, SRZ ;  /* 0x0000000000127805 */ /* 0x000fe2000001ff00 */
[----:B------:R-:W-:Y:S06]  /*dd70*/  BRA `(.L_x_2968) ;  /* 0x0000000000147947 */ /* 0x000fec0003800000 */
.L_x_2988:
[----:B------:R-:W5:Y:S02]  /*dd80*/  LDG.E.64 R18, desc[UR36][R4.64] ;  /* 0x0000002404127981 */ /* 0x000f64000c1e1b00 */
[----:B-----5:R-:W0:Y:S01]  /*dd90*/  I2F.F64.U64 R18, R18 ;  /* 0x0000001200127312 */ /* 0x020e220000301800 */
[----:B------:R-:W-:Y:S05]  /*dda0*/  BRA `(.L_x_2968) ;  /* 0x0000000000087947 */ /* 0x000fea0003800000 */
.L_x_2987:
[----:B------:R-:W5:Y:S02]  /*ddb0*/  LDG.E R4, desc[UR36][R4.64] ;  /* 0x0000002404047981 */ /* 0x000f64000c1e1900 */
[----:B-----5:R0:W0:Y:S02]  /*ddc0*/  I2F.F64.U32 R18, R4 ;  /* 0x0000000400127312 */ /* 0x0200240000201800 */
.L_x_2968:
[----:B------:R-:W-:Y:S05]  /*ddd0*/  BSYNC.RECONVERGENT B7 ;  /* 0x0000000000077941 */ /* 0x000fea0003800200 */
.L_x_2962:
        /* <DEDUP_REMOVED lines=18> */
.L_x_2994:
[----:B------:R-:W2:Y:S02]  /*df00*/  LDG.E.U8 R4, desc[UR36][R4.64] ;  /* 0x0000002404047981 */ /* 0x000ea4000c1e1100 */
[----:B--2---:R0:W2:Y:S01]  /*df10*/  I2F.F64.U16 R28, R4 ;  /* 0x00000004001c7312 */ /* 0x0040a20000101800 */
[----:B------:R-:W-:Y:S05]  /*df20*/  BRA `(.L_x_2996) ;  /* 0x0000000c00647947 */ /* 0x000fea0003800000 */
.L_x_2993:
        /* <DEDUP_REMOVED lines=9> */
.L_x_2998:
[----:B------:R-:W2:Y:S02]  /*dfc0*/  LDG.E R4, desc[UR36][R4.64] ;  /* 0x0000002404047981 */ /* 0x000ea4000c1e1900 */
[----:B--2---:R0:W2:Y:S01]  /*dfd0*/  I2F.F64 R28, R4 ;  /* 0x00000004001c7312 */ /* 0x0040a20000201c00 */
[----:B------:R-:W-:Y:S05]  /*dfe0*/  BRA `(.L_x_2996) ;  /* 0x0000000c00347947 */ /* 0x000fea0003800000 */
.L_x_2997:
[----:B------:R-:W2:Y:S02]  /*dff0*/  LDG.E.U16 R4, desc[UR36][R4.64] ;  /* 0x0000002404047981 */ /* 0x000ea4000c1e1500 */
[----:B--2---:R0:W2:Y:S01]  /*e000*/  I2F.F64.S16 R28, R4 ;  /* 0x00000004001c7312 */ /* 0x0040a20000101c00 */
[----:B------:R-:W-:Y:S05]  /*e010*/  BRA `(.L_x_2996) ;  /* 0x0000000c00287947 */ /* 0x000fea0003800000 */
.L_x_2992:
        /* <DEDUP_REMOVED lines=10> */
.L_x_3000:
[----:B------:R-:W2:Y:S02]  /*e0c0*/  LDG.E.U16 R0, desc[UR36][R4.64] ;  /* 0x0000002404007981 */ /* 0x000ea4000c1e1500 */
[----:B--2---:R-:W-:-:S05]  /*e0d0*/  HADD2.F32 R0, -RZ, R0.H0_H0 ;  /* 0x20000000ff007230 */ /* 0x004fca0000004100 */
[----:B------:R-:W-:-:S04]  /*e0e0*/  FMUL.FTZ R0, R0, 1 ;  /* 0x3f80000000007820 */ /* 0x000fc80000410000 */
[----:B------:R0:W2:Y:S01]  /*e0f0*/  F2F.F64.F32 R28, R0 ;  /* 0x00000000001c7310 */ /* 0x0000a20000201800 */
[----:B------:R-:W-:Y:S05]  /*e100*/  BRA `(.L_x_2996) ;  /* 0x0000000800ec7947 */ /* 0x000fea0003800000 */
.L_x_2999:
        /* <DEDUP_REMOVED lines=10> */
.L_x_3002:
[----:B------:R-:W2:Y:S02]  /*e1b0*/  LDG.E.U16 R4, desc[UR36][R4.64] ;  /* 0x0000002404047981 */ /* 0x000ea4000c1e1500 */
[----:B--2---:R-:W-:-:S05]  /*e1c0*/  HADD2.F32 R0, -RZ, R4.H0_H0 ;  /* 0x20000004ff007230 */ /* 0x004fca0000004100 */
[----:B------:R-:W-:-:S04]  /*e1d0*/  FMUL.FTZ R0, R0, 1 ;  /* 0x3f80000000007820 */ /* 0x000fc80000410000 */
[----:B------:R0:W2:Y:S01]  /*e1e0*/  F2F.F64.F32 R28, R0 ;  /* 0x00000000001c7310 */ /* 0x0000a20000201800 */
[----:B------:R-:W-:Y:S05]  /*e1f0*/  BRA `(.L_x_2996) ;  /* 0x0000000800b07947 */ /* 0x000fea0003800000 */
.L_x_3001:
[----:B------:R0:W5:Y:S01]  /*e200*/  LDG.E.64 R28, desc[UR36][R4.64] ;  /* 0x00000024041c7981 */ /* 0x000162000c1e1b00 */
[----:B------:R-:W-:Y:S05]  /*e210*/  BRA `(.L_x_2996) ;  /* 0x0000000800a87947 */ /* 0x000fea0003800000 */
.L_x_2991:
        /* <DEDUP_REMOVED lines=13> */
.L_x_3005:
[----:B------:R0:W5:Y:S01]  /*e2f0*/  LDG.E.64 R28, desc[UR36][R4.64] ;  /* 0x00000024041c7981 */ /* 0x000162000c1e1b00 */
[----:B------:R-:W-:Y:S05]  /*e300*/  BRA `(.L_x_2996) ;  /* 0x00000008006c7947 */ /* 0x000fea0003800000 */
.L_x_3004:
        /* <DEDUP_REMOVED lines=27> */
.L_x_3007:
        /* <DEDUP_REMOVED lines=15> */
.L_x_3006:
[----:B------:R-:W2:Y:S02]  /*e5b0*/  LDG.E.U16 R0, desc[UR36][R4.64] ;  /* 0x0000002404007981 */ /* 0x000ea4000c1e1500 */
[----:B--2---:R-:W-:-:S05]  /*e5c0*/  SHF.L.U32 R0, R0, 0x10, RZ ;  /* 0x0000001000007819 */ /* 0x004fca00000006ff */
[----:B------:R-:W-:-:S04]  /*e5d0*/  FMUL.FTZ R0, R0, 1 ;  /* 0x3f80000000007820 */ /* 0x000fc80000410000 */
[----:B------:R0:W2:Y:S01]  /*e5e0*/  F2F.F64.F32 R28, R0 ;  /* 0x00000000001c7310 */ /* 0x0000a20000201800 */
[----:B------:R-:W-:Y:S05]  /*e5f0*/  BRA `(.L_x_2996) ;  /* 0x0000000400b07947 */ /* 0x000fea0003800000 */
.L_x_3003:
        /* <DEDUP_REMOVED lines=11> */
.L_x_3010:
        /* <DEDUP_REMOVED lines=21> */
.L_x_3012:
[----:B------:R-:W-:Y:S05]  /*e800*/  BSYNC.RECONVERGENT B0 ;  /* 0x0000000000007941 */ /* 0x000fea0003800200 */
.L_x_3011:
[----:B------:R-:W-:Y:S01]  /*e810*/  IMAD.SHL.U32 R0, R0, 0x100000, RZ ;  /* 0x0010000000007824 */ /* 0x000fe200078e00ff */
[----:B------:R-:W-:-:S04]  /*e820*/  LEA R3, R3, 0x3b800000, 0x17 ;  /* 0x3b80000003037811 */ /* 0x000fc800078eb8ff */
[----:B------:R-:W-:-:S05]  /*e830*/  LOP3.LUT R0, R3, R0, R7, 0xfe, !PT ;  /* 0x0000000003007212 */ /* 0x000fca00078efe07 */
[----:B------:R-:W-:-:S04]  /*e840*/  FMUL.FTZ R0, R0, 1 ;  /* 0x3f80000000007820 */ /* 0x000fc80000410000 */
[----:B------:R0:W1:Y:S01]  /*e850*/  F2F.F64.F32 R28, R0 ;  /* 0x00000000001c7310 */ /* 0x0000620000201800 */
[----:B------:R-:W-:Y:S05]  /*e860*/  BRA `(.L_x_2996) ;  /* 0x0000000400147947 */ /* 0x000fea0003800000 */
.L_x_3009:
        /* <DEDUP_REMOVED lines=21> */
.L_x_3014:
[----:B------:R-:W-:Y:S05]  /*e9c0*/  BSYNC.RECONVERGENT B0 ;  /* 0x0000000000007941 */ /* 0x000fea0003800200 */
.L_x_3013:
[----:B------:R-:W-:Y:S01]  /*e9d0*/  IMAD.SHL.U32 R0, R0, 0x200000, RZ ;  /* 0x0020000000007824 */ /* 0x000fe200078e00ff */
[----:B------:R-:W-:-:S04]  /*e9e0*/  LEA R3, R3, 0x37800000, 0x17 ;  /* 0x3780000003037811 */ /* 0x000fc800078eb8ff */
[----:B------:R-:W-:-:S05]  /*e9f0*/  LOP3.LUT R0, R3, R0, R7, 0xfe, !PT ;  /* 0x0000000003007212 */ /* 0x000fca00078efe07 */
[----:B------:R-:W-:-:S04]  /*ea00*/  FMUL.FTZ R0, R0, 1 ;  /* 0x3f80000000007820 */ /* 0x000fc80000410000 */
[----:B------:R0:W1:Y:S01]  /*ea10*/  F2F.F64.F32 R28, R0 ;  /* 0x00000000001c7310 */ /* 0x0000620000201800 */
[----:B------:R-:W-:Y:S05]  /*ea20*/  BRA `(.L_x_2996) ;  /* 0x0000000000a47947 */ /* 0x000fea0003800000 */
.L_x_3008:
        /* <DEDUP_REMOVED lines=18> */
.L_x_2995:
[----:B------:R-:W-:Y:S01]  /*eb50*/  MOV R0, 0x0 ;  /* 0x0000000000007802 */ /* 0x000fe20000000f00 */
[----:B------:R-:W0:Y:S01]  /*eb60*/  LDCU.64 UR4, c[0x4][0x128] ;  /* 0x01002500ff0477ac */ /* 0x000e220008000a00 */
[----:B------:R-:W-:Y:S02]  /*eb70*/  HFMA2 R13, -RZ, RZ, 0, 0 ;  /* 0x00000000ff0d7431 */ /* 0x000fe400000001ff */
[----:B----4-:R-:W-:Y:S01]  /*eb80*/  IMAD.MOV.U32 R8, RZ, RZ, 0x4e ;  /* 0x0000004eff087424 */ /* 0x010fe200078e00ff */
[----:B------:R4:W4:Y:S01]  /*eb90*/  LDC.64 R14, c[0x4][R0] ;  /* 0x01000000000e7b82 */ /* 0x0009220000000a00 */
[----:B------:R-:W1:Y:S01]  /*eba0*/  LDCU.64 UR6, c[0x4][0x130] ;  /* 0x01002600ff0677ac */ /* 0x000e620008000a00 */
[----:B------:R-:W-:Y:S01]  /*ebb0*/  IMAD.MOV.U32 R12, RZ, RZ, 0x1 ;  /* 0x00000001ff0c7424 */ /* 0x000fe200078e00ff */
[----:B------:R-:W1:Y:S01]  /*ebc0*/  LDCU.64 UR8, c[0x4][0x8] ;  /* 0x01000100ff0877ac */ /* 0x000e620008000a00 */
[----:B0-----:R-:W-:Y:S02]  /*ebd0*/  IMAD.U32 R4, RZ, RZ, UR4 ;  /* 0x00000004ff047e24 */ /* 0x001fe4000f8e00ff */
[----:B------:R-:W-:Y:S01]  /*ebe0*/  IMAD.U32 R5, RZ, RZ, UR5 ;  /* 0x00000005ff057e24 */ /* 0x000fe2000f8e00ff */
[----:B-123--:R-:W-:Y:S01]  /*ebf0*/  MOV R6, UR6 ;  /* 0x0000000600067c02 */ /* 0x00efe20008000f00 */
[----:B------:R-:W-:-:S02]  /*ec00*/  IMAD.U32 R7, RZ, RZ, UR7 ;  /* 0x00000007ff077e24 */ /* 0x000fc4000f8e00ff */
[----:B------:R-:W-:Y:S01]  /*ec10*/  IMAD.U32 R10, RZ, RZ, UR8 ;  /* 0x00000008ff0a7e24 */ /* 0x000fe2000f8e00ff */
[----:B------:R-:W-:-:S07]  /*ec20*/  MOV R11, UR9 ;  /* 0x00000009000b7c02 */ /* 0x000fce0008000f00 */
[----:B------:R-:W-:-:S07]  /*ec30*/  LEPC R20, `(.L_x_3017) ;  /* 0x000000001014794e */ /* 0x000fce0000000000 */
[----:B----45:R-:W-:Y:S05]  /*ec40*/  CALL.ABS.NOINC R14 ;  /* 0x000000000e007343 */ /* 0x030fea0003c00000 */
.L_x_3017:
[----:B------:R-:W-:Y:S01]  /*ec50*/  CS2R R28, SRZ ;  /* 0x00000000001c7805 */ /* 0x000fe2000001ff00 */
[----:B------:R-:W-:Y:S06]  /*ec60*/  BRA `(.L_x_2996) ;  /* 0x0000000000147947 */ /* 0x000fec0003800000 */
.L_x_3016:
[----:B------:R-:W2:Y:S02]  /*ec70*/  LDG.E.64 R28, desc[UR36][R4.64] ;  /* 0x00000024041c7981 */ /* 0x000ea4000c1e1b00 */
[----:B--2---:R-:W0:Y:S01]  /*ec80*/  I2F.F64.U64 R28, R28 ;  /* 0x0000001c001c7312 */ /* 0x004e220000301800 */
[----:B------:R-:W-:Y:S05]  /*ec90*/  BRA `(.L_x_2996) ;  /* 0x0000000000087947 */ /* 0x000fea0003800000 */
.L_x_3015:
[----:B------:R-:W2:Y:S02]  /*eca0*/  LDG.E R4, desc[UR36][R4.64] ;  /* 0x0000002404047981 */ /* 0x000ea4000c1e1900 */
[----:B--2---:R0:W2:Y:S02]  /*ecb0*/  I2F.F64.U32 R28, R4 ;  /* 0x00000004001c7312 */ /* 0x0040a40000201800 */
.L_x_2996:
[----:B------:R-:W-:Y:S05]  /*ecc0*/  BSYNC.RECONVERGENT B7 ;  /* 0x0000000000077941 */ /* 0x000fea0003800200 */
.L_x_2990:
        /* <DEDUP_REMOVED lines=80> */
.L_x_3019:
[----:B------:R-:W-:Y:S05]  /*f1d0*/  BSYNC.RECONVERGENT B0 ;  /* 0x0000000000007941 */ /* 0x000fea0003800200 */
.L_x_3018:
        /* <DEDUP_REMOVED lines=14> */
.L_x_3021:
[----:B------:R-:W-:Y:S05]  /*f2c0*/  BSYNC.RECONVERGENT B0 ;  /* 0x0000000000007941 */ /* 0x000fea0003800200 */
.L_x_3020:
        /* <DEDUP_REMOVED lines=88> */
.L_x_3023:
        /* <DEDUP_REMOVED lines=22> */
.L_x_3026:
[----:B------:R-:W-:Y:S05]  /*f9b0*/  BSYNC.RECONVERGENT B1 ;  /* 0x0000000000017941 */ /* 0x000fea0003800200 */
.L_x_3025:
        /* <DEDUP_REMOVED lines=29> */
.L_x_3024:
[----:B------:R-:W-:Y:S05]  /*fb90*/  BSYNC.RECONVERGENT B0 ;  /* 0x0000000000007941 */ /* 0x000fea0003800200 */
.L_x_3022:
        /* <DEDUP_REMOVED lines=70> */
.L_x_3028:
        /* <DEDUP_REMOVED lines=35> */
.L_x_3029:
[----:B------:R-:W-:Y:S05]  /*10230*/  BSYNC.RECONVERGENT B0 ;  /* 0x0000000000007941 */ /* 0x000fea0003800200 */
.L_x_3027:
        /* <DEDUP_REMOVED lines=19> */
.L_x_3031:
[----:B------:R-:W-:Y:S05]  /*10370*/  BSYNC.RECONVERGENT B0 ;  /* 0x0000000000007941 */ /* 0x000fea0003800200 */
.L_x_3030:
        /* <DEDUP_REMOVED lines=18> */
.L_x_3035:
[----:B------:R-:W0:Y:S02]  /*104a0*/  F2I.S64.F64.TRUNC R8, R8 ;  /* 0x0000000800087311 */ /* 0x000e24000030d900 */
[----:B0-----:R-:W-:-:S05]  /*104b0*/  IMAD.MOV.U32 R3, RZ, RZ, R8 ;  /* 0x000000ffff037224 */ /* 0x001fca00078e0008 */
[----:B------:R0:W-:Y:S01]  /*104c0*/  STG.E.U8 desc[UR36][R6.64], R3 ;  /* 0x0000000306007986 */ /* 0x0001e2000c101124 */
[----:B------:R-:W-:Y:S05]  /*104d0*/  BRA `(.L_x_3037) ;  /* 0x0000000c00d87947 */ /* 0x000fea0003800000 */
.L_x_3034:
        /* <DEDUP_REMOVED lines=9> */
.L_x_3039:
[----:B------:R-:W0:Y:S02]  /*10570*/  F2I.F64.TRUNC R9, R8 ;  /* 0x0000000800097311 */ /* 0x000e24000030d100 */
[----:B0-----:R0:W-:Y:S01]  /*10580*/  STG.E desc[UR36][R6.64], R9 ;  /* 0x0000000906007986 */ /* 0x0011e2000c101924 */
[----:B------:R-:W-:Y:S05]  /*10590*/  BRA `(.L_x_3037) ;  /* 0x0000000c00a87947 */ /* 0x000fea0003800000 */
.L_x_3038:
[----:B------:R-:W0:Y:S02]  /*105a0*/  F2I.F64.TRUNC R9, R8 ;  /* 0x0000000800097311 */ /* 0x000e24000030d100 */
[----:B0-----:R0:W-:Y:S01]  /*105b0*/  STG.E.U16 desc[UR36][R6.64], R9 ;  /* 0x0000000906007986 */ /* 0x0011e2000c101524 */
[----:B------:R-:W-:Y:S05]  /*105c0*/  BRA `(.L_x_3037) ;  /* 0x0000000c009c7947 */ /* 0x000fea0003800000 */
.L_x_3033:
        /* <DEDUP_REMOVED lines=13> */
.L_x_3041:
        /* <DEDUP_REMOVED lines=8> */
.L_x_3040:
        /* <DEDUP_REMOVED lines=14> */
.L_x_3043:
        /* <DEDUP_REMOVED lines=9> */
.L_x_3042:
[----:B------:R0:W-:Y:S01]  /*10890*/  STG.E.64 desc[UR36][R6.64], R8 ;  /* 0x0000000806007986 */ /* 0x0001e2000c101b24 */
[----:B------:R-:W-:Y:S05]  /*108a0*/  BRA `(.L_x_3037) ;  /* 0x0000000800e47947 */ /* 0x000fea0003800000 */
.L_x_3032:
        /* <DEDUP_REMOVED lines=13> */
.L_x_3047:
        /* <DEDUP_REMOVED lines=21> */
.L_x_3050:
[----:B------:R-:W-:-:S04]  /*10ad0*/  SHF.R.U32.HI R3, RZ, 0x18, R5 ;  /* 0x00000018ff037819 */ /* 0x000fc80000011605 */
[----:B------:R-:W-:-:S07]  /*10ae0*/  LOP3.LUT R3, R0, 0x80, R3, 0xf8, !PT ;  /* 0x0000008000037812 */ /* 0x000fce00078ef803 */
.L_x_3049:
[----:B------:R-:W-:Y:S05]  /*10af0*/  BSYNC.RECONVERGENT B0 ;  /* 0x0000000000007941 */ /* 0x000fea0003800200 */
.L_x_3048:
[----:B------:R0:W-:Y:S01]  /*10b00*/  STG.E.U8 desc[UR36][R6.64], R3 ;  /* 0x0000000306007986 */ /* 0x0001e2000c101124 */
[----:B------:R-:W-:Y:S05]  /*10b10*/  BRA `(.L_x_3037) ;  /* 0x0000000800487947 */ /* 0x000fea0003800000 */
.L_x_3046:
        /* <DEDUP_REMOVED lines=21> */
.L_x_3053:
[----:B------:R-:W-:-:S04]  /*10c70*/  SHF.R.U32.HI R3, RZ, 0x18, R5 ;  /* 0x00000018ff037819 */ /* 0x000fc80000011605 */
[----:B------:R-:W-:-:S07]  /*10c80*/  LOP3.LUT R3, R0, 0x80, R3, 0xf8, !PT ;  /* 0x0000008000037812 */ /* 0x000fce00078ef803 */
.L_x_3052:
[----:B------:R-:W-:Y:S05]  /*10c90*/  BSYNC.RECONVERGENT B0 ;  /* 0x0000000000007941 */ /* 0x000fea0003800200 */
.L_x_3051:
[----:B------:R0:W-:Y:S01]  /*10ca0*/  STG.E.U8 desc[UR36][R6.64], R3 ;  /* 0x0000000306007986 */ /* 0x0001e2000c101124 */
[----:B------:R-:W-:Y:S05]  /*10cb0*/  BRA `(.L_x_3037) ;  /* 0x0000000400e07947 */ /* 0x000fea0003800000 */
.L_x_3045:
        /* <DEDUP_REMOVED lines=26> */
.L_x_3055:
[----:B------:R-:W0:Y:S02]  /*10e60*/  F2I.U64.F64.TRUNC R8, R8 ;  /* 0x0000000800087311 */ /* 0x000e24000030d800 */
[----:B0-----:R0:W-:Y:S01]  /*10e70*/  STG.E.64 desc[UR36][R6.64], R8 ;  /* 0x0000000806007986 */ /* 0x0011e2000c101b24 */
[----:B------:R-:W-:Y:S05]  /*10e80*/  BRA `(.L_x_3037) ;  /* 0x00000004006c7947 */ /* 0x000fea0003800000 */
.L_x_3054:
[----:B------:R-:W0:Y:S02]  /*10e90*/  F2I.U32.F64.TRUNC R9, R8 ;  /* 0x0000000800097311 */ /* 0x000e24000030d000 */
[----:B0-----:R0:W-:Y:S01]  /*10ea0*/  STG.E desc[UR36][R6.64], R9 ;  /* 0x0000000906007986 */ /* 0x0011e2000c101924 */
[----:B------:R-:W-:Y:S05]  /*10eb0*/  BRA `(.L_x_3037) ;  /* 0x0000000400607947 */ /* 0x000fea0003800000 */
.L_x_3044:
        /* <DEDUP_REMOVED lines=10> */
.L_x_3057:
[----:B------:R-:W-:-:S05]  /*10f60*/  CS2R R10, SRZ ;  /* 0x00000000000a7805 */ /* 0x000fca000001ff00 */
[----:B------:R0:W-:Y:S01]  /*10f70*/  STG.E.128 desc[UR36][R6.64], R8 ;  /* 0x0000000806007986 */ /* 0x0001e2000c101d24 */
[----:B------:R-:W-:Y:S05]  /*10f80*/  BRA `(.L_x_3037) ;  /* 0x00000004002c7947 */ /* 0x000fea0003800000 */
.L_x_3056:
[----:B------:R-:W-:-:S09]  /*10f90*/  UISETP.NE.AND UP0, UPT, UR4, 0xf, UPT ;  /* 0x0000000f0400788c */ /* 0x000fd2000bf05270 */
[----:B------:R-:W-:Y:S05]  /*10fa0*/  BRA.U !UP0, `(.L_x_3058) ;  /* 0x0000000508087547 */ /* 0x000fea000b800000 */
[----:B------:R-:W-:-:S09]  /*10fb0*/  UISETP.NE.AND UP0, UPT, UR4, 0x17, UPT ;  /* 0x000000170400788c */ /* 0x000fd2000bf05270 */
[----:B------:R-:W-:Y:S05]  /*10fc0*/  BRA.U !UP0, `(.L_x_3059) ;  /* 0x0000000108a07547 */ /* 0x000fea000b800000 */
[----:B------:R-:W-:-:S09]  /*10fd0*/  UISETP.NE.AND UP0, UPT, UR4, 0x18, UPT ;  /* 0x000000180400788c */ /* 0x000fd2000bf05270 */
[----:B------:R-:W-:Y:S05]  /*10fe0*/  BRA.U !UP0, `(.L_x_3060) ;  /* 0x0000000108447547 */ /* 0x000fea000b800000 */
.L_x_3036:
        /* <DEDUP_REMOVED lines=16> */
.L_x_3061:
[----:B------:R-:W-:Y:S05]  /*110f0*/  BRA `(.L_x_3037) ;  /* 0x0000000000d07947 */ /* 0x000fea0003800000 */
.L_x_3060:
        /* <DEDUP_REMOVED lines=17> */
.L_x_3063:
[----:B------:R-:W-:Y:S05]  /*11210*/  BSYNC.RECONVERGENT B0 ;  /* 0x0000000000007941 */ /* 0x000fea0003800200 */
.L_x_3062:
[----:B------:R-:W-:-:S05]  /*11220*/  LOP3.LUT R3, R0, 0x80, R3, 0xf8, !PT ;  /* 0x0000008000037812 */ /* 0x000fca00078ef803 */
[----:B------:R0:W-:Y:S01]  /*11230*/  STG.E.U8 desc[UR36][R6.64], R3 ;  /* 0x0000000306007986 */ /* 0x0001e2000c101124 */
[----:B------:R-:W-:Y:S05]  /*11240*/  BRA `(.L_x_3037) ;  /* 0x00000000007c7947 */ /* 0x000fea0003800000 */
.L_x_3059:
        /* <DEDUP_REMOVED lines=16> */
.L_x_3065:
[----:B------:R-:W-:Y:S01]  /*11350*/  IMAD.MOV.U32 R0, RZ, RZ, 0x7f ;  /* 0x0000007fff007424 */ /* 0x000fe200078e00ff */
[----:B------:R-:W-:-:S04]  /*11360*/  ISETP.GT.U32.AND P0, PT, R2, 0x7f800000, PT ;  /* 0x7f8000000200780c */ /* 0x000fc80003f04070 */
[----:B------:R-:W-:-:S09]  /*11370*/  SEL R0, R0, 0x7c, P0 ;  /* 0x0000007c00007807 */ /* 0x000fd20000000000 */
.L_x_3066:
[----:B------:R-:W-:Y:S05]  /*11380*/  BSYNC.RECONVERGENT B0 ;  /* 0x0000000000007941 */ /* 0x000fea0003800200 */
.L_x_3064:
[----:B------:R-:W-:-:S04]  /*11390*/  SHF.R.U32.HI R3, RZ, 0x18, R3 ;  /* 0x00000018ff037819 */ /* 0x000fc80000011603 */
[----:B------:R-:W-:-:S05]  /*113a0*/  LOP3.LUT R3, R0, 0x80, R3, 0xf8, !PT ;  /* 0x0000008000037812 */ /* 0x000fca00078ef803 */
[----:B------:R0:W-:Y:S01]  /*113b0*/  STG.E.U8 desc[UR36][R6.64], R3 ;  /* 0x0000000306007986 */ /* 0x0001e2000c101124 */
[----:B------:R-:W-:Y:S05]  /*113c0*/  BRA `(.L_x_3037) ;  /* 0x00000000001c7947 */ /* 0x000fea0003800000 */
.L_x_3058:
[----:B------:R-:W-:Y:S01]  /*113d0*/  UMOV UR4, 0xf0000000 ;  /* 0xf000000000047882 */ /* 0x000fe20000000000 */
[----:B------:R-:W-:Y:S01]  /*113e0*/  UMOV UR5, 0x380fffff ;  /* 0x380fffff00057882 */ /* 0x000fe20000000000 */
[----:B------:R-:W0:Y:S01]  /*113f0*/  F2F.F32.F64 R0, R8 ;  /* 0x0000000800007310 */ /* 0x000e220000301000 */
[----:B------:R-:W-:-:S14]  /*11400*/  DSETP.GEU.AND P0, PT, |R8|, UR4, PT ;  /* 0x0000000408007e2a */ /* 0x000fdc000bf0e200 */
[----:B0-----:R-:W-:-:S05]  /*11410*/  @!P0 FMUL R0, R0, 1.175494350822287508e-38 ;  /* 0x0080000000008820 */ /* 0x001fca0000400000 */
[----:B------:R-:W-:-:S05]  /*11420*/  F2FP.BF16.F32.PACK_AB R0, RZ, R0 ;  /* 0x00000000ff00723e */ /* 0x000fca00000010ff */
[----:B------:R0:W-:Y:S02]  /*11430*/  STG.E.U16 desc[UR36][R6.64], R0 ;  /* 0x0000000006007986 */ /* 0x0001e4000c101524 */
.L_x_3037:
[----:B------:R-:W-:-:S07]  /*11440*/  VIADD R17, R17, 0x80 ;  /* 0x0000008011117836 */ /* 0x000fce0000000000 */
.L_x_2960:
[----:B------:R-:W-:Y:S05]  /*11450*/  BSYNC.RECONVERGENT B6 ;  /* 0x0000000000067941 */ /* 0x000fea0003800200 */
.L_x_2959:
[----:B------:R-:W5:Y:S02]  /*11460*/  LDCU UR4, c[0x0][0x380] ;  /* 0x00007000ff0477ac */ /* 0x000f640008000800 */
[----:B-----5:R-:W-:-:S13]  /*11470*/  ISETP.GE.AND P0, PT, R17, UR4, PT ;  /* 0x0000000411007c0c */ /* 0x020fda000bf06270 */
[----:B------:R-:W-:Y:S05]  /*11480*/  @P0 EXIT ;  /* 0x000000000000094d */ /* 0x000fea0003800000 */
[----:B------:R-:W5:Y:S01]  /*11490*/  LDCU UR4, c[0x0][0x388] ;  /* 0x00007100ff0477ac */ /* 0x000f620008000800 */
[----:B------:R-:W-:Y:S01]  /*114a0*/  MOV R22, RZ ;  /* 0x000000ff00167202 */ /* 0x000fe20000000f00 */
[----:B0---4-:R-:W-:Y:S02]  /*114b0*/  IMAD.MOV.U32 R0, RZ, RZ, RZ ;  /* 0x000000ffff007224 */ /* 0x011fe400078e00ff */
[----:B------:R-:W-:Y:S01]  /*114c0*/  IMAD.MOV.U32 R18, RZ, RZ, RZ ;  /* 0x000000ffff127224 */ /* 0x000fe200078e00ff */
[----:B-----5:R-:W-:-:S09]  /*114d0*/  UISETP.NE.AND UP0, UPT, UR4, URZ, UPT ;  /* 0x000000ff0400728c */ /* 0x020fd2000bf05270 */
[----:B------:R-:W-:Y:S05]  /*114e0*/  BRA.U !UP0, `(.L_x_3067) ;  /* 0x0000001508707547 */ /* 0x000fea000b800000 */
[----:B------:R-:W1:Y:S01]  /*114f0*/  LDCU.64 UR4, c[0x0][0x390] ;  /* 0x00007200ff0477ac */ /* 0x000e620008000a00 */
[----:B------:R-:W-:Y:S01]  /*11500*/  HFMA2 R16, -RZ, RZ, 0, 0 ;  /* 0x00000000ff107431 */ /* 0x000fe200000001ff */
[----:B------:R-:W0:Y:S01]  /*11510*/  LDCU UR6, c[0x0][0x38c] ;  /* 0x00007180ff0677ac */ /* 0x000e220008000800 */
[----:B------:R-:W4:Y:S01]  /*11520*/  LDCU.64 UR8, c[0x0][0x4b8] ;  /* 0x00009700ff0877ac */ /* 0x000f220008000a00 */
[----:B------:R-:W-:Y:S02]  /*11530*/  UISETP.NE.AND UP0, UPT, UR41, URZ, UPT ;  /* 0x000000ff2900728c */ /* 0x000fe4000bf05270 */
[----:B-1----:R-:W-:Y:S01]  /*11540*/  IMAD.HI.U32 R2, R17, UR4, R16 ;  /* 0x0000000411027c27 */ /* 0x002fe2000f8e0010 */
[----:B------:R-:W1:Y:S04]  /*11550*/  LDCU UR4, c[0x0][0x4c0] ;  /* 0x00009800ff0477ac */ /* 0x000e680008000800 */
[----:B--23--:R-:W-:-:S05]  /*11560*/  SHF.R.U32.HI R3, RZ, UR5, R2 ;  /* 0x00000005ff037c19 */ /* 0x00cfca0008011602 */
        /* <DEDUP_REMOVED lines=340> */
.L_x_3067:
[----:B------:R-:W0:Y:S01]  /*12ab0*/  LDCU.64 UR6, c[0x0][0x5e8] ;  /* 0x0000bd00ff0677ac */ /* 0x000e220008000a00 */
[----:B------:R-:W-:Y:S01]  /*12ac0*/  BSSY.RECONVERGENT B6, `(.L_x_3068) ;  /* 0x00000ef000067945 */ /* 0x000fe20003800200 */
[----:B------:R-:W1:Y:S01]  /*12ad0*/  LDCU.64 UR8, c[0x0][0x5f0] ;  /* 0x0000be00ff0877ac */ /* 0x000e620008000a00 */
[----:B------:R-:W-:-:S04]  /*12ae0*/  UPRMT UR4, UR39, 0x9910, URZ ;  /* 0x0000991027047896 */ /* 0x000fc800080000ff */
[----:B------:R-:W-:Y:S01]  /*12af0*/  UISETP.GT.AND UP0, UPT, UR4, 0x9, UPT ;  /* 0x000000090400788c */ /* 0x000fe2000bf04270 */
[----:B0-----:R-:W-:Y:S02]  /*12b00*/  IADD3 R18, P0, PT, R18, UR6, RZ ;  /* 0x0000000612127c10 */ /* 0x001fe4000ff1e0ff */
[----:B-1----:R-:W-:-:S03]  /*12b10*/  IADD3 R2, P1, PT, R0, UR8, RZ ;  /* 0x0000000800027c10 */ /* 0x002fc6000ff3e0ff */
[----:B------:R-:W-:Y:S01]  /*12b20*/  IMAD.X R19, RZ, RZ, UR7, P0 ;  /* 0x00000007ff137e24 */ /* 0x000fe200080e06ff */
[----:B--23--:R-:W-:Y:S02]  /*12b30*/  IADD3.X R3, PT, PT, RZ, UR9, RZ, P1, !PT ;  /* 0x00000009ff037c10 */ /* 0x00cfe40008ffe4ff */
        /* <DEDUP_REMOVED lines=12> */
.L_x_3072:
[----:B------:R-:W2:Y:S02]  /*12c00*/  LDG.E.U8 R2, desc[UR36][R2.64] ;  /* 0x0000002402027981 */ /* 0x000ea4000c1e1100 */
[----:B--2---:R2:W3:Y:S01]  /*12c10*/  I2F.F64.U16 R16, R2 ;  /* 0x0000000200107312 */ /* 0x0044e20000101800 */
[----:B------:R-:W-:Y:S05]  /*12c20*/  BRA `(.L_x_3074) ;  /* 0x0000000c00607947 */ /* 0x000fea0003800000 */
.L_x_3071:
[----:B------:R-:W-:-:S09]  /*12c30*/  UISETP.NE.AND UP0, UPT, UR4, 0x2, UPT ;  /* 0x000000020400788c */ /* 0x000fd2000bf05270 */
[----:B------:R-:W-:Y:S05]  /*12c40*/  BRA.U !UP0, `(.L_x_3075) ;  /* 0x0000000108287547 */ /* 0x000fea000b800000 */
[----:B------:R-:W-:-:S09]  /*12c50*/  UISETP.NE.AND UP0, UPT, UR4, 0x3, UPT ;  /* 0x000000030400788c */ /* 0x000fd2000bf05270 */
[----:B------:R-:W-:Y:S05]  /*12c60*/  BRA.U !UP0, `(.L_x_3076) ;  /* 0x0000000108147547 */ /* 0x000fea000b800000 */
[----:B------:R-:W-:-:S09]  /*12c70*/  UISETP.NE.AND UP0, UPT, UR4, 0x4, UPT ;  /* 0x000000040400788c */ /* 0x000fd2000bf05270 */
[----:B------:R-:W-:Y:S05]  /*12c80*/  BRA.U UP0, `(.L_x_3073) ;  /* 0x0000000900ec7547 */ /* 0x000fea000b800000 */
[----:B------:R-:W2:Y:S02]  /*12c90*/  LDG.E.64 R16, desc[UR36][R2.64] ;  /* 0x0000002402107981 */ /* 0x000ea4000c1e1b00 */
[----:B--2---:R-:W4:Y:S01]  /*12ca0*/  I2F.F64.S64 R16, R16 ;  /* 0x0000001000107312 */ /* 0x004f220000301c00 */
[----:B------:R-:W-:Y:S05]  /*12cb0*/  BRA `(.L_x_3074) ;  /* 0x0000000c003c7947 */ /* 0x000fea0003800000 */
.L_x_3076:
[----:B------:R-:W2:Y:S02]  /*12cc0*/  LDG.E R2, desc[UR36][R2.64] ;  /* 0x0000002402027981 */ /* 0x000ea4000c1e1900 */
[----:B--2---:R0:W1:Y:S01]  /*12cd0*/  I2F.F64 R16, R2 ;  /* 0x0000000200107312 */ /* 0x0040620000201c00 */
[----:B------:R-:W-:Y:S05]  /*12ce0*/  BRA `(.L_x_3074) ;  /* 0x0000000c00307947 */ /* 0x000fea0003800000 */
.L_x_3075:
[----:B------:R-:W2:Y:S02]  /*12cf0*/  LDG.E.U16 R2, desc[UR36][R2.64] ;  /* 0x0000002402027981 */ /* 0x000ea4000c1e1500 */
[----:B--2---:R0:W1:Y:S01]  /*12d00*/  I2F.F64.S16 R16, R2 ;  /* 0x0000000200107312 */ /* 0x0040620000101c00 */
[----:B------:R-:W-:Y:S05]  /*12d10*/  BRA `(.L_x_3074) ;  /* 0x0000000c00247947 */ /* 0x000fea0003800000 */
.L_x_3070:
        /* <DEDUP_REMOVED lines=10> */
.L_x_3078:
[----:B------:R-:W2:Y:S02]  /*12dc0*/  LDG.E.U16 R0, desc[UR36][R2.64] ;  /* 0x0000002402007981 */ /* 0x000ea4000c1e1500 */
[----:B--2---:R-:W-:-:S05]  /*12dd0*/  HADD2.F32 R0, -RZ, R0.H0_H0 ;  /* 0x20000000ff007230 */ /* 0x004fca0000004100 */
[----:B------:R-:W-:-:S04]  /*12de0*/  FMUL.FTZ R0, R0, 1 ;  /* 0x3f80000000007820 */ /* 0x000fc80000410000 */
[----:B------:R0:W1:Y:S01]  /*12df0*/  F2F.F64.F32 R16, R0 ;  /* 0x0000000000107310 */ /* 0x0000620000201800 */
[----:B------:R-:W-:Y:S05]  /*12e00*/  BRA `(.L_x_3074) ;  /* 0x0000000800e87947 */ /* 0x000fea0003800000 */
.L_x_3077:
        /* <DEDUP_REMOVED lines=10> */
.L_x_3080:
[----:B------:R-:W2:Y:S02]  /*12eb0*/  LDG.E.U16 R2, desc[UR36][R2.64] ;  /* 0x0000002402027981 */ /* 0x000ea4000c1e1500 */
[----:B--2---:R-:W-:-:S05]  /*12ec0*/  HADD2.F32 R0, -RZ, R2.H0_H0 ;  /* 0x20000002ff007230 */ /* 0x004fca0000004100 */
[----:B------:R-:W-:-:S04]  /*12ed0*/  FMUL.FTZ R0, R0, 1 ;  /* 0x3f80000000007820 */ /* 0x000fc80000410000 */
[----:B------:R0:W1:Y:S01]  /*12ee0*/  F2F.F64.F32 R16, R0 ;  /* 0x0000000000107310 */ /* 0x0000620000201800 */
[----:B------:R-:W-:Y:S05]  /*12ef0*/  BRA `(.L_x_3074) ;  /* 0x0000000800ac7947 */ /* 0x000fea0003800000 */
.L_x_3079:
[----:B------:R0:W5:Y:S01]  /*12f00*/  LDG.E.64 R16, desc[UR36][R2.64] ;  /* 0x0000002402107981 */ /* 0x000162000c1e1b00 */
[----:B------:R-:W-:Y:S05]  /*12f10*/  BRA `(.L_x_3074) ;  /* 0x0000000800a47947 */ /* 0x000fea0003800000 */
.L_x_3069:
        /* <DEDUP_REMOVED lines=13> */
.L_x_3083:
[----:B------:R0:W5:Y:S01]  /*12ff0*/  LDG.E.64 R16, desc[UR36][R2.64] ;  /* 0x0000002402107981 */ /* 0x000162000c1e1b00 */
[----:B------:R-:W-:Y:S05]  /*13000*/  BRA `(.L_x_3074) ;  /* 0x0000000800687947 */ /* 0x000fea0003800000 */
.L_x_3082:
        /* <DEDUP_REMOVED lines=27> */
.L_x_3085:
        /* <DEDUP_REMOVED lines=10> */
[----:B------:R-:W-:-:S05]  /*13260*/  LOP3.LUT R0, R0, 0x80000000, R5, 0xf8, !PT ;  /* 0x8000000000007812 */ /* 0x000fca00078ef805 */
[----:B------:R-:W-:-:S04]  /*13270*/  FMUL.FTZ R0, R0, 1 ;  /* 0x3f80000000007820 */ /* 0x000fc80000410000 */
[----:B------:R0:W1:Y:S01]  /*13280*/  F2F.F64.F32 R16, R0 ;  /* 0x0000000000107310 */ /* 0x0000620000201800 */
[----:B------:R-:W-:Y:S05]  /*13290*/  BRA `(.L_x_3074) ;  /* 0x0000000400c47947 */ /* 0x000fea0003800000 */
.L_x_3084:
[----:B------:R-:W2:Y:S02]  /*132a0*/  LDG.E.U16 R0, desc[UR36][R2.64] ;  /* 0x0000002402007981 */ /* 0x000ea4000c1e1500 */
[----:B--2---:R-:W-:-:S04]  /*132b0*/  IMAD.U32 R0, R0, 0x10000, RZ ;  /* 0x0001000000007824 */ /* 0x004fc800078e00ff */
[----:B------:R-:W-:-:S04]  /*132c0*/  FMUL.FTZ R0, R0, 1 ;  /* 0x3f80000000007820 */ /* 0x000fc80000410000 */
[----:B------:R0:W1:Y:S01]  /*132d0*/  F2F.F64.F32 R16, R0 ;  /* 0x0000000000107310 */ /* 0x0000620000201800 */
[----:B------:R-:W-:Y:S05]  /*132e0*/  BRA `(.L_x_3074) ;  /* 0x0000000400b07947 */ /* 0x000fea0003800000 */
.L_x_3081:
        /* <DEDUP_REMOVED lines=11> */
.L_x_3088:
        /* <DEDUP_REMOVED lines=21> */
.L_x_3090:
[----:B------:R-:W-:Y:S05]  /*134f0*/  BSYNC.RECONVERGENT B0 ;  /* 0x0000000000007941 */ /* 0x000fea0003800200 */
.L_x_3089:
[----:B------:R-:W-:Y:S01]  /*13500*/  IMAD.SHL.U32 R0, R0, 0x100000, RZ ;  /* 0x0010000000007824 */ /* 0x000fe200078e00ff */
[----:B------:R-:W-:-:S04]  /*13510*/  LEA R2, R2, 0x3b800000, 0x17 ;  /* 0x3b80000002027811 */ /* 0x000fc800078eb8ff */
[----:B------:R-:W-:-:S05]  /*13520*/  LOP3.LUT R0, R2, R0, R7, 0xfe, !PT ;  /* 0x0000000002007212 */ /* 0x000fca00078efe07 */
[----:B------:R-:W-:-:S04]  /*13530*/  FMUL.FTZ R0, R0, 1 ;  /* 0x3f80000000007820 */ /* 0x000fc80000410000 */
[----:B------:R0:W1:Y:S01]  /*13540*/  F2F.F64.F32 R16, R0 ;  /* 0x0000000000107310 */ /* 0x0000620000201800 */
[----:B------:R-:W-:Y:S05]  /*13550*/  BRA `(.L_x_3074) ;  /* 0x0000000400147947 */ /* 0x000fea0003800000 */
.L_x_3087:
        /* <DEDUP_REMOVED lines=21> */
.L_x_3092:
[----:B------:R-:W-:Y:S05]  /*136b0*/  BSYNC.RECONVERGENT B0 ;  /* 0x0000000000007941 */ /* 0x000fea0003800200 */
.L_x_3091:
[----:B------:R-:W-:Y:S01]  /*136c0*/  IMAD.SHL.U32 R0, R0, 0x200000, RZ ;  /* 0x0020000000007824 */ /* 0x000fe200078e00ff */
[----:B------:R-:W-:-:S04]  /*136d0*/  LEA R2, R2, 0x37800000, 0x17 ;  /* 0x3780000002027811 */ /* 0x000fc800078eb8ff */
[----:B------:R-:W-:-:S05]  /*136e0*/  LOP3.LUT R0, R2, R0, R7, 0xfe, !PT ;  /* 0x0000000002007212 */ /* 0x000fca00078efe07 */
[----:B------:R-:W-:-:S04]  /*136f0*/  FMUL.FTZ R0, R0, 1 ;  /* 0x3f80000000007820 */ /* 0x000fc80000410000 */
[----:B------:R0:W1:Y:S01]  /*13700*/  F2F.F64.F32 R16, R0 ;  /* 0x0000000000107310 */ /* 0x0000620000201800 */
[----:B------:R-:W-:Y:S05]  /*13710*/  BRA `(.L_x_3074) ;  /* 0x0000000000a47947 */ /* 0x000fea0003800000 */
.L_x_3086:
[----:B------:R-:W-:-:S09]  /*13720*/  UISETP.NE.AND UP0, UPT, UR4, 0x1c, UPT ;  /* 0x0000001c0400788c */ /* 0x000fd2000bf05270 */
[----:B------:R-:W-:Y:S05]  /*13730*/  BRA.U !UP0, `(.L_x_3093) ;  /* 0x0000000108947547 */ /* 0x000fea000b800000 */
[----:B------:R-:W-:-:S09]  /*13740*/  UISETP.NE.AND UP0, UPT, UR4, 0x1d, UPT ;  /* 0x0000001d0400788c */ /* 0x000fd2000bf05270 */
[----:B------:R-:W-:Y:S05]  /*13750*/  BRA.U !UP0, `(.L_x_3094) ;  /* 0x0000000108807547 */ /* 0x000fea000b800000 */
[----:B------:R-:W-:-:S09]  /*13760*/  UISETP.NE.AND UP0, UPT, UR4, 0x2c, UPT ;  /* 0x0000002c0400788c */ /* 0x000fd2000bf05270 */
[----:B------:R-:W-:Y:S05]  /*13770*/  BRA.U UP0, `(.L_x_3073) ;  /* 0x0000000100307547 */ /* 0x000fea000b800000 */
[----:B------:R-:W2:Y:S01]  /*13780*/  LDG.E.U8 R0, desc[UR36][R2.64] ;  /* 0x0000002402007981 */ /* 0x000ea2000c1e1100 */
[----:B------:R-:W-:Y:S02]  /*13790*/  HFMA2 R16, -RZ, RZ, 0, 0 ;  /* 0x00000000ff107431 */ /* 0x000fe400000001ff */
[----:B------:R-:W-:Y:S01]  /*137a0*/  IMAD.MOV.U32 R17, RZ, RZ, 0x38000000 ;  /* 0x38000000ff117424 */ /* 0x000fe200078e00ff */
[----:B--2---:R-:W-:-:S13]  /*137b0*/  ISETP.NE.AND P0, PT, R0, RZ, PT ;  /* 0x000000ff0000720c */ /* 0x004fda0003f05270 */
[----:B------:R-:W-:Y:S05]  /*137c0*/  @!P0 BRA `(.L_x_3074) ;  /* 0x0000000000788947 */ /* 0x000fea0003800000 */
[----:B------:R-:W-:-:S13]  /*137d0*/  ISETP.NE.AND P0, PT, R0, 0xff, PT ;  /* 0x000000ff0000780c */ /* 0x000fda0003f05270 */
[----:B------:R-:W-:Y:S01]  /*137e0*/  @P0 SHF.L.U32 R0, R0, 0x17, RZ ;  /* 0x0000001700000819 */ /* 0x000fe200000006ff */
[----:B------:R-:W-:Y:S01]  /*137f0*/  @!P0 IMAD.MOV.U32 R16, RZ, RZ, 0x20000000 ;  /* 0x20000000ff108424 */ /* 0x000fe200078e00ff */
[----:B------:R-:W-:-:S03]  /*13800*/  @!P0 MOV R17, 0x7ff80000 ;  /* 0x7ff8000000118802 */ /* 0x000fc60000000f00 */
[----:B------:R-:W-:-:S04]  /*13810*/  @P0 FMUL.FTZ R0, R0, 1 ;  /* 0x3f80000000000820 */ /* 0x000fc80000410000 */
[----:B------:R0:W1:Y:S01]  /*13820*/  @P0 F2F.F64.F32 R16, R0 ;  /* 0x0000000000100310 */ /* 0x0000620000201800 */
[----:B------:R-:W-:Y:S05]  /*13830*/  BRA `(.L_x_3074) ;  /* 0x00000000005c7947 */ /* 0x000fea0003800000 */
.L_x_3073:
        /* <DEDUP_REMOVED lines=16> */
.L_x_3095:
[----:B------:R-:W-:Y:S01]  /*13940*/  CS2R R16, SRZ ;  /* 0x0000000000107805 */ /* 0x000fe2000001ff00 */
[----:B------:R-:W-:Y:S06]  /*13950*/  BRA `(.L_x_3074) ;  /* 0x0000000000147947 */ /* 0x000fec0003800000 */
.L_x_3094:
[----:B------:R-:W2:Y:S02]  /*13960*/  LDG.E.64 R16, desc[UR36][R2.64] ;  /* 0x0000002402107981 */ /* 0x000ea4000c1e1b00 */
[----:B--2---:R-:W0:Y:S01]  /*13970*/  I2F.F64.U64 R16, R16 ;  /* 0x0000001000107312 */ /* 0x004e220000301800 */
[----:B------:R-:W-:Y:S05]  /*13980*/  BRA `(.L_x_3074) ;  /* 0x0000000000087947 */ /* 0x000fea0003800000 */
.L_x_3093:
[----:B------:R-:W2:Y:S02]  /*13990*/  LDG.E R2, desc[UR36][R2.64] ;  /* 0x0000002402027981 */ /* 0x000ea4000c1e1900 */
[----:B--2---:R0:W1:Y:S02]  /*139a0*/  I2F.F64.U32 R16, R2 ;  /* 0x0000000200107312 */ /* 0x0040640000201800 */
.L_x_3074:
[----:B------:R-:W-:Y:S05]  /*139b0*/  BSYNC.RECONVERGENT B6 ;  /* 0x0000000000067941 */ /* 0x000fea0003800200 */
.L_x_3068:
[----:B------:R-:W2:Y:S01]  /*139c0*/  LDCU.64 UR6, c[0x0][0x5f8] ;  /* 0x0000bf00ff0677ac */ /* 0x000ea20008000a00 */
[----:B------:R-:W-:Y:S01]  /*139d0*/  BSSY.RECONVERGENT B6, `(.L_x_3096) ;  /* 0x00000ec000067945 */ /* 0x000fe20003800200 */
[----:B------:R-:W-:-:S04]  /*139e0*/  UPRMT UR4, UR42, 0x9910, URZ ;  /* 0x000099102a047896 */ /* 0x000fc800080000ff */
[----:B------:R-:W-:Y:S01]  /*139f0*/  UISETP.GT.AND UP0, UPT, UR4, 0x9, UPT ;  /* 0x000000090400788c */ /* 0x000fe2000bf04270 */
[----:B--2---:R-:W-:-:S04]  /*13a00*/  IADD3 R22, P0, PT, R22, UR6, RZ ;  /* 0x0000000616167c10 */ /* 0x004fc8000ff1e0ff */
        /* <DEDUP_REMOVED lines=11> */
[----:B--2---:R2:W0:Y:S01]  /*13ac0*/  I2F.F64.S16 R32, R22 ;  /* 0x0000001600207312 */ /* 0x0044220000101c00 */
[----:B------:R-:W-:Y:S05]  /*13ad0*/  BRA `(.L_x_3102) ;  /* 0x0000000c006c7947 */ /* 0x000fea0003800000 */
.L_x_3100:
[----:B------:R-:W2:Y:S02]  /*13ae0*/  LDG.E.U8 R22, desc[UR36][R22.64] ;  /* 0x0000002416167981 */ /* 0x000ea4000c1e1100 */
[----:B--2---:R2:W0:Y:S01]  /*13af0*/  I2F.F64.U16 R32, R22 ;  /* 0x0000001600207312 */ /* 0x0044220000101800 */
[----:B------:R-:W-:Y:S05]  /*13b00*/  BRA `(.L_x_3102) ;  /* 0x0000000c00607947 */ /* 0x000fea0003800000 */
.L_x_3099:
[----:B------:R-:W-:-:S09]  /*13b10*/  UISETP.NE.AND UP0, UPT, UR4, 0x2, UPT ;  /* 0x000000020400788c */ /* 0x000fd2000bf05270 */
[----:B------:R-:W-:Y:S05]  /*13b20*/  BRA.U !UP0, `(.L_x_3103) ;  /* 0x0000000108287547 */ /* 0x000fea000b800000 */
[----:B------:R-:W-:-:S09]  /*13b30*/  UISETP.NE.AND UP0, UPT, UR4, 0x3, UPT ;  /* 0x000000030400788c */ /* 0x000fd2000bf05270 */
[----:B------:R-:W-:Y:S05]  /*13b40*/  BRA.U !UP0, `(.L_x_3104) ;  /* 0x0000000108147547 */ /* 0x000fea000b800000 */
[----:B------:R-:W-:-:S09]  /*13b50*/  UISETP.NE.AND UP0, UPT, UR4, 0x4, UPT ;  /* 0x000000040400788c */ /* 0x000fd2000bf05270 */
[----:B------:R-:W-:Y:S05]  /*13b60*/  BRA.U UP0, `(.L_x_3101) ;  /* 0x0000000900ec7547 */ /* 0x000fea000b800000 */
[----:B------:R-:W2:Y:S02]  /*13b70*/  LDG.E.64 R32, desc[UR36][R22.64] ;  /* 0x0000002416207981 */ /* 0x000ea4000c1e1b00 */
[----:B--2---:R-:W2:Y:S01]  /*13b80*/  I2F.F64.S64 R32, R32 ;  /* 0x0000002000207312 */ /* 0x004ea20000301c00 */
[----:B------:R-:W-:Y:S05]  /*13b90*/  BRA `(.L_x_3102) ;  /* 0x0000000c003c7947 */ /* 0x000fea0003800000 */
.L_x_3104:
[----:B------:R-:W2:Y:S02]  /*13ba0*/  LDG.E R22, desc[UR36][R22.64] ;  /* 0x0000002416167981 */ /* 0x000ea4000c1e1900 */
[----:B--2---:R2:W0:Y:S01]  /*13bb0*/  I2F.F64 R32, R22 ;  /* 0x0000001600207312 */ /* 0x0044220000201c00 */
[----:B------:R-:W-:Y:S05]  /*13bc0*/  BRA `(.L_x_3102) ;  /* 0x0000000c00307947 */ /* 0x000fea0003800000 */
.L_x_3103:
[----:B------:R-:W2:Y:S02]  /*13bd0*/  LDG.E.U16 R22, desc[UR36][R22.64] ;  /* 0x0000002416167981 */ /* 0x000ea4000c1e1500 */
[----:B--2---:R2:W0:Y:S01]  /*13be0*/  I2F.F64.S16 R32, R22 ;  /* 0x0000001600207312 */ /* 0x0044220000101c00 */
[----:B------:R-:W-:Y:S05]  /*13bf0*/  BRA `(.L_x_3102) ;  /* 0x0000000c00247947 */ /* 0x000fea0003800000 */
.L_x_3098:
        /* <DEDUP_REMOVED lines=8> */
[----:B------:R-:W2:Y:S01]  /*13c80*/  F2F.F64.F32 R32, R32 ;  /* 0x0000002000207310 */ /* 0x000ea20000201800 */
[----:B------:R-:W-:Y:S05]  /*13c90*/  BRA `(.L_x_3102) ;  /* 0x0000000800fc7947 */ /* 0x000fea0003800000 */
.L_x_3106:
[----:B0-----:R-:W2:Y:S02]  /*13ca0*/  LDG.E.U16 R0, desc[UR36][R22.64] ;  /* 0x0000002416007981 */ /* 0x001ea4000c1e1500 */
[----:B--2---:R-:W-:-:S05]  /*13cb0*/  HADD2.F32 R0, -RZ, R0.H0_H0 ;  /* 0x20000000ff007230 */ /* 0x004fca0000004100 */
[----:B------:R-:W-:-:S04]  /*13cc0*/  FMUL.FTZ R0, R0, 1 ;  /* 0x3f80000000007820 */ /* 0x000fc80000410000 */
[----:B------:R0:W2:Y:S01]  /*13cd0*/  F2F.F64.F32 R32, R0 ;  /* 0x0000000000207310 */ /* 0x0000a20000201800 */
[----:B------:R-:W-:Y:S05]  /*13ce0*/  BRA `(.L_x_3102) ;  /* 0x0000000800e87947 */ /* 0x000fea0003800000 */
.L_x_3105:
        /* <DEDUP_REMOVED lines=10> */
.L_x_3108:
[----:B------:R-:W0:Y:S02]  /*13d90*/  LDG.E.U16 R22, desc[UR36][R22.64] ;  /* 0x0000002416167981 */ /* 0x000e24000c1e1500 */
[----:B0-----:R-:W-:-:S05]  /*13da0*/  HADD2.F32 R0, -RZ, R22.H0_H0 ;  /* 0x20000016ff007230 */ /* 0x001fca0000004100 */
[----:B------:R-:W-:-:S04]  /*13db0*/  FMUL.FTZ R0, R0, 1 ;  /* 0x3f80000000007820 */ /* 0x000fc80000410000 */
[----:B------:R0:W2:Y:S01]  /*13dc0*/  F2F.F64.F32 R32, R0 ;  /* 0x0000000000207310 */ /* 0x0000a20000201800 */
[----:B------:R-:W-:Y:S05]  /*13dd0*/  BRA `(.L_x_3102) ;  /* 0x0000000800ac7947 */ /* 0x000fea0003800000 */
.L_x_3107:
[----:B------:R2:W5:Y:S01]  /*13de0*/  LDG.E.64 R32, desc[UR36][R22.64] ;  /* 0x0000002416207981 */ /* 0x000562000c1e1b00 */
[----:B------:R-:W-:Y:S05]  /*13df0*/  BRA `(.L_x_3102) ;  /* 0x0000000800a47947 */ /* 0x000fea0003800000 */
.L_x_3097:
        /* <DEDUP_REMOVED lines=13> */
.L_x_3111:
[----:B------:R2:W5:Y:S01]  /*13ed0*/  LDG.E.64 R32, desc[UR36][R22.64] ;  /* 0x0000002416207981 */ /* 0x000562000c1e1b00 */
[----:B------:R-:W-:Y:S05]  /*13ee0*/  BRA `(.L_x_3102) ;  /* 0x0000000800687947 */ /* 0x000fea0003800000 */
.L_x_3110:
[----:B------:R-:W-:-:S09]  /*13ef0*/  UISETP.NE.AND UP0, UPT, UR4, 0xf, UPT ;  /* 0x0000000f0400788c */ /* 0x000fd2000bf05270 */
[----:B------:R-:W-:Y:S05]  /*13f00*/  BRA.U !UP0, `(.L_x_3112) ;  /* 0x00000001089c7547 */ /* 0x000fea000b800000 */
[----:B------:R-:W-:-:S09]  /*13f10*/  UISETP.NE.AND UP0, UPT, UR4, 0x17, UPT ;  /* 0x000000170400788c */ /* 0x000fd2000bf05270 */
[----:B------:R-:W-:Y:S05]  /*13f20*/  BRA.U !UP0, `(.L_x_3113) ;  /* 0x00000001085c7547 */ /* 0x000fea000b800000 */
[----:B------:R-:W-:-:S09]  /*13f30*/  UISETP.NE.AND UP0, UPT, UR4, 0x18, UPT ;  /* 0x000000180400788c */ /* 0x000fd2000bf05270 */
[----:B------:R-:W-:Y:S05]  /*13f40*/  BRA.U UP0, `(.L_x_3101) ;  /* 0x0000000500f47547 */ /* 0x000fea000b800000 */
[----:B0-----:R-:W2:Y:S01]  /*13f50*/  LDG.E.U8 R0, desc[UR36][R22.64] ;  /* 0x0000002416007981 */ /* 0x001ea2000c1e1100 */
        /* <DEDUP_REMOVED lines=20> */
.L_x_3113:
[----:B0-----:R-:W2:Y:S02]  /*140a0*/  LDG.E.U8 R3, desc[UR36][R22.64] ;  /* 0x0000002416037981 */ /* 0x001ea4000c1e1100 */
        /* <DEDUP_REMOVED lines=11> */
[----:B------:R0:W2:Y:S01]  /*14160*/  F2F.F64.F32 R32, R0 ;  /* 0x0000000000207310 */ /* 0x0000a20000201800 */
[----:B------:R-:W-:Y:S05]  /*14170*/  BRA `(.L_x_3102) ;  /* 0x0000000400c47947 */ /* 0x000fea0003800000 */
.L_x_3112:
[----:B0-----:R-:W2:Y:S02]  /*14180*/  LDG.E.U16 R0, desc[UR36][R22.64] ;  /* 0x0000002416007981 */ /* 0x001ea4000c1e1500 */
[----:B--2---:R-:W-:-:S04]  /*14190*/  IMAD.U32 R0, R0, 0x10000, RZ ;  /* 0x0001000000007824 */ /* 0x004fc800078e00ff */
[----:B------:R-:W-:-:S04]  /*141a0*/  FMUL.FTZ R0, R0, 1 ;  /* 0x3f80000000007820 */ /* 0x000fc80000410000 */
[----:B------:R0:W2:Y:S01]  /*141b0*/  F2F.F64.F32 R32, R0 ;  /* 0x0000000000207310 */ /* 0x0000a20000201800 */
[----:B------:R-:W-:Y:S05]  /*141c0*/  BRA `(.L_x_3102) ;  /* 0x0000000400b07947 */ /* 0x000fea0003800000 */
.L_x_3109:
        /* <DEDUP_REMOVED lines=9> */
[----:B--2---:R2:W0:Y:S01]  /*14260*/  I2F.F64.U16 R32, R22 ;  /* 0x0000001600207312 */ /* 0x0044220000101800 */
[----:B------:R-:W-:Y:S05]  /*14270*/  BRA `(.L_x_3102) ;  /* 0x0000000400847947 */ /* 0x000fea0003800000 */
.L_x_3116:
        /* <DEDUP_REMOVED lines=8> */
[--C-:B0-----:R-:W-:Y:S01]  /*14300*/  SHF.R.U32.HI R0, RZ, 0x3, R22.reuse ;  /* 0x00000003ff007819 */ /* 0x101fe20000011616 */
        /* <DEDUP_REMOVED lines=12> */
.L_x_3118:
[----:B------:R-:W-:Y:S05]  /*143d0*/  BSYNC.RECONVERGENT B0 ;  /* 0x0000000000007941 */ /* 0x000fea0003800200 */
.L_x_3117:
[----:B------:R-:W-:Y:S02]  /*143e0*/  SHF.L.U32 R0, R0, 0x14, RZ ;  /* 0x0000001400007819 */ /* 0x000fe400000006ff */
[----:B------:R-:W-:-:S04]  /*143f0*/  LEA R2, R2, 0x3b800000, 0x17 ;  /* 0x3b80000002027811 */ /* 0x000fc800078eb8ff */
[----:B------:R-:W-:-:S05]  /*14400*/  LOP3.LUT R0, R2, R0, R7, 0xfe, !PT ;  /* 0x0000000002007212 */ /* 0x000fca00078efe07 */
[----:B------:R-:W-:-:S04]  /*14410*/  FMUL.FTZ R0, R0, 1 ;  /* 0x3f80000000007820 */ /* 0x000fc80000410000 */
[----:B------:R0:W2:Y:S01]  /*14420*/  F2F.F64.F32 R32, R0 ;  /* 0x0000000000207310 */ /* 0x0000a20000201800 */
[----:B------:R-:W-:Y:S05]  /*14430*/  BRA `(.L_x_3102) ;  /* 0x0000000400147947 */ /* 0x000fea0003800000 */
.L_x_3115:
        /* <DEDUP_REMOVED lines=8> */
[--C-:B0-----:R-:W-:Y:S01]  /*144c0*/  SHF.R.U32.HI R0, RZ, 0x2, R22.reuse ;  /* 0x00000002ff007819 */ /* 0x101fe20000011616 */
        /* <DEDUP_REMOVED lines=12> */
.L_x_3120:
[----:B------:R-:W-:Y:S05]  /*14590*/  BSYNC.RECONVERGENT B0 ;  /* 0x0000000000007941 */ /* 0x000fea0003800200 */
.L_x_3119:
[----:B------:R-:W-:Y:S01]  /*145a0*/  IMAD.SHL.U32 R0, R0, 0x200000, RZ ;  /* 0x0020000000007824 */ /* 0x000fe200078e00ff */
[----:B------:R-:W-:-:S04]  /*145b0*/  LEA R2, R2, 0x37800000, 0x17 ;  /* 0x3780000002027811 */ /* 0x000fc800078eb8ff */
[----:B------:R-:W-:-:S05]  /*145c0*/  LOP3.LUT R0, R2, R0, R7, 0xfe, !PT ;  /* 0x0000000002007212 */ /* 0x000fca00078efe07 */
[----:B------:R-:W-:-:S04]  /*145d0*/  FMUL.FTZ R0, R0, 1 ;  /* 0x3f80000000007820 */ /* 0x000fc80000410000 */
[----:B------:R0:W2:Y:S01]  /*145e0*/  F2F.F64.F32 R32, R0 ;  /* 0x0000000000207310 */ /* 0x0000a20000201800 */
[----:B------:R-:W-:Y:S05]  /*145f0*/  BRA `(.L_x_3102) ;  /* 0x0000000000a47947 */ /* 0x000fea0003800000 */
.L_x_3114:
[----:B------:R-:W-:-:S09]  /*14600*/  UISETP.NE.AND UP0, UPT, UR4, 0x1c, UPT ;  /* 0x0000001c0400788c */ /* 0x000fd2000bf05270 */
[----:B------:R-:W-:Y:S05]  /*14610*/  BRA.U !UP0, `(.L_x_3121) ;  /* 0x0000000108947547 */ /* 0x000fea000b800000 */
[----:B------:R-:W-:-:S09]  /*14620*/  UISETP.NE.AND UP0, UPT, UR4, 0x1d, UPT ;  /* 0x0000001d0400788c */ /* 0x000fd2000bf05270 */
[----:B------:R-:W-:Y:S05]  /*14630*/  BRA.U !UP0, `(.L_x_3122) ;  /* 0x0000000108807547 */ /* 0x000fea000b800000 */
[----:B------:R-:W-:-:S09]  /*14640*/  UISETP.NE.AND UP0, UPT, UR4, 0x2c, UPT ;  /* 0x0000002c0400788c */ /* 0x000fd2000bf05270 */
[----:B------:R-:W-:Y:S05]  /*14650*/  BRA.U UP0, `(.L_x_3101) ;  /* 0x0000000100307547 */ /* 0x000fea000b800000 */
[----:B0-----:R-:W2:Y:S01]  /*14660*/  LDG.E.U8 R0, desc[UR36][R22.64] ;  /* 0x0000002416007981 */ /* 0x001ea2000c1e1100 */
        /* <DEDUP_REMOVED lines=9> */
[----:B------:R0:W2:Y:S01]  /*14700*/  @P0 F2F.F64.F32 R32, R0 ;  /* 0x0000000000200310 */ /* 0x0000a20000201800 */
[----:B------:R-:W-:Y:S05]  /*14710*/  BRA `(.L_x_3102) ;  /* 0x00000000005c7947 */ /* 0x000fea0003800000 */
.L_x_3101:
[----:B0-----:R-:W-:Y:S01]  /*14720*/  MOV R0, 0x0 ;  /* 0x0000000000007802 */ /* 0x001fe20000000f00 */
[----:B------:R-:W0:Y:S01]  /*14730*/  LDCU.64 UR4, c[0x4][0x128] ;  /* 0x01002500ff0477ac */ /* 0x000e220008000a00 */
[----:B------:R-:W-:Y:S02]  /*14740*/  HFMA2 R12, -RZ, RZ, 0, 5.9604644775390625e-08 ;  /* 0x00000001ff0c7431 */ /* 0x000fe400000001ff */
[----:B------:R-:W-:Y:S01]  /*14750*/  IMAD.MOV.U32 R8, RZ, RZ, 0x4e ;  /* 0x0000004eff087424 */ /* 0x000fe200078e00ff */
[----:B------:R2:W1:Y:S01]  /*14760*/  LDC.64 R2, c[0x4][R0] ;  /* 0x0100000000027b82 */ /* 0x0004620000000a00 */
        /* <DEDUP_REMOVED lines=8> */
[----:B--2---:R-:W-:-:S07]  /*147f0*/  MOV R11, UR9 ;  /* 0x00000009000b7c02 */ /* 0x004fce0008000f00 */
[----:B------:R-:W-:-:S07]  /*14800*/  LEPC R20, `(.L_x_3123) ;  /* 0x000000001014794e */ /* 0x000fce0000000000 */
[----:B-1---5:R-:W-:Y:S05]  /*14810*/  CALL.ABS.NOINC R2 ;  /* 0x0000000002007343 */ /* 0x022fea0003c00000 */
.L_x_3123:
[----:B------:R-:W-:Y:S01]  /*14820*/  CS2R R32, SRZ ;  /* 0x0000000000207805 */ /* 0x000fe2000001ff00 */
[----:B------:R-:W-:Y:S06]  /*14830*/  BRA `(.L_x_3102) ;  /* 0x0000000000147947 */ /* 0x000fec0003800000 */
.L_x_3122:
[----:B------:R-:W2:Y:S02]  /*14840*/  LDG.E.64 R32, desc[UR36][R22.64] ;  /* 0x0000002416207981 */ /* 0x000ea4000c1e1b00 */
[----:B--2---:R-:W2:Y:S01]  /*14850*/  I2F.F64.U64 R32, R32 ;  /* 0x0000002000207312 */ /* 0x004ea20000301800 */
[----:B------:R-:W-:Y:S05]  /*14860*/  BRA `(.L_x_3102) ;  /* 0x0000000000087947 */ /* 0x000fea0003800000 */
.L_x_3121:
[----:B------:R-:W2:Y:S02]  /*14870*/  LDG.E R22, desc[UR36][R22.64] ;  /* 0x0000002416167981 */ /* 0x000ea4000c1e1900 */
[----:B--2---:R2:W0:Y:S02]  /*14880*/  I2F.F64.U32 R32, R22 ;  /* 0x0000001600207312 */ /* 0x0044240000201800 */
.L_x_3102:
[----:B------:R-:W-:Y:S05]  /*14890*/  BSYNC.RECONVERGENT B6 ;  /* 0x0000000000067941 */ /* 0x000fea0003800200 */
.L_x_3096:
[----:B------:R-:W-:Y:S01]  /*148a0*/  HFMA2 R4, -RZ, RZ, 1323, -4.565715789794921875e-05 ;  /* 0x652b82feff047431 */ /* 0x000fe200000001ff */
[----:B------:R-:W-:Y:S01]  /*148b0*/  MOV R6, 0x652b82fe ;  /* 0x652b82fe00067802 */ /* 0x000fe20000000f00 */
[----:B------:R-:W-:Y:S01]  /*148c0*/  IMAD.MOV.U32 R7, RZ, RZ, 0x3ff71547 ;  /* 0x3ff71547ff077424 */ /* 0x000fe200078e00ff */
[----:B0-----:R-:W-:Y:S01]  /*148d0*/  MOV R2, 0xfefa39ef ;  /* 0xfefa39ef00027802 */ /* 0x001fe20000000f00 */
[----:B------:R-:W-:Y:S01]  /*148e0*/  IMAD.MOV.U32 R5, RZ, RZ, 0x3ff71547 ;  /* 0x3ff71547ff057424 */ /* 0x000fe200078e00ff */
[----:B------:R-:W-:Y:S01]  /*148f0*/  MOV R20, 0x3b39803f ;  /* 0x3b39803f00147802 */ /* 0x000fe20000000f00 */
[----:B------:R-:W-:Y:S01]  /*14900*/  IMAD.MOV.U32 R3, RZ, RZ, 0x3fe62e42 ;  /* 0x3fe62e42ff037424 */ /* 0x000fe200078e00ff */
[----:B--2---:R-:W-:Y:S01]  /*14910*/  MOV R22, 0x69ce2bdf ;  /* 0x69ce2bdf00167802 */ /* 0x004fe20000000f00 */
[C---:B-----5:R-:W-:Y:S01]  /*14920*/  DFMA R6, R32.reuse, -R6, 6.75539944105574400000e+15 ;  /* 0x433800002006742b */ /* 0x060fe20000000806 */
[----:B------:R-:W-:Y:S01]  /*14930*/  IMAD.MOV.U32 R21, RZ, RZ, 0x3c7abc9e ;  /* 0x3c7abc9eff157424 */ /* 0x000fe200078e00ff */
[----:B------:R-:W-:Y:S01]  /*14940*/  DFMA R4, R32, R4, 6.75539944105574400000e+15 ;  /* 0x433800002004742b */ /* 0x000fe20000000004 */
[----:B------:R-:W-:Y:S01]  /*14950*/  IMAD.MOV.U32 R23, RZ, RZ, 0x3e5ade15 ;  /* 0x3e5ade15ff177424 */ /* 0x000fe200078e00ff */
[----:B------:R-:W-:Y:S01]  /*14960*/  BSSY.RECONVERGENT B0, `(.L_x_3124) ;  /* 0x0000044000007945 */ /* 0x000fe20003800200 */
[----:B------:R-:W-:-:S03]  /*14970*/  FSETP.GEU.FTZ.AND P2, PT, |R33|, 4.1917929649353027344, PT ;  /* 0x4086232b2100780b */ /* 0x000fc60003f5e200 */
[----:B------:R-:W-:Y:S02]  /*14980*/  DADD R8, R6, -6.75539944105574400000e+15 ;  /* 0xc338000006087429 */ /* 0x000fe40000000000 */
[----:B------:R-:W-:-:S06]  /*14990*/  DADD R12, R4, -6.75539944105574400000e+15 ;  /* 0xc3380000040c7429 */ /* 0x000fcc0000000000 */
[-CC-:B------:R-:W-:Y:S02]  /*149a0*/  DFMA R10, R8, -R2.reuse, -R32.reuse ;  /* 0x80000002080a722b */ /* 0x180fe40000000820 */
[----:B------:R-:W-:-:S06]  /*149b0*/  DFMA R14, R12, -R2, R32 ;  /* 0x800000020c0e722b */ /* 0x000fcc0000000020 */
[-C--:B------:R-:W-:Y:S02]  /*149c0*/  DFMA R8, R8, -R20.reuse, R10 ;  /* 0x800000140808722b */ /* 0x080fe4000000000a */
        /* <DEDUP_REMOVED lines=43> */
[----:B------:R-:W-:Y:S02]  /*14c80*/  LEA R29, R6, R13, 0x14 ;  /* 0x0000000d061d7211 */ /* 0x000fe400078ea0ff */
[----:B------:R-:W-:Y:S01]  /*14c90*/  IMAD R31, R4, 0x100000, R15 ;  /* 0x00100000041f7824 */ /* 0x000fe200078e020f */
[----:B------:R-:W-:Y:S01]  /*14ca0*/  MOV R28, R12 ;  /* 0x0000000c001c7202 */ /* 0x000fe20000000f00 */
[----:B------:R-:W-:Y:S01]  /*14cb0*/  IMAD.MOV.U32 R30, RZ, RZ, R14 ;  /* 0x000000ffff1e7224 */ /* 0x000fe200078e000e */
        /* <DEDUP_REMOVED lines=8> */
[----:B------:R-:W-:-:S04]  /*14d40*/  @!P1 SHF.R.S32.HI R7, RZ, 0x1, R0 ;  /* 0x00000001ff079819 */ /* 0x000fc80000011400 */
[----:B------:R-:W-:Y:S01]  /*14d50*/  @!P1 IADD3 R6, PT, PT, R6, -R7, RZ ;  /* 0x8000000706069210 */ /* 0x000fe20007ffe0ff */
[----:B------:R-:W-:-:S03]  /*14d60*/  @!P1 IMAD R7, R7, 0x100000, R13 ;  /* 0x0010000007079824 */ /* 0x000fc600078e020d */
[----:B------:R-:W-:Y:S02]  /*14d70*/  @!P1 LEA R9, R6, 0x3ff00000, 0x14 ;  /* 0x3ff0000006099811 */ /* 0x000fe400078ea0ff */
[----:B------:R-:W-:-:S06]  /*14d80*/  @!P1 MOV R6, R12 ;  /* 0x0000000c00069202 */ /* 0x000fcc0000000f00 */
[----:B------:R-:W-:-:S11]  /*14d90*/  @!P1 DMUL R28, R6, R8 ;  /* 0x00000008061c9228 */ /* 0x000fd60000000000 */
.L_x_3125:
[----:B------:R-:W-:Y:S05]  /*14da0*/  BSYNC.RECONVERGENT B0 ;  /* 0x0000000000007941 */ /* 0x000fea0003800200 */
.L_x_3124:
[----:B------:R-:W-:Y:S04]  /*14db0*/  BSSY.RECONVERGENT B0, `(.L_x_3126) ;  /* 0x000000f000007945 */ /* 0x000fe80003800200 */
[----:B------:R-:W-:Y:S05]  /*14dc0*/  @!P2 BRA `(.L_x_3127) ;  /* 0x000000000034a947 */ /* 0x000fea0003800000 */
[----:B------:R-:W-:Y:S01]  /*14dd0*/  FSETP.GEU.FTZ.AND P0, PT, |R33|, 4.2275390625, PT ;  /* 0x408748002100780b */ /* 0x000fe20003f1e200 */
[C---:B------:R-:W-:Y:S02]  /*14de0*/  DADD R6, R32.reuse, +INF ;  /* 0x7ff0000020067429 */ /* 0x040fe40000000000 */
[----:B------:R-:W-:-:S08]  /*14df0*/  DSETP.GEU.AND P1, PT, R32, RZ, PT ;  /* 0x000000ff2000722a */ /* 0x000fd00003f2e000 */
[----:B------:R-:W-:Y:S02]  /*14e00*/  FSEL R31, R7, RZ, P1 ;  /* 0x000000ff071f7208 */ /* 0x000fe40000800000 */
[----:B------:R-:W-:Y:S02]  /*14e10*/  @!P0 LEA.HI R0, R4, R4, RZ, 0x1 ;  /* 0x0000000404008211 */ /* 0x000fe400078f08ff */
[----:B------:R-:W-:Y:S01]  /*14e20*/  FSEL R30, R6, RZ, P1 ;  /* 0x000000ff061e7208 */ /* 0x000fe20000800000 */
[----:B------:R-:W-:Y:S01]  /*14e30*/  @!P0 IMAD.MOV.U32 R6, RZ, RZ, RZ ;  /* 0x000000ffff068224 */ /* 0x000fe200078e00ff */
[----:B------:R-:W-:-:S04]  /*14e40*/  @!P0 SHF.R.S32.HI R5, RZ, 0x1, R0 ;  /* 0x00000001ff058819 */ /* 0x000fc80000011400 */
[----:B------:R-:W-:Y:S01]  /*14e50*/  @!P0 IADD3 R4, PT, PT, R4, -R5, RZ ;  /* 0x8000000504048210 */ /* 0x000fe20007ffe0ff */
[----:B------:R-:W-:-:S03]  /*14e60*/  @!P0 IMAD R5, R5, 0x100000, R15 ;  /* 0x0010000005058824 */ /* 0x000fc600078e020f */
[----:B------:R-:W-:Y:S02]  /*14e70*/  @!P0 LEA R7, R4, 0x3ff00000, 0x14 ;  /* 0x3ff0000004078811 */ /* 0x000fe400078ea0ff */
[----:B------:R-:W-:-:S06]  /*14e80*/  @!P0 MOV R4, R14 ;  /* 0x0000000e00048202 */ /* 0x000fcc0000000f00 */
[----:B------:R-:W-:-:S11]  /*14e90*/  @!P0 DMUL R30, R4, R6 ;  /* 0x00000006041e8228 */ /* 0x000fd60000000000 */
.L_x_3127:
[----:B------:R-:W-:Y:S05]  /*14ea0*/  BSYNC.RECONVERGENT B0 ;  /* 0x0000000000007941 */ /* 0x000fea0003800200 */
.L_x_3126:
[C---:B------:R-:W-:Y:S01]  /*14eb0*/  FSETP.GEU.FTZ.AND P1, PT, R31.reuse, 1.7916666269302368164, PT ;  /* 0x3fe555551f00780b */ /* 0x040fe20003f3e000 */
[----:B------:R-:W-:Y:S01]  /*14ec0*/  BSSY.RECONVERGENT B0, `(.L_x_3128) ;  /* 0x0000089000007945 */ /* 0x000fe20003800200 */
[----:B------:R-:W-:Y:S01]  /*14ed0*/  FSETP.GT.FTZ.AND P0, PT, R31, -1.6999999284744262695, PT ;  /* 0xbfd999991f00780b */ /* 0x000fe20003f14000 */
[----:B------:R-:W-:-:S12]  /*14ee0*/  DADD R28, R28, 1 ;  /* 0x3ff000001c1c7429 */ /* 0x000fd80000000000 */
[----:B------:R-:W-:Y:S05]  /*14ef0*/  @P0 BRA !P1, `(.L_x_3129) ;  /* 0x0000000400440947 */ /* 0x000fea0004800000 */
[----:B------:R-:W-:-:S10]  /*14f00*/  DADD R4, R30, 1 ;  /* 0x3ff000001e047429 */ /* 0x000fd40000000000 */
[----:B------:R-:W-:Y:S01]  /*14f10*/  ISETP.GT.AND P0, PT, R5, 0xfffff, PT ;  /* 0x000fffff0500780c */ /* 0x000fe20003f04270 */
[----:B------:R-:W-:Y:S01]  /*14f20*/  IMAD.MOV.U32 R7, RZ, RZ, R5 ;  /* 0x000000ffff077224 */ /* 0x000fe200078e0005 */
[-C--:B------:R-:W-:Y:S02]  /*14f30*/  MOV R6, R4.reuse ;  /* 0x0000000400067202 */ /* 0x080fe40000000f00 */
[----:B------:R-:W-:-:S09]  /*14f40*/  MOV R12, R4 ;  /* 0x00000004000c7202 */ /* 0x000fd20000000f00 */
[----:B------:R-:W-:-:S10]  /*14f50*/  @!P0 DMUL R6, R6, 1.80143985094819840000e+16 ;  /* 0x4350000006068828 */ /* 0x000fd40000000000 */
[----:B------:R-:W-:Y:S02]  /*14f60*/  @!P0 MOV R5, R7 ;  /* 0x0000000700058202 */ /* 0x000fe40000000f00 */
[----:B------:R-:W-:-:S03]  /*14f70*/  @!P0 MOV R12, R6 ;  /* 0x00000006000c8202 */ /* 0x000fc60000000f00 */
[----:B------:R-:W-:-:S05]  /*14f80*/  VIADD R0, R5, 0xffffffff ;  /* 0xffffffff05007836 */ /* 0x000fca0000000000 */
[----:B------:R-:W-:Y:S01]  /*14f90*/  ISETP.GE.U32.AND P1, PT, R0, 0x7fefffff, PT ;  /* 0x7fefffff0000780c */ /* 0x000fe20003f26070 */
[----:B------:R-:W-:Y:S02]  /*14fa0*/  IMAD.MOV.U32 R0, RZ, RZ, -0x3ff ;  /* 0xfffffc01ff007424 */ /* 0x000fe400078e00ff */
        /* <DEDUP_REMOVED lines=11> */
[----:B------:R-:W-:Y:S01]  /*15060*/  UMOV UR4, 0x3ae80f1e ;  /* 0x3ae80f1e00047882 */ /* 0x000fe20000000000 */
[----:B------:R-:W-:Y:S01]  /*15070*/  LOP3.LUT R13, R4, 0x3ff00000, RZ, 0xfc, !PT ;  /* 0x3ff00000040d7812 */ /* 0x000fe200078efcff */
[----:B------:R-:W-:Y:S01]  /*15080*/  UMOV UR5, 0x3eb1380b ;  /* 0x3eb1380b00057882 */ /* 0x000fe20000000000 */
[----:B------:R-:W-:Y:S01]  /*15090*/  MOV R21, 0x3ed0ee25 ;  /* 0x3ed0ee2500157802 */ /* 0x000fe20000000f00 */
[----:B------:R-:W-:Y:S01]  /*150a0*/  UMOV UR6, 0x80000000 ;  /* 0x8000000000067882 */ /* 0x000fe20000000000 */
[----:B------:R-:W-:Y:S01]  /*150b0*/  ISETP.GE.U32.AND P0, PT, R13, 0x3ff6a09f, PT ;  /* 0x3ff6a09f0d00780c */ /* 0x000fe20003f06070 */
[----:B------:R-:W-:Y:S01]  /*150c0*/  UMOV UR7, 0x43300000 ;  /* 0x4330000000077882 */ /* 0x000fe20000000000 */
[----:B------:R-:W-:-:S11]  /*150d0*/  LEA.HI R0, R5, R0, RZ, 0xc ;  /* 0x0000000005007211 */ /* 0x000fd600078f60ff */
[----:B------:R-:W-:Y:S01]  /*150e0*/  @P0 IADD3 R7, PT, PT, R13, -0x100000, RZ ;  /* 0xfff000000d070810 */ /* 0x000fe20007ffe0ff */
[----:B------:R-:W-:-:S04]  /*150f0*/  @P0 VIADD R0, R0, 0x1 ;  /* 0x0000000100000836 */ /* 0x000fc80000000000 */
[----:B------:R-:W-:-:S06]  /*15100*/  @P0 IMAD.MOV.U32 R13, RZ, RZ, R7 ;  /* 0x000000ffff0d0224 */ /* 0x000fcc00078e0007 */
        /* <DEDUP_REMOVED lines=13> */
[----:B------:R-:W-:Y:S01]  /*151e0*/  LOP3.LUT R20, R0, 0x80000000, RZ, 0x3c, !PT ;  /* 0x8000000000147812 */ /* 0x000fe200078e3cff */
[----:B------:R-:W-:Y:S01]  /*151f0*/  DADD R4, R4, R4 ;  /* 0x0000000004047229 */ /* 0x000fe20000000004 */
[----:B------:R-:W-:-:S03]  /*15200*/  MOV R21, 0x43300000 ;  /* 0x4330000000157802 */ /* 0x000fc60000000f00 */
[----:B------:R-:W-:Y:S01]  /*15210*/  DFMA R14, R10, R14, UR4 ;  /* 0x000000040a0e7e2b */ /* 0x000fe2000800000e */
[----:B------:R-:W-:Y:S01]  /*15220*/  UMOV UR4, 0xa9ab0956 ;  /* 0xa9ab095600047882 */ /* 0x000fe20000000000 */
[----:B------:R-:W-:Y:S01]  /*15230*/  UMOV UR5, 0x3f1745cb ;  /* 0x3f1745cb00057882 */ /* 0x000fe20000000000 */
[----:B------:R-:W-:Y:S01]  /*15240*/  DADD R20, R20, -UR6 ;  /* 0x8000000614147e29 */ /* 0x000fe20008000000 */
[----:B------:R-:W-:Y:S01]  /*15250*/  UMOV UR6, 0xfefa39ef ;  /* 0xfefa39ef00067882 */ /* 0x000fe20000000000 */
[----:B------:R-:W-:Y:S01]  /*15260*/  UMOV UR7, 0x3fe62e42 ;  /* 0x3fe62e4200077882 */ /* 0x000fe20000000000 */
[----:B------:R-:W-:Y:S02]  /*15270*/  DFMA R4, R12, -R6, R4 ;  /* 0x800000060c04722b */ /* 0x000fe40000000004 */
[----:B------:R-:W-:Y:S01]  /*15280*/  DFMA R14, R10, R14, UR4 ;  /* 0x000000040a0e7e2b */ /* 0x000fe2000800000e */
[----:B------:R-:W-:Y:S01]  /*15290*/  UMOV UR4, 0x2d1b5154 ;  /* 0x2d1b515400047882 */ /* 0x000fe20000000000 */
[----:B------:R-:W-:Y:S01]  /*152a0*/  UMOV UR5, 0x3f3c71c7 ;  /* 0x3f3c71c700057882 */ /* 0x000fe20000000000 */
[----:B------:R-:W-:-:S03]  /*152b0*/  DFMA R30, R20, UR6, R6 ;  /* 0x00000006141e7c2b */ /* 0x000fc60008000006 */
[----:B------:R-:W-:Y:S02]  /*152c0*/  DMUL R4, R8, R4 ;  /* 0x0000000408047228 */ /* 0x000fe40000000000 */
[----:B------:R-:W-:Y:S01]  /*152d0*/  DFMA R14, R10, R14, UR4 ;  /* 0x000000040a0e7e2b */ /* 0x000fe2000800000e */
[----:B------:R-:W-:Y:S01]  /*152e0*/  UMOV UR4, 0x923be72d ;  /* 0x923be72d00047882 */ /* 0x000fe20000000000 */
[----:B------:R-:W-:Y:S01]  /*152f0*/  UMOV UR5, 0x3f624924 ;  /* 0x3f62492400057882 */ /* 0x000fe20000000000 */
[----:B------:R-:W-:-:S05]  /*15300*/  DFMA R2, R20, -R2, R30 ;  /* 0x800000021402722b */ /* 0x000fca000000001e */
[----:B------:R-:W-:Y:S01]  /*15310*/  DFMA R14, R10, R14, UR4 ;  /* 0x000000040a0e7e2b */ /* 0x000fe2000800000e */
[----:B------:R-:W-:Y:S01]  /*15320*/  UMOV UR4, 0x9999a3c4 ;  /* 0x9999a3c400047882 */ /* 0x000fe20000000000 */
[----:B------:R-:W-:Y:S01]  /*15330*/  UMOV UR5, 0x3f899999 ;  /* 0x3f89999900057882 */ /* 0x000fe20000000000 */
[----:B------:R-:W-:-:S05]  /*15340*/  DADD R2, -R6, R2 ;  /* 0x0000000006027229 */ /* 0x000fca0000000102 */
[----:B------:R-:W-:Y:S01]  /*15350*/  DFMA R14, R10, R14, UR4 ;  /* 0x000000040a0e7e2b */ /* 0x000fe2000800000e */
[----:B------:R-:W-:Y:S01]  /*15360*/  UMOV UR4, 0x55555554 ;  /* 0x5555555400047882 */ /* 0x000fe20000000000 */
[----:B------:R-:W-:-:S06]  /*15370*/  UMOV UR5, 0x3fb55555 ;  /* 0x3fb5555500057882 */ /* 0x000fcc0000000000 */
[----:B------:R-:W-:Y:S01]  /*15380*/  DFMA R14, R10, R14, UR4 ;  /* 0x000000040a0e7e2b */ /* 0x000fe2000800000e */
[----:B------:R-:W-:Y:S01]  /*15390*/  UMOV UR4, 0x3b39803f ;  /* 0x3b39803f00047882 */ /* 0x000fe20000000000 */
[----:B------:R-:W-:-:S06]  /*153a0*/  UMOV UR5, 0x3c7abc9e ;  /* 0x3c7abc9e00057882 */ /* 0x000fcc0000000000 */
[----:B------:R-:W-:-:S08]  /*153b0*/  DMUL R14, R10, R14 ;  /* 0x0000000e0a0e7228 */ /* 0x000fd00000000000 */
[----:B------:R-:W-:-:S08]  /*153c0*/  DFMA R4, R6, R14, R4 ;  /* 0x0000000e0604722b */ /* 0x000fd00000000004 */
[----:B------:R-:W-:-:S08]  /*153d0*/  DADD R2, R4, -R2 ;  /* 0x0000000004027229 */ /* 0x000fd00000000802 */
[----:B------:R-:W-:-:S08]  /*153e0*/  DFMA R2, R20, UR4, R2 ;  /* 0x0000000414027c2b */ /* 0x000fd00008000002 */
[----:B------:R-:W-:Y:S01]  /*153f0*/  DADD R30, R30, R2 ;  /* 0x000000001e1e7229 */ /* 0x000fe20000000002 */
[----:B------:R-:W-:Y:S10]  /*15400*/  BRA `(.L_x_3130) ;  /* 0x0000000000d07947 */ /* 0x000ff40003800000 */
.L_x_3129:
        /* <DEDUP_REMOVED lines=20> */
[----:B------:R-:W-:Y:S01]  /*15550*/  MOV R2, R20 ;  /* 0x0000001400027202 */ /* 0x000fe20000000f00 */
[----:B------:R-:W-:-:S07]  /*15560*/  IMAD.MOV.U32 R3, RZ, RZ, R21 ;  /* 0x000000ffff037224 */ /* 0x000fce00078e0015 */
.L_x_3132:
[----:B------:R-:W-:Y:S05]  /*15570*/  BSYNC.RECONVERGENT B1 ;  /* 0x0000000000017941 */ /* 0x000fea0003800200 */
.L_x_3131:
[----:B------:R-:W-:Y:S01]  /*15580*/  DMUL R2, R2, -R30 ;  /* 0x8000001e02027228 */ /* 0x000fe20000000000 */
[----:B------:R-:W-:Y:S01]  /*15590*/  MOV R8, 0xceb2dc44 ;  /* 0xceb2dc4400087802 */ /* 0x000fe20000000f00 */
[----:B------:R-:W-:Y:S01]  /*155a0*/  IMAD.MOV.U32 R9, RZ, RZ, 0x3ed087ff ;  /* 0x3ed087ffff097424 */ /* 0x000fe200078e00ff */
[----:B------:R-:W-:Y:S01]  /*155b0*/  UMOV UR4, 0x2fbe14b5 ;  /* 0x2fbe14b500047882 */ /* 0x000fe20000000000 */
        /* <DEDUP_REMOVED lines=25> */
.L_x_3130:
[----:B------:R-:W-:Y:S05]  /*15750*/  BSYNC.RECONVERGENT B0 ;  /* 0x0000000000007941 */ /* 0x000fea0003800200 */
.L_x_3128:
        /* <DEDUP_REMOVED lines=10> */
[----:B------:R-:W-:Y:S01]  /*15800*/  IMAD.MOV.U32 R8, RZ, RZ, -0x7649667 ;  /* 0xf89b6999ff087424 */ /* 0x000fe200078e00ff */
[----:B------:R-:W-:Y:S02]  /*15810*/  MOV R9, 0x3e928a27 ;  /* 0x3e928a2700097802 */ /* 0x000fe40000000f00 */
        /* <DEDUP_REMOVED lines=44> */
[----:B------:R-:W-:-:S07]  /*15ae0*/  IMAD.MOV.U32 R4, RZ, RZ, RZ ;  /* 0x000000ffff047224 */ /* 0x000fce00078e00ff */
[----:B------:R-:W-:-:S08]  /*15af0*/  DFMA R6, -R6, R8, R10 ;  /* 0x000000080606722b */ /* 0x000fd0000000010a */
[----:B------:R-:W-:-:S06]  /*15b00*/  DADD R6, -R6, 2 ;  /* 0x4000000006067429 */ /* 0x000fcc0000000100 */
[----:B------:R-:W0:Y:S02]  /*15b10*/  MUFU.RCP64H R5, R7 ;  /* 0x0000000700057308 */ /* 0x000e240000001800 */
[----:B0-----:R-:W-:-:S08]  /*15b20*/  DFMA R8, -R6, R4, 1 ;  /* 0x3ff000000608742b */ /* 0x001fd00000000104 */
[----:B------:R-:W-:-:S08]  /*15b30*/  DFMA R8, R8, R8, R8 ;  /* 0x000000080808722b */ /* 0x000fd00000000008 */
[----:B------:R-:W-:Y:S01]  /*15b40*/  DFMA R8, R4, R8, R4 ;  /* 0x000000080408722b */ /* 0x000fe20000000004 */
[----:B------:R-:W-:Y:S01]  /*15b50*/  MOV R4, 0x0 ;  /* 0x0000000000047802 */ /* 0x000fe20000000f00 */
[----:B------:R-:W-:-:S06]  /*15b60*/  IMAD.MOV.U32 R5, RZ, RZ, 0x40000000 ;  /* 0x40000000ff057424 */ /* 0x000fcc00078e00ff */
[----:B------:R-:W-:-:S10]  /*15b70*/  DFMA R8, R8, -R4, 1 ;  /* 0x3ff000000808742b */ /* 0x000fd40000000804 */
[----:B------:R-:W-:Y:S02]  /*15b80*/  FSEL R3, R9, 1.875, !P0 ;  /* 0x3ff0000009037808 */ /* 0x000fe40004000000 */
[----:B------:R-:W-:Y:S02]  /*15b90*/  FSEL R30, R8, RZ, !P0 ;  /* 0x000000ff081e7208 */ /* 0x000fe40004000000 */
[----:B------:R-:W-:Y:S01]  /*15ba0*/  LOP3.LUT R31, R3, 0x80000000, R31, 0xb8, !PT ;  /* 0x80000000031f7812 */ /* 0x000fe200078eb81f */
[----:B------:R-:W-:Y:S06]  /*15bb0*/  BRA `(.L_x_3135) ;  /* 0x00000000008c7947 */ /* 0x000fec0003800000 */
.L_x_3134:
        /* <DEDUP_REMOVED lines=35> */
.L_x_3135:
[----:B------:R-:W-:Y:S05]  /*15df0*/  BSYNC.RECONVERGENT B0 ;  /* 0x0000000000007941 */ /* 0x000fea0003800200 */
.L_x_3133:
[----:B------:R-:W0:Y:S01]  /*15e00*/  MUFU.RCP64H R3, R29 ;  /* 0x0000001d00037308 */ /* 0x000e220000001800 */
[----:B------:R-:W-:Y:S01]  /*15e10*/  IADD3 R2, PT, PT, R29, 0x300402, RZ ;  /* 0x003004021d027810 */ /* 0x000fe20007ffe0ff */
[----:B------:R-:W-:Y:S03]  /*15e20*/  BSSY.RECONVERGENT B0, `(.L_x_3136) ;  /* 0x0000010000007945 */ /* 0x000fe60003800200 */
[----:B------:R-:W-:Y:S02]  /*15e30*/  FSETP.GEU.AND P0, PT, |R2|, 5.8789094863358348022e-39, PT ;  /* 0x004004020200780b */ /* 0x000fe40003f0e200 */
[----:B0-----:R-:W-:-:S08]  /*15e40*/  DFMA R4, -R28, R2, 1 ;  /* 0x3ff000001c04742b */ /* 0x001fd00000000102 */
[----:B------:R-:W-:-:S08]  /*15e50*/  DFMA R4, R4, R4, R4 ;  /* 0x000000040404722b */ /* 0x000fd00000000004 */
[----:B------:R-:W-:-:S08]  /*15e60*/  DFMA R4, R2, R4, R2 ;  /* 0x000000040204722b */ /* 0x000fd00000000002 */
[----:B------:R-:W-:-:S08]  /*15e70*/  DFMA R6, -R28, R4, 1 ;  /* 0x3ff000001c06742b */ /* 0x000fd00000000104 */
[----:B------:R-:W-:Y:S01]  /*15e80*/  DFMA R4, R4, R6, R4 ;  /* 0x000000060404722b */ /* 0x000fe20000000004 */
[----:B------:R-:W-:Y:S10]  /*15e90*/  @P0 BRA `(.L_x_3137) ;  /* 0x0000000000200947 */ /* 0x000ff40003800000 */
[----:B------:R-:W-:Y:S01]  /*15ea0*/  LOP3.LUT R2, R29, 0x7fffffff, RZ, 0xc0, !PT ;  /* 0x7fffffff1d027812 */ /* 0x000fe200078ec0ff */
[----:B------:R-:W-:Y:S01]  /*15eb0*/  IMAD.MOV.U32 R4, RZ, RZ, R28 ;  /* 0x000000ffff047224 */ /* 0x000fe200078e001c */
[----:B------:R-:W-:Y:S02]  /*15ec0*/  MOV R5, R29 ;  /* 0x0000001d00057202 */ /* 0x000fe40000000f00 */
[----:B------:R-:W-:Y:S01]  /*15ed0*/  MOV R0, 0x15f00 ;  /* 0x00015f0000007802 */ /* 0x000fe20000000f00 */
[----:B------:R-:W-:-:S07]  /*15ee0*/  VIADD R2, R2, 0xfff00000 ;  /* 0xfff0000002027836 */ /* 0x000fce0000000000 */
[----:B-1-34-:R-:W-:Y:S05]  /*15ef0*/  CALL.REL.NOINC `($__internal_0_$__cuda_sm20_dblrcp_rn_slowpath_v3) ;  /* 0x0000001000487944 */ /* 0x01afea0003c00000 */
[----:B------:R-:W-:Y:S01]  /*15f00*/  MOV R4, R8 ;  /* 0x0000000800047202 */ /* 0x000fe20000000f00 */
[----:B------:R-:W-:-:S07]  /*15f10*/  IMAD.MOV.U32 R5, RZ, RZ, R9 ;  /* 0x000000ffff057224 */ /* 0x000fce00078e0009 */
.L_x_3137:
[----:B------:R-:W-:Y:S05]  /*15f20*/  BSYNC.RECONVERGENT B0 ;  /* 0x0000000000007941 */ /* 0x000fea0003800200 */
.L_x_3136:
        /* <DEDUP_REMOVED lines=16> */
[----:B0-----:R-:W-:Y:S01]  /*16030*/  STG.E.U8 desc[UR36][R18.64], R5 ;  /* 0x0000000512007986 */ /* 0x001fe2000c101124 */
[----:B------:R-:W-:Y:S05]  /*16040*/  EXIT ;  /* 0x000000000000794d */ /* 0x000fea0003800000 */
.L_x_3141:
[----:B------:R-:W0:Y:S02]  /*16050*/  F2I.S64.F64.TRUNC R4, R4 ;  /* 0x0000000400047311 */ /* 0x000e24000030d900 */
[----:B0-----:R-:W-:-:S05]  /*16060*/  MOV R3, R4 ;  /* 0x0000000400037202 */ /* 0x001fca0000000f00 */
[----:B------:R-:W-:Y:S01]  /*16070*/  STG.E.U8 desc[UR36][R18.64], R3 ;  /* 0x0000000312007986 */ /* 0x000fe2000c101124 */
[----:B------:R-:W-:Y:S05]  /*16080*/  EXIT ;  /* 0x000000000000794d */ /* 0x000fea0003800000 */
.L_x_3140:
[----:B------:R-:W-:-:S09]  /*16090*/  UISETP.NE.AND UP0, UPT, UR4, 0x2, UPT ;  /* 0x000000020400788c */ /* 0x000fd2000bf05270 */
[----:B------:R-:W-:Y:S05]  /*160a0*/  BRA.U !UP0, `(.L_x_3143) ;  /* 0x0000000108287547 */ /* 0x000fea000b800000 */
[----:B------:R-:W-:-:S09]  /*160b0*/  UISETP.NE.AND UP0, UPT, UR4, 0x3, UPT ;  /* 0x000000030400788c */ /* 0x000fd2000bf05270 */
[----:B------:R-:W-:Y:S05]  /*160c0*/  BRA.U !UP0, `(.L_x_3144) ;  /* 0x0000000108147547 */ /* 0x000fea000b800000 */
[----:B------:R-:W-:-:S09]  /*160d0*/  UISETP.NE.AND UP0, UPT, UR4, 0x4, UPT ;  /* 0x000000040400788c */ /* 0x000fd2000bf05270 */
[----:B------:R-:W-:Y:S05]  /*160e0*/  BRA.U UP0, `(.L_x_3142) ;  /* 0x0000000900b47547 */ /* 0x000fea000b800000 */
[----:B------:R-:W0:Y:S02]  /*160f0*/  F2I.S64.F64.TRUNC R4, R4 ;  /* 0x0000000400047311 */ /* 0x000e24000030d900 */
[----:B0-----:R-:W-:Y:S01]  /*16100*/  STG.E.64 desc[UR36][R18.64], R4 ;  /* 0x0000000412007986 */ /* 0x001fe2000c101b24 */
[----:B------:R-:W-:Y:S05]  /*16110*/  EXIT ;  /* 0x000000000000794d */ /* 0x000fea0003800000 */
.L_x_3144:
[----:B------:R-:W0:Y:S02]  /*16120*/  F2I.F64.TRUNC R5, R4 ;  /* 0x0000000400057311 */ /* 0x000e24000030d100 */
[----:B0-----:R-:W-:Y:S01]  /*16130*/  STG.E desc[UR36][R18.64], R5 ;  /* 0x0000000512007986 */ /* 0x001fe2000c101924 */
[----:B------:R-:W-:Y:S05]  /*16140*/  EXIT ;  /* 0x000000000000794d */ /* 0x000fea0003800000 */
.L_x_3143:
[----:B------:R-:W0:Y:S02]  /*16150*/  F2I.F64.TRUNC R5, R4 ;  /* 0x0000000400057311 */ /* 0x000e24000030d100 */
[----:B0-----:R-:W-:Y:S01]  /*16160*/  STG.E.U16 desc[UR36][R18.64], R5 ;  /* 0x0000000512007986 */ /* 0x001fe2000c101524 */
[----:B------:R-:W-:Y:S05]  /*16170*/  EXIT ;  /* 0x000000000000794d */ /* 0x000fea0003800000 */
.L_x_3139:
        /* <DEDUP_REMOVED lines=11> */
[----:B------:R-:W-:Y:S01]  /*16230*/  STG.E desc[UR36][R18.64], R3 ;  /* 0x0000000312007986 */ /* 0x000fe2000c101924 */
[----:B------:R-:W-:Y:S05]  /*16240*/  EXIT ;  /* 0x000000000000794d */ /* 0x000fea0003800000 */
.L_x_3146:
[----:B------:R-:W-:Y:S01]  /*16250*/  UMOV UR4, 0xf0000000 ;  /* 0xf000000000047882 */ /* 0x000fe20000000000 */
[----:B------:R-:W-:Y:S01]  /*16260*/  UMOV UR5, 0x380fffff ;  /* 0x380fffff00057882 */ /* 0x000fe20000000000 */
[----:B------:R-:W0:Y:S01]  /*16270*/  F2F.F32.F64 R0, R4 ;  /* 0x0000000400007310 */ /* 0x000e220000301000 */
[----:B------:R-:W-:-:S14]  /*16280*/  DSETP.GEU.AND P0, PT, |R4|, UR4, PT ;  /* 0x0000000404007e2a */ /* 0x000fdc000bf0e200 */
[----:B0-----:R-:W-:-:S05]  /*16290*/  @!P0 FMUL R0, R0, 1.175494350822287508e-38 ;  /* 0x0080000000008820 */ /* 0x001fca0000400000 */
[----:B------:R-:W-:-:S05]  /*162a0*/  F2FP.F16.F32.PACK_AB R0, RZ, R0 ;  /* 0x00000000ff00723e */ /* 0x000fca00000000ff */
[----:B------:R-:W-:Y:S01]  /*162b0*/  STG.E.U16 desc[UR36][R18.64], R0 ;  /* 0x0000000012007986 */ /* 0x000fe2000c101524 */
[----:B------:R-:W-:Y:S05]  /*162c0*/  EXIT ;  /* 0x000000000000794d */ /* 0x000fea0003800000 */
.L_x_3145:
        /* <DEDUP_REMOVED lines=12> */
[----:B------:R-:W-:Y:S01]  /*16390*/  STG.E.64 desc[UR36][R18.64], R2 ;  /* 0x0000000212007986 */ /* 0x000fe2000c101b24 */
[----:B------:R-:W-:Y:S05]  /*163a0*/  EXIT ;  /* 0x000000000000794d */ /* 0x000fea0003800000 */
.L_x_3148:
[----:B------:R-:W-:Y:S01]  /*163b0*/  UMOV UR4, 0xf0000000 ;  /* 0xf000000000047882 */ /* 0x000fe20000000000 */
[----:B------:R-:W-:Y:S01]  /*163c0*/  UMOV UR5, 0x380fffff ;  /* 0x380fffff00057882 */ /* 0x000fe20000000000 */
[----:B------:R-:W0:Y:S01]  /*163d0*/  F2F.F32.F64 R0, R4 ;  /* 0x0000000400007310 */ /* 0x000e220000301000 */
[----:B------:R-:W-:-:S14]  /*163e0*/  DSETP.GEU.AND P0, PT, |R4|, UR4, PT ;  /* 0x0000000404007e2a */ /* 0x000fdc000bf0e200 */
[----:B0-----:R-:W-:-:S05]  /*163f0*/  @!P0 FMUL R0, R0, 1.175494350822287508e-38 ;  /* 0x0080000000008820 */ /* 0x001fca0000400000 */
[----:B------:R-:W-:-:S04]  /*16400*/  F2FP.F16.F32.PACK_AB R3, RZ, R0 ;  /* 0x00000000ff03723e */ /* 0x000fc800000000ff */
[----:B------:R-:W-:-:S05]  /*16410*/  PRMT R3, R3, 0x5410, RZ ;  /* 0x0000541003037816 */ /* 0x000fca00000000ff */
[----:B------:R-:W-:Y:S01]  /*16420*/  STG.E desc[UR36][R18.64], R3 ;  /* 0x0000000312007986 */ /* 0x000fe2000c101924 */
[----:B------:R-:W-:Y:S05]  /*16430*/  EXIT ;  /* 0x000000000000794d */ /* 0x000fea0003800000 */
.L_x_3147:
[----:B------:R-:W-:Y:S01]  /*16440*/  STG.E.64 desc[UR36][R18.64], R4 ;  /* 0x0000000412007986 */ /* 0x000fe2000c101b24 */
[----:B------:R-:W-:Y:S05]  /*16450*/  EXIT ;  /* 0x000000000000794d */ /* 0x000fea0003800000 */
.L_x_3138:
        /* <DEDUP_REMOVED lines=11> */
[----:B0-----:R-:W-:Y:S01]  /*16510*/  STG.E.U16 desc[UR36][R18.64], R5 ;  /* 0x0000000512007986 */ /* 0x001fe2000c101524 */
[----:B------:R-:W-:Y:S05]  /*16520*/  EXIT ;  /* 0x000000000000794d */ /* 0x000fea0003800000 */
.L_x_3152:
        /* <DEDUP_REMOVED lines=21> */
.L_x_3155:
[----:B------:R-:W-:-:S04]  /*16680*/  SHF.R.U32.HI R3, RZ, 0x18, R3 ;  /* 0x00000018ff037819 */ /* 0x000fc80000011603 */
[----:B------:R-:W-:-:S04]  /*16690*/  LOP3.LUT R0, R0, 0x80, R3, 0xf8, !PT ;  /* 0x0000008000007812 */ /* 0x000fc800078ef803 */
[----:B------:R-:W-:-:S07]  /*166a0*/  PRMT R9, R0, 0x7610, R9 ;  /* 0x0000761000097816 */ /* 0x000fce0000000009 */
.L_x_3154:
[----:B------:R-:W-:Y:S05]  /*166b0*/  BSYNC.RECONVERGENT B0 ;  /* 0x0000000000007941 */ /* 0x000fea0003800200 */
.L_x_3153:
[----:B------:R-:W-:Y:S01]  /*166c0*/  STG.E.U8 desc[UR36][R18.64], R9 ;  /* 0x0000000912007986 */ /* 0x000fe2000c101124 */
[----:B------:R-:W-:Y:S05]  /*166d0*/  EXIT ;  /* 0x000000000000794d */ /* 0x000fea0003800000 */
.L_x_3151:
        /* <DEDUP_REMOVED lines=21> */
.L_x_3158:
[----:B------:R-:W-:-:S04]  /*16830*/  SHF.R.U32.HI R3, RZ, 0x18, R3 ;  /* 0x00000018ff037819 */ /* 0x000fc80000011603 */
[----:B------:R-:W-:-:S04]  /*16840*/  LOP3.LUT R0, R0, 0x80, R3, 0xf8, !PT ;  /* 0x0000008000007812 */ /* 0x000fc800078ef803 */
[----:B------:R-:W-:-:S07]  /*16850*/  PRMT R9, R0, 0x7610, R9 ;  /* 0x0000761000097816 */ /* 0x000fce0000000009 */
.L_x_3157:
[----:B------:R-:W-:Y:S05]  /*16860*/  BSYNC.RECONVERGENT B0 ;  /* 0x0000000000007941 */ /* 0x000fea0003800200 */
.L_x_3156:
[----:B------:R-:W-:Y:S01]  /*16870*/  STG.E.U8 desc[UR36][R18.64], R9 ;  /* 0x0000000912007986 */ /* 0x000fe2000c101124 */
[----:B------:R-:W-:Y:S05]  /*16880*/  EXIT ;  /* 0x000000000000794d */ /* 0x000fea0003800000 */
.L_x_3150:
        /* <DEDUP_REMOVED lines=26> */
.L_x_3160:
[----:B------:R-:W0:Y:S02]  /*16a30*/  F2I.U64.F64.TRUNC R4, R4 ;  /* 0x0000000400047311 */ /* 0x000e24000030d800 */
[----:B0-----:R-:W-:Y:S01]  /*16a40*/  STG.E.64 desc[UR36][R18.64], R4 ;  /* 0x0000000412007986 */ /* 0x001fe2000c101b24 */
[----:B------:R-:W-:Y:S05]  /*16a50*/  EXIT ;  /* 0x000000000000794d */ /* 0x000fea0003800000 */
.L_x_3159:
[----:B------:R-:W0:Y:S02]  /*16a60*/  F2I.U32.F64.TRUNC R5, R4 ;  /* 0x0000000400057311 */ /* 0x000e24000030d000 */
[----:B0-----:R-:W-:Y:S01]  /*16a70*/  STG.E desc[UR36][R18.64], R5 ;  /* 0x0000000512007986 */ /* 0x001fe2000c101924 */
[----:B------:R-:W-:Y:S05]  /*16a80*/  EXIT ;  /* 0x000000000000794d */ /* 0x000fea0003800000 */
.L_x_3149:
        /* <DEDUP_REMOVED lines=8> */
[----:B------:R-:W-:Y:S01]  /*16b10*/  STG.E.U8 desc[UR36][R18.64], R3 ;  /* 0x0000000312007986 */ /* 0x000fe2000c101124 */
[----:B------:R-:W-:Y:S05]  /*16b20*/  EXIT ;  /* 0x000000000000794d */ /* 0x000fea0003800000 */
.L_x_3162:
[----:B------:R-:W-:-:S05]  /*16b30*/  CS2R R6, SRZ ;  /* 0x0000000000067805 */ /* 0x000fca000001ff00 */
[----:B------:R-:W-:Y:S01]  /*16b40*/  STG.E.128 desc[UR36][R18.64], R4 ;  /* 0x0000000412007986 */ /* 0x000fe2000c101d24 */
[----:B------:R-:W-:Y:S05]  /*16b50*/  EXIT ;  /* 0x000000000000794d */ /* 0x000fea0003800000 */
.L_x_3161:
[----:B------:R-:W-:-:S09]  /*16b60*/  UISETP.NE.AND UP0, UPT, UR4, 0xf, UPT ;  /* 0x0000000f0400788c */ /* 0x000fd2000bf05270 */
[----:B------:R-:W-:Y:S05]  /*16b70*/  BRA.U !UP0, `(.L_x_3163) ;  /* 0x0000000508087547 */ /* 0x000fea000b800000 */
[----:B------:R-:W-:-:S09]  /*16b80*/  UISETP.NE.AND UP0, UPT, UR4, 0x17, UPT ;  /* 0x000000170400788c */ /* 0x000fd2000bf05270 */
[----:B------:R-:W-:Y:S05]  /*16b90*/  BRA.U !UP0, `(.L_x_3164) ;  /* 0x0000000108a07547 */ /* 0x000fea000b800000 */
[----:B------:R-:W-:-:S09]  /*16ba0*/  UISETP.NE.AND UP0, UPT, UR4, 0x18, UPT ;  /* 0x000000180400788c */ /* 0x000fd2000bf05270 */
[----:B------:R-:W-:Y:S05]  /*16bb0*/  BRA.U !UP0, `(.L_x_3165) ;  /* 0x0000000108447547 */ /* 0x000fea000b800000 */
.L_x_3142:
        /* <DEDUP_REMOVED lines=16> */
.L_x_3166:
[----:B------:R-:W-:Y:S05]  /*16cc0*/  EXIT ;  /* 0x000000000000794d */ /* 0x000fea0003800000 */
.L_x_3165:
[----:B------:R-:W-:Y:S01]  /*16cd0*/  UMOV UR4, 0xf0000000 ;  /* 0xf000000000047882 */ /* 0x000fe20000000000 */
[----:B------:R-:W-:Y:S01]  /*16ce0*/  UMOV UR5, 0x380fffff ;  /* 0x380fffff00057882 */ /* 0x000fe20000000000 */
[----:B------:R-:W0:Y:S01]  /*16cf0*/  F2F.F32.F64 R7, R4 ;  /* 0x0000000400077310 */ /* 0x000e220000301000 */
[----:B------:R-:W-:Y:S01]  /*16d00*/  DSETP.GEU.AND P0, PT, |R4|, UR4, PT ;  /* 0x0000000404007e2a */ /* 0x000fe2000bf0e200 */
[----:B------:R-:W-:Y:S01]  /*16d10*/  BSSY.RECONVERGENT B0, `(.L_x_3167) ;  /* 0x000000d000007945 */ /* 0x000fe20003800200 */
[----:B------:R-:W-:-:S12]  /*16d20*/  IMAD.MOV.U32 R0, RZ, RZ, 0x7f ;  /* 0x0000007fff007424 */ /* 0x000fd800078e00ff */
        /* <DEDUP_REMOVED lines=11> */
.L_x_3168:
[----:B------:R-:W-:Y:S05]  /*16de0*/  BSYNC.RECONVERGENT B0 ;  /* 0x0000000000007941 */ /* 0x000fea0003800200 */
.L_x_3167:
[----:B------:R-:W-:-:S05]  /*16df0*/  LOP3.LUT R3, R0, 0x80, R3, 0xf8, !PT ;  /* 0x0000008000037812 */ /* 0x000fca00078ef803 */
[----:B------:R-:W-:Y:S01]  /*16e00*/  STG.E.U8 desc[UR36][R18.64], R3 ;  /* 0x0000000312007986 */ /* 0x000fe2000c101124 */
[----:B------:R-:W-:Y:S05]  /*16e10*/  EXIT ;  /* 0x000000000000794d */ /* 0x000fea0003800000 */
.L_x_3164:
        /* <DEDUP_REMOVED lines=16> */
.L_x_3170:
[----:B------:R-:W-:Y:S02]  /*16f20*/  ISETP.GT.U32.AND P0, PT, R2, 0x7f800000, PT ;  /* 0x7f8000000200780c */ /* 0x000fe40003f04070 */
[----:B------:R-:W-:-:S04]  /*16f30*/  MOV R0, 0x7f ;  /* 0x0000007f00007802 */ /* 0x000fc80000000f00 */
[----:B------:R-:W-:-:S07]  /*16f40*/  SEL R0, R0, 0x7c, P0 ;  /* 0x0000007c00007807 */ /* 0x000fce0000000000 */
.L_x_3171:
[----:B------:R-:W-:Y:S05]  /*16f50*/  BSYNC.RECONVERGENT B0 ;  /* 0x0000000000007941 */ /* 0x000fea0003800200 */
.L_x_3169:
[----:B------:R-:W-:-:S04]  /*16f60*/  SHF.R.U32.HI R3, RZ, 0x18, R3 ;  /* 0x00000018ff037819 */ /* 0x000fc80000011603 */
[----:B------:R-:W-:-:S05]  /*16f70*/  LOP3.LUT R3, R0, 0x80, R3, 0xf8, !PT ;  /* 0x0000008000037812 */ /* 0x000fca00078ef803 */
[----:B------:R-:W-:Y:S01]  /*16f80*/  STG.E.U8 desc[UR36][R18.64], R3 ;  /* 0x0000000312007986 */ /* 0x000fe2000c101124 */
[----:B------:R-:W-:Y:S05]  /*16f90*/  EXIT ;  /* 0x000000000000794d */ /* 0x000fea0003800000 */
.L_x_3163:
[----:B------:R-:W-:Y:S01]  /*16fa0*/  UMOV UR4, 0xf0000000 ;  /* 0xf000000000047882 */ /* 0x000fe20000000000 */
[----:B------:R-:W-:Y:S01]  /*16fb0*/  UMOV UR5, 0x380fffff ;  /* 0x380fffff00057882 */ /* 0x000fe20000000000 */
[----:B------:R-:W0:Y:S01]  /*16fc0*/  F2F.F32.F64 R0, R4 ;  /* 0x0000000400007310 */ /* 0x000e220000301000 */
[----:B------:R-:W-:-:S14]  /*16fd0*/  DSETP.GEU.AND P0, PT, |R4|, UR4, PT ;  /* 0x0000000404007e2a */ /* 0x000fdc000bf0e200 */
[----:B0-----:R-:W-:-:S05]  /*16fe0*/  @!P0 FMUL R0, R0, 1.175494350822287508e-38 ;  /* 0x0080000000008820 */ /* 0x001fca0000400000 */
[----:B------:R-:W-:-:S05]  /*16ff0*/  F2FP.BF16.F32.PACK_AB R0, RZ, R0 ;  /* 0x00000000ff00723e */ /* 0x000fca00000010ff */
[----:B------:R-:W-:Y:S01]  /*17000*/  STG.E.U16 desc[UR36][R18.64], R0 ;  /* 0x0000000012007986 */ /* 0x000fe2000c101524 */
[----:B------:R-:W-:Y:S05]  /*17010*/  EXIT ;  /* 0x000000000000794d */ /* 0x000fea0003800000 */
        .weak           $__internal_0_$__cuda_sm20_dblrcp_rn_slowpath_v3
        .type           $__internal_0_$__cuda_sm20_dblrcp_rn_slowpath_v3,@function
        .size           $__internal_0_$__cuda_sm20_dblrcp_rn_slowpath_v3,($__internal_1_$__cuda_sm20_div_rn_f64_full - $__internal_0_$__cuda_sm20_dblrcp_rn_slowpath_v3)
$__internal_0_$__cuda_sm20_dblrcp_rn_slowpath_v3:
[----:B------:R-:W-:Y:S01]  /*17020*/  DSETP.GTU.AND P0, PT, |R4|, +INF , PT ;  /* 0x7ff000000400742a */ /* 0x000fe20003f0c200 */
[----:B------:R-:W-:-:S13]  /*17030*/  BSSY.RECONVERGENT B1, `(.L_x_3172) ;  /* 0x0000022000017945 */ /* 0x000fda0003800200 */
[----:B------:R-:W-:Y:S05]  /*17040*/  @P0 BRA `(.L_x_3173) ;  /* 0x0000000000780947 */ /* 0x000fea0003800000 */
[----:B------:R-:W-:-:S05]  /*17050*/  LOP3.LUT R10, R5, 0x7fffffff, RZ, 0xc0, !PT ;  /* 0x7fffffff050a7812 */ /* 0x000fca00078ec0ff */
[----:B------:R-:W-:-:S05]  /*17060*/  VIADD R3, R10, 0xffffffff ;  /* 0xffffffff0a037836 */ /* 0x000fca0000000000 */
[----:B------:R-:W-:-:S13]  /*17070*/  ISETP.GE.U32.AND P0, PT, R3, 0x7fefffff, PT ;  /* 0x7fefffff0300780c */ /* 0x000fda0003f06070 */
[----:B------:R-:W-:Y:S02]  /*17080*/  @P0 LOP3.LUT R9, R5, 0x7ff00000, RZ, 0x3c, !PT ;  /* 0x7ff0000005090812 */ /* 0x000fe400078e3cff */
[----:B------:R-:W-:Y:S01]  /*17090*/  @P0 MOV R8, RZ ;  /* 0x000000ff00080202 */ /* 0x000fe20000000f00 */
[----:B------:R-:W-:Y:S06]  /*170a0*/  @P0 BRA `(.L_x_3174) ;  /* 0x0000000000680947 */ /* 0x000fec0003800000 */
[----:B------:R-:W-:-:S13]  /*170b0*/  ISETP.GE.U32.AND P0, PT, R10, 0x1000001, PT ;  /* 0x010000010a00780c */ /* 0x000fda0003f06070 */
[----:B------:R-:W-:Y:S05]  /*170c0*/  @!P0 BRA `(.L_x_3175) ;  /* 0x0000000000348947 */ /* 0x000fea0003800000 */
[----:B------:R-:W-:Y:S01]  /*170d0*/  VIADD R9, R5, 0xc0200000 ;  /* 0xc020000005097836 */ /* 0x000fe20000000000 */
[----:B------:R-:W-:-:S03]  /*170e0*/  MOV R8, R4 ;  /* 0x0000000400087202 */ /* 0x000fc60000000f00 */
[----:B------:R-:W0:Y:S03]  /*170f0*/  MUFU.RCP64H R3, R9 ;  /* 0x0000000900037308 */ /* 0x000e260000001800 */
[----:B0-----:R-:W-:-:S08]  /*17100*/  DFMA R10, -R8, R2, 1 ;  /* 0x3ff00000080a742b */ /* 0x001fd00000000102 */
[----:B------:R-:W-:-:S08]  /*17110*/  DFMA R10, R10, R10, R10 ;  /* 0x0000000a0a0a722b */ /* 0x000fd0000000000a */
[----:B------:R-:W-:-:S08]  /*17120*/  DFMA R10, R2, R10, R2 ;  /* 0x0000000a020a722b */ /* 0x000fd00000000002 */
[----:B------:R-:W-:-:S08]  /*17130*/  DFMA R2, -R8, R10, 1 ;  /* 0x3ff000000802742b */ /* 0x000fd0000000010a */
[----:B------:R-:W-:-:S08]  /*17140*/  DFMA R2, R10, R2, R10 ;  /* 0x000000020a02722b */ /* 0x000fd0000000000a */
[----:B------:R-:W-:-:S08]  /*17150*/  DMUL R2, R2, 2.2250738585072013831e-308 ;  /* 0x0010000002027828 */ /* 0x000fd00000000000 */
[----:B------:R-:W-:-:S08]  /*17160*/  DFMA R4, -R4, R2, 1 ;  /* 0x3ff000000404742b */ /* 0x000fd00000000102 */
[----:B------:R-:W-:-:S08]  /*17170*/  DFMA R4, R4, R4, R4 ;  /* 0x000000040404722b */ /* 0x000fd00000000004 */
[----:B------:R-:W-:Y:S01]  /*17180*/  DFMA R8, R2, R4, R2 ;  /* 0x000000040208722b */ /* 0x000fe20000000002 */
[----:B------:R-:W-:Y:S10]  /*17190*/  BRA `(.L_x_3174) ;  /* 0x00000000002c7947 */ /* 0x000ff40003800000 */
.L_x_3175:
[----:B------:R-:W-:-:S06]  /*171a0*/  DMUL R4, R4, 8.11296384146066816958e+31 ;  /* 0x4690000004047828 */ /* 0x000fcc0000000000 */
[----:B------:R-:W0:Y:S02]  /*171b0*/  MUFU.RCP64H R3, R5 ;  /* 0x0000000500037308 */ /* 0x000e240000001800 */
[----:B0-----:R-:W-:-:S08]  /*171c0*/  DFMA R8, -R4, R2, 1 ;  /* 0x3ff000000408742b */ /* 0x001fd00000000102 */
[----:B------:R-:W-:-:S08]  /*171d0*/  DFMA R8, R8, R8, R8 ;  /* 0x000000080808722b */ /* 0x000fd00000000008 */
[----:B------:R-:W-:-:S08]  /*171e0*/  DFMA R8, R2, R8, R2 ;  /* 0x000000080208722b */ /* 0x000fd00000000002 */
[----:B------:R-:W-:-:S08]  /*171f0*/  DFMA R2, -R4, R8, 1 ;  /* 0x3ff000000402742b */ /* 0x000fd00000000108 */
[----:B------:R-:W-:-:S08]  /*17200*/  DFMA R2, R8, R2, R8 ;  /* 0x000000020802722b */ /* 0x000fd00000000008 */
[----:B------:R-:W-:Y:S01]  /*17210*/  DMUL R8, R2, 8.11296384146066816958e+31 ;  /* 0x4690000002087828 */ /* 0x000fe20000000000 */
[----:B------:R-:W-:Y:S10]  /*17220*/  BRA `(.L_x_3174) ;  /* 0x0000000000087947 */ /* 0x000ff40003800000 */
.L_x_3173:
[----:B------:R-:W-:Y:S01]  /*17230*/  LOP3.LUT R9, R5, 0x80000, RZ, 0xfc, !PT ;  /* 0x0008000005097812 */ /* 0x000fe200078efcff */
[----:B------:R-:W-:-:S07]  /*17240*/  IMAD.MOV.U32 R8, RZ, RZ, R4 ;  /* 0x000000ffff087224 */ /* 0x000fce00078e0004 */
.L_x_3174:
[----:B------:R-:W-:Y:S05]  /*17250*/  BSYNC.RECONVERGENT B1 ;  /* 0x0000000000017941 */ /* 0x000fea0003800200 */
.L_x_3172:
[----:B------:R-:W-:Y:S01]  /*17260*/  MOV R2, R0 ;  /* 0x0000000000027202 */ /* 0x000fe20000000f00 */
[----:B------:R-:W-:-:S04]  /*17270*/  IMAD.MOV.U32 R3, RZ, RZ, 0x0 ;  /* 0x00000000ff037424 */ /* 0x000fc800078e00ff */
[----:B------:R-:W-:Y:S05]  /*17280*/  RET.REL.NODEC R2 `(_ZN2at6native18elementwise_kernelILi128ELi4EZNS0_15gpu_kernel_implIZZZNS0_61_GLOBAL__N__b29612f4_23_ActivationMishKernel_cu_9e10b42f_310420mish_backward_kernelERNS_14TensorIteratorEENKUlvE_clEvENKUlvE_clEvEUlddE_EEvRNS_18TensorIteratorBaseERKT_EUliE_EEviT1_) ;  /* 0xfffffe8c025c7950 */ /* 0x000fea0003c3ffff */
        .weak           $__internal_1_$__cuda_sm20_div_rn_f64_full
        .type           $__internal_1_$__cuda_sm20_div_rn_f64_full,@function
        .size           $__internal_1_$__cuda_sm20_div_rn_f64_full,(.L_x_7813 - $__internal_1_$__cuda_sm20_div_rn_f64_full)
$__internal_1_$__cuda_sm20_div_rn_f64_full:
[C---:B------:R-:W-:Y:S01]  /*17290*/  FSETP.GEU.AND P0, PT, |R11|.reuse, 1.469367938527859385e-39, PT ;  /* 0x001000000b00780b */ /* 0x040fe20003f0e200 */
[----:B------:R-:W-:Y:S01]  /*172a0*/  IMAD.MOV.U32 R20, RZ, RZ, 0x1 ;  /* 0x00000001ff147424 */ /* 0x000fe200078e00ff */
[----:B------:R-:W-:Y:S01]  /*172b0*/  LOP3.LUT R8, R11, 0x800fffff, RZ, 0xc0, !PT ;  /* 0x800fffff0b087812 */ /* 0x000fe200078ec0ff */
[----:B------:R-:W-:Y:S01]  /*172c0*/  BSSY.RECONVERGENT B2, `(.L_x_3176) ;  /* 0x0000054000027945 */ /* 0x000fe20003800200 */
[C---:B------:R-:W-:Y:S02]  /*172d0*/  FSETP.GEU.AND P2, PT, |R13|.reuse, 1.469367938527859385e-39, PT ;  /* 0x001000000d00780b */ /* 0x040fe40003f4e200 */
[----:B------:R-:W-:Y:S02]  /*172e0*/  LOP3.LUT R9, R8, 0x3ff00000, RZ, 0xfc, !PT ;  /* 0x3ff0000008097812 */ /* 0x000fe400078efcff */
[----:B------:R-:W-:Y:S02]  /*172f0*/  MOV R8, R10 ;  /* 0x0000000a00087202 */ /* 0x000fe40000000f00 */
[----:B------:R-:W-:-:S02]  /*17300*/  LOP3.LUT R3, R13, 0x7ff00000, RZ, 0xc0, !PT ;  /* 0x7ff000000d037812 */ /* 0x000fc400078ec0ff */
[----:B------:R-:W-:Y:S01]  /*17310*/  LOP3.LUT R6, R11, 0x7ff00000, RZ, 0xc0, !PT ;  /* 0x7ff000000b067812 */ /* 0x000fe200078ec0ff */
[----:B------:R-:W-:-:S03]  /*17320*/  @!P0 DMUL R8, R10, 8.98846567431157953865e+307 ;  /* 0x7fe000000a088828 */ /* 0x000fc60000000000 */
[----:B------:R-:W-:Y:S02]  /*17330*/  ISETP.GE.U32.AND P1, PT, R3, R6, PT ;  /* 0x000000060300720c */ /* 0x000fe40003f26070 */
[----:B------:R-:W-:Y:S01]  /*17340*/  @!P2 LOP3.LUT R4, R11, 0x7ff00000, RZ, 0xc0, !PT ;  /* 0x7ff000000b04a812 */ /* 0x000fe200078ec0ff */
[----:B------:R-:W0:Y:S01]  /*17350*/  MUFU.RCP64H R21, R9 ;  /* 0x0000000900157308 */ /* 0x000e220000001800 */
[----:B------:R-:W-:Y:S02]  /*17360*/  @!P2 MOV R24, RZ ;  /* 0x000000ff0018a202 */ /* 0x000fe40000000f00 */
[----:B------:R-:W-:Y:S02]  /*17370*/  @!P2 ISETP.GE.U32.AND P3, PT, R3, R4, PT ;  /* 0x000000040300a20c */ /* 0x000fe40003f66070 */
[----:B------:R-:W-:Y:S02]  /*17380*/  MOV R4, 0x1ca00000 ;  /* 0x1ca0000000047802 */ /* 0x000fe40000000f00 */
[----:B------:R-:W-:-:S02]  /*17390*/  @!P0 LOP3.LUT R6, R9, 0x7ff00000, RZ, 0xc0, !PT ;  /* 0x7ff0000009068812 */ /* 0x000fc400078ec0ff */
[----:B------:R-:W-:-:S03]  /*173a0*/  @!P2 SEL R5, R4, 0x63400000, !P3 ;  /* 0x634000000405a807 */ /* 0x000fc60005800000 */
[----:B------:R-:W-:Y:S01]  /*173b0*/  VIADD R26, R6, 0xffffffff ;  /* 0xffffffff061a7836 */ /* 0x000fe20000000000 */
[----:B------:R-:W-:Y:S01]  /*173c0*/  @!P2 LOP3.LUT R5, R5, 0x80000000, R13, 0xf8, !PT ;  /* 0x800000000505a812 */ /* 0x000fe200078ef80d */
[----:B0-----:R-:W-:-:S03]  /*173d0*/  DFMA R14, R20, -R8, 1 ;  /* 0x3ff00000140e742b */ /* 0x001fc60000000808 */
[----:B------:R-:W-:Y:S01]  /*173e0*/  @!P2 LOP3.LUT R25, R5, 0x100000, RZ, 0xfc, !PT ;  /* 0x001000000519a812 */ /* 0x000fe200078efcff */
[----:B------:R-:W-:-:S04]  /*173f0*/  IMAD.MOV.U32 R5, RZ, RZ, R3 ;  /* 0x000000ffff057224 */ /* 0x000fc800078e0003 */
[----:B------:R-:W-:-:S08]  /*17400*/  DFMA R14, R14, R14, R14 ;  /* 0x0000000e0e0e722b */ /* 0x000fd0000000000e */
[----:B------:R-:W-:Y:S01]  /*17410*/  DFMA R20, R20, R14, R20 ;  /* 0x0000000e1414722b */ /* 0x000fe20000000014 */
[----:B------:R-:W-:Y:S01]  /*17420*/  SEL R15, R4, 0x63400000, !P1 ;  /* 0x63400000040f7807 */ /* 0x000fe20004800000 */
[----:B------:R-:W-:-:S03]  /*17430*/  IMAD.MOV.U32 R14, RZ, RZ, R12 ;  /* 0x000000ffff0e7224 */ /* 0x000fc600078e000c */
[----:B------:R-:W-:-:S03]  /*17440*/  LOP3.LUT R15, R15, 0x800fffff, R13, 0xf8, !PT ;  /* 0x800fffff0f0f7812 */ /* 0x000fc600078ef80d */
[----:B------:R-:W-:-:S03]  /*17450*/  DFMA R22, R20, -R8, 1 ;  /* 0x3ff000001416742b */ /* 0x000fc60000000808 */
[----:B------:R-:W-:-:S05]  /*17460*/  @!P2 DFMA R14, R14, 2, -R24 ;  /* 0x400000000e0ea82b */ /* 0x000fca0000000818 */
[----:B------:R-:W-:-:S05]  /*17470*/  DFMA R20, R20, R22, R20 ;  /* 0x000000161414722b */ /* 0x000fca0000000014 */
[----:B------:R-:W-:-:S03]  /*17480*/  @!P2 LOP3.LUT R5, R15, 0x7ff00000, RZ, 0xc0, !PT ;  /* 0x7ff000000f05a812 */ /* 0x000fc600078ec0ff */
[----:B------:R-:W-:Y:S01]  /*17490*/  DMUL R24, R20, R14 ;  /* 0x0000000e14187228 */ /* 0x000fe20000000000 */
[----:B------:R-:W-:-:S04]  /*174a0*/  IADD3 R7, PT, PT, R5, -0x1, RZ ;  /* 0xffffffff05077810 */ /* 0x000fc80007ffe0ff */
[----:B------:R-:W-:-:S03]  /*174b0*/  ISETP.GT.U32.AND P0, PT, R7, 0x7feffffe, PT ;  /* 0x7feffffe0700780c */ /* 0x000fc60003f04070 */
[----:B------:R-:W-:Y:S01]  /*174c0*/  DFMA R22, R24, -R8, R14 ;  /* 0x800000081816722b */ /* 0x000fe2000000000e */
[----:B------:R-:W-:-:S07]  /*174d0*/  ISETP.GT.U32.OR P0, PT, R26, 0x7feffffe, P0 ;  /* 0x7feffffe1a00780c */ /* 0x000fce0000704470 */
[----:B------:R-:W-:-:S06]  /*174e0*/  DFMA R22, R20, R22, R24 ;  /* 0x000000161416722b */ /* 0x000fcc0000000018 */
[----:B------:R-:W-:Y:S05]  /*174f0*/  @P0 BRA `(.L_x_3177) ;  /* 0x00000000006c0947 */ /* 0x000fea0003800000 */
[----:B------:R-:W-:-:S04]  /*17500*/  LOP3.LUT R6, R11, 0x7ff00000, RZ, 0xc0, !PT ;  /* 0x7ff000000b067812 */ /* 0x000fc800078ec0ff */
[CC--:B------:R-:W-:Y:S02]  /*17510*/  VIADDMNMX R5, R3.reuse, -R6.reuse, 0xb9600000, !PT ;  /* 0xb960000003057446 */ /* 0x0c0fe40007800906 */
[----:B------:R-:W-:Y:S02]  /*17520*/  ISETP.GE.U32.AND P0, PT, R3, R6, PT ;  /* 0x000000060300720c */ /* 0x000fe40003f06070 */
[----:B------:R-:W-:Y:S02]  /*17530*/  VIMNMX R5, PT, PT, R5, 0x46a00000, PT ;  /* 0x46a0000005057848 */ /* 0x000fe40003fe0100 */
[----:B------:R-:W-:Y:S02]  /*17540*/  SEL R4, R4, 0x63400000, !P0 ;  /* 0x6340000004047807 */ /* 0x000fe40004000000 */
[----:B------:R-:W-:Y:S02]  /*17550*/  MOV R6, RZ ;  /* 0x000000ff00067202 */ /* 0x000fe40000000f00 */
[----:B------:R-:W-:-:S05]  /*17560*/  IADD3 R4, PT, PT, -R4, R5, RZ ;  /* 0x0000000504047210 */ /* 0x000fca0007ffe1ff */
[----:B------:R-:W-:-:S06]  /*17570*/  VIADD R7, R4, 0x7fe00000 ;  /* 0x7fe0000004077836 */ /* 0x000fcc0000000000 */
[----:B------:R-:W-:-:S10]  /*17580*/  DMUL R20, R22, R6 ;  /* 0x0000000616147228 */ /* 0x000fd40000000000 */
[----:B------:R-:W-:-:S13]  /*17590*/  FSETP.GTU.AND P0, PT, |R21|, 1.469367938527859385e-39, PT ;  /* 0x001000001500780b */ /* 0x000fda0003f0c200 */
[----:B------:R-:W-:Y:S05]  /*175a0*/  @P0 BRA `(.L_x_3178) ;  /* 0x0000000000940947 */ /* 0x000fea0003800000 */
[----:B------:R-:W-:-:S06]  /*175b0*/  DFMA R8, R22, -R8, R14 ;  /* 0x800000081608722b */ /* 0x000fcc000000000e */
[----:B------:R-:W-:-:S04]  /*175c0*/  IMAD.MOV.U32 R8, RZ, RZ, RZ ;  /* 0x000000ffff087224 */ /* 0x000fc800078e00ff */
[C---:B------:R-:W-:Y:S02]  /*175d0*/  FSETP.NEU.AND P0, PT, R9.reuse, RZ, PT ;  /* 0x000000ff0900720b */ /* 0x040fe40003f0d000 */
[----:B------:R-:W-:-:S04]  /*175e0*/  LOP3.LUT R10, R9, 0x80000000, R11, 0x48, !PT ;  /* 0x80000000090a7812 */ /* 0x000fc800078e480b */
[----:B------:R-:W-:-:S07]  /*175f0*/  LOP3.LUT R9, R10, R7, RZ, 0xfc, !PT ;  /* 0x000000070a097212 */ /* 0x000fce00078efcff */
[----:B------:R-:W-:Y:S05]  /*17600*/  @!P0 BRA `(.L_x_3178) ;  /* 0x00000000007c8947 */ /* 0x000fea0003800000 */
[C---:B------:R-:W-:Y:S01]  /*17610*/  IADD3 R7, PT, PT, -R4.reuse, RZ, RZ ;  /* 0x000000ff04077210 */ /* 0x040fe20007ffe1ff */
[----:B------:R-:W-:Y:S01]  /*17620*/  IMAD.MOV.U32 R6, RZ, RZ, RZ ;  /* 0x000000ffff067224 */ /* 0x000fe200078e00ff */
[----:B------:R-:W-:-:S05]  /*17630*/  IADD3 R3, PT, PT, -R4, -0x43300000, RZ ;  /* 0xbcd0000004037810 */ /* 0x000fca0007ffe1ff */
[----:B------:R-:W-:Y:S02]  /*17640*/  DFMA R6, R20, -R6, R22 ;  /* 0x800000061406722b */ /* 0x000fe40000000016 */
[----:B------:R-:W-:-:S08]  /*17650*/  DMUL.RP R22, R22, R8 ;  /* 0x0000000816167228 */ /* 0x000fd00000008000 */
[----:B------:R-:W-:Y:S02]  /*17660*/  FSETP.NEU.AND P0, PT, |R7|, R3, PT ;  /* 0x000000030700720b */ /* 0x000fe40003f0d200 */
[----:B------:R-:W-:Y:S02]  /*17670*/  LOP3.LUT R3, R23, R10, RZ, 0x3c, !PT ;  /* 0x0000000a17037212 */ /* 0x000fe400078e3cff */
[----:B------:R-:W-:Y:S02]  /*17680*/  FSEL R20, R22, R20, !P0 ;  /* 0x0000001416147208 */ /* 0x000fe40004000000 */
[----:B------:R-:W-:Y:S01]  /*17690*/  FSEL R21, R3, R21, !P0 ;  /* 0x0000001503157208 */ /* 0x000fe20004000000 */
[----:B------:R-:W-:Y:S06]  /*176a0*/  BRA `(.L_x_3178) ;  /* 0x0000000000547947 */ /* 0x000fec0003800000 */
.L_x_3177:
[----:B------:R-:W-:-:S14]  /*176b0*/  DSETP.NAN.AND P0, PT, R12, R12, PT ;  /* 0x0000000c0c00722a */ /* 0x000fdc0003f08000 */
[----:B------:R-:W-:Y:S05]  /*176c0*/  @P0 BRA `(.L_x_3179) ;  /* 0x0000000000440947 */ /* 0x000fea0003800000 */
[----:B------:R-:W-:-:S14]  /*176d0*/  DSETP.NAN.AND P0, PT, R10, R10, PT ;  /* 0x0000000a0a00722a */ /* 0x000fdc0003f08000 */
[----:B------:R-:W-:Y:S05]  /*176e0*/  @P0 BRA `(.L_x_3180) ;  /* 0x0000000000300947 */ /* 0x000fea0003800000 */
[----:B------:R-:W-:Y:S01]  /*176f0*/  ISETP.NE.AND P0, PT, R5, R6, PT ;  /* 0x000000060500720c */ /* 0x000fe20003f05270 */
[----:B------:R-:W-:Y:S01]  /*17700*/  IMAD.MOV.U32 R21, RZ, RZ, -0x80000 ;  /* 0xfff80000ff157424 */ /* 0x000fe200078e00ff */
[----:B------:R-:W-:-:S11]  /*17710*/  MOV R20, 0x0 ;  /* 0x0000000000147802 */ /* 0x000fd60000000f00 */
[----:B------:R-:W-:Y:S05]  /*17720*/  @!P0 BRA `(.L_x_3178) ;  /* 0x0000000000348947 */ /* 0x000fea0003800000 */
[----:B------:R-:W-:Y:S02]  /*17730*/  ISETP.NE.AND P0, PT, R5, 0x7ff00000, PT ;  /* 0x7ff000000500780c */ /* 0x000fe40003f05270 */
[----:B------:R-:W-:Y:S02]  /*17740*/  LOP3.LUT R21, R13, 0x80000000, R11, 0x48, !PT ;  /* 0x800000000d157812 */ /* 0x000fe400078e480b */
[----:B------:R-:W-:-:S13]  /*17750*/  ISETP.EQ.OR P0, PT, R6, RZ, !P0 ;  /* 0x000000ff0600720c */ /* 0x000fda0004702670 */
[----:B------:R-:W-:Y:S02]  /*17760*/  @P0 LOP3.LUT R3, R21, 0x7ff00000, RZ, 0xfc, !PT ;  /* 0x7ff0000015030812 */ /* 0x000fe400078efcff */
[----:B------:R-:W-:Y:S01]  /*17770*/  @!P0 MOV R20, RZ ;  /* 0x000000ff00148202 */ /* 0x000fe20000000f00 */
[----:B------:R-:W-:Y:S01]  /*17780*/  @P0 IMAD.MOV.U32 R20, RZ, RZ, RZ ;  /* 0x000000ffff140224 */ /* 0x000fe200078e00ff */
[----:B------:R-:W-:Y:S01]  /*17790*/  @P0 MOV R21, R3 ;  /* 0x0000000300150202 */ /* 0x000fe20000000f00 */
[----:B------:R-:W-:Y:S06]  /*177a0*/  BRA `(.L_x_3178) ;  /* 0x0000000000147947 */ /* 0x000fec0003800000 */
.L_x_3180:
[----:B------:R-:W-:Y:S01]  /*177b0*/  LOP3.LUT R21, R11, 0x80000, RZ, 0xfc, !PT ;  /* 0x000800000b157812 */ /* 0x000fe200078efcff */
[----:B------:R-:W-:Y:S01]  /*177c0*/  IMAD.MOV.U32 R20, RZ, RZ, R10 ;  /* 0x000000ffff147224 */ /* 0x000fe200078e000a */
[----:B------:R-:W-:Y:S06]  /*177d0*/  BRA `(.L_x_3178) ;  /* 0x0000000000087947 */ /* 0x000fec0003800000 */
.L_x_3179:
[----:B------:R-:W-:Y:S02]  /*177e0*/  LOP3.LUT R21, R13, 0x80000, RZ, 0xfc, !PT ;  /* 0x000800000d157812 */ /* 0x000fe400078efcff */
[----:B------:R-:W-:-:S07]  /*177f0*/  MOV R20, R12 ;  /* 0x0000000c00147202 */ /* 0x000fce0000000f00 */
.L_x_3178:
[----:B------:R-:W-:Y:S05]  /*17800*/  BSYNC.RECONVERGENT B2 ;  /* 0x0000000000027941 */ /* 0x000fea0003800200 */
.L_x_3176:
[----:B------:R-:W-:Y:S02]  /*17810*/  HFMA2 R5, -RZ, RZ, 0, 0 ;  /* 0x00000000ff057431 */ /* 0x000fe400000001ff */
[----:B------:R-:W-:-:S04]  /*17820*/  IMAD.MOV.U32 R4, RZ, RZ, R0 ;  /* 0x000000ffff047224 */ /* 0x000fc800078e0000 */
[----:B------:R-:W-:Y:S05]  /*17830*/  RET.REL.NODEC R4 `(_ZN2at6native18elementwise_kernelILi128ELi4EZNS0_15gpu_kernel_implIZZZNS0_61_GLOBAL__N__b29612f4_23_ActivationMishKernel_cu_9e10b42f_310420mish_backward_kernelERNS_14TensorIteratorEENKUlvE_clEvENKUlvE_clEvEUlddE_EEvRNS_18TensorIteratorBaseERKT_EUliE_EEviT1_) ;  /* 0xfffffe8404f07950 */ /* 0x000fea0003c3ffff */
.L_x_3181:
        /* <DEDUP_REMOVED lines=12> */
.L_x_7813:


//--------------------- .text._ZN2at6native27unrolled_elementwise_kernelIZZZNS0_61_GLOBAL__N__b29612f4_23_ActivationMishKernel_cu_9e10b42f_310420mish_backward_kernelERNS_14TensorIteratorEENKUlvE_clEvENKUlvE_clEvEUlddE_St5arrayIPcLm3EELi4E23TrivialOffsetCalculatorILi2EjESB_ILi1EjENS0_6memory12LoadWithCastILi2EEENSE_13StoreWithCastILi1EEEEEviT_T0_T2_T3_T4_T5_ --------------------------
	.section	.text._ZN2at6native27unrolled_elementwise_kernelIZZZNS0_61_GLOBAL__N__b29612f4_23_ActivationMishKernel_cu_9e10b42f_310420mish_backward_kernelERNS_14TensorIteratorEENKUlvE_clEvENKUlvE_clEvEUlddE_St5arrayIPcLm3EELi4E23TrivialOffsetCalculatorILi2EjESB_ILi1EjENS0_6memory12LoadWithCastILi2EEENSE_13StoreWithCastILi1EEEEEviT_T0_T2_T3_T4_T5_,"ax",@progbits
	.align	128
        .global         _ZN2at6native27unrolled_elementwise_kernelIZZZNS0_61_GLOBAL__N__b29612f4_23_ActivationMishKernel_cu_9e10b42f_310420mish_backward_kernelERNS_14TensorIteratorEENKUlvE_clEvENKUlvE_clEvEUlddE_St5arrayIPcLm3EELi4E23TrivialOffsetCalculatorILi2EjESB_ILi1EjENS0_6memory12LoadWithCastILi2EEENSE_13StoreWithCastILi1EEEEEviT_T0_T2_T3_T4_T5_
        .type           _ZN2at6native27unrolled_elementwise_kernelIZZZNS0_61_GLOBAL__N__b29612f4_23_ActivationMishKernel_cu_9e10b42f_310420mish_backward_kernelERNS_14TensorIteratorEENKUlvE_clEvENKUlvE_clEvEUlddE_St5arrayIPcLm3EELi4E23TrivialOffsetCalculatorILi2EjESB_ILi1EjENS0_6memory12LoadWithCastILi2EEENSE_13StoreWithCastILi1EEEEEviT_T0_T2_T3_T4_T5_,@function
        .size           _ZN2at6native27unrolled_elementwise_kernelIZZZNS0_61_GLOBAL__N__b29612f4_23_ActivationMishKernel_cu_9e10b42f_310420mish_backward_kernelERNS_14TensorIteratorEENKUlvE_clEvENKUlvE_clEvEUlddE_St5arrayIPcLm3EELi4E23TrivialOffsetCalculatorILi2EjESB_ILi1EjENS0_6memory12LoadWithCastILi2EEENSE_13StoreWithCastILi1EEEEEviT_T0_T2_T3_T4_T5_,(.L_x_7815 - _ZN2at6native27unrolled_elementwise_kernelIZZZNS0_61_GLOBAL__N__b29612f4_23_ActivationMishKernel_cu_9e10b42f_310420mish_backward_kernelERNS_14TensorIteratorEENKUlvE_clEvENKUlvE_clEvEUlddE_St5arrayIPcLm3EELi4E23TrivialOffsetCalculatorILi2EjESB_ILi1EjENS0_6memory12LoadWithCastILi2EEENSE_13StoreWithCastILi1EEEEEviT_T0_T2_T3_T4_T5_)
        .other          _ZN2at6native27unrolled_elementwise_kernelIZZZNS0_61_GLOBAL__N__b29612f4_23_ActivationMishKernel_cu_9e10b42f_310420mish_backward_kernelERNS_14TensorIteratorEENKUlvE_clEvENKUlvE_clEvEUlddE_St5arrayIPcLm3EELi4E23TrivialOffsetCalculatorILi2EjESB_ILi1EjENS0_6memory12LoadWithCastILi2EEENSE_13StoreWithCastILi1EEEEEviT_T0_T2_T3_T4_T5_,@"STO_CUDA_ENTRY STV_DEFAULT"
_ZN2at6native27unrolled_elementwise_kernelIZZZNS0_61_GLOBAL__N__b29612f4_23_ActivationMishKernel_cu_9e10b42f_310420mish_backward_kernelERNS_14TensorIteratorEENKUlvE_clEvENKUlvE_clEvEUlddE_St5arrayIPcLm3EELi4E23TrivialOffsetCalculatorILi2EjESB_ILi1EjENS0_6memory12LoadWithCastILi2EEENSE_13StoreWithCastILi1EEEEEviT_T0_T2_T3_T4_T5_:
.text._ZN2at6native27unrolled_elementwise_kernelIZZZNS0_61_GLOBAL__N__b29612f4_23_ActivationMishKernel_cu_9e10b42f_310420mish_backward_kernelERNS_14TensorIteratorEENKUlvE_clEvENKUlvE_clEvEUlddE_St5arrayIPcLm3EELi4E23TrivialOffsetCalculatorILi2EjESB_ILi1EjENS0_6memory12LoadWithCastILi2EEENSE_13StoreWithCastILi1EEEEEviT_T0_T2_T3_T4_T5_:
[----:B------:R-:W0:Y:S01]  /*0000*/  LDC R1, c[0x0][0x37c] ;  /* 0x0000df00ff017b82 */ /* 0x000e220000000800 */
[----:B------:R-:W1:Y:S07]  /*0010*/  S2R R17, SR_CTAID.X ;  /* 0x0000000000117919 */ /* 0x000e6e0000002500 */
[----:B------:R-:W1:Y:S01]  /*0020*/  LDC R0, c[0x0][0x380] ;  /* 0x0000e000ff007b82 */ /* 0x000e620000000800 */
[----:B------:R-:W2:Y:S01]  /*0030*/  LDCU.64 UR36, c[0x0][0x358] ;  /* 0x00006b00ff2477ac */ /* 0x000ea20008000a00 */
[----:B------:R-:W-:Y:S01]  /*0040*/  BSSY.RECONVERGENT B6, `(.L_x_3182) ;  /* 0x00001ec000067945 */ /* 0x000fe20003800200 */
[----:B------:R-:W3:Y:S01]  /*0050*/  S2R R34, SR_TID.X ;  /* 0x0000000000227919 */ /* 0x000ee20000002100 */
[----:B0-----:R-:W-:Y:S01]  /*0060*/  VIADD R1, R1, 0xfffffff8 ;  /* 0xfffffff801017836 */ /* 0x001fe20000000000 */
[----:B------:R-:W0:Y:S01]  /*0070*/  LDCU.U8 UR38, c[0x0][0x3a4] ;  /* 0x00007480ff2677ac */ /* 0x000e220008000000 */
[----:B------:R-:W-:-:S02]  /*0080*/  CS2R R26, SRZ ;  /* 0x00000000001a7805 */ /* 0x000fc4000001ff00 */
[----:B------:R-:W-:Y:S01]  /*0090*/  CS2R R22, SRZ ;  /* 0x0000000000167805 */ /* 0x000fe2000001ff00 */
[----:B------:R-:W4:Y:S01]  /*00a0*/  LDCU.U8 UR39, c[0x0][0x3a5] ;  /* 0x000074a0ff2777ac */ /* 0x000f220008000000 */
[----:B-1----:R-:W-:-:S05]  /*00b0*/  IMAD R35, R17, -0x200, R0 ;  /* 0xfffffe0011237824 */ /* 0x002fca00078e0200 */
[----:B---3--:R-:W-:-:S13]  /*00c0*/  ISETP.GE.AND P0, PT, R34, R35, PT ;  /* 0x000000232200720c */ /* 0x008fda0003f06270 */
        /* <DEDUP_REMOVED lines=22> */
.L_x_3188:
[----:B------:R-:W2:Y:S02]  /*0230*/  LDG.E.U8 R2, desc[UR36][R2.64] ;  /* 0x0000002402027981 */ /* 0x000ea4000c1e1100 */
[----:B--2---:R0:W1:Y:S01]  /*0240*/  I2F.F64.U16 R26, R2 ;  /* 0x00000002001a7312 */ /* 0x0040620000101800 */
[----:B------:R-:W-:Y:S05]  /*0250*/  BRA `(.L_x_3190) ;  /* 0x0000000c00607947 */ /* 0x000fea0003800000 */
.L_x_3187:
        /* <DEDUP_REMOVED lines=9> */
.L_x_3192:
[----:B------:R-:W2:Y:S02]  /*02f0*/  LDG.E R2, desc[UR36][R2.64] ;  /* 0x0000002402027981 */ /* 0x000ea4000c1e1900 */
[----:B--2---:R1:W2:Y:S01]  /*0300*/  I2F.F64 R26, R2 ;  /* 0x00000002001a7312 */ /* 0x0042a20000201c00 */
[----:B------:R-:W-:Y:S05]  /*0310*/  BRA `(.L_x_3190) ;  /* 0x0000000c00307947 */ /* 0x000fea0003800000 */
.L_x_3191:
[----:B------:R-:W2:Y:S02]  /*0320*/  LDG.E.U16 R2, desc[UR36][R2.64] ;  /* 0x0000002402027981 */ /* 0x000ea4000c1e1500 */
[----:B--2---:R3:W4:Y:S01]  /*0330*/  I2F.F64.S16 R26, R2 ;  /* 0x00000002001a7312 */ /* 0x0047220000101c00 */
[----:B------:R-:W-:Y:S05]  /*0340*/  BRA `(.L_x_3190) ;  /* 0x0000000c00247947 */ /* 0x000fea0003800000 */
.L_x_3186:
        /* <DEDUP_REMOVED lines=10> */
.L_x_3194:
[----:B------:R-:W2:Y:S02]  /*03f0*/  LDG.E.U16 R0, desc[UR36][R2.64] ;  /* 0x0000002402007981 */ /* 0x000ea4000c1e1500 */
[----:B--2---:R-:W-:-:S05]  /*0400*/  HADD2.F32 R0, -RZ, R0.H0_H0 ;  /* 0x20000000ff007230 */ /* 0x004fca0000004100 */
[----:B------:R-:W-:-:S04]  /*0410*/  FMUL.FTZ R0, R0, 1 ;  /* 0x3f80000000007820 */ /* 0x000fc80000410000 */
[----:B------:R0:W1:Y:S01]  /*0420*/  F2F.F64.F32 R26, R0 ;  /* 0x00000000001a7310 */ /* 0x0000620000201800 */
[----:B------:R-:W-:Y:S05]  /*0430*/  BRA `(.L_x_3190) ;  /* 0x0000000800e87947 */ /* 0x000fea0003800000 */
.L_x_3193:
        /* <DEDUP_REMOVED lines=10> */
.L_x_3196:
[----:B------:R-:W2:Y:S02]  /*04e0*/  LDG.E.U16 R2, desc[UR36][R2.64] ;  /* 0x0000002402027981 */ /* 0x000ea4000c1e1500 */
[----:B--2---:R-:W-:-:S05]  /*04f0*/  HADD2.F32 R0, -RZ, R2.H0_H0 ;  /* 0x20000002ff007230 */ /* 0x004fca0000004100 */
[----:B------:R-:W-:-:S04]  /*0500*/  FMUL.FTZ R0, R0, 1 ;  /* 0x3f80000000007820 */ /* 0x000fc80000410000 */
[----:B------:R0:W1:Y:S01]  /*0510*/  F2F.F64.F32 R26, R0 ;  /* 0x00000000001a7310 */ /* 0x0000620000201800 */
[----:B------:R-:W-:Y:S05]  /*0520*/  BRA `(.L_x_3190) ;  /* 0x0000000800ac7947 */ /* 0x000fea0003800000 */
.L_x_3195:
[----:B------:R0:W5:Y:S01]  /*0530*/  LDG.E.64 R26, desc[UR36][R2.64] ;  /* 0x00000024021a7981 */ /* 0x000162000c1e1b00 */
[----:B------:R-:W-:Y:S05]  /*0540*/  BRA `(.L_x_3190) ;  /* 0x0000000800a47947 */ /* 0x000fea0003800000 */
.L_x_3185:
        /* <DEDUP_REMOVED lines=13> */
.L_x_3199:
[----:B------:R0:W5:Y:S01]  /*0620*/  LDG.E.64 R26, desc[UR36][R2.64] ;  /* 0x00000024021a7981 */ /* 0x000162000c1e1b00 */
[----:B------:R-:W-:Y:S05]  /*0630*/  BRA `(.L_x_3190) ;  /* 0x0000000800687947 */ /* 0x000fea0003800000 */
.L_x_3198:
        /* <DEDUP_REMOVED lines=27> */
.L_x_3201:
        /* <DEDUP_REMOVED lines=10> */
[----:B------:R-:W-:-:S05]  /*0890*/  LOP3.LUT R0, R0, 0x80000000, R5, 0xf8, !PT ;  /* 0x8000000000007812 */ /* 0x000fca00078ef805 */
[----:B------:R-:W-:-:S04]  /*08a0*/  FMUL.FTZ R0, R0, 1 ;  /* 0x3f80000000007820 */ /* 0x000fc80000410000 */
[----:B------:R0:W1:Y:S01]  /*08b0*/  F2F.F64.F32 R26, R0 ;  /* 0x00000000001a7310 */ /* 0x0000620000201800 */
[----:B------:R-:W-:Y:S05]  /*08c0*/  BRA `(.L_x_3190) ;  /* 0x0000000400c47947 */ /* 0x000fea0003800000 */
.L_x_3200:
[----:B------:R-:W2:Y:S02]  /*08d0*/  LDG.E.U16 R0, desc[UR36][R2.64] ;  /* 0x0000002402007981 */ /* 0x000ea4000c1e1500 */
[----:B--2---:R-:W-:-:S04]  /*08e0*/  IMAD.U32 R0, R0, 0x10000, RZ ;  /* 0x0001000000007824 */ /* 0x004fc800078e00ff */
[----:B------:R-:W-:-:S04]  /*08f0*/  FMUL.FTZ R0, R0, 1 ;  /* 0x3f80000000007820 */ /* 0x000fc80000410000 */
[----:B------:R0:W1:Y:S01]  /*0900*/  F2F.F64.F32 R26, R0 ;  /* 0x00000000001a7310 */ /* 0x0000620000201800 */
[----:B------:R-:W-:Y:S05]  /*0910*/  BRA `(.L_x_3190) ;  /* 0x0000000400b07947 */ /* 0x000fea0003800000 */
.L_x_3197:
        /* <DEDUP_REMOVED lines=11> */
.L_x_3204:
        /* <DEDUP_REMOVED lines=21> */
.L_x_3206:
[----:B------:R-:W-:Y:S05]  /*0b20*/  BSYNC.RECONVERGENT B0 ;  /* 0x0000000000007941 */ /* 0x000fea0003800200 */
.L_x_3205:
[----:B------:R-:W-:Y:S01]  /*0b30*/  IMAD.SHL.U32 R0, R0, 0x100000, RZ ;  /* 0x0010000000007824 */ /* 0x000fe200078e00ff */
[----:B------:R-:W-:-:S04]  /*0b40*/  LEA R2, R2, 0x3b800000, 0x17 ;  /* 0x3b80000002027811 */ /* 0x000fc800078eb8ff */
[----:B------:R-:W-:-:S05]  /*0b50*/  LOP3.LUT R0, R2, R0, R7, 0xfe, !PT ;  /* 0x0000000002007212 */ /* 0x000fca00078efe07 */
[----:B------:R-:W-:-:S04]  /*0b60*/  FMUL.FTZ R0, R0, 1 ;  /* 0x3f80000000007820 */ /* 0x000fc80000410000 */
[----:B------:R0:W1:Y:S01]  /*0b70*/  F2F.F64.F32 R26, R0 ;  /* 0x00000000001a7310 */ /* 0x0000620000201800 */
[----:B------:R-:W-:Y:S05]  /*0b80*/  BRA `(.L_x_3190) ;  /* 0x0000000400147947 */ /* 0x000fea0003800000 */
.L_x_3203:
        /* <DEDUP_REMOVED lines=21> */
.L_x_3208:
[----:B------:R-:W-:Y:S05]  /*0ce0*/  BSYNC.RECONVERGENT B0 ;  /* 0x0000000000007941 */ /* 0x000fea0003800200 */
.L_x_3207:
[----:B------:R-:W-:Y:S01]  /*0cf0*/  IMAD.SHL.U32 R0, R0, 0x200000, RZ ;  /* 0x0020000000007824 */ /* 0x000fe200078e00ff */
[----:B------:R-:W-:-:S04]  /*0d00*/  LEA R2, R2, 0x37800000, 0x17 ;  /* 0x3780000002027811 */ /* 0x000fc800078eb8ff */
[----:B------:R-:W-:-:S05]  /*0d10*/  LOP3.LUT R0, R2, R0, R7, 0xfe, !PT ;  /* 0x0000000002007212 */ /* 0x000fca00078efe07 */
[----:B------:R-:W-:-:S04]  /*0d20*/  FMUL.FTZ R0, R0, 1 ;  /* 0x3f80000000007820 */ /* 0x000fc80000410000 */
[----:B------:R0:W1:Y:S01]  /*0d30*/  F2F.F64.F32 R26, R0 ;  /* 0x00000000001a7310 */ /* 0x0000620000201800 */
[----:B------:R-:W-:Y:S05]  /*0d40*/  BRA `(.L_x_3190) ;  /* 0x0000000000a47947 */ /* 0x000fea0003800000 */
.L_x_3202:
[----:B------:R-:W-:-:S09]  /*0d50*/  UISETP.NE.AND UP0, UPT, UR4, 0x1c, UPT ;  /* 0x0000001c0400788c */ /* 0x000fd2000bf05270 */
[----:B------:R-:W-:Y:S05]  /*0d60*/  BRA.U !UP0, `(.L_x_3209) ;  /* 0x0000000108947547 */ /* 0x000fea000b800000 */
[----:B------:R-:W-:-:S09]  /*0d70*/  UISETP.NE.AND UP0, UPT, UR4, 0x1d, UPT ;  /* 0x0000001d0400788c */ /* 0x000fd2000bf05270 */
[----:B------:R-:W-:Y:S05]  /*0d80*/  BRA.U !UP0, `(.L_x_3210) ;  /* 0x0000000108807547 */ /* 0x000fea000b800000 */
[----:B------:R-:W-:-:S09]  /*0d90*/  UISETP.NE.AND UP0, UPT, UR4, 0x2c, UPT ;  /* 0x0000002c0400788c */ /* 0x000fd2000bf05270 */
[----:B------:R-:W-:Y:S05]  /*0da0*/  BRA.U !UP0, `(.L_x_3211) ;  /* 0x0000000108487547 */ /* 0x000fea000b800000 */
.L_x_3189:
        /* <DEDUP_REMOVED lines=16> */
.L_x_3212:
[----:B------:R-:W-:Y:S01]  /*0eb0*/  CS2R R26, SRZ ;  /* 0x00000000001a7805 */ /* 0x000fe2000001ff00 */
[----:B------:R-:W-:Y:S06]  /*0ec0*/  BRA `(.L_x_3190) ;  /* 0x0000000000447947 */ /* 0x000fec0003800000 */
.L_x_3211:
[----:B------:R-:W2:Y:S01]  /*0ed0*/  LDG.E.U8 R0, desc[UR36][R2.64] ;  /* 0x0000002402007981 */ /* 0x000ea2000c1e1100 */
[----:B------:R-:W-:Y:S02]  /*0ee0*/  IMAD.MOV.U32 R26, RZ, RZ, 0x0 ;  /* 0x00000000ff1a7424 */ /* 0x000fe400078e00ff */
[----:B------:R-:W-:Y:S01]  /*0ef0*/  IMAD.MOV.U32 R27, RZ, RZ, 0x38000000 ;  /* 0x38000000ff1b7424 */ /* 0x000fe200078e00ff */
[----:B--2---:R-:W-:-:S13]  /*0f00*/  ISETP.NE.AND P0, PT, R0, RZ, PT ;  /* 0x000000ff0000720c */ /* 0x004fda0003f05270 */
[----:B------:R-:W-:Y:S05]  /*0f10*/  @!P0 BRA `(.L_x_3190) ;  /* 0x0000000000308947 */ /* 0x000fea0003800000 */
[----:B------:R-:W-:-:S13]  /*0f20*/  ISETP.NE.AND P0, PT, R0, 0xff, PT ;  /* 0x000000ff0000780c */ /* 0x000fda0003f05270 */
[----:B------:R-:W-:Y:S02]  /*0f30*/  @P0 IMAD.SHL.U32 R0, R0, 0x800000, RZ ;  /* 0x0080000000000824 */ /* 0x000fe400078e00ff */
[----:B------:R-:W-:Y:S02]  /*0f40*/  @!P0 IMAD.MOV.U32 R26, RZ, RZ, 0x20000000 ;  /* 0x20000000ff1a8424 */ /* 0x000fe400078e00ff */
[----:B------:R-:W-:Y:S02]  /*0f50*/  @!P0 IMAD.MOV.U32 R27, RZ, RZ, 0x7ff80000 ;  /* 0x7ff80000ff1b8424 */ /* 0x000fe400078e00ff */
[----:B------:R-:W-:-:S04]  /*0f60*/  @P0 FMUL.FTZ R0, R0, 1 ;  /* 0x3f80000000000820 */ /* 0x000fc80000410000 */
[----:B------:R0:W1:Y:S01]  /*0f70*/  @P0 F2F.F64.F32 R26, R0 ;  /* 0x00000000001a0310 */ /* 0x0000620000201800 */
[----:B------:R-:W-:Y:S05]  /*0f80*/  BRA `(.L_x_3190) ;  /* 0x0000000000147947 */ /* 0x000fea0003800000 */
.L_x_3210:
[----:B------:R-:W2:Y:S02]  /*0f90*/  LDG.E.64 R26, desc[UR36][R2.64] ;  /* 0x00000024021a7981 */ /* 0x000ea4000c1e1b00 */
[----:B--2---:R-:W0:Y:S01]  /*0fa0*/  I2F.F64.U64 R26, R26 ;  /* 0x0000001a001a7312 */ /* 0x004e220000301800 */
[----:B------:R-:W-:Y:S05]  /*0fb0*/  BRA `(.L_x_3190) ;  /* 0x0000000000087947 */ /* 0x000fea0003800000 */
.L_x_3209:
[----:B------:R-:W2:Y:S02]  /*0fc0*/  LDG.E R2, desc[UR36][R2.64] ;  /* 0x0000002402027981 */ /* 0x000ea4000c1e1900 */
[----:B--2---:R0:W1:Y:S02]  /*0fd0*/  I2F.F64.U32 R26, R2 ;  /* 0x00000002001a7312 */ /* 0x0040640000201800 */
.L_x_3190:
[----:B------:R-:W-:Y:S05]  /*0fe0*/  BSYNC.RECONVERGENT B7 ;  /* 0x0000000000077941 */ /* 0x000fea0003800200 */
.L_x_3184:
[----:B01-3--:R-:W0:Y:S01]  /*0ff0*/  LDC.64 R2, c[0x0][0x398] ;  /* 0x0000e600ff027b82 */ /* 0x00be220000000a00 */
        /* <DEDUP_REMOVED lines=16> */
[----:B------:R-:W3:Y:S02]  /*1100*/  LDG.E.S8 R2, desc[UR36][R2.64] ;  /* 0x0000002402027981 */ /* 0x000ee4000c1e1300 */
[----:B---3--:R0:W1:Y:S01]  /*1110*/  I2F.F64.S16 R22, R2 ;  /* 0x0000000200167312 */ /* 0x0080620000101c00 */
[----:B------:R-:W-:Y:S05]  /*1120*/  BRA `(.L_x_3219) ;  /* 0x0000000c006c7947 */ /* 0x000fea0003800000 */
.L_x_3217:
[----:B------:R-:W3:Y:S02]  /*1130*/  LDG.E.U8 R2, desc[UR36][R2.64] ;  /* 0x0000002402027981 */ /* 0x000ee4000c1e1100 */
[----:B---3--:R0:W1:Y:S01]  /*1140*/  I2F.F64.U16 R22, R2 ;  /* 0x0000000200167312 */ /* 0x0080620000101800 */
[----:B------:R-:W-:Y:S05]  /*1150*/  BRA `(.L_x_3219) ;  /* 0x0000000c00607947 */ /* 0x000fea0003800000 */
.L_x_3216:
[----:B------:R-:W-:-:S09]  /*1160*/  UISETP.NE.AND UP0, UPT, UR4, 0x2, UPT ;  /* 0x000000020400788c */ /* 0x000fd2000bf05270 */
[----:B------:R-:W-:Y:S05]  /*1170*/  BRA.U !UP0, `(.L_x_3220) ;  /* 0x0000000108287547 */ /* 0x000fea000b800000 */
[----:B------:R-:W-:-:S09]  /*1180*/  UISETP.NE.AND UP0, UPT, UR4, 0x3, UPT ;  /* 0x000000030400788c */ /* 0x000fd2000bf05270 */
[----:B------:R-:W-:Y:S05]  /*1190*/  BRA.U !UP0, `(.L_x_3221) ;  /* 0x0000000108147547 */ /* 0x000fea000b800000 */
[----:B------:R-:W-:-:S09]  /*11a0*/  UISETP.NE.AND UP0, UPT, UR4, 0x4, UPT ;  /* 0x000000040400788c */ /* 0x000fd2000bf05270 */
[----:B------:R-:W-:Y:S05]  /*11b0*/  BRA.U UP0, `(.L_x_3218) ;  /* 0x0000000900bc7547 */ /* 0x000fea000b800000 */
[----:B------:R-:W3:Y:S02]  /*11c0*/  LDG.E.64 R22, desc[UR36][R2.64] ;  /* 0x0000002402167981 */ /* 0x000ee4000c1e1b00 */
[----:B---3--:R-:W0:Y:S01]  /*11d0*/  I2F.F64.S64 R22, R22 ;  /* 0x0000001600167312 */ /* 0x008e220000301c00 */
[----:B------:R-:W-:Y:S05]  /*11e0*/  BRA `(.L_x_3219) ;  /* 0x0000000c003c7947 */ /* 0x000fea0003800000 */
.L_x_3221:
[----:B------:R-:W3:Y:S02]  /*11f0*/  LDG.E R2, desc[UR36][R2.64] ;  /* 0x0000002402027981 */ /* 0x000ee4000c1e1900 */
[----:B---3--:R0:W1:Y:S01]  /*1200*/  I2F.F64 R22, R2 ;  /* 0x0000000200167312 */ /* 0x0080620000201c00 */
[----:B------:R-:W-:Y:S05]  /*1210*/  BRA `(.L_x_3219) ;  /* 0x0000000c00307947 */ /* 0x000fea0003800000 */
.L_x_3220:
[----:B------:R-:W3:Y:S02]  /*1220*/  LDG.E.U16 R2, desc[UR36][R2.64] ;  /* 0x0000002402027981 */ /* 0x000ee4000c1e1500 */
[----:B---3--:R0:W1:Y:S01]  /*1230*/  I2F.F64.S16 R22, R2 ;  /* 0x0000000200167312 */ /* 0x0080620000101c00 */
[----:B------:R-:W-:Y:S05]  /*1240*/  BRA `(.L_x_3219) ;  /* 0x0000000c00247947 */ /* 0x000fea0003800000 */
.L_x_3215:
[----:B------:R-:W-:-:S09]  /*1250*/  UISETP.GT.AND UP0, UPT, UR4, 0x6, UPT ;  /* 0x000000060400788c */ /* 0x000fd2000bf04270 */
[----:B------:R-:W-:Y:S05]  /*1260*/  BRA.U UP0, `(.L_x_3222) ;  /* 0x0000000100347547 */ /* 0x000fea000b800000 */
[----:B------:R-:W-:-:S09]  /*1270*/  UISETP.NE.AND UP0, UPT, UR4, 0x5, UPT ;  /* 0x000000050400788c */ /* 0x000fd2000bf05270 */
[----:B------:R-:W-:Y:S05]  /*1280*/  BRA.U !UP0, `(.L_x_3223) ;  /* 0x0000000108187547 */ /* 0x000fea000b800000 */
[----:B------:R-:W-:-:S09]  /*1290*/  UISETP.NE.AND UP0, UPT, UR4, 0x6, UPT ;  /* 0x000000060400788c */ /* 0x000fd2000bf05270 */
[----:B------:R-:W-:Y:S05]  /*12a0*/  BRA.U UP0, `(.L_x_3218) ;  /* 0x0000000900807547 */ /* 0x000fea000b800000 */
[----:B------:R-:W3:Y:S02]  /*12b0*/  LDG.E R22, desc[UR36][R2.64] ;  /* 0x0000002402167981 */ /* 0x000ee4000c1e1900 */
[----:B---3--:R-:W-:-:S06]  /*12c0*/  FMUL.FTZ R22, R22, 1 ;  /* 0x3f80000016167820 */ /* 0x008fcc0000410000 */
[----:B------:R-:W0:Y:S01]  /*12d0*/  F2F.F64.F32 R22, R22 ;  /* 0x0000001600167310 */ /* 0x000e220000201800 */
[----:B------:R-:W-:Y:S05]  /*12e0*/  BRA `(.L_x_3219) ;  /* 0x0000000800fc7947 */ /* 0x000fea0003800000 */
.L_x_3223:
[----:B------:R-:W3:Y:S02]  /*12f0*/  LDG.E.U16 R0, desc[UR36][R2.64] ;  /* 0x0000002402007981 */ /* 0x000ee4000c1e1500 */
[----:B---3--:R-:W-:-:S05]  /*1300*/  HADD2.F32 R0, -RZ, R0.H0_H0 ;  /* 0x20000000ff007230 */ /* 0x008fca0000004100 */
[----:B------:R-:W-:-:S04]  /*1310*/  FMUL.FTZ R0, R0, 1 ;  /* 0x3f80000000007820 */ /* 0x000fc80000410000 */
[----:B------:R0:W1:Y:S01]  /*1320*/  F2F.F64.F32 R22, R0 ;  /* 0x0000000000167310 */ /* 0x0000620000201800 */
[----:B------:R-:W-:Y:S05]  /*1330*/  BRA `(.L_x_3219) ;  /* 0x0000000800e87947 */ /* 0x000fea0003800000 */
.L_x_3222:
[----:B------:R-:W-:-:S09]  /*1340*/  UISETP.NE.AND UP0, UPT, UR4, 0x7, UPT ;  /* 0x000000070400788c */ /* 0x000fd2000bf05270 */
[----:B------:R-:W-:Y:S05]  /*1350*/  BRA.U !UP0, `(.L_x_3224) ;  /* 0x0000000108347547 */ /* 0x000fea000b800000 */
        /* <DEDUP_REMOVED lines=8> */
.L_x_3225:
[----:B------:R-:W3:Y:S02]  /*13e0*/  LDG.E.U16 R2, desc[UR36][R2.64] ;  /* 0x0000002402027981 */ /* 0x000ee4000c1e1500 */
[----:B---3--:R-:W-:-:S05]  /*13f0*/  HADD2.F32 R0, -RZ, R2.H0_H0 ;  /* 0x20000002ff007230 */ /* 0x008fca0000004100 */
[----:B------:R-:W-:-:S04]  /*1400*/  FMUL.FTZ R0, R0, 1 ;  /* 0x3f80000000007820 */ /* 0x000fc80000410000 */
[----:B------:R0:W1:Y:S01]  /*1410*/  F2F.F64.F32 R22, R0 ;  /* 0x0000000000167310 */ /* 0x0000620000201800 */
[----:B------:R-:W-:Y:S05]  /*1420*/  BRA `(.L_x_3219) ;  /* 0x0000000800ac7947 */ /* 0x000fea0003800000 */
.L_x_3224:
[----:B------:R0:W5:Y:S01]  /*1430*/  LDG.E.64 R22, desc[UR36][R2.64] ;  /* 0x0000002402167981 */ /* 0x000162000c1e1b00 */
[----:B------:R-:W-:Y:S05]  /*1440*/  BRA `(.L_x_3219) ;  /* 0x0000000800a47947 */ /* 0x000fea0003800000 */
.L_x_3214:
        /* <DEDUP_REMOVED lines=8> */
[----:B------:R-:W3:Y:S01]  /*14d0*/  LDG.E.U8 R2, desc[UR36][R2.64] ;  /* 0x0000002402027981 */ /* 0x000ee2000c1e1100 */
[----:B------:R-:W-:Y:S01]  /*14e0*/  IMAD.MOV.U32 R22, RZ, RZ, RZ ;  /* 0x000000ffff167224 */ /* 0x000fe200078e00ff */
[----:B---3--:R-:W-:-:S04]  /*14f0*/  ISETP.NE.AND P0, PT, R2, RZ, PT ;  /* 0x000000ff0200720c */ /* 0x008fc80003f05270 */
[----:B------:R-:W-:Y:S01]  /*1500*/  FSEL R23, RZ, 1.875, !P0 ;  /* 0x3ff00000ff177808 */ /* 0x000fe20004000000 */
[----:B------:R-:W-:Y:S08]  /*1510*/  BRA `(.L_x_3219) ;  /* 0x0000000800707947 */ /* 0x000ff00003800000 */
.L_x_3228:
[----:B------:R0:W5:Y:S01]  /*1520*/  LDG.E.64 R22, desc[UR36][R2.64] ;  /* 0x0000002402167981 */ /* 0x000162000c1e1b00 */
[----:B------:R-:W-:Y:S05]  /*1530*/  BRA `(.L_x_3219) ;  /* 0x0000000800687947 */ /* 0x000fea0003800000 */
.L_x_3227:
[----:B------:R-:W-:-:S09]  /*1540*/  UISETP.NE.AND UP0, UPT, UR4, 0xf, UPT ;  /* 0x0000000f0400788c */ /* 0x000fd2000bf05270 */
[----:B------:R-:W-:Y:S05]  /*1550*/  BRA.U !UP0, `(.L_x_3229) ;  /* 0x00000001089c7547 */ /* 0x000fea000b800000 */
[----:B------:R-:W-:-:S09]  /*1560*/  UISETP.NE.AND UP0, UPT, UR4, 0x17, UPT ;  /* 0x000000170400788c */ /* 0x000fd2000bf05270 */
[----:B------:R-:W-:Y:S05]  /*1570*/  BRA.U !UP0, `(.L_x_3230) ;  /* 0x00000001085c7547 */ /* 0x000fea000b800000 */
[----:B------:R-:W-:-:S09]  /*1580*/  UISETP.NE.AND UP0, UPT, UR4, 0x18, UPT ;  /* 0x000000180400788c */ /* 0x000fd2000bf05270 */
[----:B------:R-:W-:Y:S05]  /*1590*/  BRA.U UP0, `(.L_x_3218) ;  /* 0x0000000500c47547 */ /* 0x000fea000b800000 */
[----:B------:R-:W3:Y:S01]  /*15a0*/  LDG.E.U8 R0, desc[UR36][R2.64] ;  /* 0x0000002402007981 */ /* 0x000ee2000c1e1100 */
[----:B------:R-:W-:Y:S02]  /*15b0*/  IMAD.MOV.U32 R6, RZ, RZ, 0x1f ;  /* 0x0000001fff067424 */ /* 0x000fe400078e00ff */
[----:B---3--:R-:W-:-:S05]  /*15c0*/  IMAD.SHL.U32 R0, R0, 0x1000000, RZ ;  /* 0x0100000000007824 */ /* 0x008fca00078e00ff */
        /* <DEDUP_REMOVED lines=18> */
.L_x_3230:
[----:B------:R-:W3:Y:S02]  /*16f0*/  LDG.E.U8 R2, desc[UR36][R2.64] ;  /* 0x0000002402027981 */ /* 0x000ee4000c1e1100 */
[C---:B---3--:R-:W-:Y:S02]  /*1700*/  IMAD.SHL.U32 R4, R2.reuse, 0x2000000, RZ ;  /* 0x0200000002047824 */ /* 0x048fe400078e00ff */
        /* <DEDUP_REMOVED lines=10> */
[----:B------:R3:W0:Y:S01]  /*17b0*/  F2F.F64.F32 R22, R0 ;  /* 0x0000000000167310 */ /* 0x0006220000201800 */
[----:B------:R-:W-:Y:S05]  /*17c0*/  BRA `(.L_x_3219) ;  /* 0x0000000400c47947 */ /* 0x000fea0003800000 */
.L_x_3229:
[----:B------:R-:W3:Y:S02]  /*17d0*/  LDG.E.U16 R0, desc[UR36][R2.64] ;  /* 0x0000002402007981 */ /* 0x000ee4000c1e1500 */
[----:B---3--:R-:W-:-:S04]  /*17e0*/  IMAD.U32 R0, R0, 0x10000, RZ ;  /* 0x0001000000007824 */ /* 0x008fc800078e00ff */
[----:B------:R-:W-:-:S04]  /*17f0*/  FMUL.FTZ R0, R0, 1 ;  /* 0x3f80000000007820 */ /* 0x000fc80000410000 */
[----:B------:R0:W1:Y:S01]  /*1800*/  F2F.F64.F32 R22, R0 ;  /* 0x0000000000167310 */ /* 0x0000620000201800 */
[----:B------:R-:W-:Y:S05]  /*1810*/  BRA `(.L_x_3219) ;  /* 0x0000000400b07947 */ /* 0x000fea0003800000 */
.L_x_3226:
        /* <DEDUP_REMOVED lines=8> */
[----:B------:R-:W3:Y:S02]  /*18a0*/  LDG.E.U16 R2, desc[UR36][R2.64] ;  /* 0x0000002402027981 */ /* 0x000ee4000c1e1500 */
[----:B---3--:R0:W1:Y:S01]  /*18b0*/  I2F.F64.U16 R22, R2 ;  /* 0x0000000200167312 */ /* 0x0080620000101800 */
[----:B------:R-:W-:Y:S05]  /*18c0*/  BRA `(.L_x_3219) ;  /* 0x0000000400847947 */ /* 0x000fea0003800000 */
.L_x_3233:
[----:B------:R-:W3:Y:S01]  /*18d0*/  LDG.E.U8 R3, desc[UR36][R2.64] ;  /* 0x0000002402037981 */ /* 0x000ee2000c1e1100 */
[----:B------:R-:W-:Y:S02]  /*18e0*/  CS2R R22, SRZ ;  /* 0x0000000000167805 */ /* 0x000fe4000001ff00 */
[----:B---3--:R-:W-:-:S13]  /*18f0*/  ISETP.NE.AND P0, PT, R3, RZ, PT ;  /* 0x000000ff0300720c */ /* 0x008fda0003f05270 */
        /* <DEDUP_REMOVED lines=18> */
.L_x_3235:
[----:B------:R-:W-:Y:S05]  /*1a20*/  BSYNC.RECONVERGENT B0 ;  /* 0x0000000000007941 */ /* 0x000fea0003800200 */
.L_x_3234:
[----:B------:R-:W-:Y:S01]  /*1a30*/  IMAD.SHL.U32 R0, R0, 0x100000, RZ ;  /* 0x0010000000007824 */ /* 0x000fe200078e00ff */
[----:B------:R-:W-:-:S04]  /*1a40*/  LEA R2, R2, 0x3b800000, 0x17 ;  /* 0x3b80000002027811 */ /* 0x000fc800078eb8ff */
[----:B------:R-:W-:-:S05]  /*1a50*/  LOP3.LUT R0, R2, R0, R7, 0xfe, !PT ;  /* 0x0000000002007212 */ /* 0x000fca00078efe07 */
[----:B------:R-:W-:-:S04]  /*1a60*/  FMUL.FTZ R0, R0, 1 ;  /* 0x3f80000000007820 */ /* 0x000fc80000410000 */
[----:B------:R0:W1:Y:S01]  /*1a70*/  F2F.F64.F32 R22, R0 ;  /* 0x0000000000167310 */ /* 0x0000620000201800 */
[----:B------:R-:W-:Y:S05]  /*1a80*/  BRA `(.L_x_3219) ;  /* 0x0000000400147947 */ /* 0x000fea0003800000 */
.L_x_3232:
        /* <DEDUP_REMOVED lines=21> */
.L_x_3237:
[----:B------:R-:W-:Y:S05]  /*1be0*/  BSYNC.RECONVERGENT B0 ;  /* 0x0000000000007941 */ /* 0x000fea0003800200 */
.L_x_3236:
[----:B------:R-:W-:Y:S01]  /*1bf0*/  IMAD.SHL.U32 R0, R0, 0x200000, RZ ;  /* 0x0020000000007824 */ /* 0x000fe200078e00ff */
[----:B------:R-:W-:-:S04]  /*1c00*/  LEA R2, R2, 0x37800000, 0x17 ;  /* 0x3780000002027811 */ /* 0x000fc800078eb8ff */
[----:B------:R-:W-:-:S05]  /*1c10*/  LOP3.LUT R0, R2, R0, R7, 0xfe, !PT ;  /* 0x0000000002007212 */ /* 0x000fca00078efe07 */
[----:B------:R-:W-:-:S04]  /*1c20*/  FMUL.FTZ R0, R0, 1 ;  /* 0x3f80000000007820 */ /* 0x000fc80000410000 */
[----:B------:R0:W1:Y:S01]  /*1c30*/  F2F.F64.F32 R22, R0 ;  /* 0x0000000000167310 */ /* 0x0000620000201800 */
[----:B------:R-:W-:Y:S05]  /*1c40*/  BRA `(.L_x_3219) ;  /* 0x0000000000a47947 */ /* 0x000fea0003800000 */
.L_x_3231:
[----:B------:R-:W-:-:S09]  /*1c50*/  UISETP.NE.AND UP0, UPT, UR4, 0x1c, UPT ;  /* 0x0000001c0400788c */ /* 0x000fd2000bf05270 */
[----:B------:R-:W-:Y:S05]  /*1c60*/  BRA.U !UP0, `(.L_x_3238) ;  /* 0x0000000108947547 */ /* 0x000fea000b800000 */
[----:B------:R-:W-:-:S09]  /*1c70*/  UISETP.NE.AND UP0, UPT, UR4, 0x1d, UPT ;  /* 0x0000001d0400788c */ /* 0x000fd2000bf05270 */
[----:B------:R-:W-:Y:S05]  /*1c80*/  BRA.U !UP0, `(.L_x_3239) ;  /* 0x0000000108807547 */ /* 0x000fea000b800000 */
[----:B------:R-:W-:-:S09]  /*1c90*/  UISETP.NE.AND UP0, UPT, UR4, 0x2c, UPT ;  /* 0x0000002c0400788c */ /* 0x000fd2000bf05270 */
[----:B------:R-:W-:Y:S05]  /*1ca0*/  BRA.U !UP0, `(.L_x_3240) ;  /* 0x0000000108487547 */ /* 0x000fea000b800000 */
.L_x_3218:
[----:B------:R-:W-:Y:S01]  /*1cb0*/  MOV R0, 0x0 ;  /* 0x0000000000007802 */ /* 0x000fe20000000f00 */
[----:B------:R-:W0:Y:S01]  /*1cc0*/  LDCU.64 UR4, c[0x4][0x128] ;  /* 0x01002500ff0477ac */ /* 0x000e220008000a00 */
[----:B------:R-:W-:Y:S02]  /*1cd0*/  IMAD.MOV.U32 R8, RZ, RZ, 0x4e ;  /* 0x0000004eff087424 */ /* 0x000fe400078e00ff */
[----:B------:R1:W3:Y:S01]  /*1ce0*/  LDC.64 R2, c[0x4][R0] ;  /* 0x0100000000027b82 */ /* 0x0002e20000000a00 */
[----:B------:R-:W2:Y:S01]  /*1cf0*/  LDCU.64 UR6, c[0x4][0x130] ;  /* 0x01002600ff0677ac */ /* 0x000ea20008000a00 */
[----:B------:R-:W-:Y:S02]  /*1d00*/  IMAD.MOV.U32 R12, RZ, RZ, 0x1 ;  /* 0x00000001ff0c7424 */ /* 0x000fe400078e00ff */
[----:B------:R-:W-:Y:S01]  /*1d10*/  IMAD.MOV.U32 R13, RZ, RZ, RZ ;  /* 0x000000ffff0d7224 */ /* 0x000fe200078e00ff */
[----:B------:R-:W4:Y:S01]  /*1d20*/  LDCU.64 UR8, c[0x4][0x8] ;  /* 0x01000100ff0877ac */ /* 0x000f220008000a00 */
[----:B0-----:R-:W-:-:S02]  /*1d30*/  IMAD.U32 R4, RZ, RZ, UR4 ;  /* 0x00000004ff047e24 */ /* 0x001fc4000f8e00ff */
[----:B------:R-:W-:Y:S02]  /*1d40*/  IMAD.U32 R5, RZ, RZ, UR5 ;  /* 0x00000005ff057e24 */ /* 0x000fe4000f8e00ff */
[----:B--2---:R-:W-:Y:S02]  /*1d50*/  IMAD.U32 R6, RZ, RZ, UR6 ;  /* 0x00000006ff067e24 */ /* 0x004fe4000f8e00ff */
[----:B------:R-:W-:Y:S02]  /*1d60*/  IMAD.U32 R7, RZ, RZ, UR7 ;  /* 0x00000007ff077e24 */ /* 0x000fe4000f8e00ff */
[----:B----4-:R-:W-:Y:S02]  /*1d70*/  IMAD.U32 R10, RZ, RZ, UR8 ;  /* 0x00000008ff0a7e24 */ /* 0x010fe4000f8e00ff */
[----:B-1----:R-:W-:-:S07]  /*1d80*/  IMAD.U32 R11, RZ, RZ, UR9 ;  /* 0x00000009ff0b7e24 */ /* 0x002fce000f8e00ff */
[----:B------:R-:W-:-:S07]  /*1d90*/  LEPC R20, `(.L_x_3241) ;  /* 0x000000001014794e */ /* 0x000fce0000000000 */
[----:B---3-5:R-:W-:Y:S05]  /*1da0*/  CALL.ABS.NOINC R2 ;  /* 0x0000000002007343 */ /* 0x028fea0003c00000 */
.L_x_3241:
[----:B------:R-:W-:Y:S01]  /*1db0*/  CS2R R22, SRZ ;  /* 0x0000000000167805 */ /* 0x000fe2000001ff00 */
[----:B------:R-:W-:Y:S06]  /*1dc0*/  BRA `(.L_x_3219) ;  /* 0x0000000000447947 */ /* 0x000fec0003800000 */
.L_x_3240:
[----:B------:R-:W3:Y:S01]  /*1dd0*/  LDG.E.U8 R0, desc[UR36][R2.64] ;  /* 0x0000002402007981 */ /* 0x000ee2000c1e1100 */
[----:B------:R-:W-:Y:S02]  /*1de0*/  IMAD.MOV.U32 R22, RZ, RZ, 0x0 ;  /* 0x00000000ff167424 */ /* 0x000fe400078e00ff */
[----:B------:R-:W-:Y:S01]  /*1df0*/  IMAD.MOV.U32 R23, RZ, RZ, 0x38000000 ;  /* 0x38000000ff177424 */ /* 0x000fe200078e00ff */
[----:B---3--:R-:W-:-:S13]  /*1e00*/  ISETP.NE.AND P0, PT, R0, RZ, PT ;  /* 0x000000ff0000720c */ /* 0x008fda0003f05270 */
        /* <DEDUP_REMOVED lines=8> */
.L_x_3239:
[----:B------:R-:W3:Y:S02]  /*1e90*/  LDG.E.64 R22, desc[UR36][R2.64] ;  /* 0x0000002402167981 */ /* 0x000ee4000c1e1b00 */
[----:B---3--:R-:W0:Y:S01]  /*1ea0*/  I2F.F64.U64 R22, R22 ;  /* 0x0000001600167312 */ /* 0x008e220000301800 */
[----:B------:R-:W-:Y:S05]  /*1eb0*/  BRA `(.L_x_3219) ;  /* 0x0000000000087947 */ /* 0x000fea0003800000 */
.L_x_3238:
[----:B------:R-:W3:Y:S02]  /*1ec0*/  LDG.E R2, desc[UR36][R2.64] ;  /* 0x0000002402027981 */ /* 0x000ee4000c1e1900 */
[----:B---3--:R0:W1:Y:S02]  /*1ed0*/  I2F.F64.U32 R22, R2 ;  /* 0x0000000200167312 */ /* 0x0080640000201800 */
.L_x_3219:
[----:B------:R-:W-:Y:S05]  /*1ee0*/  BSYNC.RECONVERGENT B7 ;  /* 0x0000000000077941 */ /* 0x000fea0003800200 */
.L_x_3213:
[----:B------:R-:W-:-:S07]  /*1ef0*/  VIADD R34, R34, 0x80 ;  /* 0x0000008022227836 */ /* 0x000fce0000000000 */
.L_x_3183:
[----:B------:R-:W-:Y:S05]  /*1f00*/  BSYNC.RECONVERGENT B6 ;  /* 0x0000000000067941 */ /* 0x000fea0003800200 */
.L_x_3182:
[----:B------:R-:W-:Y:S01]  /*1f10*/  ISETP.GE.AND P0, PT, R34, R35, PT ;  /* 0x000000232200720c */ /* 0x000fe20003f06270 */
[----:B------:R-:W-:Y:S01]  /*1f20*/  BSSY.RECONVERGENT B6, `(.L_x_3242) ;  /* 0x00001e6000067945 */ /* 0x000fe20003800200 */
[----:B------:R-:W-:Y:S02]  /*1f30*/  CS2R R28, SRZ ;  /* 0x00000000001c7805 */ /* 0x000fe4000001ff00 */
[----:B------:R-:W-:-:S09]  /*1f40*/  CS2R R24, SRZ ;  /* 0x0000000000187805 */ /* 0x000fd2000001ff00 */
[----:B------:R-:W-:Y:S05]  /*1f50*/  @P0 BRA `(.L_x_3243) ;  /* 0x0000001c00880947 */ /* 0x000fea0003800000 */
[----:B0-----:R-:W0:Y:S01]  /*1f60*/  LDC.64 R2, c[0x0][0x390] ;  /* 0x0000e400ff027b82 */ /* 0x001e220000000a00 */
        /* <DEDUP_REMOVED lines=20> */
.L_x_3248:
[----:B------:R-:W2:Y:S02]  /*20b0*/  LDG.E.U8 R2, desc[UR36][R2.64] ;  /* 0x0000002402027981 */ /* 0x000ea4000c1e1100 */
[----:B--2---:R0:W1:Y:S01]  /*20c0*/  I2F.F64.U16 R28, R2 ;  /* 0x00000002001c7312 */ /* 0x0040620000101800 */
[----:B------:R-:W-:Y:S05]  /*20d0*/  BRA `(.L_x_3250) ;  /* 0x0000000c00607947 */ /* 0x000fea0003800000 */
.L_x_3247:
        /* <DEDUP_REMOVED lines=9> */
.L_x_3252:
[----:B------:R-:W2:Y:S02]  /*2170*/  LDG.E R2, desc[UR36][R2.64] ;  /* 0x0000002402027981 */ /* 0x000ea4000c1e1900 */
[----:B--2---:R0:W1:Y:S01]  /*2180*/  I2F.F64 R28, R2 ;  /* 0x00000002001c7312 */ /* 0x0040620000201c00 */
[----:B------:R-:W-:Y:S05]  /*2190*/  BRA `(.L_x_3250) ;  /* 0x0000000c00307947 */ /* 0x000fea0003800000 */
.L_x_3251:
[----:B------:R-:W2:Y:S02]  /*21a0*/  LDG.E.U16 R2, desc[UR36][R2.64] ;  /* 0x0000002402027981 */ /* 0x000ea4000c1e1500 */
[----:B--2---:R0:W1:Y:S01]  /*21b0*/  I2F.F64.S16 R28, R2 ;  /* 0x00000002001c7312 */ /* 0x0040620000101c00 */
[----:B------:R-:W-:Y:S05]  /*21c0*/  BRA `(.L_x_3250) ;  /* 0x0000000c00247947 */ /* 0x000fea0003800000 */
.L_x_3246:
        /* <DEDUP_REMOVED lines=10> */
.L_x_3254:
[----:B---3--:R-:W3:Y:S02]  /*2270*/  LDG.E.U16 R0, desc[UR36][R2.64] ;  /* 0x0000002402007981 */ /* 0x008ee4000c1e1500 */
[----:B---3--:R-:W-:-:S05]  /*2280*/  HADD2.F32 R0, -RZ, R0.H0_H0 ;  /* 0x20000000ff007230 */ /* 0x008fca0000004100 */
[----:B------:R-:W-:-:S04]  /*2290*/  FMUL.FTZ R0, R0, 1 ;  /* 0x3f80000000007820 */ /* 0x000fc80000410000 */
[----:B------:R0:W1:Y:S01]  /*22a0*/  F2F.F64.F32 R28, R0 ;  /* 0x00000000001c7310 */ /* 0x0000620000201800 */
[----:B------:R-:W-:Y:S05]  /*22b0*/  BRA `(.L_x_3250) ;  /* 0x0000000800e87947 */ /* 0x000fea0003800000 */
.L_x_3253:
        /* <DEDUP_REMOVED lines=10> */
.L_x_3256:
[----:B------:R-:W3:Y:S02]  /*2360*/  LDG.E.U16 R2, desc[UR36][R2.64] ;  /* 0x0000002402027981 */ /* 0x000ee4000c1e1500 */
[----:B---3--:R-:W-:-:S05]  /*2370*/  HADD2.F32 R0, -RZ, R2.H0_H0 ;  /* 0x20000002ff007230 */ /* 0x008fca0000004100 */
[----:B------:R-:W-:-:S04]  /*2380*/  FMUL.FTZ R0, R0, 1 ;  /* 0x3f80000000007820 */ /* 0x000fc80000410000 */
[----:B------:R0:W1:Y:S01]  /*2390*/  F2F.F64.F32 R28, R0 ;  /* 0x00000000001c7310 */ /* 0x0000620000201800 */
[----:B------:R-:W-:Y:S05]  /*23a0*/  BRA `(.L_x_3250) ;  /* 0x0000000800ac7947 */ /* 0x000fea0003800000 */
.L_x_3255:
[----:B------:R0:W5:Y:S01]  /*23b0*/  LDG.E.64 R28, desc[UR36][R2.64] ;  /* 0x00000024021c7981 */ /* 0x000162000c1e1b00 */
[----:B------:R-:W-:Y:S05]  /*23c0*/  BRA `(.L_x_3250) ;  /* 0x0000000800a47947 */ /* 0x000fea0003800000 */
.L_x_3245:
        /* <DEDUP_REMOVED lines=13> */
.L_x_3259:
[----:B------:R0:W5:Y:S01]  /*24a0*/  LDG.E.64 R28, desc[UR36][R2.64] ;  /* 0x00000024021c7981 */ /* 0x000162000c1e1b00 */
[----:B------:R-:W-:Y:S05]  /*24b0*/  BRA `(.L_x_3250) ;  /* 0x0000000800687947 */ /* 0x000fea0003800000 */
.L_x_3258:
[----:B------:R-:W-:-:S09]  /*24c0*/  UISETP.NE.AND UP0, UPT, UR4, 0xf, UPT ;  /* 0x0000000f0400788c */ /* 0x000fd2000bf05270 */
[----:B------:R-:W-:Y:S05]  /*24d0*/  BRA.U !UP0, `(.L_x_3260) ;  /* 0x00000001089c7547 */ /* 0x000fea000b800000 */
[----:B------:R-:W-:-:S09]  /*24e0*/  UISETP.NE.AND UP0, UPT, UR4, 0x17, UPT ;  /* 0x000000170400788c */ /* 0x000fd2000bf05270 */
[----:B------:R-:W-:Y:S05]  /*24f0*/  BRA.U !UP0, `(.L_x_3261) ;  /* 0x00000001085c7547 */ /* 0x000fea000b800000 */
[----:B------:R-:W-:-:S09]  /*2500*/  UISETP.NE.AND UP0, UPT, UR4, 0x18, UPT ;  /* 0x000000180400788c */ /* 0x000fd2000bf05270 */
[----:B------:R-:W-:Y:S05]  /*2510*/  BRA.U UP0, `(.L_x_3249) ;  /* 0x0000000500f47547 */ /* 0x000fea000b800000 */
[----:B---3--:R-:W3:Y:S01]  /*2520*/  LDG.E.U8 R0, desc[UR36][R2.64] ;  /* 0x0000002402007981 */ /* 0x008ee2000c1e1100 */
        /* <DEDUP_REMOVED lines=20> */
.L_x_3261:
[----:B------:R-:W3:Y:S02]  /*2670*/  LDG.E.U8 R2, desc[UR36][R2.64] ;  /* 0x0000002402027981 */ /* 0x000ee4000c1e1100 */
[C---:B---3--:R-:W-:Y:S02]  /*2680*/  IMAD.SHL.U32 R0, R2.reuse, 0x2000000, RZ ;  /* 0x0200000002007824 */ /* 0x048fe400078e00ff */
        /* <DEDUP_REMOVED lines=12> */
.L_x_3260:
[----:B---3--:R-:W3:Y:S02]  /*2750*/  LDG.E.U16 R0, desc[UR36][R2.64] ;  /* 0x0000002402007981 */ /* 0x008ee4000c1e1500 */
[----:B---3--:R-:W-:-:S04]  /*2760*/  IMAD.U32 R0, R0, 0x10000, RZ ;  /* 0x0001000000007824 */ /* 0x008fc800078e00ff */
[----:B------:R-:W-:-:S04]  /*2770*/  FMUL.FTZ R0, R0, 1 ;  /* 0x3f80000000007820 */ /* 0x000fc80000410000 */
[----:B------:R0:W1:Y:S01]  /*2780*/  F2F.F64.F32 R28, R0 ;  /* 0x00000000001c7310 */ /* 0x0000620000201800 */
[----:B------:R-:W-:Y:S05]  /*2790*/  BRA `(.L_x_3250) ;  /* 0x0000000400b07947 */ /* 0x000fea0003800000 */
.L_x_3257:
        /* <DEDUP_REMOVED lines=11> */
.L_x_3264:
        /* <DEDUP_REMOVED lines=8> */
[--C-:B---3--:R-:W-:Y:S01]  /*28d0*/  SHF.R.U32.HI R0, RZ, 0x3, R3.reuse ;  /* 0x00000003ff007819 */ /* 0x108fe20000011603 */
        /* <DEDUP_REMOVED lines=12> */
.L_x_3266:
[----:B------:R-:W-:Y:S05]  /*29a0*/  BSYNC.RECONVERGENT B0 ;  /* 0x0000000000007941 */ /* 0x000fea0003800200 */
.L_x_3265:
[----:B------:R-:W-:Y:S01]  /*29b0*/  IMAD.SHL.U32 R0, R0, 0x100000, RZ ;  /* 0x0010000000007824 */ /* 0x000fe200078e00ff */
[----:B------:R-:W-:-:S04]  /*29c0*/  LEA R2, R2, 0x3b800000, 0x17 ;  /* 0x3b80000002027811 */ /* 0x000fc800078eb8ff */
[----:B------:R-:W-:-:S05]  /*29d0*/  LOP3.LUT R0, R2, R0, R7, 0xfe, !PT ;  /* 0x0000000002007212 */ /* 0x000fca00078efe07 */
[----:B------:R-:W-:-:S04]  /*29e0*/  FMUL.FTZ R0, R0, 1 ;  /* 0x3f80000000007820 */ /* 0x000fc80000410000 */
[----:B------:R0:W1:Y:S01]  /*29f0*/  F2F.F64.F32 R28, R0 ;  /* 0x00000000001c7310 */ /* 0x0000620000201800 */
[----:B------:R-:W-:Y:S05]  /*2a00*/  BRA `(.L_x_3250) ;  /* 0x0000000400147947 */ /* 0x000fea0003800000 */
.L_x_3263:
        /* <DEDUP_REMOVED lines=21> */
.L_x_3268:
[----:B------:R-:W-:Y:S05]  /*2b60*/  BSYNC.RECONVERGENT B0 ;  /* 0x0000000000007941 */ /* 0x000fea0003800200 */
.L_x_3267:
[----:B------:R-:W-:Y:S01]  /*2b70*/  IMAD.SHL.U32 R0, R0, 0x200000, RZ ;  /* 0x0020000000007824 */ /* 0x000fe200078e00ff */
[----:B------:R-:W-:-:S04]  /*2b80*/  LEA R2, R2, 0x37800000, 0x17 ;  /* 0x3780000002027811 */ /* 0x000fc800078eb8ff */
[----:B------:R-:W-:-:S05]  /*2b90*/  LOP3.LUT R0, R2, R0, R7, 0xfe, !PT ;  /* 0x0000000002007212 */ /* 0x000fca00078efe07 */
[----:B------:R-:W-:-:S04]  /*2ba0*/  FMUL.FTZ R0, R0, 1 ;  /* 0x3f80000000007820 */ /* 0x000fc80000410000 */
[----:B------:R0:W1:Y:S01]  /*2bb0*/  F2F.F64.F32 R28, R0 ;  /* 0x00000000001c7310 */ /* 0x0000620000201800 */
[----:B------:R-:W-:Y:S05]  /*2bc0*/  BRA `(.L_x_3250) ;  /* 0x0000000000a47947 */ /* 0x000fea0003800000 */
.L_x_3262:
        /* <DEDUP_REMOVED lines=16> */
[----:B------:R1:W0:Y:S01]  /*2cd0*/  @P0 F2F.F64.F32 R28, R0 ;  /* 0x00000000001c0310 */ /* 0x0002220000201800 */
[----:B------:R-:W-:Y:S05]  /*2ce0*/  BRA `(.L_x_3250) ;  /* 0x00000000005c7947 */ /* 0x000fea0003800000 */
.L_x_3249:
[----:B---3--:R-:W-:Y:S01]  /*2cf0*/  MOV R0, 0x0 ;  /* 0x0000000000007802 */ /* 0x008fe20000000f00 */
        /* <DEDUP_REMOVED lines=15> */
.L_x_3271:
[----:B------:R-:W-:Y:S01]  /*2df0*/  CS2R R28, SRZ ;  /* 0x00000000001c7805 */ /* 0x000fe2000001ff00 */
[----:B------:R-:W-:Y:S06]  /*2e00*/  BRA `(.L_x_3250) ;  /* 0x0000000000147947 */ /* 0x000fec0003800000 */
.L_x_3270:
[----:B------:R-:W2:Y:S02]  /*2e10*/  LDG.E.64 R28, desc[UR36][R2.64] ;  /* 0x00000024021c7981 */ /* 0x000ea4000c1e1b00 */
[----:B--2---:R-:W0:Y:S01]  /*2e20*/  I2F.F64.U64 R28, R28 ;  /* 0x0000001c001c7312 */ /* 0x004e220000301800 */
[----:B------:R-:W-:Y:S05]  /*2e30*/  BRA `(.L_x_3250) ;  /* 0x0000000000087947 */ /* 0x000fea0003800000 */
.L_x_3269:
[----:B------:R-:W2:Y:S02]  /*2e40*/  LDG.E R2, desc[UR36][R2.64] ;  /* 0x0000002402027981 */ /* 0x000ea4000c1e1900 */
[----:B--2---:R0:W1:Y:S02]  /*2e50*/  I2F.F64.U32 R28, R2 ;  /* 0x00000002001c7312 */ /* 0x0040640000201800 */
.L_x_3250:
[----:B------:R-:W-:Y:S05]  /*2e60*/  BSYNC.RECONVERGENT B7 ;  /* 0x0000000000077941 */ /* 0x000fea0003800200 */
.L_x_3244:
[----:B0-----:R-:W0:Y:S01]  /*2e70*/  LDC.64 R2, c[0x0][0x398] ;  /* 0x0000e600ff027b82 */ /* 0x001e220000000a00 */
        /* <DEDUP_REMOVED lines=19> */
.L_x_3276:
[----:B------:R-:W2:Y:S02]  /*2fb0*/  LDG.E.U8 R2, desc[UR36][R2.64] ;  /* 0x0000002402027981 */ /* 0x000ea4000c1e1100 */
[----:B--2---:R0:W2:Y:S01]  /*2fc0*/  I2F.F64.U16 R24, R2 ;  /* 0x0000000200187312 */ /* 0x0040a20000101800 */
[----:B------:R-:W-:Y:S05]  /*2fd0*/  BRA `(.L_x_3278) ;  /* 0x0000000c00607947 */ /* 0x000fea0003800000 */
.L_x_3275:
        /* <DEDUP_REMOVED lines=9> */
.L_x_3280:
[----:B------:R-:W2:Y:S02]  /*3070*/  LDG.E R2, desc[UR36][R2.64] ;  /* 0x0000002402027981 */ /* 0x000ea4000c1e1900 */
[----:B--2---:R0:W2:Y:S01]  /*3080*/  I2F.F64 R24, R2 ;  /* 0x0000000200187312 */ /* 0x0040a20000201c00 */
[----:B------:R-:W-:Y:S05]  /*3090*/  BRA `(.L_x_3278) ;  /* 0x0000000c00307947 */ /* 0x000fea0003800000 */
.L_x_3279:
[----:B------:R-:W2:Y:S02]  /*30a0*/  LDG.E.U16 R2, desc[UR36][R2.64] ;  /* 0x0000002402027981 */ /* 0x000ea4000c1e1500 */
[----:B--2---:R0:W2:Y:S01]  /*30b0*/  I2F.F64.S16 R24, R2 ;  /* 0x0000000200187312 */ /* 0x0040a20000101c00 */
[----:B------:R-:W-:Y:S05]  /*30c0*/  BRA `(.L_x_3278) ;  /* 0x0000000c00247947 */ /* 0x000fea0003800000 */
.L_x_3274:
        /* <DEDUP_REMOVED lines=10> */
.L_x_3282:
[----:B-1-3--:R-:W2:Y:S02]  /*3170*/  LDG.E.U16 R0, desc[UR36][R2.64] ;  /* 0x0000002402007981 */ /* 0x00aea4000c1e1500 */
[----:B--2---:R-:W-:-:S05]  /*3180*/  HADD2.F32 R0, -RZ, R0.H0_H0 ;  /* 0x20000000ff007230 */ /* 0x004fca0000004100 */
[----:B------:R-:W-:-:S04]  /*3190*/  FMUL.FTZ R0, R0, 1 ;  /* 0x3f80000000007820 */ /* 0x000fc80000410000 */
[----:B------:R0:W1:Y:S01]  /*31a0*/  F2F.F64.F32 R24, R0 ;  /* 0x0000000000187310 */ /* 0x0000620000201800 */
[----:B------:R-:W-:Y:S05]  /*31b0*/  BRA `(.L_x_3278) ;  /* 0x0000000800e87947 */ /* 0x000fea0003800000 */
.L_x_3281:
        /* <DEDUP_REMOVED lines=10> */
.L_x_3284:
[----:B------:R-:W1:Y:S02]  /*3260*/  LDG.E.U16 R2, desc[UR36][R2.64] ;  /* 0x0000002402027981 */ /* 0x000e64000c1e1500 */
[----:B-1-3--:R-:W-:-:S05]  /*3270*/  HADD2.F32 R0, -RZ, R2.H0_H0 ;  /* 0x20000002ff007230 */ /* 0x00afca0000004100 */
[----:B------:R-:W-:-:S04]  /*3280*/  FMUL.FTZ R0, R0, 1 ;  /* 0x3f80000000007820 */ /* 0x000fc80000410000 */
[----:B------:R0:W1:Y:S01]  /*3290*/  F2F.F64.F32 R24, R0 ;  /* 0x0000000000187310 */ /* 0x0000620000201800 */
[----:B------:R-:W-:Y:S05]  /*32a0*/  BRA `(.L_x_3278) ;  /* 0x0000000800ac7947 */ /* 0x000fea0003800000 */
.L_x_3283:
[----:B------:R0:W5:Y:S01]  /*32b0*/  LDG.E.64 R24, desc[UR36][R2.64] ;  /* 0x0000002402187981 */ /* 0x000162000c1e1b00 */
[----:B------:R-:W-:Y:S05]  /*32c0*/  BRA `(.L_x_3278) ;  /* 0x0000000800a47947 */ /* 0x000fea0003800000 */
.L_x_3273:
        /* <DEDUP_REMOVED lines=13> */
.L_x_3287:
[----:B------:R0:W5:Y:S01]  /*33a0*/  LDG.E.64 R24, desc[UR36][R2.64] ;  /* 0x0000002402187981 */ /* 0x000162000c1e1b00 */
[----:B------:R-:W-:Y:S05]  /*33b0*/  BRA `(.L_x_3278) ;  /* 0x0000000800687947 */ /* 0x000fea0003800000 */
.L_x_3286:
[----:B------:R-:W-:-:S09]  /*33c0*/  UISETP.NE.AND UP0, UPT, UR4, 0xf, UPT ;  /* 0x0000000f0400788c */ /* 0x000fd2000bf05270 */
[----:B------:R-:W-:Y:S05]  /*33d0*/  BRA.U !UP0, `(.L_x_3288) ;  /* 0x00000001089c7547 */ /* 0x000fea000b800000 */
[----:B------:R-:W-:-:S09]  /*33e0*/  UISETP.NE.AND UP0, UPT, UR4, 0x17, UPT ;  /* 0x000000170400788c */ /* 0x000fd2000bf05270 */
[----:B------:R-:W-:Y:S05]  /*33f0*/  BRA.U !UP0, `(.L_x_3289) ;  /* 0x00000001085c7547 */ /* 0x000fea000b800000 */
[----:B------:R-:W-:-:S09]  /*3400*/  UISETP.NE.AND UP0, UPT, UR4, 0x18, UPT ;  /* 0x000000180400788c */ /* 0x000fd2000bf05270 */
[----:B------:R-:W-:Y:S05]  /*3410*/  BRA.U UP0, `(.L_x_3277) ;  /* 0x0000000500f47547 */ /* 0x000fea000b800000 */
[----:B-1-3--:R-:W2:Y:S01]  /*3420*/  LDG.E.U8 R0, desc[UR36][R2.64] ;  /* 0x0000002402007981 */ /* 0x00aea2000c1e1100 */
        /* <DEDUP_REMOVED lines=20> */
.L_x_3289:
[----:B------:R-:W1:Y:S02]  /*3570*/  LDG.E.U8 R2, desc[UR36][R2.64] ;  /* 0x0000002402027981 */ /* 0x000e64000c1e1100 */
[C---:B-1-3--:R-:W-:Y:S02]  /*3580*/  IMAD.SHL.U32 R0, R2.reuse, 0x2000000, RZ ;  /* 0x0200000002007824 */ /* 0x04afe400078e00ff */
        /* <DEDUP_REMOVED lines=12> */
.L_x_3288:
[----:B-1-3--:R-:W2:Y:S02]  /*3650*/  LDG.E.U16 R0, desc[UR36][R2.64] ;  /* 0x0000002402007981 */ /* 0x00aea4000c1e1500 */
[----:B--2---:R-:W-:-:S04]  /*3660*/  IMAD.U32 R0, R0, 0x10000, RZ ;  /* 0x0001000000007824 */ /* 0x004fc800078e00ff */
[----:B------:R-:W-:-:S04]  /*3670*/  FMUL.FTZ R0, R0, 1 ;  /* 0x3f80000000007820 */ /* 0x000fc80000410000 */
[----:B------:R0:W1:Y:S01]  /*3680*/  F2F.F64.F32 R24, R0 ;  /* 0x0000000000187310 */ /* 0x0000620000201800 */
[----:B------:R-:W-:Y:S05]  /*3690*/  BRA `(.L_x_3278) ;  /* 0x0000000400b07947 */ /* 0x000fea0003800000 */
.L_x_3285:
        /* <DEDUP_REMOVED lines=11> */
.L_x_3292:
        /* <DEDUP_REMOVED lines=8> */
[--C-:B-1-3--:R-:W-:Y:S01]  /*37d0*/  SHF.R.U32.HI R0, RZ, 0x3, R3.reuse ;  /* 0x00000003ff007819 */ /* 0x10afe20000011603 */
        /* <DEDUP_REMOVED lines=12> */
.L_x_3294:
[----:B------:R-:W-:Y:S05]  /*38a0*/  BSYNC.RECONVERGENT B0 ;  /* 0x0000000000007941 */ /* 0x000fea0003800200 */
.L_x_3293:
[----:B------:R-:W-:Y:S01]  /*38b0*/  IMAD.SHL.U32 R0, R0, 0x100000, RZ ;  /* 0x0010000000007824 */ /* 0x000fe200078e00ff */
[----:B------:R-:W-:-:S04]  /*38c0*/  LEA R2, R2, 0x3b800000, 0x17 ;  /* 0x3b80000002027811 */ /* 0x000fc800078eb8ff */
[----:B------:R-:W-:-:S05]  /*38d0*/  LOP3.LUT R0, R2, R0, R7, 0xfe, !PT ;  /* 0x0000000002007212 */ /* 0x000fca00078efe07 */
[----:B------:R-:W-:-:S04]  /*38e0*/  FMUL.FTZ R0, R0, 1 ;  /* 0x3f80000000007820 */ /* 0x000fc80000410000 */
[----:B------:R0:W1:Y:S01]  /*38f0*/  F2F.F64.F32 R24, R0 ;  /* 0x0000000000187310 */ /* 0x0000620000201800 */
[----:B------:R-:W-:Y:S05]  /*3900*/  BRA `(.L_x_3278) ;  /* 0x0000000400147947 */ /* 0x000fea0003800000 */
.L_x_3291:
        /* <DEDUP_REMOVED lines=21> */
.L_x_3296:
[----:B------:R-:W-:Y:S05]  /*3a60*/  BSYNC.RECONVERGENT B0 ;  /* 0x0000000000007941 */ /* 0x000fea0003800200 */
.L_x_3295:
[----:B------:R-:W-:Y:S01]  /*3a70*/  IMAD.SHL.U32 R0, R0, 0x200000, RZ ;  /* 0x0020000000007824 */ /* 0x000fe200078e00ff */
[----:B------:R-:W-:-:S04]  /*3a80*/  LEA R2, R2, 0x37800000, 0x17 ;  /* 0x3780000002027811 */ /* 0x000fc800078eb8ff */
[----:B------:R-:W-:-:S05]  /*3a90*/  LOP3.LUT R0, R2, R0, R7, 0xfe, !PT ;  /* 0x0000000002007212 */ /* 0x000fca00078efe07 */
[----:B------:R-:W-:-:S04]  /*3aa0*/  FMUL.FTZ R0, R0, 1 ;  /* 0x3f80000000007820 */ /* 0x000fc80000410000 */
[----:B------:R0:W1:Y:S01]  /*3ab0*/  F2F.F64.F32 R24, R0 ;  /* 0x0000000000187310 */ /* 0x0000620000201800 */
[----:B------:R-:W-:Y:S05]  /*3ac0*/  BRA `(.L_x_3278) ;  /* 0x0000000000a47947 */ /* 0x000fea0003800000 */
.L_x_3290:
        /* <DEDUP_REMOVED lines=18> */
.L_x_3277:
[----:B-1-3--:R-:W-:Y:S01]  /*3bf0*/  MOV R0, 0x0 ;  /* 0x0000000000007802 */ /* 0x00afe20000000f00 */
        /* <DEDUP_REMOVED lines=15> */
.L_x_3299:
[----:B------:R-:W-:Y:S01]  /*3cf0*/  CS2R R24, SRZ ;  /* 0x0000000000187805 */ /* 0x000fe2000001ff00 */
[----:B------:R-:W-:Y:S06]  /*3d00*/  BRA `(.L_x_3278) ;  /* 0x0000000000147947 */ /* 0x000fec0003800000 */
.L_x_3298:
[----:B------:R-:W2:Y:S02]  /*3d10*/  LDG.E.64 R24, desc[UR36][R2.64] ;  /* 0x0000002402187981 */ /* 0x000ea4000c1e1b00 */
[----:B--2---:R-:W0:Y:S01]  /*3d20*/  I2F.F64.U64 R24, R24 ;  /* 0x0000001800187312 */ /* 0x004e220000301800 */
[----:B------:R-:W-:Y:S05]  /*3d30*/  BRA `(.L_x_3278) ;  /* 0x0000000000087947 */ /* 0x000fea0003800000 */
.L_x_3297:
[----:B------:R-:W2:Y:S02]  /*3d40*/  LDG.E R2, desc[UR36][R2.64] ;  /* 0x0000002402027981 */ /* 0x000ea4000c1e1900 */
[----:B--2---:R0:W2:Y:S02]  /*3d50*/  I2F.F64.U32 R24, R2 ;  /* 0x0000000200187312 */ /* 0x0040a40000201800 */
.L_x_3278:
[----:B------:R-:W-:Y:S05]  /*3d60*/  BSYNC.RECONVERGENT B7 ;  /* 0x0000000000077941 */ /* 0x000fea0003800200 */
.L_x_3272:
[----:B------:R-:W-:-:S07]  /*3d70*/  VIADD R34, R34, 0x80 ;  /* 0x0000008022227836 */ /* 0x000fce0000000000 */
.L_x_3243:
[----:B------:R-:W-:Y:S05]  /*3d80*/  BSYNC.RECONVERGENT B6 ;  /* 0x0000000000067941 */ /* 0x000fea0003800200 */
.L_x_3242:
        /* <DEDUP_REMOVED lines=26> */
.L_x_3306:
[----:B------:R-:W2:Y:S02]  /*3f30*/  LDG.E.U8 R2, desc[UR36][R2.64] ;  /* 0x0000002402027981 */ /* 0x000ea4000c1e1100 */
[----:B--2---:R0:W1:Y:S01]  /*3f40*/  I2F.F64.U16 R30, R2 ;  /* 0x00000002001e7312 */ /* 0x0040620000101800 */
[----:B------:R-:W-:Y:S05]  /*3f50*/  BRA `(.L_x_3308) ;  /* 0x0000000c00607947 */ /* 0x000fea0003800000 */
.L_x_3305:
        /* <DEDUP_REMOVED lines=9> */
.L_x_3310:
[----:B------:R-:W2:Y:S02]  /*3ff0*/  LDG.E R2, desc[UR36][R2.64] ;  /* 0x0000002402027981 */ /* 0x000ea4000c1e1900 */
[----:B--2---:R0:W1:Y:S01]  /*4000*/  I2F.F64 R30, R2 ;  /* 0x00000002001e7312 */ /* 0x0040620000201c00 */
[----:B------:R-:W-:Y:S05]  /*4010*/  BRA `(.L_x_3308) ;  /* 0x0000000c00307947 */ /* 0x000fea0003800000 */
.L_x_3309:
[----:B------:R-:W2:Y:S02]  /*4020*/  LDG.E.U16 R2, desc[UR36][R2.64] ;  /* 0x0000002402027981 */ /* 0x000ea4000c1e1500 */
[----:B--2---:R0:W1:Y:S01]  /*4030*/  I2F.F64.S16 R30, R2 ;  /* 0x00000002001e7312 */ /* 0x0040620000101c00 */
[----:B------:R-:W-:Y:S05]  /*4040*/  BRA `(.L_x_3308) ;  /* 0x0000000c00247947 */ /* 0x000fea0003800000 */
.L_x_3304:
        /* <DEDUP_REMOVED lines=10> */
.L_x_3312:
[----:B---3--:R-:W3:Y:S02]  /*40f0*/  LDG.E.U16 R0, desc[UR36][R2.64] ;  /* 0x0000002402007981 */ /* 0x008ee4000c1e1500 */
[----:B---3--:R-:W-:-:S05]  /*4100*/  HADD2.F32 R0, -RZ, R0.H0_H0 ;  /* 0x20000000ff007230 */ /* 0x008fca0000004100 */
[----:B------:R-:W-:-:S04]  /*4110*/  FMUL.FTZ R0, R0, 1 ;  /* 0x3f80000000007820 */ /* 0x000fc80000410000 */
[----:B------:R0:W1:Y:S01]  /*4120*/  F2F.F64.F32 R30, R0 ;  /* 0x00000000001e7310 */ /* 0x0000620000201800 */
[----:B------:R-:W-:Y:S05]  /*4130*/  BRA `(.L_x_3308) ;  /* 0x0000000800e87947 */ /* 0x000fea0003800000 */
.L_x_3311:
        /* <DEDUP_REMOVED lines=10> */
.L_x_3314:
[----:B------:R-:W3:Y:S02]  /*41e0*/  LDG.E.U16 R2, desc[UR36][R2.64] ;  /* 0x0000002402027981 */ /* 0x000ee4000c1e1500 */
[----:B---3--:R-:W-:-:S05]  /*41f0*/  HADD2.F32 R0, -RZ, R2.H0_H0 ;  /* 0x20000002ff007230 */ /* 0x008fca0000004100 */
[----:B------:R-:W-:-:S04]  /*4200*/  FMUL.FTZ R0, R0, 1 ;  /* 0x3f80000000007820 */ /* 0x000fc80000410000 */
[----:B------:R0:W1:Y:S01]  /*4210*/  F2F.F64.F32 R30, R0 ;  /* 0x00000000001e7310 */ /* 0x0000620000201800 */
[----:B------:R-:W-:Y:S05]  /*4220*/  BRA `(.L_x_3308) ;  /* 0x0000000800ac7947 */ /* 0x000fea0003800000 */
.L_x_3313:
[----:B------:R0:W5:Y:S01]  /*4230*/  LDG.E.64 R30, desc[UR36][R2.64] ;  /* 0x00000024021e7981 */ /* 0x000162000c1e1b00 */
[----:B------:R-:W-:Y:S05]  /*4240*/  BRA `(.L_x_3308) ;  /* 0x0000000800a47947 */ /* 0x000fea0003800000 */
.L_x_3303:
        /* <DEDUP_REMOVED lines=13> */
.L_x_3317:
[----:B------:R0:W5:Y:S01]  /*4320*/  LDG.E.64 R30, desc[UR36][R2.64] ;  /* 0x00000024021e7981 */ /* 0x000162000c1e1b00 */
[----:B------:R-:W-:Y:S05]  /*4330*/  BRA `(.L_x_3308) ;  /* 0x0000000800687947 */ /* 0x000fea0003800000 */
.L_x_3316:
        /* <DEDUP_REMOVED lines=27> */
.L_x_3319:
        /* <DEDUP_REMOVED lines=14> */
.L_x_3318:
[----:B---3--:R-:W3:Y:S02]  /*45d0*/  LDG.E.U16 R0, desc[UR36][R2.64] ;  /* 0x0000002402007981 */ /* 0x008ee4000c1e1500 */
[----:B---3--:R-:W-:-:S04]  /*45e0*/  IMAD.U32 R0, R0, 0x10000, RZ ;  /* 0x0001000000007824 */ /* 0x008fc800078e00ff */
[----:B------:R-:W-:-:S04]  /*45f0*/  FMUL.FTZ R0, R0, 1 ;  /* 0x3f80000000007820 */ /* 0x000fc80000410000 */
[----:B------:R0:W1:Y:S01]  /*4600*/  F2F.F64.F32 R30, R0 ;  /* 0x00000000001e7310 */ /* 0x0000620000201800 */
[----:B------:R-:W-:Y:S05]  /*4610*/  BRA `(.L_x_3308) ;  /* 0x0000000400b07947 */ /* 0x000fea0003800000 */
.L_x_3315:
        /* <DEDUP_REMOVED lines=11> */
.L_x_3322:
        /* <DEDUP_REMOVED lines=21> */
.L_x_3324:
[----:B------:R-:W-:Y:S05]  /*4820*/  BSYNC.RECONVERGENT B0 ;  /* 0x0000000000007941 */ /* 0x000fea0003800200 */
.L_x_3323:
[----:B------:R-:W-:Y:S01]  /*4830*/  IMAD.SHL.U32 R0, R0, 0x100000, RZ ;  /* 0x0010000000007824 */ /* 0x000fe200078e00ff */
[----:B------:R-:W-:-:S04]  /*4840*/  LEA R2, R2, 0x3b800000, 0x17 ;  /* 0x3b80000002027811 */ /* 0x000fc800078eb8ff */
[----:B------:R-:W-:-:S05]  /*4850*/  LOP3.LUT R0, R2, R0, R7, 0xfe, !PT ;  /* 0x0000000002007212 */ /* 0x000fca00078efe07 */
[----:B------:R-:W-:-:S04]  /*4860*/  FMUL.FTZ R0, R0, 1 ;  /* 0x3f80000000007820 */ /* 0x000fc80000410000 */
[----:B------:R0:W1:Y:S01]  /*4870*/  F2F.F64.F32 R30, R0 ;  /* 0x00000000001e7310 */ /* 0x0000620000201800 */
[----:B------:R-:W-:Y:S05]  /*4880*/  BRA `(.L_x_3308) ;  /* 0x0000000400147947 */ /* 0x000fea0003800000 */
.L_x_3321:
        /* <DEDUP_REMOVED lines=21> */
.L_x_3326:
[----:B------:R-:W-:Y:S05]  /*49e0*/  BSYNC.RECONVERGENT B0 ;  /* 0x0000000000007941 */ /* 0x000fea0003800200 */
.L_x_3325:
[----:B------:R-:W-:Y:S01]  /*49f0*/  IMAD.SHL.U32 R0, R0, 0x200000, RZ ;  /* 0x0020000000007824 */ /* 0x000fe200078e00ff */
[----:B------:R-:W-:-:S04]  /*4a00*/  LEA R2, R2, 0x37800000, 0x17 ;  /* 0x3780000002027811 */ /* 0x000fc800078eb8ff */
[----:B------:R-:W-:-:S05]  /*4a10*/  LOP3.LUT R0, R2, R0, R7, 0xfe, !PT ;  /* 0x0000000002007212 */ /* 0x000fca00078efe07 */
[----:B------:R-:W-:-:S04]  /*4a20*/  FMUL.FTZ R0, R0, 1 ;  /* 0x3f80000000007820 */ /* 0x000fc80000410000 */
[----:B------:R0:W1:Y:S01]  /*4a30*/  F2F.F64.F32 R30, R0 ;  /* 0x00000000001e7310 */ /* 0x0000620000201800 */
[----:B------:R-:W-:Y:S05]  /*4a40*/  BRA `(.L_x_3308) ;  /* 0x0000000000a47947 */ /* 0x000fea0003800000 */
.L_x_3320:
        /* <DEDUP_REMOVED lines=18> */
.L_x_3307:
        /* <DEDUP_REMOVED lines=16> */
.L_x_3329:
[----:B------:R-:W-:Y:S01]  /*4c70*/  CS2R R30, SRZ ;  /* 0x00000000001e7805 */ /* 0x000fe2000001ff00 */
[----:B------:R-:W-:Y:S06]  /*4c80*/  BRA `(.L_x_3308) ;  /* 0x0000000000147947 */ /* 0x000fec0003800000 */
.L_x_3328:
[----:B------:R-:W2:Y:S02]  /*4c90*/  LDG.E.64 R30, desc[UR36][R2.64] ;  /* 0x00000024021e7981 */ /* 0x000ea4000c1e1b00 */
[----:B--2---:R-:W0:Y:S01]  /*4ca0*/  I2F.F64.U64 R30, R30 ;  /* 0x0000001e001e7312 */ /* 0x004e220000301800 */
[----:B------:R-:W-:Y:S05]  /*4cb0*/  BRA `(.L_x_3308) ;  /* 0x0000000000087947 */ /* 0x000fea0003800000 */
.L_x_3327:
[----:B------:R-:W2:Y:S02]  /*4cc0*/  LDG.E R2, desc[UR36][R2.64] ;  /* 0x0000002402027981 */ /* 0x000ea4000c1e1900 */
[----:B--2---:R0:W1:Y:S02]  /*4cd0*/  I2F.F64.U32 R30, R2 ;  /* 0x00000002001e7312 */ /* 0x0040640000201800 */
.L_x_3308:
[----:B------:R-:W-:Y:S05]  /*4ce0*/  BSYNC.RECONVERGENT B7 ;  /* 0x0000000000077941 */ /* 0x000fea0003800200 */
.L_x_3302:
[----:B0-----:R-:W0:Y:S01]  /*4cf0*/  LDC.64 R2, c[0x0][0x398] ;  /* 0x0000e600ff027b82 */ /* 0x001e220000000a00 */
[----:B------:R-:W3:Y:S01]  /*4d00*/  LDCU UR5, c[0x0][0x3ac] ;  /* 0x00007580ff0577ac */ /* 0x000ee20008000800 */
[----:B------:R-:W-:Y:S01]  /*4d10*/  BSSY.RECONVERGENT B7, `(.L_x_3330) ;  /* 0x00000ed000077945 */ /* 0x000fe20003800200 */
[----:B------:R-:W-:-:S04]  /*4d20*/  UPRMT UR4, UR39, 0x9910, URZ ;  /* 0x0000991027047896 */ /* 0x000fc800080000ff */
[----:B------:R-:W-:Y:S01]  /*4d30*/  UISETP.GT.AND UP0, UPT, UR4, 0x9, UPT ;  /* 0x000000090400788c */ /* 0x000fe2000bf04270 */
[----:B---3--:R-:W-:-:S05]  /*4d40*/  IMAD R17, R17, UR5, RZ ;  /* 0x0000000511117c24 */ /* 0x008fca000f8e02ff */
        /* <DEDUP_REMOVED lines=12> */
[----:B---3--:R0:W3:Y:S01]  /*4e10*/  I2F.F64.S16 R18, R2 ;  /* 0x0000000200127312 */ /* 0x0080e20000101c00 */
[----:B------:R-:W-:Y:S05]  /*4e20*/  BRA `(.L_x_3336) ;  /* 0x0000000c006c7947 */ /* 0x000fea0003800000 */
.L_x_3334:
[----:B------:R-:W3:Y:S02]  /*4e30*/  LDG.E.U8 R2, desc[UR36][R2.64] ;  /* 0x0000002402027981 */ /* 0x000ee4000c1e1100 */
[----:B---3--:R0:W3:Y:S01]  /*4e40*/  I2F.F64.U16 R18, R2 ;  /* 0x0000000200127312 */ /* 0x0080e20000101800 */
[----:B------:R-:W-:Y:S05]  /*4e50*/  BRA `(.L_x_3336) ;  /* 0x0000000c00607947 */ /* 0x000fea0003800000 */
.L_x_3333:
        /* <DEDUP_REMOVED lines=9> */
.L_x_3338:
[----:B------:R-:W3:Y:S02]  /*4ef0*/  LDG.E R2, desc[UR36][R2.64] ;  /* 0x0000002402027981 */ /* 0x000ee4000c1e1900 */
[----:B---3--:R0:W3:Y:S01]  /*4f00*/  I2F.F64 R18, R2 ;  /* 0x0000000200127312 */ /* 0x0080e20000201c00 */
[----:B------:R-:W-:Y:S05]  /*4f10*/  BRA `(.L_x_3336) ;  /* 0x0000000c00307947 */ /* 0x000fea0003800000 */
.L_x_3337:
[----:B------:R-:W3:Y:S02]  /*4f20*/  LDG.E.U16 R2, desc[UR36][R2.64] ;  /* 0x0000002402027981 */ /* 0x000ee4000c1e1500 */
[----:B---3--:R0:W3:Y:S01]  /*4f30*/  I2F.F64.S16 R18, R2 ;  /* 0x0000000200127312 */ /* 0x0080e20000101c00 */
[----:B------:R-:W-:Y:S05]  /*4f40*/  BRA `(.L_x_3336) ;  /* 0x0000000c00247947 */ /* 0x000fea0003800000 */
.L_x_3332:
        /* <DEDUP_REMOVED lines=10> */
.L_x_3340:
[----:B------:R-:W3:Y:S02]  /*4ff0*/  LDG.E.U16 R0, desc[UR36][R2.64] ;  /* 0x0000002402007981 */ /* 0x000ee4000c1e1500 */
[----:B---3--:R-:W-:-:S05]  /*5000*/  HADD2.F32 R0, -RZ, R0.H0_H0 ;  /* 0x20000000ff007230 */ /* 0x008fca0000004100 */
[----:B------:R-:W-:-:S04]  /*5010*/  FMUL.FTZ R0, R0, 1 ;  /* 0x3f80000000007820 */ /* 0x000fc80000410000 */
[----:B------:R0:W3:Y:S01]  /*5020*/  F2F.F64.F32 R18, R0 ;  /* 0x0000000000127310 */ /* 0x0000e20000201800 */
[----:B------:R-:W-:Y:S05]  /*5030*/  BRA `(.L_x_3336) ;  /* 0x0000000800e87947 */ /* 0x000fea0003800000 */
.L_x_3339:
        /* <DEDUP_REMOVED lines=10> */
.L_x_3342:
[----:B------:R-:W3:Y:S02]  /*50e0*/  LDG.E.U16 R2, desc[UR36][R2.64] ;  /* 0x0000002402027981 */ /* 0x000ee4000c1e1500 */
[----:B---3--:R-:W-:-:S05]  /*50f0*/  HADD2.F32 R0, -RZ, R2.H0_H0 ;  /* 0x20000002ff007230 */ /* 0x008fca0000004100 */
[----:B------:R-:W-:-:S04]  /*5100*/  FMUL.FTZ R0, R0, 1 ;  /* 0x3f80000000007820 */ /* 0x000fc80000410000 */
[----:B------:R0:W3:Y:S01]  /*5110*/  F2F.F64.F32 R18, R0 ;  /* 0x0000000000127310 */ /* 0x0000e20000201800 */
[----:B------:R-:W-:Y:S05]  /*5120*/  BRA `(.L_x_3336) ;  /* 0x0000000800ac7947 */ /* 0x000fea0003800000 */
.L_x_3341:
[----:B------:R0:W5:Y:S01]  /*5130*/  LDG.E.64 R18, desc[UR36][R2.64] ;  /* 0x0000002402127981 */ /* 0x000162000c1e1b00 */
[----:B------:R-:W-:Y:S05]  /*5140*/  BRA `(.L_x_3336) ;  /* 0x0000000800a47947 */ /* 0x000fea0003800000 */
.L_x_3331:
        /* <DEDUP_REMOVED lines=13> */
.L_x_3345:
[----:B------:R0:W5:Y:S01]  /*5220*/  LDG.E.64 R18, desc[UR36][R2.64] ;  /* 0x0000002402127981 */ /* 0x000162000c1e1b00 */
[----:B------:R-:W-:Y:S05]  /*5230*/  BRA `(.L_x_3336) ;  /* 0x0000000800687947 */ /* 0x000fea0003800000 */
.L_x_3344:
        /* <DEDUP_REMOVED lines=25> */
[----:B------:R0:W3:Y:S01]  /*53d0*/  F2F.F64.F32 R18, R5 ;  /* 0x0000000500127310 */ /* 0x0000e20000201800 */
[----:B------:R-:W-:Y:S05]  /*53e0*/  BRA `(.L_x_3336) ;  /* 0x0000000400fc7947 */ /* 0x000fea0003800000 */
.L_x_3347:
        /* <DEDUP_REMOVED lines=12> */
[----:B------:R0:W3:Y:S01]  /*54b0*/  F2F.F64.F32 R18, R0 ;  /* 0x0000000000127310 */ /* 0x0000e20000201800 */
[----:B------:R-:W-:Y:S05]  /*54c0*/  BRA `(.L_x_3336) ;  /* 0x0000000400c47947 */ /* 0x000fea0003800000 */
.L_x_3346:
[----:B------:R-:W3:Y:S02]  /*54d0*/  LDG.E.U16 R0, desc[UR36][R2.64] ;  /* 0x0000002402007981 */ /* 0x000ee4000c1e1500 */
[----:B---3--:R-:W-:-:S04]  /*54e0*/  IMAD.U32 R0, R0, 0x10000, RZ ;  /* 0x0001000000007824 */ /* 0x008fc800078e00ff */
[----:B------:R-:W-:-:S04]  /*54f0*/  FMUL.FTZ R0, R0, 1 ;  /* 0x3f80000000007820 */ /* 0x000fc80000410000 */
[----:B------:R0:W3:Y:S01]  /*5500*/  F2F.F64.F32 R18, R0 ;  /* 0x0000000000127310 */ /* 0x0000e20000201800 */
[----:B------:R-:W-:Y:S05]  /*5510*/  BRA `(.L_x_3336) ;  /* 0x0000000400b07947 */ /* 0x000fea0003800000 */
.L_x_3343:
        /* <DEDUP_REMOVED lines=9> */
[----:B---3--:R0:W3:Y:S01]  /*55b0*/  I2F.F64.U16 R18, R2 ;  /* 0x0000000200127312 */ /* 0x0080e20000101800 */
[----:B------:R-:W-:Y:S05]  /*55c0*/  BRA `(.L_x_3336) ;  /* 0x0000000400847947 */ /* 0x000fea0003800000 */
.L_x_3350:
        /* <DEDUP_REMOVED lines=21> */
.L_x_3352:
[----:B------:R-:W-:Y:S05]  /*5720*/  BSYNC.RECONVERGENT B0 ;  /* 0x0000000000007941 */ /* 0x000fea0003800200 */
.L_x_3351:
[----:B------:R-:W-:Y:S01]  /*5730*/  IMAD.SHL.U32 R0, R0, 0x100000, RZ ;  /* 0x0010000000007824 */ /* 0x000fe200078e00ff */
[----:B------:R-:W-:-:S04]  /*5740*/  LEA R2, R2, 0x3b800000, 0x17 ;  /* 0x3b80000002027811 */ /* 0x000fc800078eb8ff */
[----:B------:R-:W-:-:S05]  /*5750*/  LOP3.LUT R0, R2, R0, R7, 0xfe, !PT ;  /* 0x0000000002007212 */ /* 0x000fca00078efe07 */
[----:B------:R-:W-:-:S04]  /*5760*/  FMUL.FTZ R0, R0, 1 ;  /* 0x3f80000000007820 */ /* 0x000fc80000410000 */
[----:B------:R0:W3:Y:S01]  /*5770*/  F2F.F64.F32 R18, R0 ;  /* 0x0000000000127310 */ /* 0x0000e20000201800 */
[----:B------:R-:W-:Y:S05]  /*5780*/  BRA `(.L_x_3336) ;  /* 0x0000000400147947 */ /* 0x000fea0003800000 */
.L_x_3349:
        /* <DEDUP_REMOVED lines=21> */
.L_x_3354:
[----:B------:R-:W-:Y:S05]  /*58e0*/  BSYNC.RECONVERGENT B0 ;  /* 0x0000000000007941 */ /* 0x000fea0003800200 */
.L_x_3353:
[----:B------:R-:W-:Y:S01]  /*58f0*/  IMAD.SHL.U32 R0, R0, 0x200000, RZ ;  /* 0x0020000000007824 */ /* 0x000fe200078e00ff */
[----:B------:R-:W-:-:S04]  /*5900*/  LEA R2, R2, 0x37800000, 0x17 ;  /* 0x3780000002027811 */ /* 0x000fc800078eb8ff */
[----:B------:R-:W-:-:S05]  /*5910*/  LOP3.LUT R0, R2, R0, R7, 0xfe, !PT ;  /* 0x0000000002007212 */ /* 0x000fca00078efe07 */
[----:B------:R-:W-:-:S04]  /*5920*/  FMUL.FTZ R0, R0, 1 ;  /* 0x3f80000000007820 */ /* 0x000fc80000410000 */
[----:B------:R0:W3:Y:S01]  /*5930*/  F2F.F64.F32 R18, R0 ;  /* 0x0000000000127310 */ /* 0x0000e20000201800 */
[----:B------:R-:W-:Y:S05]  /*5940*/  BRA `(.L_x_3336) ;  /* 0x0000000000a47947 */ /* 0x000fea0003800000 */
.L_x_3348:
        /* <DEDUP_REMOVED lines=16> */
[----:B------:R0:W3:Y:S01]  /*5a50*/  @P0 F2F.F64.F32 R18, R0 ;  /* 0x0000000000120310 */ /* 0x0000e20000201800 */
[----:B------:R-:W-:Y:S05]  /*5a60*/  BRA `(.L_x_3336) ;  /* 0x00000000005c7947 */ /* 0x000fea0003800000 */
.L_x_3335:
[----:B------:R-:W-:Y:S01]  /*5a70*/  MOV R0, 0x0 ;  /* 0x0000000000007802 */ /* 0x000fe20000000f00 */
[----:B------:R-:W0:Y:S01]  /*5a80*/  LDCU.64 UR4, c[0x4][0x128] ;  /* 0x01002500ff0477ac */ /* 0x000e220008000a00 */
[----:B------:R-:W-:Y:S02]  /*5a90*/  IMAD.MOV.U32 R8, RZ, RZ, 0x4e ;  /* 0x0000004eff087424 */ /* 0x000fe400078e00ff */
[----:B------:R3:W1:Y:S01]  /*5aa0*/  LDC.64 R2, c[0x4][R0] ;  /* 0x0100000000027b82 */ /* 0x0006620000000a00 */
        /* <DEDUP_REMOVED lines=9> */
[----:B---3--:R-:W-:-:S07]  /*5b40*/  IMAD.U32 R11, RZ, RZ, UR9 ;  /* 0x00000009ff0b7e24 */ /* 0x008fce000f8e00ff */
[----:B------:R-:W-:-:S07]  /*5b50*/  LEPC R20, `(.L_x_3357) ;  /* 0x000000001014794e */ /* 0x000fce0000000000 */
[----:B-1---5:R-:W-:Y:S05]  /*5b60*/  CALL.ABS.NOINC R2 ;  /* 0x0000000002007343 */ /* 0x022fea0003c00000 */
.L_x_3357:
[----:B------:R-:W-:Y:S01]  /*5b70*/  CS2R R18, SRZ ;  /* 0x0000000000127805 */ /* 0x000fe2000001ff00 */
[----:B------:R-:W-:Y:S06]  /*5b80*/  BRA `(.L_x_3336) ;  /* 0x0000000000147947 */ /* 0x000fec0003800000 */
.L_x_3356:
[----:B------:R-:W3:Y:S02]  /*5b90*/  LDG.E.64 R18, desc[UR36][R2.64] ;  /* 0x0000002402127981 */ /* 0x000ee4000c1e1b00 */
[----:B---3--:R-:W0:Y:S01]  /*5ba0*/  I2F.F64.U64 R18, R18 ;  /* 0x0000001200127312 */ /* 0x008e220000301800 */
[----:B------:R-:W-:Y:S05]  /*5bb0*/  BRA `(.L_x_3336) ;  /* 0x0000000000087947 */ /* 0x000fea0003800000 */
.L_x_3355:
[----:B------:R-:W3:Y:S02]  /*5bc0*/  LDG.E R2, desc[UR36][R2.64] ;  /* 0x0000002402027981 */ /* 0x000ee4000c1e1900 */
[----:B---3--:R0:W3:Y:S02]  /*5bd0*/  I2F.F64.U32 R18, R2 ;  /* 0x0000000200127312 */ /* 0x0080e40000201800 */
.L_x_3336:
[----:B------:R-:W-:Y:S05]  /*5be0*/  BSYNC.RECONVERGENT B7 ;  /* 0x0000000000077941 */ /* 0x000fea0003800200 */
.L_x_3330:
[----:B------:R-:W-:-:S07]  /*5bf0*/  VIADD R34, R34, 0x80 ;  /* 0x0000008022227836 */ /* 0x000fce0000000000 */
.L_x_3301:
[----:B------:R-:W-:Y:S05]  /*5c00*/  BSYNC.RECONVERGENT B6 ;  /* 0x0000000000067941 */ /* 0x000fea0003800200 */
.L_x_3300:
[----:B------:R-:W-:Y:S01]  /*5c10*/  ISETP.GE.AND P0, PT, R34, R35, PT ;  /* 0x000000232200720c */ /* 0x000fe20003f06270 */
[----:B------:R-:W-:Y:S01]  /*5c20*/  BSSY.RECONVERGENT B6, `(.L_x_3358) ;  /* 0x00001e1000067945 */ /* 0x000fe20003800200 */
[----:B------:R-:W-:Y:S02]  /*5c30*/  CS2R R16, SRZ ;  /* 0x0000000000107805 */ /* 0x000fe4000001ff00 */
[----:B------:R-:W-:-:S09]  /*5c40*/  CS2R R32, SRZ ;  /* 0x0000000000207805 */ /* 0x000fd2000001ff00 */
[----:B------:R-:W-:Y:S05]  /*5c50*/  @P0 BRA `(.L_x_3359) ;  /* 0x0000001c00740947 */ /* 0x000fea0003800000 */
[----:B0-----:R-:W0:Y:S01]  /*5c60*/  S2R R3, SR_CTAID.X ;  /* 0x0000000000037919 */ /* 0x001e220000002500 */
[----:B------:R-:W1:Y:S01]  /*5c70*/  LDC.64 R4, c[0x0][0x390] ;  /* 0x0000e400ff047b82 */ /* 0x000e620000000a00 */
[----:B------:R-:W2:Y:S01]  /*5c80*/  LDCU UR5, c[0x0][0x3a8] ;  /* 0x00007500ff0577ac */ /* 0x000ea20008000800 */
[----:B------:R-:W-:Y:S01]  /*5c90*/  BSSY.RECONVERGENT B7, `(.L_x_3360) ;  /* 0x00000ee000077945 */ /* 0x000fe20003800200 */
[----:B------:R-:W-:-:S04]  /*5ca0*/  UPRMT UR4, UR38, 0x9910, URZ ;  /* 0x0000991026047896 */ /* 0x000fc800080000ff */
[----:B------:R-:W-:Y:S01]  /*5cb0*/  UISETP.GT.AND UP0, UPT, UR4, 0x9, UPT ;  /* 0x000000090400788c */ /* 0x000fe2000bf04270 */
[----:B0-----:R-:W-:-:S04]  /*5cc0*/  IMAD R34, R3, 0x200, R34 ;  /* 0x0000020003227824 */ /* 0x001fc800078e0222 */
[----:B--2---:R-:W-:-:S05]  /*5cd0*/  IMAD R3, R34, UR5, RZ ;  /* 0x0000000522037c24 */ /* 0x004fca000f8e02ff */
[----:B-1----:R-:W-:-:S05]  /*5ce0*/  IADD3 R2, P0, PT, R3, R4, RZ ;  /* 0x0000000403027210 */ /* 0x002fca0007f1e0ff */
        /* <DEDUP_REMOVED lines=13> */
.L_x_3364:
[----:B------:R-:W2:Y:S02]  /*5dc0*/  LDG.E.U8 R2, desc[UR36][R2.64] ;  /* 0x0000002402027981 */ /* 0x000ea4000c1e1100 */
[----:B--2---:R0:W1:Y:S01]  /*5dd0*/  I2F.F64.U16 R32, R2 ;  /* 0x0000000200207312 */ /* 0x0040620000101800 */
[----:B------:R-:W-:Y:S05]  /*5de0*/  BRA `(.L_x_3366) ;  /* 0x0000000c00607947 */ /* 0x000fea0003800000 */
.L_x_3363:
        /* <DEDUP_REMOVED lines=9> */
.L_x_3368:
[----:B------:R-:W2:Y:S02]  /*5e80*/  LDG.E R2, desc[UR36][R2.64] ;  /* 0x0000002402027981 */ /* 0x000ea4000c1e1900 */
[----:B--2---:R0:W1:Y:S01]  /*5e90*/  I2F.F64 R32, R2 ;  /* 0x0000000200207312 */ /* 0x0040620000201c00 */
[----:B------:R-:W-:Y:S05]  /*5ea0*/  BRA `(.L_x_3366) ;  /* 0x0000000c00307947 */ /* 0x000fea0003800000 */
.L_x_3367:
[----:B------:R-:W2:Y:S02]  /*5eb0*/  LDG.E.U16 R2, desc[UR36][R2.64] ;  /* 0x0000002402027981 */ /* 0x000ea4000c1e1500 */
[----:B--2---:R0:W1:Y:S01]  /*5ec0*/  I2F.F64.S16 R32, R2 ;  /* 0x0000000200207312 */ /* 0x0040620000101c00 */
[----:B------:R-:W-:Y:S05]  /*5ed0*/  BRA `(.L_x_3366) ;  /* 0x0000000c00247947 */ /* 0x000fea0003800000 */
.L_x_3362:
        /* <DEDUP_REMOVED lines=10> */
.L_x_3370:
[----:B---3--:R-:W2:Y:S02]  /*5f80*/  LDG.E.U16 R0, desc[UR36][R2.64] ;  /* 0x0000002402007981 */ /* 0x008ea4000c1e1500 */
[----:B--2---:R-:W-:-:S05]  /*5f90*/  HADD2.F32 R0, -RZ, R0.H0_H0 ;  /* 0x20000000ff007230 */ /* 0x004fca0000004100 */
[----:B------:R-:W-:-:S04]  /*5fa0*/  FMUL.FTZ R0, R0, 1 ;  /* 0x3f80000000007820 */ /* 0x000fc80000410000 */
[----:B------:R0:W1:Y:S01]  /*5fb0*/  F2F.F64.F32 R32, R0 ;  /* 0x0000000000207310 */ /* 0x0000620000201800 */
[----:B------:R-:W-:Y:S05]  /*5fc0*/  BRA `(.L_x_3366) ;  /* 0x0000000800e87947 */ /* 0x000fea0003800000 */
.L_x_3369:
        /* <DEDUP_REMOVED lines=10> */
.L_x_3372:
[----:B------:R-:W3:Y:S02]  /*6070*/  LDG.E.U16 R2, desc[UR36][R2.64] ;  /* 0x0000002402027981 */ /* 0x000ee4000c1e1500 */
[----:B---3--:R-:W-:-:S05]  /*6080*/  HADD2.F32 R0, -RZ, R2.H0_H0 ;  /* 0x20000002ff007230 */ /* 0x008fca0000004100 */
[----:B------:R-:W-:-:S04]  /*6090*/  FMUL.FTZ R0, R0, 1 ;  /* 0x3f80000000007820 */ /* 0x000fc80000410000 */
[----:B------:R0:W1:Y:S01]  /*60a0*/  F2F.F64.F32 R32, R0 ;  /* 0x0000000000207310 */ /* 0x0000620000201800 */
[----:B------:R-:W-:Y:S05]  /*60b0*/  BRA `(.L_x_3366) ;  /* 0x0000000800ac7947 */ /* 0x000fea0003800000 */
.L_x_3371:
[----:B------:R0:W5:Y:S01]  /*60c0*/  LDG.E.64 R32, desc[UR36][R2.64] ;  /* 0x0000002402207981 */ /* 0x000162000c1e1b00 */
[----:B------:R-:W-:Y:S05]  /*60d0*/  BRA `(.L_x_3366) ;  /* 0x0000000800a47947 */ /* 0x000fea0003800000 */
.L_x_3361:
        /* <DEDUP_REMOVED lines=13> */
.L_x_3375:
[----:B------:R0:W5:Y:S01]  /*61b0*/  LDG.E.64 R32, desc[UR36][R2.64] ;  /* 0x0000002402207981 */ /* 0x000162000c1e1b00 */
[----:B------:R-:W-:Y:S05]  /*61c0*/  BRA `(.L_x_3366) ;  /* 0x0000000800687947 */ /* 0x000fea0003800000 */
.L_x_3374:
[----:B------:R-:W-:-:S09]  /*61d0*/  UISETP.NE.AND UP0, UPT, UR4, 0xf, UPT ;  /* 0x0000000f0400788c */ /* 0x000fd2000bf05270 */
[----:B------:R-:W-:Y:S05]  /*61e0*/  BRA.U !UP0, `(.L_x_3376) ;  /* 0x00000001089c7547 */ /* 0x000fea000b800000 */
[----:B------:R-:W-:-:S09]  /*61f0*/  UISETP.NE.AND UP0, UPT, UR4, 0x17, UPT ;  /* 0x000000170400788c */ /* 0x000fd2000bf05270 */
[----:B------:R-:W-:Y:S05]  /*6200*/  BRA.U !UP0, `(.L_x_3377) ;  /* 0x00000001085c7547 */ /* 0x000fea000b800000 */
[----:B------:R-:W-:-:S09]  /*6210*/  UISETP.NE.AND UP0, UPT, UR4, 0x18, UPT ;  /* 0x000000180400788c */ /* 0x000fd2000bf05270 */
[----:B------:R-:W-:Y:S05]  /*6220*/  BRA.U UP0, `(.L_x_3365) ;  /* 0x0000000500f47547 */ /* 0x000fea000b800000 */
[----:B---3--:R-:W2:Y:S01]  /*6230*/  LDG.E.U8 R0, desc[UR36][R2.64] ;  /* 0x0000002402007981 */ /* 0x008ea2000c1e1100 */
        /* <DEDUP_REMOVED lines=20> */
.L_x_3377:
        /* <DEDUP_REMOVED lines=14> */
.L_x_3376:
[----:B---3--:R-:W2:Y:S02]  /*6460*/  LDG.E.U16 R0, desc[UR36][R2.64] ;  /* 0x0000002402007981 */ /* 0x008ea4000c1e1500 */
[----:B--2---:R-:W-:-:S04]  /*6470*/  IMAD.U32 R0, R0, 0x10000, RZ ;  /* 0x0001000000007824 */ /* 0x004fc800078e00ff */
[----:B------:R-:W-:-:S04]  /*6480*/  FMUL.FTZ R0, R0, 1 ;  /* 0x3f80000000007820 */ /* 0x000fc80000410000 */
[----:B------:R0:W1:Y:S01]  /*6490*/  F2F.F64.F32 R32, R0 ;  /* 0x0000000000207310 */ /* 0x0000620000201800 */
[----:B------:R-:W-:Y:S05]  /*64a0*/  BRA `(.L_x_3366) ;  /* 0x0000000400b07947 */ /* 0x000fea0003800000 */
.L_x_3373:
        /* <DEDUP_REMOVED lines=11> */
.L_x_3380:
        /* <DEDUP_REMOVED lines=21> */
.L_x_3382:
[----:B------:R-:W-:Y:S05]  /*66b0*/  BSYNC.RECONVERGENT B0 ;  /* 0x0000000000007941 */ /* 0x000fea0003800200 */
.L_x_3381:
[----:B------:R-:W-:Y:S01]  /*66c0*/  IMAD.SHL.U32 R0, R0, 0x100000, RZ ;  /* 0x0010000000007824 */ /* 0x000fe200078e00ff */
[----:B------:R-:W-:-:S04]  /*66d0*/  LEA R2, R2, 0x3b800000, 0x17 ;  /* 0x3b80000002027811 */ /* 0x000fc800078eb8ff */
[----:B------:R-:W-:-:S05]  /*66e0*/  LOP3.LUT R0, R2, R0, R7, 0xfe, !PT ;  /* 0x0000000002007212 */ /* 0x000fca00078efe07 */
[----:B------:R-:W-:-:S04]  /*66f0*/  FMUL.FTZ R0, R0, 1 ;  /* 0x3f80000000007820 */ /* 0x000fc80000410000 */
[----:B------:R0:W1:Y:S01]  /*6700*/  F2F.F64.F32 R32, R0 ;  /* 0x0000000000207310 */ /* 0x0000620000201800 */
[----:B------:R-:W-:Y:S05]  /*6710*/  BRA `(.L_x_3366) ;  /* 0x0000000400147947 */ /* 0x000fea0003800000 */
.L_x_3379:
        /* <DEDUP_REMOVED lines=21> */
.L_x_3384:
[----:B------:R-:W-:Y:S05]  /*6870*/  BSYNC.RECONVERGENT B0 ;  /* 0x0000000000007941 */ /* 0x000fea0003800200 */
.L_x_3383:
[----:B------:R-:W-:Y:S01]  /*6880*/  IMAD.SHL.U32 R0, R0, 0x200000, RZ ;  /* 0x0020000000007824 */ /* 0x000fe200078e00ff */
[----:B------:R-:W-:-:S04]  /*6890*/  LEA R2, R2, 0x37800000, 0x17 ;  /* 0x3780000002027811 */ /* 0x000fc800078eb8ff */
[----:B------:R-:W-:-:S05]  /*68a0*/  LOP3.LUT R0, R2, R0, R7, 0xfe, !PT ;  /* 0x0000000002007212 */ /* 0x000fca00078efe07 */
[----:B------:R-:W-:-:S04]  /*68b0*/  FMUL.FTZ R0, R0, 1 ;  /* 0x3f80000000007820 */ /* 0x000fc80000410000 */
[----:B------:R0:W1:Y:S01]  /*68c0*/  F2F.F64.F32 R32, R0 ;  /* 0x0000000000207310 */ /* 0x0000620000201800 */
[----:B------:R-:W-:Y:S05]  /*68d0*/  BRA `(.L_x_3366) ;  /* 0x0000000000a47947 */ /* 0x000fea0003800000 */
.L_x_3378:
        /* <DEDUP_REMOVED lines=18> */
.L_x_3365:
[----:B---3--:R-:W-:Y:S01]  /*6a00*/  MOV R0, 0x0 ;  /* 0x0000000000007802 */ /* 0x008fe20000000f00 */
        /* <DEDUP_REMOVED lines=15> */
.L_x_3387:
[----:B------:R-:W-:Y:S01]  /*6b00*/  CS2R R32, SRZ ;  /* 0x0000000000207805 */ /* 0x000fe2000001ff00 */
[----:B------:R-:W-:Y:S06]  /*6b10*/  BRA `(.L_x_3366) ;  /* 0x0000000000147947 */ /* 0x000fec0003800000 */
.L_x_3386:
[----:B------:R-:W2:Y:S02]  /*6b20*/  LDG.E.64 R32, desc[UR36][R2.64] ;  /* 0x0000002402207981 */ /* 0x000ea4000c1e1b00 */
[----:B--2---:R-:W0:Y:S01]  /*6b30*/  I2F.F64.U64 R32, R32 ;  /* 0x0000002000207312 */ /* 0x004e220000301800 */
[----:B------:R-:W-:Y:S05]  /*6b40*/  BRA `(.L_x_3366) ;  /* 0x0000000000087947 */ /* 0x000fea0003800000 */
.L_x_3385:
[----:B------:R-:W2:Y:S02]  /*6b50*/  LDG.E R2, desc[UR36][R2.64] ;  /* 0x0000002402027981 */ /* 0x000ea4000c1e1900 */
[----:B--2---:R0:W1:Y:S02]  /*6b60*/  I2F.F64.U32 R32, R2 ;  /* 0x0000000200207312 */ /* 0x0040640000201800 */
.L_x_3366:
[----:B------:R-:W-:Y:S05]  /*6b70*/  BSYNC.RECONVERGENT B7 ;  /* 0x0000000000077941 */ /* 0x000fea0003800200 */
.L_x_3360:
[----:B0-----:R-:W0:Y:S01]  /*6b80*/  LDC.64 R2, c[0x0][0x398] ;  /* 0x0000e600ff027b82 */ /* 0x001e220000000a00 */
[----:B------:R-:W3:Y:S01]  /*6b90*/  LDCU UR5, c[0x0][0x3ac] ;  /* 0x00007580ff0577ac */ /* 0x000ee20008000800 */
        /* <DEDUP_REMOVED lines=17> */
.L_x_3391:
[----:B------:R-:W3:Y:S02]  /*6cb0*/  LDG.E.U8 R2, desc[UR36][R2.64] ;  /* 0x0000002402027981 */ /* 0x000ee4000c1e1100 */
[----:B---3--:R0:W3:Y:S01]  /*6cc0*/  I2F.F64.U16 R16, R2 ;  /* 0x0000000200107312 */ /* 0x0080e20000101800 */
[----:B------:R-:W-:Y:S05]  /*6cd0*/  BRA `(.L_x_3359) ;  /* 0x0000000c00547947 */ /* 0x000fea0003800000 */
.L_x_3390:
        /* <DEDUP_REMOVED lines=9> */
.L_x_3394:
[----:B------:R-:W3:Y:S02]  /*6d70*/  LDG.E R2, desc[UR36][R2.64] ;  /* 0x0000002402027981 */ /* 0x000ee4000c1e1900 */
[----:B---3--:R0:W3:Y:S01]  /*6d80*/  I2F.F64 R16, R2 ;  /* 0x0000000200107312 */ /* 0x0080e20000201c00 */
[----:B------:R-:W-:Y:S05]  /*6d90*/  BRA `(.L_x_3359) ;  /* 0x0000000c00247947 */ /* 0x000fea0003800000 */
.L_x_3393:
[----:B------:R-:W3:Y:S02]  /*6da0*/  LDG.E.U16 R2, desc[UR36][R2.64] ;  /* 0x0000002402027981 */ /* 0x000ee4000c1e1500 */
[----:B---3--:R0:W3:Y:S01]  /*6db0*/  I2F.F64.S16 R16, R2 ;  /* 0x0000000200107312 */ /* 0x0080e20000101c00 */
[----:B------:R-:W-:Y:S05]  /*6dc0*/  BRA `(.L_x_3359) ;  /* 0x0000000c00187947 */ /* 0x000fea0003800000 */
.L_x_3389:
        /* <DEDUP_REMOVED lines=10> */
.L_x_3396:
[----:B------:R-:W3:Y:S02]  /*6e70*/  LDG.E.U16 R0, desc[UR36][R2.64] ;  /* 0x0000002402007981 */ /* 0x000ee4000c1e1500 */
[----:B---3--:R-:W-:-:S05]  /*6e80*/  HADD2.F32 R0, -RZ, R0.H0_H0 ;  /* 0x20000000ff007230 */ /* 0x008fca0000004100 */
[----:B------:R-:W-:-:S04]  /*6e90*/  FMUL.FTZ R0, R0, 1 ;  /* 0x3f80000000007820 */ /* 0x000fc80000410000 */
[----:B------:R0:W3:Y:S01]  /*6ea0*/  F2F.F64.F32 R16, R0 ;  /* 0x0000000000107310 */ /* 0x0000e20000201800 */
[----:B------:R-:W-:Y:S05]  /*6eb0*/  BRA `(.L_x_3359) ;  /* 0x0000000800dc7947 */ /* 0x000fea0003800000 */
.L_x_3395:
        /* <DEDUP_REMOVED lines=10> */
.L_x_3398:
[----:B------:R-:W3:Y:S02]  /*6f60*/  LDG.E.U16 R2, desc[UR36][R2.64] ;  /* 0x0000002402027981 */ /* 0x000ee4000c1e1500 */
[----:B---3--:R-:W-:-:S05]  /*6f70*/  HADD2.F32 R0, -RZ, R2.H0_H0 ;  /* 0x20000002ff007230 */ /* 0x008fca0000004100 */
[----:B------:R-:W-:-:S04]  /*6f80*/  FMUL.FTZ R0, R0, 1 ;  /* 0x3f80000000007820 */ /* 0x000fc80000410000 */
[----:B------:R0:W3:Y:S01]  /*6f90*/  F2F.F64.F32 R16, R0 ;  /* 0x0000000000107310 */ /* 0x0000e20000201800 */
[----:B------:R-:W-:Y:S05]  /*6fa0*/  BRA `(.L_x_3359) ;  /* 0x0000000800a07947 */ /* 0x000fea0003800000 */
.L_x_3397:
[----:B------:R0:W5:Y:S01]  /*6fb0*/  LDG.E.64 R16, desc[UR36][R2.64] ;  /* 0x0000002402107981 */ /* 0x000162000c1e1b00 */
[----:B------:R-:W-:Y:S05]  /*6fc0*/  BRA `(.L_x_3359) ;  /* 0x0000000800987947 */ /* 0x000fea0003800000 */
.L_x_3388:
        /* <DEDUP_REMOVED lines=13> */
.L_x_3401:
[----:B------:R0:W5:Y:S01]  /*70a0*/  LDG.E.64 R16, desc[UR36][R2.64] ;  /* 0x0000002402107981 */ /* 0x000162000c1e1b00 */
[----:B------:R-:W-:Y:S05]  /*70b0*/  BRA `(.L_x_3359) ;  /* 0x00000008005c7947 */ /* 0x000fea0003800000 */
.L_x_3400:
        /* <DEDUP_REMOVED lines=27> */
.L_x_3403:
        /* <DEDUP_REMOVED lines=14> */
.L_x_3402:
[----:B------:R-:W3:Y:S02]  /*7350*/  LDG.E.U16 R0, desc[UR36][R2.64] ;  /* 0x0000002402007981 */ /* 0x000ee4000c1e1500 */
[----:B---3--:R-:W-:-:S04]  /*7360*/  IMAD.U32 R0, R0, 0x10000, RZ ;  /* 0x0001000000007824 */ /* 0x008fc800078e00ff */
[----:B------:R-:W-:-:S04]  /*7370*/  FMUL.FTZ R0, R0, 1 ;  /* 0x3f80000000007820 */ /* 0x000fc80000410000 */
[----:B------:R0:W3:Y:S01]  /*7380*/  F2F.F64.F32 R16, R0 ;  /* 0x0000000000107310 */ /* 0x0000e20000201800 */
[----:B------:R-:W-:Y:S05]  /*7390*/  BRA `(.L_x_3359) ;  /* 0x0000000400a47947 */ /* 0x000fea0003800000 */
.L_x_3399:
        /* <DEDUP_REMOVED lines=11> */
.L_x_3406:
[----:B------:R-:W3:Y:S02]  /*7450*/  LDG.E.U8 R3, desc[UR36][R2.64] ;  /* 0x0000002402037981 */ /* 0x000ee4000c1e1100 */
        /* <DEDUP_REMOVED lines=19> */
.L_x_3408:
[----:B------:R-:W-:Y:S05]  /*7590*/  BSYNC.RECONVERGENT B0 ;  /* 0x0000000000007941 */ /* 0x000fea0003800200 */
.L_x_3407:
[----:B------:R-:W-:Y:S01]  /*75a0*/  IMAD.SHL.U32 R0, R0, 0x100000, RZ ;  /* 0x0010000000007824 */ /* 0x000fe200078e00ff */
[----:B------:R-:W-:-:S04]  /*75b0*/  LEA R2, R2, 0x3b800000, 0x17 ;  /* 0x3b80000002027811 */ /* 0x000fc800078eb8ff */
[----:B------:R-:W-:-:S05]  /*75c0*/  LOP3.LUT R0, R2, R0, R7, 0xfe, !PT ;  /* 0x0000000002007212 */ /* 0x000fca00078efe07 */
[----:B------:R-:W-:-:S04]  /*75d0*/  FMUL.FTZ R0, R0, 1 ;  /* 0x3f80000000007820 */ /* 0x000fc80000410000 */
[----:B------:R0:W3:Y:S01]  /*75e0*/  F2F.F64.F32 R16, R0 ;  /* 0x0000000000107310 */ /* 0x0000e20000201800 */
[----:B------:R-:W-:Y:S05]  /*75f0*/  BRA `(.L_x_3359) ;  /* 0x00000004000c7947 */ /* 0x000fea0003800000 */
.L_x_3405:
        /* <DEDUP_REMOVED lines=20> */
.L_x_3410:
[----:B------:R-:W-:Y:S05]  /*7740*/  BSYNC.RECONVERGENT B0 ;  /* 0x0000000000007941 */ /* 0x000fea0003800200 */
.L_x_3409:
[----:B------:R-:W-:Y:S01]  /*7750*/  IMAD.SHL.U32 R0, R0, 0x200000, RZ ;  /* 0x0020000000007824 */ /* 0x000fe200078e00ff */
[----:B------:R-:W-:-:S04]  /*7760*/  LEA R2, R2, 0x37800000, 0x17 ;  /* 0x3780000002027811 */ /* 0x000fc800078eb8ff */
[----:B------:R-:W-:-:S05]  /*7770*/  LOP3.LUT R0, R2, R0, R7, 0xfe, !PT ;  /* 0x0000000002007212 */ /* 0x000fca00078efe07 */
[----:B------:R-:W-:-:S04]  /*7780*/  FMUL.FTZ R0, R0, 1 ;  /* 0x3f80000000007820 */ /* 0x000fc80000410000 */
[----:B------:R0:W3:Y:S01]  /*7790*/  F2F.F64.F32 R16, R0 ;  /* 0x0000000000107310 */ /* 0x0000e20000201800 */
[----:B------:R-:W-:Y:S05]  /*77a0*/  BRA `(.L_x_3359) ;  /* 0x0000000000a07947 */ /* 0x000fea0003800000 */
.L_x_3404:
        /* <DEDUP_REMOVED lines=18> */
.L_x_3392:
        /* <DEDUP_REMOVED lines=16> */
.L_x_3413:
[----:B------:R-:W-:Y:S05]  /*79d0*/  BRA `(.L_x_3359) ;  /* 0x0000000000147947 */ /* 0x000fea0003800000 */
.L_x_3412:
[----:B------:R-:W3:Y:S02]  /*79e0*/  LDG.E.64 R16, desc[UR36][R2.64] ;  /* 0x0000002402107981 */ /* 0x000ee4000c1e1b00 */
[----:B---3--:R-:W0:Y:S01]  /*79f0*/  I2F.F64.U64 R16, R16 ;  /* 0x0000001000107312 */ /* 0x008e220000301800 */
[----:B------:R-:W-:Y:S05]  /*7a00*/  BRA `(.L_x_3359) ;  /* 0x0000000000087947 */ /* 0x000fea0003800000 */
.L_x_3411:
[----:B------:R-:W3:Y:S02]  /*7a10*/  LDG.E R2, desc[UR36][R2.64] ;  /* 0x0000002402027981 */ /* 0x000ee4000c1e1900 */
[----:B---3--:R0:W3:Y:S02]  /*7a20*/  I2F.F64.U32 R16, R2 ;  /* 0x0000000200107312 */ /* 0x0080e40000201800 */
.L_x_3359:
[----:B------:R-:W-:Y:S05]  /*7a30*/  BSYNC.RECONVERGENT B6 ;  /* 0x0000000000067941 */ /* 0x000fea0003800200 */
.L_x_3358:
[----:B01-3--:R-:W0:Y:S01]  /*7a40*/  S2R R0, SR_TID.X ;  /* 0x0000000000007919 */ /* 0x00be220000002100 */
[----:B------:R-:W-:Y:S01]  /*7a50*/  BSSY.RECONVERGENT B1, `(.L_x_3414) ;  /* 0x0000176000017945 */ /* 0x000fe20003800200 */
[----:B0-----:R-:W-:-:S13]  /*7a60*/  ISETP.GE.AND P0, PT, R0, R35, PT ;  /* 0x000000230000720c */ /* 0x001fda0003f06270 */
[----:B------:R-:W-:Y:S05]  /*7a70*/  @P0 BRA `(.L_x_3415) ;  /* 0x0000001400cc0947 */ /* 0x000fea0003800000 */
[----:B------:R-:W-:Y:S01]  /*7a80*/  IMAD.MOV.U32 R40, RZ, RZ, 0x652b82fe ;  /* 0x652b82feff287424 */ /* 0x000fe200078e00ff */
[----:B------:R-:W-:Y:S01]  /*7a90*/  BSSY.RECONVERGENT B0, `(.L_x_3416) ;  /* 0x000003e000007945 */ /* 0x000fe20003800200 */
[----:B------:R-:W-:Y:S02]  /*7aa0*/  IMAD.MOV.U32 R41, RZ, RZ, 0x3ff71547 ;  /* 0x3ff71547ff297424 */ /* 0x000fe400078e00ff */
[----:B------:R-:W-:Y:S02]  /*7ab0*/  IMAD.MOV.U32 R2, RZ, RZ, -0x105c611 ;  /* 0xfefa39efff027424 */ /* 0x000fe400078e00ff */
[----:B------:R-:W-:Y:S02]  /*7ac0*/  IMAD.MOV.U32 R3, RZ, RZ, 0x3fe62e42 ;  /* 0x3fe62e42ff037424 */ /* 0x000fe400078e00ff */
[----:B-----5:R-:W-:Y:S01]  /*7ad0*/  DFMA R40, R22, -R40, 6.75539944105574400000e+15 ;  /* 0x433800001628742b */ /* 0x020fe20000000828 */
[----:B------:R-:W-:Y:S02]  /*7ae0*/  IMAD.MOV.U32 R6, RZ, RZ, 0x3b39803f ;  /* 0x3b39803fff067424 */ /* 0x000fe400078e00ff */
[----:B------:R-:W-:-:S02]  /*7af0*/  IMAD.MOV.U32 R7, RZ, RZ, 0x3c7abc9e ;  /* 0x3c7abc9eff077424 */ /* 0x000fc400078e00ff */
[----:B------:R-:W-:Y:S02]  /*7b00*/  IMAD.MOV.U32 R44, RZ, RZ, -0x35dec16 ;  /* 0xfca213eaff2c7424 */ /* 0x000fe400078e00ff */
[----:B------:R-:W-:Y:S01]  /*7b10*/  IMAD.MOV.U32 R45, RZ, RZ, 0x3e928af3 ;  /* 0x3e928af3ff2d7424 */ /* 0x000fe200078e00ff */
[----:B------:R-:W-:Y:S01]  /*7b20*/  DADD R42, R40, -6.75539944105574400000e+15 ;  /* 0xc3380000282a7429 */ /* 0x000fe20000000000 */
[----:B------:R-:W-:Y:S02]  /*7b30*/  IMAD.MOV.U32 R8, RZ, RZ, 0x7c89eb71 ;  /* 0x7c89eb71ff087424 */ /* 0x000fe400078e00ff */
[----:B------:R-:W-:Y:S02]  /*7b40*/  IMAD.MOV.U32 R9, RZ, RZ, 0x3efa0199 ;  /* 0x3efa0199ff097424 */ /* 0x000fe400078e00ff */
[----:B------:R-:W-:Y:S02]  /*7b50*/  IMAD.MOV.U32 R10, RZ, RZ, 0x14761f65 ;  /* 0x14761f65ff0a7424 */ /* 0x000fe400078e00ff */
[----:B------:R-:W-:Y:S01]  /*7b60*/  IMAD.MOV.U32 R11, RZ, RZ, 0x3f2a01a0 ;  /* 0x3f2a01a0ff0b7424 */ /* 0x000fe200078e00ff */
[----:B------:R-:W-:Y:S01]  /*7b70*/  DFMA R4, R42, -R2, -R22 ;  /* 0x800000022a04722b */ /* 0x000fe20000000816 */
[----:B------:R-:W-:-:S02]  /*7b80*/  IMAD.MOV.U32 R12, RZ, RZ, 0x1852b7af ;  /* 0x1852b7afff0c7424 */ /* 0x000fc400078e00ff */
[----:B------:R-:W-:Y:S02]  /*7b90*/  IMAD.MOV.U32 R13, RZ, RZ, 0x3f56c16c ;  /* 0x3f56c16cff0d7424 */ /* 0x000fe400078e00ff */
[----:B------:R-:W-:Y:S02]  /*7ba0*/  IMAD.MOV.U32 R14, RZ, RZ, 0x11122322 ;  /* 0x11122322ff0e7424 */ /* 0x000fe400078e00ff */
[----:B------:R-:W-:Y:S01]  /*7bb0*/  IMAD.MOV.U32 R15, RZ, RZ, 0x3f811111 ;  /* 0x3f811111ff0f7424 */ /* 0x000fe200078e00ff */
[----:B------:R-:W-:Y:S01]  /*7bc0*/  DFMA R42, R42, -R6, R4 ;  /* 0x800000062a2a722b */ /* 0x000fe20000000004 */
[----:B------:R-:W-:Y:S02]  /*7bd0*/  IMAD.MOV.U32 R34, RZ, RZ, 0x555502a1 ;  /* 0x555502a1ff227424 */ /* 0x000fe400078e00ff */
[----:B------:R-:W-:Y:S02]  /*7be0*/  IMAD.MOV.U32 R6, RZ, RZ, 0x69ce2bdf ;  /* 0x69ce2bdfff067424 */ /* 0x000fe400078e00ff */
[----:B------:R-:W-:-:S02]  /*7bf0*/  IMAD.MOV.U32 R7, RZ, RZ, 0x3e5ade15 ;  /* 0x3e5ade15ff077424 */ /* 0x000fc400078e00ff */
[----:B------:R-:W-:Y:S02]  /*7c00*/  IMAD.MOV.U32 R4, RZ, RZ, 0x62401315 ;  /* 0x62401315ff047424 */ /* 0x000fe400078e00ff */
[----:B------:R-:W-:Y:S02]  /*7c10*/  IMAD.MOV.U32 R5, RZ, RZ, 0x3ec71dee ;  /* 0x3ec71deeff057424 */ /* 0x000fe400078e00ff */
[C---:B------:R-:W-:Y:S01]  /*7c20*/  DFMA R6, R42.reuse, R6, R44 ;  /* 0x000000062a06722b */ /* 0x040fe2000000002c */
[----:B------:R-:W-:Y:S02]  /*7c30*/  IMAD.MOV.U32 R35, RZ, RZ, 0x3fa55555 ;  /* 0x3fa55555ff237424 */ /* 0x000fe400078e00ff */
[----:B------:R-:W-:Y:S02]  /*7c40*/  IMAD.MOV.U32 R36, RZ, RZ, 0x55555511 ;  /* 0x55555511ff247424 */ /* 0x000fe400078e00ff */
[----:B------:R-:W-:Y:S02]  /*7c50*/  IMAD.MOV.U32 R37, RZ, RZ, 0x3fc55555 ;  /* 0x3fc55555ff257424 */ /* 0x000fe400078e00ff */
[----:B------:R-:W-:Y:S01]  /*7c60*/  IMAD.MOV.U32 R38, RZ, RZ, 0xb ;  /* 0x0000000bff267424 */ /* 0x000fe200078e00ff */
[----:B------:R-:W-:Y:S01]  /*7c70*/  DFMA R6, R42, R6, R4 ;  /* 0x000000062a06722b */ /* 0x000fe20000000004 */
[----:B------:R-:W-:-:S07]  /*7c80*/  IMAD.MOV.U32 R39, RZ, RZ, 0x3fe00000 ;  /* 0x3fe00000ff277424 */ /* 0x000fce00078e00ff */
[----:B------:R-:W-:-:S08]  /*7c90*/  DFMA R6, R42, R6, R8 ;  /* 0x000000062a06722b */ /* 0x000fd00000000008 */
[----:B------:R-:W-:-:S08]  /*7ca0*/  DFMA R6, R42, R6, R10 ;  /* 0x000000062a06722b */ /* 0x000fd0000000000a */
[----:B------:R-:W-:-:S08]  /*7cb0*/  DFMA R6, R42, R6, R12 ;  /* 0x000000062a06722b */ /* 0x000fd0000000000c */
[----:B------:R-:W-:-:S08]  /*7cc0*/  DFMA R6, R42, R6, R14 ;  /* 0x000000062a06722b */ /* 0x000fd0000000000e */
[----:B------:R-:W-:-:S08]  /*7cd0*/  DFMA R6, R42, R6, R34 ;  /* 0x000000062a06722b */ /* 0x000fd00000000022 */
[----:B------:R-:W-:-:S08]  /*7ce0*/  DFMA R6, R42, R6, R36 ;  /* 0x000000062a06722b */ /* 0x000fd00000000024 */
[----:B------:R-:W-:-:S08]  /*7cf0*/  DFMA R6, R42, R6, R38 ;  /* 0x000000062a06722b */ /* 0x000fd00000000026 */
[----:B------:R-:W-:Y:S02]  /*7d00*/  DFMA R20, R42, R6, 1 ;  /* 0x3ff000002a14742b */ /* 0x000fe40000000006 */
[----:B------:R-:W-:-:S06]  /*7d10*/  DADD R6, -RZ, -R22 ;  /* 0x00000000ff067229 */ /* 0x000fcc0000000916 */
[----:B------:R-:W-:Y:S01]  /*7d20*/  DFMA R42, R42, R20, 1 ;  /* 0x3ff000002a2a742b */ /* 0x000fe20000000014 */
[----:B------:R-:W-:-:S03]  /*7d30*/  IMAD.MOV.U32 R6, RZ, RZ, 0x652b82fe ;  /* 0x652b82feff067424 */ /* 0x000fc600078e00ff */
[----:B------:R-:W-:Y:S02]  /*7d40*/  IMAD.MOV.U32 R0, RZ, RZ, R7 ;  /* 0x000000ffff007224 */ /* 0x000fe400078e0007 */
[----:B------:R-:W-:-:S03]  /*7d50*/  IMAD.MOV.U32 R7, RZ, RZ, 0x3ff71547 ;  /* 0x3ff71547ff077424 */ /* 0x000fc600078e00ff */
[----:B------:R-:W-:Y:S01]  /*7d60*/  FSETP.GEU.FTZ.AND P0, PT, |R0|, 4.1917929649353027344, PT ;  /* 0x4086232b0000780b */ /* 0x000fe20003f1e200 */
[----:B------:R-:W-:Y:S02]  /*7d70*/  IMAD R21, R40, 0x100000, R43 ;  /* 0x0010000028157824 */ /* 0x000fe400078e022b */
[----:B------:R-:W-:Y:S01]  /*7d80*/  DFMA R6, R22, R6, 6.75539944105574400000e+15 ;  /* 0x433800001606742b */ /* 0x000fe20000000006 */
[----:B------:R-:W-:-:S09]  /*7d90*/  IMAD.MOV.U32 R20, RZ, RZ, R42 ;  /* 0x000000ffff147224 */ /* 0x000fd200078e002a */
[----:B------:R-:W-:Y:S05]  /*7da0*/  @!P0 BRA `(.L_x_3417) ;  /* 0x0000000000308947 */ /* 0x000fea0003800000 */
[----:B------:R-:W-:Y:S01]  /*7db0*/  FSETP.GEU.FTZ.AND P1, PT, |R0|, 4.2275390625, PT ;  /* 0x408748000000780b */ /* 0x000fe20003f3e200 */
[C---:B------:R-:W-:Y:S02]  /*7dc0*/  DADD R20, -R22.reuse, +INF ;  /* 0x7ff0000016147429 */ /* 0x040fe40000000100 */
[----:B------:R-:W-:-:S08]  /*7dd0*/  DSETP.GT.AND P0, PT, R22, RZ, PT ;  /* 0x000000ff1600722a */ /* 0x000fd00003f04000 */
[----:B------:R-:W-:Y:S02]  /*7de0*/  FSEL R20, R20, RZ, !P0 ;  /* 0x000000ff14147208 */ /* 0x000fe40004000000 */
[----:B------:R-:W-:Y:S02]  /*7df0*/  @!P1 LEA.HI R0, R40, R40, RZ, 0x1 ;  /* 0x0000002828009211 */ /* 0x000fe400078f08ff */
[----:B------:R-:W-:Y:S02]  /*7e00*/  FSEL R21, R21, RZ, !P0 ;  /* 0x000000ff15157208 */ /* 0x000fe40004000000 */
[----:B------:R-:W-:-:S05]  /*7e10*/  @!P1 SHF.R.S32.HI R0, RZ, 0x1, R0 ;  /* 0x00000001ff009819 */ /* 0x000fca0000011400 */
[----:B------:R-:W-:Y:S02]  /*7e20*/  @!P1 IMAD.IADD R40, R40, 0x1, -R0 ;  /* 0x0000000128289824 */ /* 0x000fe400078e0a00 */
[----:B------:R-:W-:-:S03]  /*7e30*/  @!P1 IMAD R43, R0, 0x100000, R43 ;  /* 0x00100000002b9824 */ /* 0x000fc600078e022b */
[----:B------:R-:W-:Y:S01]  /*7e40*/  @!P1 LEA R41, R40, 0x3ff00000, 0x14 ;  /* 0x3ff0000028299811 */ /* 0x000fe200078ea0ff */
[----:B------:R-:W-:-:S06]  /*7e50*/  @!P1 IMAD.MOV.U32 R40, RZ, RZ, RZ ;  /* 0x000000ffff289224 */ /* 0x000fcc00078e00ff */
[----:B------:R-:W-:-:S11]  /*7e60*/  @!P1 DMUL R20, R42, R40 ;  /* 0x000000282a149228 */ /* 0x000fd60000000000 */
.L_x_3417:
[----:B------:R-:W-:Y:S05]  /*7e70*/  BSYNC.RECONVERGENT B0 ;  /* 0x0000000000007941 */ /* 0x000fea0003800200 */
.L_x_3416:
[----:B------:R-:W-:Y:S01]  /*7e80*/  DADD R40, R6, -6.75539944105574400000e+15 ;  /* 0xc338000006287429 */ /* 0x000fe20000000000 */
[----:B------:R0:W-:Y:S07]  /*7e90*/  STL.64 [R1], R16 ;  /* 0x0000001001007387 */ /* 0x0001ee0000100a00 */
[----:B------:R-:W-:Y:S01]  /*7ea0*/  DFMA R42, R40, -R2, R22 ;  /* 0x80000002282a722b */ /* 0x000fe20000000016 */
[----:B0-----:R-:W-:Y:S02]  /*7eb0*/  IMAD.MOV.U32 R16, RZ, RZ, 0x3b39803f ;  /* 0x3b39803fff107424 */ /* 0x001fe400078e00ff */
[----:B------:R-:W-:-:S06]  /*7ec0*/  IMAD.MOV.U32 R17, RZ, RZ, 0x3c7abc9e ;  /* 0x3c7abc9eff117424 */ /* 0x000fcc00078e00ff */
[----:B------:R-:W-:Y:S01]  /*7ed0*/  DFMA R42, R40, -R16, R42 ;  /* 0x80000010282a722b */ /* 0x000fe2000000002a */
[----:B------:R0:W5:Y:S01]  /*7ee0*/  LDL.LU.64 R16, [R1] ;  /* 0x0000000001107983 */ /* 0x0001620000300a00 */
[----:B------:R-:W-:Y:S01]  /*7ef0*/  IMAD.MOV.U32 R40, RZ, RZ, 0x69ce2bdf ;  /* 0x69ce2bdfff287424 */ /* 0x000fe200078e00ff */
[----:B------:R-:W-:Y:S01]  /*7f00*/  FSETP.GEU.FTZ.AND P0, PT, |R23|, 4.1917929649353027344, PT ;  /* 0x4086232b1700780b */ /* 0x000fe20003f1e200 */
[----:B------:R-:W-:Y:S01]  /*7f10*/  IMAD.MOV.U32 R41, RZ, RZ, 0x3e5ade15 ;  /* 0x3e5ade15ff297424 */ /* 0x000fe200078e00ff */
[----:B------:R-:W-:Y:S05]  /*7f20*/  BSSY.RECONVERGENT B0, `(.L_x_3418) ;  /* 0x000001c000007945 */ /* 0x000fea0003800200 */
[----:B------:R-:W-:-:S08]  /*7f30*/  DFMA R44, R42, R40, R44 ;  /* 0x000000282a2c722b */ /* 0x000fd0000000002c */
        /* <DEDUP_REMOVED lines=8> */
[----:B------:R-:W-:-:S08]  /*7fc0*/  DFMA R44, R42, R44, 1 ;  /* 0x3ff000002a2c742b */ /* 0x000fd0000000002c */
[----:B------:R-:W-:-:S10]  /*7fd0*/  DFMA R44, R42, R44, 1 ;  /* 0x3ff000002a2c742b */ /* 0x000fd4000000002c */
[----:B------:R-:W-:Y:S02]  /*7fe0*/  IMAD R5, R6, 0x100000, R45 ;  /* 0x0010000006057824 */ /* 0x000fe400078e022d */
[----:B------:R-:W-:Y:S01]  /*7ff0*/  IMAD.MOV.U32 R4, RZ, RZ, R44 ;  /* 0x000000ffff047224 */ /* 0x000fe200078e002c */
[----:B0-----:R-:W-:Y:S06]  /*8000*/  @!P0 BRA `(.L_x_3419) ;  /* 0x0000000000348947 */ /* 0x001fec0003800000 */
[----:B------:R-:W-:Y:S01]  /*8010*/  FSETP.GEU.FTZ.AND P0, PT, |R23|, 4.2275390625, PT ;  /* 0x408748001700780b */ /* 0x000fe20003f1e200 */
[C---:B------:R-:W-:Y:S02]  /*8020*/  DADD R4, R22.reuse, +INF ;  /* 0x7ff0000016047429 */ /* 0x040fe40000000000 */
[----:B------:R-:W-:-:S08]  /*8030*/  DSETP.GEU.AND P1, PT, R22, RZ, PT ;  /* 0x000000ff1600722a */ /* 0x000fd00003f2e000 */
[----:B------:R-:W-:Y:S02]  /*8040*/  FSEL R4, R4, RZ, P1 ;  /* 0x000000ff04047208 */ /* 0x000fe40000800000 */
[----:B------:R-:W-:Y:S01]  /*8050*/  @!P0 LEA.HI R0, R6, R6, RZ, 0x1 ;  /* 0x0000000606008211 */ /* 0x000fe200078f08ff */
[----:B------:R-:W-:Y:S01]  /*8060*/  @!P0 IMAD.MOV.U32 R8, RZ, RZ, RZ ;  /* 0x000000ffff088224 */ /* 0x000fe200078e00ff */
[----:B------:R-:W-:Y:S02]  /*8070*/  FSEL R5, R5, RZ, P1 ;  /* 0x000000ff05057208 */ /* 0x000fe40000800000 */
[----:B------:R-:W-:-:S05]  /*8080*/  @!P0 SHF.R.S32.HI R7, RZ, 0x1, R0 ;  /* 0x00000001ff078819 */ /* 0x000fca0000011400 */
[----:B------:R-:W-:Y:S02]  /*8090*/  @!P0 IMAD.IADD R6, R6, 0x1, -R7 ;  /* 0x0000000106068824 */ /* 0x000fe400078e0a07 */
[----:B------:R-:W-:-:S03]  /*80a0*/  @!P0 IMAD R7, R7, 0x100000, R45 ;  /* 0x0010000007078824 */ /* 0x000fc600078e022d */
[----:B------:R-:W-:Y:S01]  /*80b0*/  @!P0 LEA R9, R6, 0x3ff00000, 0x14 ;  /* 0x3ff0000006098811 */ /* 0x000fe200078ea0ff */
[----:B------:R-:W-:-:S06]  /*80c0*/  @!P0 IMAD.MOV.U32 R6, RZ, RZ, R44 ;  /* 0x000000ffff068224 */ /* 0x000fcc00078e002c */
[----:B------:R-:W-:-:S11]  /*80d0*/  @!P0 DMUL R4, R6, R8 ;  /* 0x0000000806048228 */ /* 0x000fd60000000000 */
.L_x_3419:
[----:B------:R-:W-:Y:S05]  /*80e0*/  BSYNC.RECONVERGENT B0 ;  /* 0x0000000000007941 */ /* 0x000fea0003800200 */
.L_x_3418:
        /* <DEDUP_REMOVED lines=22> */
[----:B------:R-:W-:Y:S01]  /*8250*/  IMAD.MOV.U32 R2, RZ, RZ, R10 ;  /* 0x000000ffff027224 */ /* 0x000fe200078e000a */
[----:B------:R-:W-:Y:S01]  /*8260*/  MOV R38, 0x82b0 ;  /* 0x000082b000267802 */ /* 0x000fe20000000f00 */
[----:B------:R-:W-:Y:S02]  /*8270*/  IMAD.MOV.U32 R0, RZ, RZ, R11 ;  /* 0x000000ffff007224 */ /* 0x000fe400078e000b */
[----:B------:R-:W-:Y:S02]  /*8280*/  IMAD.MOV.U32 R9, RZ, RZ, R4 ;  /* 0x000000ffff097224 */ /* 0x000fe400078e0004 */
[----:B------:R-:W-:-:S07]  /*8290*/  IMAD.MOV.U32 R8, RZ, RZ, R5 ;  /* 0x000000ffff087224 */ /* 0x000fce00078e0005 */
[----:B--2-45:R-:W-:Y:S05]  /*82a0*/  CALL.REL.NOINC `($__internal_3_$__cuda_sm20_div_rn_f64_full) ;  /* 0x0000009c004c7944 */ /* 0x034fea0003c00000 */
[----:B------:R-:W-:Y:S02]  /*82b0*/  IMAD.MOV.U32 R3, RZ, RZ, R2 ;  /* 0x000000ffff037224 */ /* 0x000fe400078e0002 */
[----:B------:R-:W-:-:S07]  /*82c0*/  IMAD.MOV.U32 R2, RZ, RZ, R0 ;  /* 0x000000ffff027224 */ /* 0x000fce00078e0000 */
.L_x_3423:
[----:B------:R-:W-:Y:S05]  /*82d0*/  BSYNC.RECONVERGENT B3 ;  /* 0x0000000000037941 */ /* 0x000fea0003800200 */
.L_x_3422:
        /* <DEDUP_REMOVED lines=30> */
.L_x_3421:
[----:B------:R-:W-:-:S10]  /*84c0*/  DADD R4, R4, 1 ;  /* 0x3ff0000004047429 */ /* 0x000fd40000000000 */
[----:B------:R-:W-:Y:S01]  /*84d0*/  ISETP.GT.AND P0, PT, R5, 0xfffff, PT ;  /* 0x000fffff0500780c */ /* 0x000fe20003f04270 */
[----:B------:R-:W-:Y:S02]  /*84e0*/  IMAD.MOV.U32 R6, RZ, RZ, R4 ;  /* 0x000000ffff067224 */ /* 0x000fe400078e0004 */
[----:B------:R-:W-:-:S10]  /*84f0*/  IMAD.MOV.U32 R7, RZ, RZ, R5 ;  /* 0x000000ffff077224 */ /* 0x000fd400078e0005 */
[----:B------:R-:W-:-:S10]  /*8500*/  @!P0 DMUL R6, R6, 1.80143985094819840000e+16 ;  /* 0x4350000006068828 */ /* 0x000fd40000000000 */
[----:B------:R-:W-:Y:S02]  /*8510*/  @!P0 IMAD.MOV.U32 R5, RZ, RZ, R7 ;  /* 0x000000ffff058224 */ /* 0x000fe400078e0007 */
[----:B------:R-:W-:Y:S02]  /*8520*/  @!P0 IMAD.MOV.U32 R4, RZ, RZ, R6 ;  /* 0x000000ffff048224 */ /* 0x000fe400078e0006 */
[----:B------:R-:W-:-:S05]  /*8530*/  VIADD R0, R5, 0xffffffff ;  /* 0xffffffff05007836 */ /* 0x000fca0000000000 */
[----:B------:R-:W-:Y:S01]  /*8540*/  ISETP.GT.U32.AND P1, PT, R0, 0x7feffffe, PT ;  /* 0x7feffffe0000780c */ /* 0x000fe20003f24070 */
[----:B------:R-:W-:Y:S02]  /*8550*/  IMAD.MOV.U32 R0, RZ, RZ, -0x3ff ;  /* 0xfffffc01ff007424 */ /* 0x000fe400078e00ff */
[----:B------:R-:W-:-:S10]  /*8560*/  @!P0 IMAD.MOV.U32 R0, RZ, RZ, -0x435 ;  /* 0xfffffbcbff008424 */ /* 0x000fd400078e00ff */
[----:B------:R-:W-:Y:S05]  /*8570*/  @P1 BRA `(.L_x_3425) ;  /* 0x0000000000fc1947 */ /* 0x000fea0003800000 */
[----:B------:R-:W-:Y:S01]  /*8580*/  LOP3.LUT R6, R5, 0xfffff, RZ, 0xc0, !PT ;  /* 0x000fffff05067812 */ /* 0x000fe200078ec0ff */
[----:B------:R-:W-:Y:S01]  /*8590*/  IMAD.MOV.U32 R8, RZ, RZ, RZ ;  /* 0x000000ffff087224 */ /* 0x000fe200078e00ff */
[----:B------:R-:W-:Y:S01]  /*85a0*/  UMOV UR4, 0x3ae80f1e ;  /* 0x3ae80f1e00047882 */ /* 0x000fe20000000000 */
[----:B------:R-:W-:Y:S01]  /*85b0*/  IMAD.MOV.U32 R34, RZ, RZ, -0x748574fc ;  /* 0x8b7a8b04ff227424 */ /* 0x000fe200078e00ff */
[----:B------:R-:W-:Y:S01]  /*85c0*/  LOP3.LUT R7, R6, 0x3ff00000, RZ, 0xfc, !PT ;  /* 0x3ff0000006077812 */ /* 0x000fe200078efcff */
[----:B------:R-:W-:Y:S01]  /*85d0*/  IMAD.MOV.U32 R6, RZ, RZ, R4 ;  /* 0x000000ffff067224 */ /* 0x000fe200078e0004 */
[----:B------:R-:W-:Y:S01]  /*85e0*/  UMOV UR5, 0x3eb1380b ;  /* 0x3eb1380b00057882 */ /* 0x000fe20000000000 */
[----:B------:R-:W-:Y:S01]  /*85f0*/  IMAD.MOV.U32 R35, RZ, RZ, 0x3ed0ee25 ;  /* 0x3ed0ee25ff237424 */ /* 0x000fe200078e00ff */
[----:B------:R-:W-:Y:S01]  /*8600*/  ISETP.GE.U32.AND P0, PT, R7, 0x3ff6a09f, PT ;  /* 0x3ff6a09f0700780c */ /* 0x000fe20003f06070 */
[----:B------:R-:W-:Y:S01]  /*8610*/  IMAD.MOV.U32 R37, RZ, RZ, 0x43300000 ;  /* 0x43300000ff257424 */ /* 0x000fe200078e00ff */
[----:B------:R-:W-:Y:S01]  /*8620*/  LEA.HI R0, R5, R0, RZ, 0xc ;  /* 0x0000000005007211 */ /* 0x000fe200078f60ff */
[----:B------:R-:W-:Y:S01]  /*8630*/  UMOV UR6, 0x80000000 ;  /* 0x8000000000067882 */ /* 0x000fe20000000000 */
[----:B------:R-:W-:-:S09]  /*8640*/  UMOV UR7, 0x43300000 ;  /* 0x4330000000077882 */ /* 0x000fd20000000000 */
[----:B------:R-:W-:Y:S02]  /*8650*/  @P0 VIADD R9, R7, 0xfff00000 ;  /* 0xfff0000007090836 */ /* 0x000fe40000000000 */
[----:B------:R-:W-:Y:S02]  /*8660*/  @P0 VIADD R0, R0, 0x1 ;  /* 0x0000000100000836 */ /* 0x000fe40000000000 */
[----:B------:R-:W-:-:S03]  /*8670*/  @P0 IMAD.MOV.U32 R7, RZ, RZ, R9 ;  /* 0x000000ffff070224 */ /* 0x000fc600078e0009 */
[----:B------:R-:W-:-:S03]  /*8680*/  LOP3.LUT R36, R0, 0x80000000, RZ, 0x3c, !PT ;  /* 0x8000000000247812 */ /* 0x000fc600078e3cff */
        /* <DEDUP_REMOVED lines=13> */
[----:B------:R-:W-:Y:S02]  /*8760*/  DADD R34, R4, R4 ;  /* 0x0000000004227229 */ /* 0x000fe40000000004 */
[----:B------:R-:W-:Y:S01]  /*8770*/  DADD R4, R36, -UR6 ;  /* 0x8000000624047e29 */ /* 0x000fe20008000000 */
[----:B------:R-:W-:Y:S01]  /*8780*/  UMOV UR6, 0xfefa39ef ;  /* 0xfefa39ef00067882 */ /* 0x000fe20000000000 */
[----:B------:R-:W-:Y:S01]  /*8790*/  UMOV UR7, 0x3fe62e42 ;  /* 0x3fe62e4200077882 */ /* 0x000fe20000000000 */
[----:B------:R-:W-:Y:S01]  /*87a0*/  DFMA R14, R12, R14, UR4 ;  /* 0x000000040c0e7e2b */ /* 0x000fe2000800000e */
[----:B------:R-:W-:Y:S01]  /*87b0*/  UMOV UR4, 0xa9ab0956 ;  /* 0xa9ab095600047882 */ /* 0x000fe20000000000 */
[----:B------:R-:W-:Y:S01]  /*87c0*/  UMOV UR5, 0x3f1745cb ;  /* 0x3f1745cb00057882 */ /* 0x000fe20000000000 */
[----:B------:R-:W-:-:S02]  /*87d0*/  DFMA R34, R6, -R10, R34 ;  /* 0x8000000a0622722b */ /* 0x000fc40000000022 */
[----:B------:R-:W-:-:S03]  /*87e0*/  DFMA R6, R4, UR6, R10 ;  /* 0x0000000604067c2b */ /* 0x000fc6000800000a */
[----:B------:R-:W-:Y:S01]  /*87f0*/  DFMA R14, R12, R14, UR4 ;  /* 0x000000040c0e7e2b */ /* 0x000fe2000800000e */
[----:B------:R-:W-:Y:S01]  /*8800*/  UMOV UR4, 0x2d1b5154 ;  /* 0x2d1b515400047882 */ /* 0x000fe20000000000 */
[----:B------:R-:W-:Y:S01]  /*8810*/  UMOV UR5, 0x3f3c71c7 ;  /* 0x3f3c71c700057882 */ /* 0x000fe20000000000 */
[----:B------:R-:W-:Y:S02]  /*8820*/  DMUL R34, R8, R34 ;  /* 0x0000002208227228 */ /* 0x000fe40000000000 */
[----:B------:R-:W-:-:S03]  /*8830*/  DFMA R2, R4, -R2, R6 ;  /* 0x800000020402722b */ /* 0x000fc60000000006 */
[----:B------:R-:W-:Y:S01]  /*8840*/  DFMA R14, R12, R14, UR4 ;  /* 0x000000040c0e7e2b */ /* 0x000fe2000800000e */
[----:B------:R-:W-:Y:S01]  /*8850*/  UMOV UR4, 0x923be72d ;  /* 0x923be72d00047882 */ /* 0x000fe20000000000 */
[----:B------:R-:W-:-:S03]  /*8860*/  UMOV UR5, 0x3f624924 ;  /* 0x3f62492400057882 */ /* 0x000fc60000000000 */
[----:B------:R-:W-:-:S03]  /*8870*/  DADD R2, -R10, R2 ;  /* 0x000000000a027229 */ /* 0x000fc60000000102 */
        /* <DEDUP_REMOVED lines=15> */
.L_x_3425:
[----:B------:R-:W-:Y:S01]  /*8970*/  IMAD.MOV.U32 R2, RZ, RZ, 0x0 ;  /* 0x00000000ff027424 */ /* 0x000fe200078e00ff */
[----:B------:R-:W-:Y:S01]  /*8980*/  LOP3.LUT P0, RZ, R7, 0x7fffffff, RZ, 0xc0, !PT ;  /* 0x7fffffff07ff7812 */ /* 0x000fe2000780c0ff */
[----:B------:R-:W-:-:S06]  /*8990*/  IMAD.MOV.U32 R3, RZ, RZ, 0x7ff00000 ;  /* 0x7ff00000ff037424 */ /* 0x000fcc00078e00ff */
[----:B------:R-:W-:-:S10]  /*89a0*/  DFMA R2, R6, R2, +INF ;  /* 0x7ff000000602742b */ /* 0x000fd40000000002 */
[----:B------:R-:W-:Y:S02]  /*89b0*/  FSEL R4, R2, RZ, P0 ;  /* 0x000000ff02047208 */ /* 0x000fe40000000000 */
[----:B------:R-:W-:-:S07]  /*89c0*/  FSEL R5, R3, -QNAN , P0 ;  /* 0xfff0000003057808 */ /* 0x000fce0000000000 */
.L_x_3424:
[----:B------:R-:W-:Y:S05]  /*89d0*/  BSYNC.RECONVERGENT B2 ;  /* 0x0000000000027941 */ /* 0x000fea0003800200 */
.L_x_3420:
[----:B------:R-:W-:Y:S01]  /*89e0*/  LOP3.LUT R3, R5, 0x7fffffff, RZ, 0xc0, !PT ;  /* 0x7fffffff05037812 */ /* 0x000fe200078ec0ff */
[----:B------:R-:W-:Y:S01]  /*89f0*/  IMAD.MOV.U32 R2, RZ, RZ, R4 ;  /* 0x000000ffff027224 */ /* 0x000fe200078e0004 */
[----:B------:R-:W-:Y:S01]  /*8a00*/  UMOV UR4, 0x24dd2f1a ;  /* 0x24dd2f1a00047882 */ /* 0x000fe20000000000 */
[----:B------:R-:W-:Y:S01]  /*8a10*/  UMOV UR5, 0x3fe4f922 ;  /* 0x3fe4f92200057882 */ /* 0x000fe20000000000 */
[----:B------:R-:W-:Y:S03]  /*8a20*/  BSSY.RECONVERGENT B0, `(.L_x_3426) ;  /* 0x0000065000007945 */ /* 0x000fe60003800200 */
        /* <DEDUP_REMOVED lines=65> */
.L_x_3427:
[----:B------:R-:W-:Y:S01]  /*8e40*/  DMUL R2, R4, R4 ;  /* 0x0000000404027228 */ /* 0x000fe20000000000 */
[----:B------:R-:W-:Y:S01]  /*8e50*/  IMAD.MOV.U32 R6, RZ, RZ, 0x420afc3d ;  /* 0x420afc3dff067424 */ /* 0x000fe200078e00ff */
[----:B------:R-:W-:Y:S01]  /*8e60*/  UMOV UR4, 0xe2f5e964 ;  /* 0xe2f5e96400047882 */ /* 0x000fe20000000000 */
[----:B------:R-:W-:Y:S01]  /*8e70*/  IMAD.MOV.U32 R7, RZ, RZ, 0x3f14359f ;  /* 0x3f14359fff077424 */ /* 0x000fe200078e00ff */
[----:B------:R-:W-:-:S05]  /*8e80*/  UMOV UR5, 0x3ef0bc46 ;  /* 0x3ef0bc4600057882 */ /* 0x000fca0000000000 */
        /* <DEDUP_REMOVED lines=30> */
.L_x_3428:
[----:B------:R-:W-:Y:S05]  /*9070*/  BSYNC.RECONVERGENT B0 ;  /* 0x0000000000007941 */ /* 0x000fea0003800200 */
.L_x_3426:
[----:B------:R-:W0:Y:S01]  /*9080*/  MUFU.RCP64H R3, R21 ;  /* 0x0000001500037308 */ /* 0x000e220000001800 */
[----:B------:R-:W-:Y:S01]  /*9090*/  VIADD R2, R21, 0x300402 ;  /* 0x0030040215027836 */ /* 0x000fe20000000000 */
[----:B------:R-:W-:Y:S04]  /*90a0*/  BSSY.RECONVERGENT B0, `(.L_x_3429) ;  /* 0x000000c000007945 */ /* 0x000fe80003800200 */
[----:B------:R-:W-:Y:S01]  /*90b0*/  FSETP.GEU.AND P0, PT, |R2|, 5.8789094863358348022e-39, PT ;  /* 0x004004020200780b */ /* 0x000fe20003f0e200 */
[----:B0-----:R-:W-:-:S08]  /*90c0*/  DFMA R6, -R20, R2, 1 ;  /* 0x3ff000001406742b */ /* 0x001fd00000000102 */
[----:B------:R-:W-:-:S08]  /*90d0*/  DFMA R6, R6, R6, R6 ;  /* 0x000000060606722b */ /* 0x000fd00000000006 */
[----:B------:R-:W-:-:S08]  /*90e0*/  DFMA R6, R2, R6, R2 ;  /* 0x000000060206722b */ /* 0x000fd00000000002 */
[----:B------:R-:W-:-:S08]  /*90f0*/  DFMA R8, -R20, R6, 1 ;  /* 0x3ff000001408742b */ /* 0x000fd00000000106 */
[----:B------:R-:W-:Y:S01]  /*9100*/  DFMA R6, R6, R8, R6 ;  /* 0x000000080606722b */ /* 0x000fe20000000006 */
[----:B------:R-:W-:Y:S10]  /*9110*/  @P0 BRA `(.L_x_3430) ;  /* 0x0000000000100947 */ /* 0x000ff40003800000 */
[----:B------:R-:W-:Y:S02]  /*9120*/  LOP3.LUT R8, R21, 0x7fffffff, RZ, 0xc0, !PT ;  /* 0x7fffffff15087812 */ /* 0x000fe400078ec0ff */
[----:B------:R-:W-:-:S03]  /*9130*/  MOV R0, 0x9160 ;  /* 0x0000916000007802 */ /* 0x000fc60000000f00 */
[----:B------:R-:W-:-:S07]  /*9140*/  VIADD R8, R8, 0xfff00000 ;  /* 0xfff0000008087836 */ /* 0x000fce0000000000 */
[----:B--2-45:R-:W-:Y:S05]  /*9150*/  CALL.REL.NOINC `($__internal_2_$__cuda_sm20_dblrcp_rn_slowpath_v3) ;  /* 0x0000008800fc7944 */ /* 0x034fea0003c00000 */
.L_x_3430:
[----:B------:R-:W-:Y:S05]  /*9160*/  BSYNC.RECONVERGENT B0 ;  /* 0x0000000000007941 */ /* 0x000fea0003800200 */
.L_x_3429:
[----:B------:R-:W-:Y:S02]  /*9170*/  DMUL R6, R6, R22 ;  /* 0x0000001606067228 */ /* 0x000fe40000000000 */
[----:B------:R-:W-:-:S08]  /*9180*/  DFMA R2, -R4, R4, 1 ;  /* 0x3ff000000402742b */ /* 0x000fd00000000104 */
[----:B------:R-:W-:-:S08]  /*9190*/  DFMA R4, R6, R2, R4 ;  /* 0x000000020604722b */ /* 0x000fd00000000004 */
[----:B--2-4-:R-:W-:-:S11]  /*91a0*/  DMUL R4, R4, R26 ;  /* 0x0000001a04047228 */ /* 0x014fd60000000000 */
.L_x_3415:
[----:B------:R-:W-:Y:S05]  /*91b0*/  BSYNC.RECONVERGENT B1 ;  /* 0x0000000000017941 */ /* 0x000fea0003800200 */
.L_x_3414:
[----:B------:R-:W0:Y:S01]  /*91c0*/  S2R R0, SR_TID.X ;  /* 0x0000000000007919 */ /* 0x000e220000002100 */
[----:B------:R-:W1:Y:S01]  /*91d0*/  S2UR UR4, SR_CTAID.X ;  /* 0x00000000000479c3 */ /* 0x000e620000002500 */
[----:B------:R-:W1:Y:S01]  /*91e0*/  LDCU UR5, c[0x0][0x380] ;  /* 0x00007000ff0577ac */ /* 0x000e620008000800 */
[----:B------:R-:W-:Y:S01]  /*91f0*/  BSSY.RECONVERGENT B1, `(.L_x_3431) ;  /* 0x0000176000017945 */ /* 0x000fe20003800200 */
[----:B-1----:R-:W-:Y:S01]  /*9200*/  UIMAD UR4, UR4, -0x200, UR5 ;  /* 0xfffffe00040478a4 */ /* 0x002fe2000f8e0205 */
[----:B0-----:R-:W-:-:S05]  /*9210*/  VIADD R0, R0, 0x80 ;  /* 0x0000008000007836 */ /* 0x001fca0000000000 */
[----:B------:R-:W-:-:S13]  /*9220*/  ISETP.GE.AND P0, PT, R0, UR4, PT ;  /* 0x0000000400007c0c */ /* 0x000fda000bf06270 */
[----:B------:R-:W-:Y:S05]  /*9230*/  @P0 BRA `(.L_x_3432) ;  /* 0x0000001400c40947 */ /* 0x000fea0003800000 */
[----:B------:R-:W-:Y:S01]  /*9240*/  IMAD.MOV.U32 R40, RZ, RZ, 0x652b82fe ;  /* 0x652b82feff287424 */ /* 0x000fe200078e00ff */
[----:B--2--5:R-:W-:Y:S01]  /*9250*/  DADD R20, -RZ, -R24 ;  /* 0x00000000ff147229 */ /* 0x024fe20000000918 */
[----:B------:R-:W-:Y:S01]  /*9260*/  IMAD.MOV.U32 R41, RZ, RZ, 0x3ff71547 ;  /* 0x3ff71547ff297424 */ /* 0x000fe200078e00ff */
[----:B------:R-:W-:Y:S01]  /*9270*/  BSSY.RECONVERGENT B0, `(.L_x_3433) ;  /* 0x000003d000007945 */ /* 0x000fe20003800200 */
[----:B------:R-:W-:Y:S02]  /*9280*/  IMAD.MOV.U32 R2, RZ, RZ, -0x105c611 ;  /* 0xfefa39efff027424 */ /* 0x000fe400078e00ff */
[----:B------:R-:W-:Y:S02]  /*9290*/  IMAD.MOV.U32 R3, RZ, RZ, 0x3fe62e42 ;  /* 0x3fe62e42ff037424 */ /* 0x000fe400078e00ff */
[----:B------:R-:W-:Y:S01]  /*92a0*/  DFMA R40, R24, -R40, 6.75539944105574400000e+15 ;  /* 0x433800001828742b */ /* 0x000fe20000000828 */
        /* <DEDUP_REMOVED lines=15> */
[----:B----4-:R-:W-:Y:S02]  /*93a0*/  IMAD.MOV.U32 R26, RZ, RZ, 0x555502a1 ;  /* 0x555502a1ff1a7424 */ /* 0x010fe400078e00ff */
[----:B------:R-:W-:Y:S02]  /*93b0*/  IMAD.MOV.U32 R8, RZ, RZ, 0x69ce2bdf ;  /* 0x69ce2bdfff087424 */ /* 0x000fe400078e00ff */
[----:B------:R-:W-:-:S02]  /*93c0*/  IMAD.MOV.U32 R9, RZ, RZ, 0x3e5ade15 ;  /* 0x3e5ade15ff097424 */ /* 0x000fc400078e00ff */
[----:B------:R-:W-:Y:S02]  /*93d0*/  IMAD.MOV.U32 R27, RZ, RZ, 0x3fa55555 ;  /* 0x3fa55555ff1b7424 */ /* 0x000fe400078e00ff */
[----:B------:R-:W-:Y:S02]  /*93e0*/  IMAD.MOV.U32 R34, RZ, RZ, 0x55555511 ;  /* 0x55555511ff227424 */ /* 0x000fe400078e00ff */
[----:B------:R-:W-:Y:S01]  /*93f0*/  DFMA R6, R42, R8, R44 ;  /* 0x000000082a06722b */ /* 0x000fe2000000002c */
[----:B------:R-:W-:Y:S02]  /*9400*/  IMAD.MOV.U32 R35, RZ, RZ, 0x3fc55555 ;  /* 0x3fc55555ff237424 */ /* 0x000fe400078e00ff */
[----:B------:R-:W-:Y:S02]  /*9410*/  IMAD.MOV.U32 R8, RZ, RZ, 0x62401315 ;  /* 0x62401315ff087424 */ /* 0x000fe400078e00ff */
[----:B------:R-:W-:Y:S02]  /*9420*/  IMAD.MOV.U32 R9, RZ, RZ, 0x3ec71dee ;  /* 0x3ec71deeff097424 */ /* 0x000fe400078e00ff */
[----:B------:R-:W-:-:S02]  /*9430*/  IMAD.MOV.U32 R36, RZ, RZ, 0xb ;  /* 0x0000000bff247424 */ /* 0x000fc400078e00ff */
[----:B------:R-:W-:Y:S02]  /*9440*/  IMAD.MOV.U32 R37, RZ, RZ, 0x3fe00000 ;  /* 0x3fe00000ff257424 */ /* 0x000fe400078e00ff */
[----:B------:R-:W-:Y:S01]  /*9450*/  DFMA R6, R42, R6, R8 ;  /* 0x000000062a06722b */ /* 0x000fe20000000008 */
[----:B------:R-:W-:-:S05]  /*9460*/  IMAD.MOV.U32 R0, RZ, RZ, R21 ;  /* 0x000000ffff007224 */ /* 0x000fca00078e0015 */
[----:B------:R-:W-:Y:S02]  /*9470*/  FSETP.GEU.FTZ.AND P0, PT, |R0|, 4.1917929649353027344, PT ;  /* 0x4086232b0000780b */ /* 0x000fe40003f1e200 */
        /* <DEDUP_REMOVED lines=8> */
[----:B------:R-:W-:Y:S01]  /*9500*/  DFMA R42, R42, R6, 1 ;  /* 0x3ff000002a2a742b */ /* 0x000fe20000000006 */
[----:B------:R-:W-:Y:S02]  /*9510*/  IMAD.MOV.U32 R6, RZ, RZ, 0x652b82fe ;  /* 0x652b82feff067424 */ /* 0x000fe400078e00ff */
[----:B------:R-:W-:-:S06]  /*9520*/  IMAD.MOV.U32 R7, RZ, RZ, 0x3ff71547 ;  /* 0x3ff71547ff077424 */ /* 0x000fcc00078e00ff */
[----:B------:R-:W-:Y:S01]  /*9530*/  DFMA R6, R24, R6, 6.75539944105574400000e+15 ;  /* 0x433800001806742b */ /* 0x000fe20000000006 */
[----:B------:R-:W-:Y:S02]  /*9540*/  IMAD R21, R40, 0x100000, R43 ;  /* 0x0010000028157824 */ /* 0x000fe400078e022b */
[----:B------:R-:W-:-:S05]  /*9550*/  IMAD.MOV.U32 R20, RZ, RZ, R42 ;  /* 0x000000ffff147224 */ /* 0x000fca00078e002a */
[----:B------:R-:W-:Y:S01]  /*9560*/  DADD R38, R6, -6.75539944105574400000e+15 ;  /* 0xc338000006267429 */ /* 0x000fe20000000000 */
[----:B------:R-:W-:Y:S10]  /*9570*/  @!P0 BRA `(.L_x_3434) ;  /* 0x0000000000308947 */ /* 0x000ff40003800000 */
        /* <DEDUP_REMOVED lines=12> */
.L_x_3434:
[----:B------:R-:W-:Y:S05]  /*9640*/  BSYNC.RECONVERGENT B0 ;  /* 0x0000000000007941 */ /* 0x000fea0003800200 */
.L_x_3433:
[----:B------:R-:W-:Y:S01]  /*9650*/  DFMA R40, R38, -R2, R24 ;  /* 0x800000022628722b */ /* 0x000fe20000000018 */
[----:B------:R0:W-:Y:S01]  /*9660*/  STL.64 [R1], R4 ;  /* 0x0000000401007387 */ /* 0x0001e20000100a00 */
[----:B------:R-:W-:Y:S02]  /*9670*/  IMAD.MOV.U32 R42, RZ, RZ, 0x69ce2bdf ;  /* 0x69ce2bdfff2a7424 */ /* 0x000fe400078e00ff */
[----:B------:R-:W-:Y:S02]  /*9680*/  IMAD.MOV.U32 R43, RZ, RZ, 0x3e5ade15 ;  /* 0x3e5ade15ff2b7424 */ /* 0x000fe400078e00ff */
[----:B0-----:R-:W-:Y:S02]  /*9690*/  IMAD.MOV.U32 R4, RZ, RZ, 0x3b39803f ;  /* 0x3b39803fff047424 */ /* 0x001fe400078e00ff */
[----:B------:R-:W-:-:S06]  /*96a0*/  IMAD.MOV.U32 R5, RZ, RZ, 0x3c7abc9e ;  /* 0x3c7abc9eff057424 */ /* 0x000fcc00078e00ff */
[----:B------:R-:W-:Y:S01]  /*96b0*/  DFMA R40, R38, -R4, R40 ;  /* 0x800000042628722b */ /* 0x000fe20000000028 */
[----:B------:R0:W5:Y:S01]  /*96c0*/  LDL.LU.64 R4, [R1] ;  /* 0x0000000001047983 */ /* 0x0001620000300a00 */
[----:B------:R-:W-:Y:S01]  /*96d0*/  FSETP.GEU.FTZ.AND P0, PT, |R25|, 4.1917929649353027344, PT ;  /* 0x4086232b1900780b */ /* 0x000fe20003f1e200 */
        /* <DEDUP_REMOVED lines=19> */
[----:B------:R-:W-:Y:S02]  /*9810*/  @!P0 LEA.HI R0, R6, R6, RZ, 0x1 ;  /* 0x0000000606008211 */ /* 0x000fe400078f08ff */
[----:B------:R-:W-:Y:S01]  /*9820*/  FSEL R22, R8, RZ, P1 ;  /* 0x000000ff08167208 */ /* 0x000fe20000800000 */
[----:B------:R-:W-:Y:S01]  /*9830*/  @!P0 IMAD.MOV.U32 R8, RZ, RZ, RZ ;  /* 0x000000ffff088224 */ /* 0x000fe200078e00ff */
[----:B------:R-:W-:-:S05]  /*9840*/  @!P0 SHF.R.S32.HI R7, RZ, 0x1, R0 ;  /* 0x00000001ff078819 */ /* 0x000fca0000011400 */
[----:B------:R-:W-:Y:S02]  /*9850*/  @!P0 IMAD.IADD R6, R6, 0x1, -R7 ;  /* 0x0000000106068824 */ /* 0x000fe400078e0a07 */
[----:B------:R-:W-:-:S03]  /*9860*/  @!P0 IMAD R7, R7, 0x100000, R45 ;  /* 0x0010000007078824 */ /* 0x000fc600078e022d */
[----:B------:R-:W-:Y:S01]  /*9870*/  @!P0 LEA R9, R6, 0x3ff00000, 0x14 ;  /* 0x3ff0000006098811 */ /* 0x000fe200078ea0ff */
[----:B------:R-:W-:-:S06]  /*9880*/  @!P0 IMAD.MOV.U32 R6, RZ, RZ, R44 ;  /* 0x000000ffff068224 */ /* 0x000fcc00078e002c */
[----:B------:R-:W-:-:S11]  /*9890*/  @!P0 DMUL R22, R6, R8 ;  /* 0x0000000806168228 */ /* 0x000fd60000000000 */
.L_x_3436:
[----:B------:R-:W-:Y:S05]  /*98a0*/  BSYNC.RECONVERGENT B0 ;  /* 0x0000000000007941 */ /* 0x000fea0003800200 */
.L_x_3435:
[C---:B------:R-:W-:Y:S01]  /*98b0*/  FSETP.GEU.FTZ.AND P1, PT, R23.reuse, 1.7916666269302368164, PT ;  /* 0x3fe555551700780b */ /* 0x040fe20003f3e000 */
[----:B------:R-:W-:Y:S01]  /*98c0*/  BSSY.RECONVERGENT B2, `(.L_x_3437) ;  /* 0x000008b000027945 */ /* 0x000fe20003800200 */
[----:B------:R-:W-:Y:S01]  /*98d0*/  FSETP.GT.FTZ.AND P0, PT, R23, -1.6999999284744262695, PT ;  /* 0xbfd999991700780b */ /* 0x000fe20003f14000 */
[----:B------:R-:W-:-:S12]  /*98e0*/  DADD R20, R20, 1 ;  /* 0x3ff0000014147429 */ /* 0x000fd80000000000 */
[----:B------:R-:W-:Y:S05]  /*98f0*/  @P0 BRA !P1, `(.L_x_3438) ;  /* 0x0000000400440947 */ /* 0x000fea0004800000 */
        /* <DEDUP_REMOVED lines=8> */
[----:B------:R-:W-:Y:S01]  /*9980*/  ISETP.GE.U32.AND P1, PT, R0, 0x7fefffff, PT ;  /* 0x7fefffff0000780c */ /* 0x000fe20003f26070 */
[----:B------:R-:W-:Y:S02]  /*9990*/  IMAD.MOV.U32 R0, RZ, RZ, -0x3ff ;  /* 0xfffffc01ff007424 */ /* 0x000fe400078e00ff */
[----:B------:R-:W-:-:S10]  /*99a0*/  @!P0 IMAD.MOV.U32 R0, RZ, RZ, -0x435 ;  /* 0xfffffbcbff008424 */ /* 0x000fd400078e00ff */
[----:B------:R-:W-:Y:S01]  /*99b0*/  @P1 IMAD.MOV.U32 R8, RZ, RZ, 0x0 ;  /* 0x00000000ff081424 */ /* 0x000fe200078e00ff */
[----:B------:R-:W-:Y:S01]  /*99c0*/  @P1 LOP3.LUT P2, RZ, R11, 0x7fffffff, RZ, 0xc0, !PT ;  /* 0x7fffffff0bff1812 */ /* 0x000fe2000784c0ff */
[----:B------:R-:W-:-:S06]  /*99d0*/  @P1 IMAD.MOV.U32 R9, RZ, RZ, 0x7ff00000 ;  /* 0x7ff00000ff091424 */ /* 0x000fcc00078e00ff */
[----:B------:R-:W-:-:S10]  /*99e0*/  @P1 DFMA R8, R10, R8, +INF ;  /* 0x7ff000000a08142b */ /* 0x000fd40000000008 */
[----:B------:R-:W-:Y:S02]  /*99f0*/  @P1 FSEL R8, R8, RZ, P2 ;  /* 0x000000ff08081208 */ /* 0x000fe40001000000 */
[----:B------:R-:W-:Y:S01]  /*9a00*/  @P1 FSEL R9, R9, -QNAN , P2 ;  /* 0xfff0000009091808 */ /* 0x000fe20001000000 */
[----:B------:R-:W-:Y:S06]  /*9a10*/  @P1 BRA `(.L_x_3439) ;  /* 0x0000000400d41947 */ /* 0x000fec0003800000 */
        /* <DEDUP_REMOVED lines=63> */
.L_x_3438:
        /* <DEDUP_REMOVED lines=21> */
[----:B-----5:R-:W-:Y:S05]  /*9f60*/  CALL.REL.NOINC `($__internal_3_$__cuda_sm20_div_rn_f64_full) ;  /* 0x00000080001c7944 */ /* 0x020fea0003c00000 */
[----:B------:R-:W-:Y:S02]  /*9f70*/  IMAD.MOV.U32 R3, RZ, RZ, R2 ;  /* 0x000000ffff037224 */ /* 0x000fe400078e0002 */
[----:B------:R-:W-:-:S07]  /*9f80*/  IMAD.MOV.U32 R2, RZ, RZ, R0 ;  /* 0x000000ffff027224 */ /* 0x000fce00078e0000 */
.L_x_3441:
[----:B------:R-:W-:Y:S05]  /*9f90*/  BSYNC.RECONVERGENT B3 ;  /* 0x0000000000037941 */ /* 0x000fea0003800200 */
.L_x_3440:
        /* <DEDUP_REMOVED lines=29> */
.L_x_3439:
[----:B------:R-:W-:Y:S05]  /*a170*/  BSYNC.RECONVERGENT B2 ;  /* 0x0000000000027941 */ /* 0x000fea0003800200 */
.L_x_3437:
        /* <DEDUP_REMOVED lines=70> */
.L_x_3443:
        /* <DEDUP_REMOVED lines=35> */
.L_x_3444:
[----:B------:R-:W-:Y:S05]  /*a810*/  BSYNC.RECONVERGENT B0 ;  /* 0x0000000000007941 */ /* 0x000fea0003800200 */
.L_x_3442:
        /* <DEDUP_REMOVED lines=13> */
[----:B-----5:R-:W-:Y:S05]  /*a8f0*/  CALL.REL.NOINC `($__internal_2_$__cuda_sm20_dblrcp_rn_slowpath_v3) ;  /* 0x0000007400147944 */ /* 0x020fea0003c00000 */
.L_x_3446:
[----:B------:R-:W-:Y:S05]  /*a900*/  BSYNC.RECONVERGENT B0 ;  /* 0x0000000000007941 */ /* 0x000fea0003800200 */
.L_x_3445:
[----:B------:R-:W-:Y:S02]  /*a910*/  DMUL R6, R6, R24 ;  /* 0x0000001806067228 */ /* 0x000fe40000000000 */
[----:B------:R-:W-:-:S08]  /*a920*/  DFMA R2, -R12, R12, 1 ;  /* 0x3ff000000c02742b */ /* 0x000fd0000000010c */
[----:B------:R-:W-:-:S08]  /*a930*/  DFMA R2, R6, R2, R12 ;  /* 0x000000020602722b */ /* 0x000fd0000000000c */
[----:B------:R-:W-:-:S11]  /*a940*/  DMUL R28, R2, R28 ;  /* 0x0000001c021c7228 */ /* 0x000fd60000000000 */
.L_x_3432:
[----:B------:R-:W-:Y:S05]  /*a950*/  BSYNC.RECONVERGENT B1 ;  /* 0x0000000000017941 */ /* 0x000fea0003800200 */
.L_x_3431:
        /* <DEDUP_REMOVED lines=9> */
[----:B------:R-:W-:Y:S01]  /*a9f0*/  BSSY.RECONVERGENT B0, `(.L_x_3449) ;  /* 0x0000050000007945 */ /* 0x000fe20003800200 */
[----:B------:R-:W-:Y:S01]  /*aa00*/  IMAD.MOV.U32 R7, RZ, RZ, 0x3ff71547 ;  /* 0x3ff71547ff077424 */ /* 0x000fe200078e00ff */
[----:B-----5:R-:W-:Y:S01]  /*aa10*/  FSETP.GEU.FTZ.AND P2, PT, |R19|, 4.1917929649353027344, PT ;  /* 0x4086232b1300780b */ /* 0x020fe20003f5e200 */
[----:B------:R-:W-:Y:S02]  /*aa20*/  IMAD.MOV.U32 R8, RZ, RZ, 0x652b82fe ;  /* 0x652b82feff087424 */ /* 0x000fe400078e00ff */
[----:B------:R-:W-:Y:S02]  /*aa30*/  IMAD.MOV.U32 R9, RZ, RZ, 0x3ff71547 ;  /* 0x3ff71547ff097424 */ /* 0x000fe400078e00ff */
[C---:B------:R-:W-:Y:S01]  /*aa40*/  DFMA R6, R18.reuse, -R6, 6.75539944105574400000e+15 ;  /* 0x433800001206742b */ /* 0x040fe20000000806 */
[----:B------:R-:W-:Y:S02]  /*aa50*/  IMAD.MOV.U32 R2, RZ, RZ, -0x105c611 ;  /* 0xfefa39efff027424 */ /* 0x000fe400078e00ff */
[----:B------:R-:W-:Y:S01]  /*aa60*/  IMAD.MOV.U32 R3, RZ, RZ, 0x3fe62e42 ;  /* 0x3fe62e42ff037424 */ /* 0x000fe200078e00ff */
[----:B------:R-:W-:Y:S01]  /*aa70*/  DFMA R8, R18, R8, 6.75539944105574400000e+15 ;  /* 0x433800001208742b */ /* 0x000fe20000000008 */
[----:B------:R-:W-:-:S02]  /*aa80*/  IMAD.MOV.U32 R22, RZ, RZ, 0x3b39803f ;  /* 0x3b39803fff167424 */ /* 0x000fc400078e00ff */
[----:B------:R-:W-:Y:S01]  /*aa90*/  IMAD.MOV.U32 R23, RZ, RZ, 0x3c7abc9e ;  /* 0x3c7abc9eff177424 */ /* 0x000fe200078e00ff */
[----:B------:R-:W-:Y:S01]  /*aaa0*/  DADD R10, R6, -6.75539944105574400000e+15 ;  /* 0xc3380000060a7429 */ /* 0x000fe20000000000 */
[----:B--2---:R-:W-:Y:S02]  /*aab0*/  IMAD.MOV.U32 R24, RZ, RZ, 0x69ce2bdf ;  /* 0x69ce2bdfff187424 */ /* 0x004fe400078e00ff */
[----:B------:R-:W-:Y:S01]  /*aac0*/  IMAD.MOV.U32 R25, RZ, RZ, 0x3e5ade15 ;  /* 0x3e5ade15ff197424 */ /* 0x000fe200078e00ff */
[----:B------:R-:W-:-:S04]  /*aad0*/  DADD R14, R8, -6.75539944105574400000e+15 ;  /* 0xc3380000080e7429 */ /* 0x000fc80000000000 */
[----:B------:R-:W-:-:S04]  /*aae0*/  DFMA R12, R10, -R2, -R18 ;  /* 0x800000020a0c722b */ /* 0x000fc80000000812 */
[----:B------:R-:W-:-:S04]  /*aaf0*/  DFMA R20, R14, -R2, R18 ;  /* 0x800000020e14722b */ /* 0x000fc80000000012 */
[----:B------:R-:W-:-:S04]  /*ab00*/  DFMA R10, R10, -R22, R12 ;  /* 0x800000160a0a722b */ /* 0x000fc8000000000c */
[----:B------:R-:W-:Y:S01]  /*ab10*/  DFMA R12, R14, -R22, R20 ;  /* 0x800000160e0c722b */ /* 0x000fe20000000014 */
[----:B------:R-:W-:Y:S02]  /*ab20*/  IMAD.MOV.U32 R20, RZ, RZ, -0x35dec16 ;  /* 0xfca213eaff147424 */ /* 0x000fe400078e00ff */
[----:B------:R-:W-:Y:S02]  /*ab30*/  IMAD.MOV.U32 R21, RZ, RZ, 0x3e928af3 ;  /* 0x3e928af3ff157424 */ /* 0x000fe400078e00ff */
[----:B------:R-:W-:Y:S02]  /*ab40*/  IMAD.MOV.U32 R22, RZ, RZ, 0x62401315 ;  /* 0x62401315ff167424 */ /* 0x000fe400078e00ff */
[----:B------:R-:W-:Y:S02]  /*ab50*/  IMAD.MOV.U32 R23, RZ, RZ, 0x3ec71dee ;  /* 0x3ec71deeff177424 */ /* 0x000fe400078e00ff */
        /* <DEDUP_REMOVED lines=35> */
[----:B------:R-:W-:Y:S02]  /*ad90*/  IMAD.MOV.U32 R0, RZ, RZ, R23 ;  /* 0x000000ffff007224 */ /* 0x000fe400078e0017 */
[----:B------:R-:W-:Y:S02]  /*ada0*/  DFMA R14, R10, R14, 1 ;  /* 0x3ff000000a0e742b */ /* 0x000fe4000000000e */
[----:B------:R-:W-:Y:S01]  /*adb0*/  DFMA R12, R12, R20, 1 ;  /* 0x3ff000000c0c742b */ /* 0x000fe20000000014 */
[----:B------:R-:W-:-:S07]  /*adc0*/  FSETP.GEU.FTZ.AND P0, PT, |R0|, 4.1917929649353027344, PT ;  /* 0x4086232b0000780b */ /* 0x000fce0003f1e200 */
[----:B------:R-:W-:Y:S02]  /*add0*/  IMAD R23, R6, 0x100000, R15 ;  /* 0x0010000006177824 */ /* 0x000fe400078e020f */
[----:B------:R-:W-:Y:S02]  /*ade0*/  IMAD R21, R8, 0x100000, R13 ;  /* 0x0010000008157824 */ /* 0x000fe400078e020d */
        /* <DEDUP_REMOVED lines=13> */
[----:B------:R-:W-:Y:S01]  /*aec0*/  @!P1 LEA R11, R6, 0x3ff00000, 0x14 ;  /* 0x3ff00000060b9811 */ /* 0x000fe200078ea0ff */
[----:B------:R-:W-:-:S06]  /*aed0*/  @!P1 IMAD.MOV.U32 R6, RZ, RZ, R14 ;  /* 0x000000ffff069224 */ /* 0x000fcc00078e000e */
[----:B------:R-:W-:-:S11]  /*aee0*/  @!P1 DMUL R22, R6, R10 ;  /* 0x0000000a06169228 */ /* 0x000fd60000000000 */
.L_x_3450:
[----:B------:R-:W-:Y:S05]  /*aef0*/  BSYNC.RECONVERGENT B0 ;  /* 0x0000000000007941 */ /* 0x000fea0003800200 */
.L_x_3449:
        /* <DEDUP_REMOVED lines=11> */
[----:B------:R-:W-:Y:S01]  /*afb0*/  @!P0 LEA R7, R6, 0x3ff00000, 0x14 ;  /* 0x3ff0000006078811 */ /* 0x000fe200078ea0ff */
[----:B------:R-:W-:-:S06]  /*afc0*/  @!P0 IMAD.MOV.U32 R6, RZ, RZ, RZ ;  /* 0x000000ffff068224 */ /* 0x000fcc00078e00ff */
[----:B------:R-:W-:-:S11]  /*afd0*/  @!P0 DMUL R20, R12, R6 ;  /* 0x000000060c148228 */ /* 0x000fd60000000000 */
.L_x_3452:
[----:B------:R-:W-:Y:S05]  /*afe0*/  BSYNC.RECONVERGENT B0 ;  /* 0x0000000000007941 */ /* 0x000fea0003800200 */
.L_x_3451:
        /* <DEDUP_REMOVED lines=32> */
[----:B----4-:R-:W-:Y:S01]  /*b1f0*/  IMAD.MOV.U32 R27, RZ, RZ, 0x43300000 ;  /* 0x43300000ff1b7424 */ /* 0x010fe200078e00ff */
        /* <DEDUP_REMOVED lines=53> */
.L_x_3454:
        /* <DEDUP_REMOVED lines=21> */
[----:B----4-:R-:W-:Y:S05]  /*b6a0*/  CALL.REL.NOINC `($__internal_3_$__cuda_sm20_div_rn_f64_full) ;  /* 0x00000068004c7944 */ /* 0x010fea0003c00000 */
[----:B------:R-:W-:Y:S02]  /*b6b0*/  IMAD.MOV.U32 R3, RZ, RZ, R2 ;  /* 0x000000ffff037224 */ /* 0x000fe400078e0002 */
[----:B------:R-:W-:-:S07]  /*b6c0*/  IMAD.MOV.U32 R2, RZ, RZ, R0 ;  /* 0x000000ffff027224 */ /* 0x000fce00078e0000 */
.L_x_3457:
[----:B------:R-:W-:Y:S05]  /*b6d0*/  BSYNC.RECONVERGENT B3 ;  /* 0x0000000000037941 */ /* 0x000fea0003800200 */
.L_x_3456:
        /* <DEDUP_REMOVED lines=29> */
.L_x_3455:
[----:B------:R-:W-:Y:S05]  /*b8b0*/  BSYNC.RECONVERGENT B2 ;  /* 0x0000000000027941 */ /* 0x000fea0003800200 */
.L_x_3453:
        /* <DEDUP_REMOVED lines=70> */
.L_x_3459:
        /* <DEDUP_REMOVED lines=35> */
.L_x_3460:
[----:B------:R-:W-:Y:S05]  /*bf50*/  BSYNC.RECONVERGENT B0 ;  /* 0x0000000000007941 */ /* 0x000fea0003800200 */
.L_x_3458:
        /* <DEDUP_REMOVED lines=12> */
[----:B------:R-:W-:Y:S01]  /*c020*/  MOV R0, 0xc060 ;  /* 0x0000c06000007802 */ /* 0x000fe20000000f00 */
[----:B------:R-:W-:Y:S02]  /*c030*/  IMAD.MOV.U32 R21, RZ, RZ, R23 ;  /* 0x000000ffff157224 */ /* 0x000fe400078e0017 */
[----:B------:R-:W-:-:S07]  /*c040*/  VIADD R8, R8, 0xfff00000 ;  /* 0xfff0000008087836 */ /* 0x000fce0000000000 */
[----:B----4-:R-:W-:Y:S05]  /*c050*/  CALL.REL.NOINC `($__internal_2_$__cuda_sm20_dblrcp_rn_slowpath_v3) ;  /* 0x0000005c003c7944 */ /* 0x010fea0003c00000 */
.L_x_3462:
[----:B------:R-:W-:Y:S05]  /*c060*/  BSYNC.RECONVERGENT B0 ;  /* 0x0000000000007941 */ /* 0x000fea0003800200 */
.L_x_3461:
[----:B------:R-:W-:Y:S02]  /*c070*/  DMUL R6, R6, R18 ;  /* 0x0000001206067228 */ /* 0x000fe40000000000 */
[----:B------:R-:W-:-:S08]  /*c080*/  DFMA R2, -R12, R12, 1 ;  /* 0x3ff000000c02742b */ /* 0x000fd0000000010c */
[----:B------:R-:W-:-:S08]  /*c090*/  DFMA R2, R6, R2, R12 ;  /* 0x000000020602722b */ /* 0x000fd0000000000c */
[----:B------:R-:W-:-:S11]  /*c0a0*/  DMUL R24, R2, R30 ;  /* 0x0000001e02187228 */ /* 0x000fd60000000000 */
.L_x_3448:
[----:B------:R-:W-:Y:S05]  /*c0b0*/  BSYNC.RECONVERGENT B1 ;  /* 0x0000000000017941 */ /* 0x000fea0003800200 */
.L_x_3447:
[----:B-----5:R-:W0:Y:S01]  /*c0c0*/  S2R R23, SR_CTAID.X ;  /* 0x0000000000177919 */ /* 0x020e220000002500 */
[----:B------:R-:W0:Y:S01]  /*c0d0*/  LDC R22, c[0x0][0x380] ;  /* 0x0000e000ff167b82 */ /* 0x000e220000000800 */
[----:B------:R-:W-:Y:S01]  /*c0e0*/  BSSY.RECONVERGENT B1, `(.L_x_3463) ;  /* 0x0000170000017945 */ /* 0x000fe20003800200 */
[----:B--2-4-:R-:W1:Y:S01]  /*c0f0*/  S2R R26, SR_TID.X ;  /* 0x00000000001a7919 */ /* 0x014e620000002100 */
[----:B0-----:R-:W-:Y:S02]  /*c100*/  IMAD R22, R23, -0x200, R22 ;  /* 0xfffffe0017167824 */ /* 0x001fe400078e0216 */
[----:B-1----:R-:W-:-:S05]  /*c110*/  VIADD R3, R26, 0x180 ;  /* 0x000001801a037836 */ /* 0x002fca0000000000 */
[----:B------:R-:W-:-:S13]  /*c120*/  ISETP.GE.AND P0, PT, R3, R22, PT ;  /* 0x000000160300720c */ /* 0x000fda0003f06270 */
[----:B------:R-:W-:Y:S05]  /*c130*/  @P0 BRA `(.L_x_3464) ;  /* 0x0000001400a80947 */ /* 0x000fea0003800000 */
[----:B------:R-:W-:Y:S01]  /*c140*/  IMAD.MOV.U32 R6, RZ, RZ, 0x652b82fe ;  /* 0x652b82feff067424 */ /* 0x000fe200078e00ff */
[----:B------:R-:W-:Y:S01]  /*c150*/  BSSY.RECONVERGENT B0, `(.L_x_3465) ;  /* 0x000004f000007945 */ /* 0x000fe20003800200 */
[----:B------:R-:W-:Y:S01]  /*c160*/  IMAD.MOV.U32 R7, RZ, RZ, 0x3ff71547 ;  /* 0x3ff71547ff077424 */ /* 0x000fe200078e00ff */
[----:B------:R-:W-:Y:S01]  /*c170*/  FSETP.GEU.FTZ.AND P2, PT, |R17|, 4.1917929649353027344, PT ;  /* 0x4086232b1100780b */ /* 0x000fe20003f5e200 */
        /* <DEDUP_REMOVED lines=9> */
[----:B------:R-:W-:Y:S02]  /*c210*/  IMAD.MOV.U32 R30, RZ, RZ, 0x69ce2bdf ;  /* 0x69ce2bdfff1e7424 */ /* 0x000fe400078e00ff */
        /* <DEDUP_REMOVED lines=66> */
.L_x_3466:
[----:B------:R-:W-:Y:S05]  /*c640*/  BSYNC.RECONVERGENT B0 ;  /* 0x0000000000007941 */ /* 0x000fea0003800200 */
.L_x_3465:
        /* <DEDUP_REMOVED lines=14> */
.L_x_3468:
[----:B------:R-:W-:Y:S05]  /*c730*/  BSYNC.RECONVERGENT B0 ;  /* 0x0000000000007941 */ /* 0x000fea0003800200 */
.L_x_3467:
        /* <DEDUP_REMOVED lines=86> */
.L_x_3470:
        /* <DEDUP_REMOVED lines=21> */
[----:B------:R-:W-:Y:S05]  /*cdf0*/  CALL.REL.NOINC `($__internal_3_$__cuda_sm20_div_rn_f64_full) ;  /* 0x0000005000787944 */ /* 0x000fea0003c00000 */
[----:B------:R-:W-:Y:S02]  /*ce00*/  IMAD.MOV.U32 R3, RZ, RZ, R2 ;  /* 0x000000ffff037224 */ /* 0x000fe400078e0002 */
[----:B------:R-:W-:-:S07]  /*ce10*/  IMAD.MOV.U32 R2, RZ, RZ, R0 ;  /* 0x000000ffff027224 */ /* 0x000fce00078e0000 */
.L_x_3473:
[----:B------:R-:W-:Y:S05]  /*ce20*/  BSYNC.RECONVERGENT B3 ;  /* 0x0000000000037941 */ /* 0x000fea0003800200 */
.L_x_3472:
        /* <DEDUP_REMOVED lines=29> */
.L_x_3471:
[----:B------:R-:W-:Y:S05]  /*d000*/  BSYNC.RECONVERGENT B2 ;  /* 0x0000000000027941 */ /* 0x000fea0003800200 */
.L_x_3469:
        /* <DEDUP_REMOVED lines=70> */
.L_x_3475:
        /* <DEDUP_REMOVED lines=35> */
.L_x_3476:
[----:B------:R-:W-:Y:S05]  /*d6a0*/  BSYNC.RECONVERGENT B0 ;  /* 0x0000000000007941 */ /* 0x000fea0003800200 */
.L_x_3474:
        /* <DEDUP_REMOVED lines=13> */
[----:B------:R-:W-:Y:S05]  /*d780*/  CALL.REL.NOINC `($__internal_2_$__cuda_sm20_dblrcp_rn_slowpath_v3) ;  /* 0x0000004400707944 */ /* 0x000fea0003c00000 */
.L_x_3478:
[----:B------:R-:W-:Y:S05]  /*d790*/  BSYNC.RECONVERGENT B0 ;  /* 0x0000000000007941 */ /* 0x000fea0003800200 */
.L_x_3477:
[----:B------:R-:W-:Y:S02]  /*d7a0*/  DMUL R6, R6, R16 ;  /* 0x0000001006067228 */ /* 0x000fe40000000000 */
[----:B------:R-:W-:-:S08]  /*d7b0*/  DFMA R2, -R12, R12, 1 ;  /* 0x3ff000000c02742b */ /* 0x000fd0000000010c */
[----:B------:R-:W-:-:S08]  /*d7c0*/  DFMA R2, R6, R2, R12 ;  /* 0x000000020602722b */ /* 0x000fd0000000000c */
[----:B------:R-:W-:-:S11]  /*d7d0*/  DMUL R16, R2, R32 ;  /* 0x0000002002107228 */ /* 0x000fd60000000000 */
.L_x_3464:
[----:B------:R-:W-:Y:S05]  /*d7e0*/  BSYNC.RECONVERGENT B1 ;  /* 0x0000000000017941 */ /* 0x000fea0003800200 */
.L_x_3463:
[----:B------:R-:W0:Y:S01]  /*d7f0*/  LDC.U8 R18, c[0x0][0x3b0] ;  /* 0x0000ec00ff127b82 */ /* 0x000e220000000000 */
[----:B------:R-:W-:Y:S01]  /*d800*/  ISETP.GE.AND P0, PT, R26, R22, PT ;  /* 0x000000161a00720c */ /* 0x000fe20003f06270 */
[----:B------:R-:W-:Y:S01]  /*d810*/  BSSY.RECONVERGENT B6, `(.L_x_3479) ;  /* 0x0000116000067945 */ /* 0x000fe20003800200 */
[----:B------:R-:W-:-:S11]  /*d820*/  IMAD.MOV.U32 R19, RZ, RZ, R26 ;  /* 0x000000ffff137224 */ /* 0x000fd600078e001a */
[----:B------:R-:W-:Y:S05]  /*d830*/  @P0 BRA `(.L_x_3480) ;  /* 0x00000010004c0947 */ /* 0x000fea0003800000 */
[----:B------:R-:W1:Y:S01]  /*d840*/  LDCU UR4, c[0x0][0x3b4] ;  /* 0x00007680ff0477ac */ /* 0x000e620008000800 */
[----:B------:R-:W2:Y:S01]  /*d850*/  LDC.64 R2, c[0x0][0x388] ;  /* 0x0000e200ff027b82 */ /* 0x000ea20000000a00 */
[----:B------:R-:W-:Y:S01]  /*d860*/  IMAD R0, R23, 0x200, R26 ;  /* 0x0000020017007824 */ /* 0x000fe200078e021a */
[----:B0-----:R-:W-:Y:S01]  /*d870*/  PRMT R6, R18, 0x9910, RZ ;  /* 0x0000991012067816 */ /* 0x001fe200000000ff */
[----:B------:R-:W-:Y:S02]  /*d880*/  VIADD R19, R26, 0x80 ;  /* 0x000000801a137836 */ /* 0x000fe40000000000 */
[----:B-1----:R-:W-:Y:S02]  /*d890*/  IMAD R7, R0, UR4, RZ ;  /* 0x0000000400077c24 */ /* 0x002fe4000f8e02ff */
        /* <DEDUP_REMOVED lines=13> */
[----:B------:R-:W0:Y:S02]  /*d970*/  F2I.F64.TRUNC R5, R4 ;  /* 0x0000000400057311 */ /* 0x000e24000030d100 */
[----:B0-----:R0:W-:Y:S01]  /*d980*/  STG.E.U8 desc[UR36][R2.64], R5 ;  /* 0x0000000502007986 */ /* 0x0011e2000c101124 */
[----:B------:R-:W-:Y:S05]  /*d990*/  BRA `(.L_x_3480) ;  /* 0x0000000c00f47947 */ /* 0x000fea0003800000 */
.L_x_3484:
[----:B------:R-:W0:Y:S02]  /*d9a0*/  F2I.S64.F64.TRUNC R4, R4 ;  /* 0x0000000400047311 */ /* 0x000e24000030d900 */
[----:B0-----:R-:W-:-:S05]  /*d9b0*/  IMAD.MOV.U32 R7, RZ, RZ, R4 ;  /* 0x000000ffff077224 */ /* 0x001fca00078e0004 */
[----:B------:R0:W-:Y:S01]  /*d9c0*/  STG.E.U8 desc[UR36][R2.64], R7 ;  /* 0x0000000702007986 */ /* 0x0001e2000c101124 */
[----:B------:R-:W-:Y:S05]  /*d9d0*/  BRA `(.L_x_3480) ;  /* 0x0000000c00e47947 */ /* 0x000fea0003800000 */
.L_x_3483:
[----:B------:R-:W-:-:S13]  /*d9e0*/  ISETP.NE.AND P0, PT, R0, 0x2, PT ;  /* 0x000000020000780c */ /* 0x000fda0003f05270 */
[----:B------:R-:W-:Y:S05]  /*d9f0*/  @!P0 BRA `(.L_x_3486) ;  /* 0x0000000000288947 */ /* 0x000fea0003800000 */
[----:B------:R-:W-:-:S13]  /*da00*/  ISETP.NE.AND P0, PT, R0, 0x3, PT ;  /* 0x000000030000780c */ /* 0x000fda0003f05270 */
[----:B------:R-:W-:Y:S05]  /*da10*/  @!P0 BRA `(.L_x_3487) ;  /* 0x0000000000148947 */ /* 0x000fea0003800000 */
[----:B------:R-:W-:-:S13]  /*da20*/  ISETP.NE.AND P0, PT, R0, 0x4, PT ;  /* 0x000000040000780c */ /* 0x000fda0003f05270 */
[----:B------:R-:W-:Y:S05]  /*da30*/  @P0 BRA `(.L_x_3485) ;  /* 0x0000000c00240947 */ /* 0x000fea0003800000 */
[----:B------:R-:W0:Y:S02]  /*da40*/  F2I.S64.F64.TRUNC R4, R4 ;  /* 0x0000000400047311 */ /* 0x000e24000030d900 */
[----:B0-----:R0:W-:Y:S01]  /*da50*/  STG.E.64 desc[UR36][R2.64], R4 ;  /* 0x0000000402007986 */ /* 0x0011e2000c101b24 */
[----:B------:R-:W-:Y:S05]  /*da60*/  BRA `(.L_x_3480) ;  /* 0x0000000c00c07947 */ /* 0x000fea0003800000 */
.L_x_3487:
[----:B------:R-:W0:Y:S02]  /*da70*/  F2I.F64.TRUNC R5, R4 ;  /* 0x0000000400057311 */ /* 0x000e24000030d100 */
[----:B0-----:R0:W-:Y:S01]  /*da80*/  STG.E desc[UR36][R2.64], R5 ;  /* 0x0000000502007986 */ /* 0x0011e2000c101924 */
[----:B------:R-:W-:Y:S05]  /*da90*/  BRA `(.L_x_3480) ;  /* 0x0000000c00b47947 */ /* 0x000fea0003800000 */
.L_x_3486:
[----:B------:R-:W0:Y:S02]  /*daa0*/  F2I.F64.TRUNC R5, R4 ;  /* 0x0000000400057311 */ /* 0x000e24000030d100 */
[----:B0-----:R0:W-:Y:S01]  /*dab0*/  STG.E.U16 desc[UR36][R2.64], R5 ;  /* 0x0000000502007986 */ /* 0x0011e2000c101524 */
[----:B------:R-:W-:Y:S05]  /*dac0*/  BRA `(.L_x_3480) ;  /* 0x0000000c00a87947 */ /* 0x000fea0003800000 */
.L_x_3482:
[----:B------:R-:W-:-:S13]  /*dad0*/  ISETP.GT.AND P0, PT, R0, 0x6, PT ;  /* 0x000000060000780c */ /* 0x000fda0003f04270 */
[----:B------:R-:W-:Y:S05]  /*dae0*/  @P0 BRA `(.L_x_3488) ;  /* 0x00000000004c0947 */ /* 0x000fea0003800000 */
[----:B------:R-:W-:-:S13]  /*daf0*/  ISETP.NE.AND P0, PT, R0, 0x5, PT ;  /* 0x000000050000780c */ /* 0x000fda0003f05270 */
[----:B------:R-:W-:Y:S05]  /*db00*/  @!P0 BRA `(.L_x_3489) ;  /* 0x0000000000248947 */ /* 0x000fea0003800000 */
[----:B------:R-:W-:-:S13]  /*db10*/  ISETP.NE.AND P0, PT, R0, 0x6, PT ;  /* 0x000000060000780c */ /* 0x000fda0003f05270 */
[----:B------:R-:W-:Y:S05]  /*db20*/  @P0 BRA `(.L_x_3485) ;  /* 0x0000000800e80947 */ /* 0x000fea0003800000 */
[----:B------:R-:W-:Y:S01]  /*db30*/  UMOV UR4, 0xf0000000 ;  /* 0xf000000000047882 */ /* 0x000fe20000000000 */
[----:B------:R-:W-:Y:S01]  /*db40*/  UMOV UR5, 0x380fffff ;  /* 0x380fffff00057882 */ /* 0x000fe20000000000 */
[----:B------:R-:W0:Y:S01]  /*db50*/  F2F.F32.F64 R7, R4 ;  /* 0x0000000400077310 */ /* 0x000e220000301000 */
[----:B------:R-:W-:-:S14]  /*db60*/  DSETP.GEU.AND P0, PT, |R4|, UR4, PT ;  /* 0x0000000404007e2a */ /* 0x000fdc000bf0e200 */
[----:B0-----:R-:W-:-:S05]  /*db70*/  @!P0 FMUL R7, R7, 1.175494350822287508e-38 ;  /* 0x0080000007078820 */ /* 0x001fca0000400000 */
[----:B------:R0:W-:Y:S01]  /*db80*/  STG.E desc[UR36][R2.64], R7 ;  /* 0x0000000702007986 */ /* 0x0001e2000c101924 */
[----:B------:R-:W-:Y:S05]  /*db90*/  BRA `(.L_x_3480) ;  /* 0x0000000c00747947 */ /* 0x000fea0003800000 */
.L_x_3489:
        /* <DEDUP_REMOVED lines=8> */
.L_x_3488:
[----:B------:R-:W-:-:S13]  /*dc20*/  ISETP.NE.AND P0, PT, R0, 0x7, PT ;  /* 0x000000070000780c */ /* 0x000fda0003f05270 */
[----:B------:R-:W-:Y:S05]  /*dc30*/  @!P0 BRA `(.L_x_3490) ;  /* 0x0000000000548947 */ /* 0x000fea0003800000 */
[----:B------:R-:W-:-:S13]  /*dc40*/  ISETP.NE.AND P0, PT, R0, 0x8, PT ;  /* 0x000000080000780c */ /* 0x000fda0003f05270 */
[----:B------:R-:W-:Y:S05]  /*dc50*/  @!P0 BRA `(.L_x_3491) ;  /* 0x0000000000288947 */ /* 0x000fea0003800000 */
[----:B------:R-:W-:-:S13]  /*dc60*/  ISETP.NE.AND P0, PT, R0, 0x9, PT ;  /* 0x000000090000780c */ /* 0x000fda0003f05270 */
[----:B------:R-:W-:Y:S05]  /*dc70*/  @P0 BRA `(.L_x_3485) ;  /* 0x0000000800940947 */ /* 0x000fea0003800000 */
        /* <DEDUP_REMOVED lines=8> */
.L_x_3491:
        /* <DEDUP_REMOVED lines=9> */
.L_x_3490:
[----:B------:R0:W-:Y:S01]  /*dd90*/  STG.E.64 desc[UR36][R2.64], R4 ;  /* 0x0000000402007986 */ /* 0x0001e2000c101b24 */
[----:B------:R-:W-:Y:S05]  /*dda0*/  BRA `(.L_x_3480) ;  /* 0x0000000800f07947 */ /* 0x000fea0003800000 */
.L_x_3481:
        /* <DEDUP_REMOVED lines=8> */
[----:B------:R-:W-:-:S06]  /*de30*/  DSETP.NEU.AND P0, PT, R4, RZ, PT ;  /* 0x000000ff0400722a */ /* 0x000fcc0003f0d000 */
[----:B------:R-:W-:-:S05]  /*de40*/  SEL R5, RZ, 0x1, !P0 ;  /* 0x00000001ff057807 */ /* 0x000fca0004000000 */
[----:B------:R0:W-:Y:S01]  /*de50*/  STG.E.U8 desc[UR36][R2.64], R5 ;  /* 0x0000000502007986 */ /* 0x0001e2000c101124 */
[----:B------:R-:W-:Y:S05]  /*de60*/  BRA `(.L_x_3480) ;  /* 0x0000000800c07947 */ /* 0x000fea0003800000 */
.L_x_3494:
[----:B------:R-:W-:-:S05]  /*de70*/  CS2R R6, SRZ ;  /* 0x0000000000067805 */ /* 0x000fca000001ff00 */
[----:B------:R0:W-:Y:S01]  /*de80*/  STG.E.128 desc[UR36][R2.64], R4 ;  /* 0x0000000402007986 */ /* 0x0001e2000c101d24 */
[----:B------:R-:W-:Y:S05]  /*de90*/  BRA `(.L_x_3480) ;  /* 0x0000000800b47947 */ /* 0x000fea0003800000 */
.L_x_3493:
        /* <DEDUP_REMOVED lines=23> */
.L_x_3498:
[----:B------:R-:W-:Y:S05]  /*e010*/  BSYNC.RECONVERGENT B0 ;  /* 0x0000000000007941 */ /* 0x000fea0003800200 */
.L_x_3497:
[----:B------:R-:W-:-:S05]  /*e020*/  LOP3.LUT R7, R0, 0x80, R7, 0xf8, !PT ;  /* 0x0000008000077812 */ /* 0x000fca00078ef807 */
[----:B------:R0:W-:Y:S01]  /*e030*/  STG.E.U8 desc[UR36][R2.64], R7 ;  /* 0x0000000702007986 */ /* 0x0001e2000c101124 */
[----:B------:R-:W-:Y:S05]  /*e040*/  BRA `(.L_x_3480) ;  /* 0x0000000800487947 */ /* 0x000fea0003800000 */
.L_x_3496:
        /* <DEDUP_REMOVED lines=19> */
.L_x_3500:
[----:B------:R-:W-:Y:S05]  /*e180*/  BSYNC.RECONVERGENT B0 ;  /* 0x0000000000007941 */ /* 0x000fea0003800200 */
.L_x_3499:
[----:B------:R-:W-:-:S05]  /*e190*/  LOP3.LUT R7, R0, 0x80, R7, 0xf8, !PT ;  /* 0x0000008000077812 */ /* 0x000fca00078ef807 */
[----:B------:R0:W-:Y:S01]  /*e1a0*/  STG.E.U8 desc[UR36][R2.64], R7 ;  /* 0x0000000702007986 */ /* 0x0001e2000c101124 */
[----:B------:R-:W-:Y:S05]  /*e1b0*/  BRA `(.L_x_3480) ;  /* 0x0000000400ec7947 */ /* 0x000fea0003800000 */
.L_x_3495:
        /* <DEDUP_REMOVED lines=8> */
.L_x_3492:
        /* <DEDUP_REMOVED lines=8> */
[----:B------:R-:W0:Y:S02]  /*e2c0*/  F2I.U32.F64.TRUNC R5, R4 ;  /* 0x0000000400057311 */ /* 0x000e24000030d000 */
[----:B0-----:R0:W-:Y:S01]  /*e2d0*/  STG.E.U16 desc[UR36][R2.64], R5 ;  /* 0x0000000502007986 */ /* 0x0011e2000c101524 */
[----:B------:R-:W-:Y:S05]  /*e2e0*/  BRA `(.L_x_3480) ;  /* 0x0000000400a07947 */ /* 0x000fea0003800000 */
.L_x_3503:
        /* <DEDUP_REMOVED lines=17> */
.L_x_3506:
[----:B------:R-:W-:-:S04]  /*e400*/  SHF.R.U32.HI R0, RZ, 0x14, R7 ;  /* 0x00000014ff007819 */ /* 0x000fc80000011607 */
[----:B------:R-:W-:-:S04]  /*e410*/  LOP3.LUT R0, R0, 0x1, RZ, 0xc0, !PT ;  /* 0x0000000100007812 */ /* 0x000fc800078ec0ff */
[----:B------:R-:W-:-:S04]  /*e420*/  IADD3 R0, PT, PT, R7, 0x487ffff, R0 ;  /* 0x0487ffff07007810 */ /* 0x000fc80007ffe000 */
[----:B------:R-:W-:-:S04]  /*e430*/  SHF.R.U32.HI R0, RZ, 0x14, R0 ;  /* 0x00000014ff007819 */ /* 0x000fc80000011600 */
[----:B------:R-:W-:-:S07]  /*e440*/  LOP3.LUT R4, R0, 0xff, RZ, 0xc0, !PT ;  /* 0x000000ff00047812 */ /* 0x000fce00078ec0ff */
.L_x_3507:
[----:B------:R-:W-:-:S04]  /*e450*/  SHF.R.U32.HI R5, RZ, 0x18, R7 ;  /* 0x00000018ff057819 */ /* 0x000fc80000011607 */
[----:B------:R-:W-:-:S04]  /*e460*/  LOP3.LUT R4, R4, 0x80, R5, 0xf8, !PT ;  /* 0x0000008004047812 */ /* 0x000fc800078ef805 */
[----:B------:R-:W-:-:S07]  /*e470*/  PRMT R0, R4, 0x7610, R0 ;  /* 0x0000761004007816 */ /* 0x000fce0000000000 */
.L_x_3505:
[----:B------:R-:W-:Y:S05]  /*e480*/  BSYNC.RECONVERGENT B0 ;  /* 0x0000000000007941 */ /* 0x000fea0003800200 */
.L_x_3504:
[----:B------:R0:W-:Y:S01]  /*e490*/  STG.E.U8 desc[UR36][R2.64], R0 ;  /* 0x0000000002007986 */ /* 0x0001e2000c101124 */
[----:B------:R-:W-:Y:S05]  /*e4a0*/  BRA `(.L_x_3480) ;  /* 0x0000000400307947 */ /* 0x000fea0003800000 */
.L_x_3502:
        /* <DEDUP_REMOVED lines=17> */
.L_x_3510:
[----:B------:R-:W-:-:S04]  /*e5c0*/  SHF.R.U32.HI R0, RZ, 0x15, R7 ;  /* 0x00000015ff007819 */ /* 0x000fc80000011607 */
[----:B------:R-:W-:-:S04]  /*e5d0*/  LOP3.LUT R0, R0, 0x1, RZ, 0xc0, !PT ;  /* 0x0000000100007812 */ /* 0x000fc800078ec0ff */
[----:B------:R-:W-:-:S04]  /*e5e0*/  IADD3 R0, PT, PT, R7, 0x88fffff, R0 ;  /* 0x088fffff07007810 */ /* 0x000fc80007ffe000 */
[----:B------:R-:W-:-:S04]  /*e5f0*/  SHF.R.U32.HI R0, RZ, 0x15, R0 ;  /* 0x00000015ff007819 */ /* 0x000fc80000011600 */
[----:B------:R-:W-:-:S07]  /*e600*/  LOP3.LUT R4, R0, 0xff, RZ, 0xc0, !PT ;  /* 0x000000ff00047812 */ /* 0x000fce00078ec0ff */
.L_x_3511:
[----:B------:R-:W-:-:S04]  /*e610*/  SHF.R.U32.HI R5, RZ, 0x18, R7 ;  /* 0x00000018ff057819 */ /* 0x000fc80000011607 */
[----:B------:R-:W-:-:S04]  /*e620*/  LOP3.LUT R4, R4, 0x80, R5, 0xf8, !PT ;  /* 0x0000008004047812 */ /* 0x000fc800078ef805 */
[----:B------:R-:W-:-:S07]  /*e630*/  PRMT R0, R4, 0x7610, R0 ;  /* 0x0000761004007816 */ /* 0x000fce0000000000 */
.L_x_3509:
[----:B------:R-:W-:Y:S05]  /*e640*/  BSYNC.RECONVERGENT B0 ;  /* 0x0000000000007941 */ /* 0x000fea0003800200 */
.L_x_3508:
[----:B------:R4:W-:Y:S01]  /*e650*/  STG.E.U8 desc[UR36][R2.64], R0 ;  /* 0x0000000002007986 */ /* 0x0009e2000c101124 */
[----:B------:R-:W-:Y:S05]  /*e660*/  BRA `(.L_x_3480) ;  /* 0x0000000000c07947 */ /* 0x000fea0003800000 */
.L_x_3501:
[----:B------:R-:W-:-:S13]  /*e670*/  ISETP.NE.AND P0, PT, R0, 0x1c, PT ;  /* 0x0000001c0000780c */ /* 0x000fda0003f05270 */
[----:B------:R-:W-:Y:S05]  /*e680*/  @!P0 BRA `(.L_x_3512) ;  /* 0x0000000000b08947 */ /* 0x000fea0003800000 */
[----:B------:R-:W-:-:S13]  /*e690*/  ISETP.NE.AND P0, PT, R0, 0x1d, PT ;  /* 0x0000001d0000780c */ /* 0x000fda0003f05270 */
[----:B------:R-:W-:Y:S05]  /*e6a0*/  @!P0 BRA `(.L_x_3513) ;  /* 0x00000000009c8947 */ /* 0x000fea0003800000 */
[----:B------:R-:W-:-:S13]  /*e6b0*/  ISETP.NE.AND P0, PT, R0, 0x2c, PT ;  /* 0x0000002c0000780c */ /* 0x000fda0003f05270 */
[----:B------:R-:W-:Y:S05]  /*e6c0*/  @!P0 BRA `(.L_x_3514) ;  /* 0x0000000000448947 */ /* 0x000fea0003800000 */
.L_x_3485:
        /* <DEDUP_REMOVED lines=16> */
.L_x_3515:
[----:B------:R-:W-:Y:S05]  /*e7d0*/  BRA `(.L_x_3480) ;  /* 0x0000000000647947 */ /* 0x000fea0003800000 */
.L_x_3514:
[----:B------:R-:W-:Y:S01]  /*e7e0*/  UMOV UR4, 0xf0000000 ;  /* 0xf000000000047882 */ /* 0x000fe20000000000 */
[----:B------:R-:W-:Y:S01]  /*e7f0*/  UMOV UR5, 0x380fffff ;  /* 0x380fffff00057882 */ /* 0x000fe20000000000 */
[----:B------:R0:W1:Y:S01]  /*e800*/  F2F.F32.F64 R8, R4 ;  /* 0x0000000400087310 */ /* 0x0000620000301000 */
[----:B------:R-:W-:Y:S01]  /*e810*/  DSETP.GEU.AND P0, PT, |R4|, UR4, PT ;  /* 0x0000000404007e2a */ /* 0x000fe2000bf0e200 */
[----:B0-----:R-:W-:-:S13]  /*e820*/  IMAD.MOV.U32 R5, RZ, RZ, 0xff ;  /* 0x000000ffff057424 */ /* 0x001fda00078e00ff */
[----:B-1----:R-:W-:-:S05]  /*e830*/  @!P0 FMUL R8, R8, 1.175494350822287508e-38 ;  /* 0x0080000008088820 */ /* 0x002fca0000400000 */
        /* <DEDUP_REMOVED lines=14> */
.L_x_3513:
[----:B------:R-:W0:Y:S02]  /*e920*/  F2I.U64.F64.TRUNC R4, R4 ;  /* 0x0000000400047311 */ /* 0x000e24000030d800 */
[----:B0-----:R2:W-:Y:S01]  /*e930*/  STG.E.64 desc[UR36][R2.64], R4 ;  /* 0x0000000402007986 */ /* 0x0015e2000c101b24 */
[----:B------:R-:W-:Y:S05]  /*e940*/  BRA `(.L_x_3480) ;  /* 0x0000000000087947 */ /* 0x000fea0003800000 */
.L_x_3512:
[----:B------:R-:W0:Y:S02]  /*e950*/  F2I.U32.F64.TRUNC R5, R4 ;  /* 0x0000000400057311 */ /* 0x000e24000030d000 */
[----:B0-----:R1:W-:Y:S02]  /*e960*/  STG.E desc[UR36][R2.64], R5 ;  /* 0x0000000502007986 */ /* 0x0013e4000c101924 */
.L_x_3480:
[----:B------:R-:W-:Y:S05]  /*e970*/  BSYNC.RECONVERGENT B6 ;  /* 0x0000000000067941 */ /* 0x000fea0003800200 */
.L_x_3479:
[----:B------:R-:W-:Y:S01]  /*e980*/  ISETP.GE.AND P0, PT, R19, R22, PT ;  /* 0x000000161300720c */ /* 0x000fe20003f06270 */
[----:B------:R-:W-:-:S12]  /*e990*/  BSSY.RECONVERGENT B6, `(.L_x_3516) ;  /* 0x0000228000067945 */ /* 0x000fd80003800200 */
        /* <DEDUP_REMOVED lines=22> */
.L_x_3521:
[----:B------:R-:W0:Y:S02]  /*eb00*/  F2I.S64.F64.TRUNC R28, R28 ;  /* 0x0000001c001c7311 */ /* 0x000e24000030d900 */
[----:B0-----:R-:W-:-:S05]  /*eb10*/  IMAD.MOV.U32 R5, RZ, RZ, R28 ;  /* 0x000000ffff057224 */ /* 0x001fca00078e001c */
[----:B------:R0:W-:Y:S01]  /*eb20*/  STG.E.U8 desc[UR36][R2.64], R5 ;  /* 0x0000000502007986 */ /* 0x0001e2000c101124 */
[----:B------:R-:W-:Y:S05]  /*eb30*/  BRA `(.L_x_3523) ;  /* 0x0000000c00e07947 */ /* 0x000fea0003800000 */
.L_x_3520:
        /* <DEDUP_REMOVED lines=9> */
.L_x_3525:
[----:B------:R-:W0:Y:S02]  /*ebd0*/  F2I.F64.TRUNC R29, R28 ;  /* 0x0000001c001d7311 */ /* 0x000e24000030d100 */
[----:B0-----:R0:W-:Y:S01]  /*ebe0*/  STG.E desc[UR36][R2.64], R29 ;  /* 0x0000001d02007986 */ /* 0x0011e2000c101924 */
[----:B------:R-:W-:Y:S05]  /*ebf0*/  BRA `(.L_x_3523) ;  /* 0x0000000c00b07947 */ /* 0x000fea0003800000 */
.L_x_3524:
[----:B------:R-:W0:Y:S02]  /*ec00*/  F2I.F64.TRUNC R29, R28 ;  /* 0x0000001c001d7311 */ /* 0x000e24000030d100 */
[----:B0-----:R0:W-:Y:S01]  /*ec10*/  STG.E.U16 desc[UR36][R2.64], R29 ;  /* 0x0000001d02007986 */ /* 0x0011e2000c101524 */
[----:B------:R-:W-:Y:S05]  /*ec20*/  BRA `(.L_x_3523) ;  /* 0x0000000c00a47947 */ /* 0x000fea0003800000 */
.L_x_3519:
        /* <DEDUP_REMOVED lines=13> */
.L_x_3527:
        /* <DEDUP_REMOVED lines=8> */
.L_x_3526:
        /* <DEDUP_REMOVED lines=14> */
.L_x_3529:
        /* <DEDUP_REMOVED lines=9> */
.L_x_3528:
[----:B------:R0:W-:Y:S01]  /*eef0*/  STG.E.64 desc[UR36][R2.64], R28 ;  /* 0x0000001c02007986 */ /* 0x0001e2000c101b24 */
[----:B------:R-:W-:Y:S05]  /*ef00*/  BRA `(.L_x_3523) ;  /* 0x0000000800ec7947 */ /* 0x000fea0003800000 */
.L_x_3518:
        /* <DEDUP_REMOVED lines=13> */
.L_x_3533:
        /* <DEDUP_REMOVED lines=22> */
.L_x_3536:
[----:B------:R-:W-:-:S04]  /*f140*/  SHF.R.U32.HI R5, RZ, 0x18, R5 ;  /* 0x00000018ff057819 */ /* 0x000fc80000011605 */
[----:B------:R-:W-:-:S07]  /*f150*/  LOP3.LUT R0, R0, 0x80, R5, 0xf8, !PT ;  /* 0x0000008000007812 */ /* 0x000fce00078ef805 */
.L_x_3535:
[----:B------:R-:W-:Y:S05]  /*f160*/  BSYNC.RECONVERGENT B0 ;  /* 0x0000000000007941 */ /* 0x000fea0003800200 */
.L_x_3534:
[----:B------:R0:W-:Y:S01]  /*f170*/  STG.E.U8 desc[UR36][R2.64], R0 ;  /* 0x0000000002007986 */ /* 0x0001e2000c101124 */
[----:B------:R-:W-:Y:S05]  /*f180*/  BRA `(.L_x_3523) ;  /* 0x00000008004c7947 */ /* 0x000fea0003800000 */
.L_x_3532:
        /* <DEDUP_REMOVED lines=22> */
.L_x_3539:
[----:B------:R-:W-:-:S04]  /*f2f0*/  SHF.R.U32.HI R5, RZ, 0x18, R5 ;  /* 0x00000018ff057819 */ /* 0x000fc80000011605 */
[----:B------:R-:W-:-:S07]  /*f300*/  LOP3.LUT R0, R0, 0x80, R5, 0xf8, !PT ;  /* 0x0000008000007812 */ /* 0x000fce00078ef805 */
.L_x_3538:
[----:B------:R-:W-:Y:S05]  /*f310*/  BSYNC.RECONVERGENT B0 ;  /* 0x0000000000007941 */ /* 0x000fea0003800200 */
.L_x_3537:
[----:B------:R0:W-:Y:S01]  /*f320*/  STG.E.U8 desc[UR36][R2.64], R0 ;  /* 0x0000000002007986 */ /* 0x0001e2000c101124 */
[----:B------:R-:W-:Y:S05]  /*f330*/  BRA `(.L_x_3523) ;  /* 0x0000000400e07947 */ /* 0x000fea0003800000 */
.L_x_3531:
        /* <DEDUP_REMOVED lines=26> */
.L_x_3541:
[----:B------:R-:W0:Y:S02]  /*f4e0*/  F2I.U64.F64.TRUNC R28, R28 ;  /* 0x0000001c001c7311 */ /* 0x000e24000030d800 */
[----:B0-----:R0:W-:Y:S01]  /*f4f0*/  STG.E.64 desc[UR36][R2.64], R28 ;  /* 0x0000001c02007986 */ /* 0x0011e2000c101b24 */
[----:B------:R-:W-:Y:S05]  /*f500*/  BRA `(.L_x_3523) ;  /* 0x00000004006c7947 */ /* 0x000fea0003800000 */
.L_x_3540:
[----:B------:R-:W0:Y:S02]  /*f510*/  F2I.U32.F64.TRUNC R29, R28 ;  /* 0x0000001c001d7311 */ /* 0x000e24000030d000 */
[----:B0-----:R0:W-:Y:S01]  /*f520*/  STG.E desc[UR36][R2.64], R29 ;  /* 0x0000001d02007986 */ /* 0x0011e2000c101924 */
[----:B------:R-:W-:Y:S05]  /*f530*/  BRA `(.L_x_3523) ;  /* 0x0000000400607947 */ /* 0x000fea0003800000 */
.L_x_3530:
        /* <DEDUP_REMOVED lines=10> */
.L_x_3543:
[----:B------:R-:W-:-:S05]  /*f5e0*/  CS2R R30, SRZ ;  /* 0x00000000001e7805 */ /* 0x000fca000001ff00 */
[----:B------:R0:W-:Y:S01]  /*f5f0*/  STG.E.128 desc[UR36][R2.64], R28 ;  /* 0x0000001c02007986 */ /* 0x0001e2000c101d24 */
[----:B------:R-:W-:Y:S05]  /*f600*/  BRA `(.L_x_3523) ;  /* 0x00000004002c7947 */ /* 0x000fea0003800000 */
.L_x_3542:
[----:B------:R-:W-:-:S13]  /*f610*/  ISETP.NE.AND P0, PT, R0, 0xf, PT ;  /* 0x0000000f0000780c */ /* 0x000fda0003f05270 */
[----:B------:R-:W-:Y:S05]  /*f620*/  @!P0 BRA `(.L_x_3544) ;  /* 0x0000000400088947 */ /* 0x000fea0003800000 */
[----:B------:R-:W-:-:S13]  /*f630*/  ISETP.NE.AND P0, PT, R0, 0x17, PT ;  /* 0x000000170000780c */ /* 0x000fda0003f05270 */
[----:B------:R-:W-:Y:S05]  /*f640*/  @!P0 BRA `(.L_x_3545) ;  /* 0x0000000000a08947 */ /* 0x000fea0003800000 */
[----:B------:R-:W-:-:S13]  /*f650*/  ISETP.NE.AND P0, PT, R0, 0x18, PT ;  /* 0x000000180000780c */ /* 0x000fda0003f05270 */
[----:B------:R-:W-:Y:S05]  /*f660*/  @!P0 BRA `(.L_x_3546) ;  /* 0x0000000000448947 */ /* 0x000fea0003800000 */
.L_x_3522:
        /* <DEDUP_REMOVED lines=16> */
.L_x_3547:
[----:B------:R-:W-:Y:S05]  /*f770*/  BRA `(.L_x_3523) ;  /* 0x0000000000d07947 */ /* 0x000fea0003800000 */
.L_x_3546:
        /* <DEDUP_REMOVED lines=17> */
.L_x_3549:
[----:B------:R-:W-:Y:S05]  /*f890*/  BSYNC.RECONVERGENT B0 ;  /* 0x0000000000007941 */ /* 0x000fea0003800200 */
.L_x_3548:
[----:B------:R-:W-:-:S05]  /*f8a0*/  LOP3.LUT R5, R0, 0x80, R5, 0xf8, !PT ;  /* 0x0000008000057812 */ /* 0x000fca00078ef805 */
[----:B------:R0:W-:Y:S01]  /*f8b0*/  STG.E.U8 desc[UR36][R2.64], R5 ;  /* 0x0000000502007986 */ /* 0x0001e2000c101124 */
[----:B------:R-:W-:Y:S05]  /*f8c0*/  BRA `(.L_x_3523) ;  /* 0x00000000007c7947 */ /* 0x000fea0003800000 */
.L_x_3545:
        /* <DEDUP_REMOVED lines=16> */
.L_x_3551:
[----:B------:R-:W-:Y:S01]  /*f9d0*/  IMAD.MOV.U32 R0, RZ, RZ, 0x7f ;  /* 0x0000007fff007424 */ /* 0x000fe200078e00ff */
[----:B------:R-:W-:-:S04]  /*f9e0*/  ISETP.GT.U32.AND P0, PT, R4, 0x7f800000, PT ;  /* 0x7f8000000400780c */ /* 0x000fc80003f04070 */
[----:B------:R-:W-:-:S09]  /*f9f0*/  SEL R0, R0, 0x7c, P0 ;  /* 0x0000007c00007807 */ /* 0x000fd20000000000 */
.L_x_3552:
[----:B------:R-:W-:Y:S05]  /*fa00*/  BSYNC.RECONVERGENT B0 ;  /* 0x0000000000007941 */ /* 0x000fea0003800200 */
.L_x_3550:
[----:B------:R-:W-:-:S04]  /*fa10*/  SHF.R.U32.HI R5, RZ, 0x18, R5 ;  /* 0x00000018ff057819 */ /* 0x000fc80000011605 */
[----:B------:R-:W-:-:S05]  /*fa20*/  LOP3.LUT R5, R0, 0x80, R5, 0xf8, !PT ;  /* 0x0000008000057812 */ /* 0x000fca00078ef805 */
[----:B------:R0:W-:Y:S01]  /*fa30*/  STG.E.U8 desc[UR36][R2.64], R5 ;  /* 0x0000000502007986 */ /* 0x0001e2000c101124 */
[----:B------:R-:W-:Y:S05]  /*fa40*/  BRA `(.L_x_3523) ;  /* 0x00000000001c7947 */ /* 0x000fea0003800000 */
.L_x_3544:
[----:B------:R-:W-:Y:S01]  /*fa50*/  UMOV UR4, 0xf0000000 ;  /* 0xf000000000047882 */ /* 0x000fe20000000000 */
[----:B------:R-:W-:Y:S01]  /*fa60*/  UMOV UR5, 0x380fffff ;  /* 0x380fffff00057882 */ /* 0x000fe20000000000 */
[----:B------:R-:W0:Y:S01]  /*fa70*/  F2F.F32.F64 R0, R28 ;  /* 0x0000001c00007310 */ /* 0x000e220000301000 */
[----:B------:R-:W-:-:S14]  /*fa80*/  DSETP.GEU.AND P0, PT, |R28|, UR4, PT ;  /* 0x000000041c007e2a */ /* 0x000fdc000bf0e200 */
[----:B0-----:R-:W-:-:S05]  /*fa90*/  @!P0 FMUL R0, R0, 1.175494350822287508e-38 ;  /* 0x0080000000008820 */ /* 0x001fca0000400000 */
[----:B------:R-:W-:-:S05]  /*faa0*/  F2FP.BF16.F32.PACK_AB R0, RZ, R0 ;  /* 0x00000000ff00723e */ /* 0x000fca00000010ff */
[----:B------:R0:W-:Y:S02]  /*fab0*/  STG.E.U16 desc[UR36][R2.64], R0 ;  /* 0x0000000002007986 */ /* 0x0001e4000c101524 */
.L_x_3523:
        /* <DEDUP_REMOVED lines=24> */
.L_x_3556:
[----:B------:R-:W0:Y:S02]  /*fc40*/  F2I.S64.F64.TRUNC R24, R24 ;  /* 0x0000001800187311 */ /* 0x000e24000030d900 */
[----:B0-----:R-:W-:-:S05]  /*fc50*/  IMAD.MOV.U32 R5, RZ, RZ, R24 ;  /* 0x000000ffff057224 */ /* 0x001fca00078e0018 */
[----:B------:R1:W-:Y:S01]  /*fc60*/  STG.E.U8 desc[UR36][R2.64], R5 ;  /* 0x0000000502007986 */ /* 0x0003e2000c101124 */
[----:B------:R-:W-:Y:S05]  /*fc70*/  BRA `(.L_x_3558) ;  /* 0x0000000c00e07947 */ /* 0x000fea0003800000 */
.L_x_3555:
        /* <DEDUP_REMOVED lines=9> */
.L_x_3560:
[----:B------:R-:W0:Y:S02]  /*fd10*/  F2I.F64.TRUNC R25, R24 ;  /* 0x0000001800197311 */ /* 0x000e24000030d100 */
[----:B0-----:R3:W-:Y:S01]  /*fd20*/  STG.E desc[UR36][R2.64], R25 ;  /* 0x0000001902007986 */ /* 0x0017e2000c101924 */
[----:B------:R-:W-:Y:S05]  /*fd30*/  BRA `(.L_x_3558) ;  /* 0x0000000c00b07947 */ /* 0x000fea0003800000 */
.L_x_3559:
[----:B------:R-:W0:Y:S02]  /*fd40*/  F2I.F64.TRUNC R25, R24 ;  /* 0x0000001800197311 */ /* 0x000e24000030d100 */
[----:B0-----:R2:W-:Y:S01]  /*fd50*/  STG.E.U16 desc[UR36][R2.64], R25 ;  /* 0x0000001902007986 */ /* 0x0015e2000c101524 */
[----:B------:R-:W-:Y:S05]  /*fd60*/  BRA `(.L_x_3558) ;  /* 0x0000000c00a47947 */ /* 0x000fea0003800000 */
.L_x_3554:
        /* <DEDUP_REMOVED lines=13> */
.L_x_3562:
        /* <DEDUP_REMOVED lines=8> */
.L_x_3561:
        /* <DEDUP_REMOVED lines=14> */
.L_x_3564:
        /* <DEDUP_REMOVED lines=9> */
.L_x_3563:
[----:B------:R0:W-:Y:S01]  /*10030*/  STG.E.64 desc[UR36][R2.64], R24 ;  /* 0x0000001802007986 */ /* 0x0001e2000c101b24 */
[----:B------:R-:W-:Y:S05]  /*10040*/  BRA `(.L_x_3558) ;  /* 0x0000000800ec7947 */ /* 0x000fea0003800000 */
.L_x_3553:
        /* <DEDUP_REMOVED lines=13> */
.L_x_3568:
        /* <DEDUP_REMOVED lines=22> */
.L_x_3571:
[----:B------:R-:W-:-:S04]  /*10280*/  SHF.R.U32.HI R5, RZ, 0x18, R5 ;  /* 0x00000018ff057819 */ /* 0x000fc80000011605 */
[----:B------:R-:W-:-:S07]  /*10290*/  LOP3.LUT R0, R0, 0x80, R5, 0xf8, !PT ;  /* 0x0000008000007812 */ /* 0x000fce00078ef805 */
.L_x_3570:
[----:B------:R-:W-:Y:S05]  /*102a0*/  BSYNC.RECONVERGENT B0 ;  /* 0x0000000000007941 */ /* 0x000fea0003800200 */
.L_x_3569:
[----:B------:R0:W-:Y:S01]  /*102b0*/  STG.E.U8 desc[UR36][R2.64], R0 ;  /* 0x0000000002007986 */ /* 0x0001e2000c101124 */
[----:B------:R-:W-:Y:S05]  /*102c0*/  BRA `(.L_x_3558) ;  /* 0x00000008004c7947 */ /* 0x000fea0003800000 */
.L_x_3567:
        /* <DEDUP_REMOVED lines=22> */
.L_x_3574:
[----:B------:R-:W-:-:S04]  /*10430*/  SHF.R.U32.HI R5, RZ, 0x18, R5 ;  /* 0x00000018ff057819 */ /* 0x000fc80000011605 */
[----:B------:R-:W-:-:S07]  /*10440*/  LOP3.LUT R0, R0, 0x80, R5, 0xf8, !PT ;  /* 0x0000008000007812 */ /* 0x000fce00078ef805 */
.L_x_3573:
[----:B------:R-:W-:Y:S05]  /*10450*/  BSYNC.RECONVERGENT B0 ;  /* 0x0000000000007941 */ /* 0x000fea0003800200 */
.L_x_3572:
[----:B------:R0:W-:Y:S01]  /*10460*/  STG.E.U8 desc[UR36][R2.64], R0 ;  /* 0x0000000002007986 */ /* 0x0001e2000c101124 */
[----:B------:R-:W-:Y:S05]  /*10470*/  BRA `(.L_x_3558) ;  /* 0x0000000400e07947 */ /* 0x000fea0003800000 */
.L_x_3566:
        /* <DEDUP_REMOVED lines=26> */
.L_x_3576:
[----:B------:R-:W0:Y:S02]  /*10620*/  F2I.U64.F64.TRUNC R24, R24 ;  /* 0x0000001800187311 */ /* 0x000e24000030d800 */
[----:B0-----:R0:W-:Y:S01]  /*10630*/  STG.E.64 desc[UR36][R2.64], R24 ;  /* 0x0000001802007986 */ /* 0x0011e2000c101b24 */
[----:B------:R-:W-:Y:S05]  /*10640*/  BRA `(.L_x_3558) ;  /* 0x00000004006c7947 */ /* 0x000fea0003800000 */
.L_x_3575:
[----:B------:R-:W0:Y:S02]  /*10650*/  F2I.U32.F64.TRUNC R25, R24 ;  /* 0x0000001800197311 */ /* 0x000e24000030d000 */
[----:B0-----:R0:W-:Y:S01]  /*10660*/  STG.E desc[UR36][R2.64], R25 ;  /* 0x0000001902007986 */ /* 0x0011e2000c101924 */
[----:B------:R-:W-:Y:S05]  /*10670*/  BRA `(.L_x_3558) ;  /* 0x0000000400607947 */ /* 0x000fea0003800000 */
.L_x_3565:
        /* <DEDUP_REMOVED lines=10> */
.L_x_3578:
[----:B------:R-:W-:-:S05]  /*10720*/  CS2R R26, SRZ ;  /* 0x00000000001a7805 */ /* 0x000fca000001ff00 */
[----:B------:R0:W-:Y:S01]  /*10730*/  STG.E.128 desc[UR36][R2.64], R24 ;  /* 0x0000001802007986 */ /* 0x0001e2000c101d24 */
[----:B------:R-:W-:Y:S05]  /*10740*/  BRA `(.L_x_3558) ;  /* 0x00000004002c7947 */ /* 0x000fea0003800000 */
.L_x_3577:
[----:B------:R-:W-:-:S13]  /*10750*/  ISETP.NE.AND P0, PT, R0, 0xf, PT ;  /* 0x0000000f0000780c */ /* 0x000fda0003f05270 */
[----:B------:R-:W-:Y:S05]  /*10760*/  @!P0 BRA `(.L_x_3579) ;  /* 0x0000000400088947 */ /* 0x000fea0003800000 */
[----:B------:R-:W-:-:S13]  /*10770*/  ISETP.NE.AND P0, PT, R0, 0x17, PT ;  /* 0x000000170000780c */ /* 0x000fda0003f05270 */
[----:B------:R-:W-:Y:S05]  /*10780*/  @!P0 BRA `(.L_x_3580) ;  /* 0x0000000000a08947 */ /* 0x000fea0003800000 */
[----:B------:R-:W-:-:S13]  /*10790*/  ISETP.NE.AND P0, PT, R0, 0x18, PT ;  /* 0x000000180000780c */ /* 0x000fda0003f05270 */
[----:B------:R-:W-:Y:S05]  /*107a0*/  @!P0 BRA `(.L_x_3581) ;  /* 0x0000000000448947 */ /* 0x000fea0003800000 */
.L_x_3557:
        /* <DEDUP_REMOVED lines=16> */
.L_x_3582:
[----:B------:R-:W-:Y:S05]  /*108b0*/  BRA `(.L_x_3558) ;  /* 0x0000000000d07947 */ /* 0x000fea0003800000 */
.L_x_3581:
        /* <DEDUP_REMOVED lines=17> */
.L_x_3584:
[----:B------:R-:W-:Y:S05]  /*109d0*/  BSYNC.RECONVERGENT B0 ;  /* 0x0000000000007941 */ /* 0x000fea0003800200 */
.L_x_3583:
[----:B------:R-:W-:-:S05]  /*109e0*/  LOP3.LUT R5, R0, 0x80, R5, 0xf8, !PT ;  /* 0x0000008000057812 */ /* 0x000fca00078ef805 */
[----:B------:R0:W-:Y:S01]  /*109f0*/  STG.E.U8 desc[UR36][R2.64], R5 ;  /* 0x0000000502007986 */ /* 0x0001e2000c101124 */
[----:B------:R-:W-:Y:S05]  /*10a00*/  BRA `(.L_x_3558) ;  /* 0x00000000007c7947 */ /* 0x000fea0003800000 */
.L_x_3580:
        /* <DEDUP_REMOVED lines=16> */
.L_x_3586:
[----:B------:R-:W-:Y:S01]  /*10b10*/  IMAD.MOV.U32 R0, RZ, RZ, 0x7f ;  /* 0x0000007fff007424 */ /* 0x000fe200078e00ff */
[----:B------:R-:W-:-:S04]  /*10b20*/  ISETP.GT.U32.AND P0, PT, R4, 0x7f800000, PT ;  /* 0x7f8000000400780c */ /* 0x000fc80003f04070 */
[----:B------:R-:W-:-:S09]  /*10b30*/  SEL R0, R0, 0x7c, P0 ;  /* 0x0000007c00007807 */ /* 0x000fd20000000000 */
.L_x_3587:
[----:B------:R-:W-:Y:S05]  /*10b40*/  BSYNC.RECONVERGENT B0 ;  /* 0x0000000000007941 */ /* 0x000fea0003800200 */
.L_x_3585:
[----:B------:R-:W-:-:S04]  /*10b50*/  SHF.R.U32.HI R5, RZ, 0x18, R5 ;  /* 0x00000018ff057819 */ /* 0x000fc80000011605 */
[----:B------:R-:W-:-:S05]  /*10b60*/  LOP3.LUT R5, R0, 0x80, R5, 0xf8, !PT ;  /* 0x0000008000057812 */ /* 0x000fca00078ef805 */
[----:B------:R0:W-:Y:S01]  /*10b70*/  STG.E.U8 desc[UR36][R2.64], R5 ;  /* 0x0000000502007986 */ /* 0x0001e2000c101124 */
[----:B------:R-:W-:Y:S05]  /*10b80*/  BRA `(.L_x_3558) ;  /* 0x00000000001c7947 */ /* 0x000fea0003800000 */
.L_x_3579:
[----:B------:R-:W-:Y:S01]  /*10b90*/  UMOV UR4, 0xf0000000 ;  /* 0xf000000000047882 */ /* 0x000fe20000000000 */
[----:B------:R-:W-:Y:S01]  /*10ba0*/  UMOV UR5, 0x380fffff ;  /* 0x380fffff00057882 */ /* 0x000fe20000000000 */
[----:B------:R-:W0:Y:S01]  /*10bb0*/  F2F.F32.F64 R0, R24 ;  /* 0x0000001800007310 */ /* 0x000e220000301000 */
[----:B------:R-:W-:-:S14]  /*10bc0*/  DSETP.GEU.AND P0, PT, |R24|, UR4, PT ;  /* 0x0000000418007e2a */ /* 0x000fdc000bf0e200 */
[----:B0-----:R-:W-:-:S05]  /*10bd0*/  @!P0 FMUL R0, R0, 1.175494350822287508e-38 ;  /* 0x0080000000008820 */ /* 0x001fca0000400000 */
[----:B------:R-:W-:-:S05]  /*10be0*/  F2FP.BF16.F32.PACK_AB R0, RZ, R0 ;  /* 0x00000000ff00723e */ /* 0x000fca00000010ff */
[----:B------:R0:W-:Y:S02]  /*10bf0*/  STG.E.U16 desc[UR36][R2.64], R0 ;  /* 0x0000000002007986 */ /* 0x0001e4000c101524 */
.L_x_3558:
[----:B------:R-:W-:-:S07]  /*10c00*/  VIADD R19, R19, 0x80 ;  /* 0x0000008013137836 */ /* 0x000fce0000000000 */
.L_x_3517:
[----:B------:R-:W-:Y:S05]  /*10c10*/  BSYNC.RECONVERGENT B6 ;  /* 0x0000000000067941 */ /* 0x000fea0003800200 */
.L_x_3516:
[----:B------:R-:W-:-:S13]  /*10c20*/  ISETP.GE.AND P0, PT, R19, R22, PT ;  /* 0x000000161300720c */ /* 0x000fda0003f06270 */
[----:B------:R-:W-:Y:S05]  /*10c30*/  @P0 EXIT ;  /* 0x000000000000094d */ /* 0x000fea0003800000 */
[----:B01234-:R-:W0:Y:S01]  /*10c40*/  LDC.64 R2, c[0x0][0x388] ;  /* 0x0000e200ff027b82 */ /* 0x01fe220000000a00 */
[----:B------:R-:W1:Y:S01]  /*10c50*/  LDCU UR4, c[0x0][0x3b4] ;  /* 0x00007680ff0477ac */ /* 0x000e620008000800 */
[----:B------:R-:W-:Y:S01]  /*10c60*/  PRMT R0, R18, 0x9910, RZ ;  /* 0x0000991012007816 */ /* 0x000fe200000000ff */
        /* <DEDUP_REMOVED lines=15> */
[----:B0-----:R-:W-:Y:S01]  /*10d60*/  STG.E.U8 desc[UR36][R2.64], R17 ;  /* 0x0000001102007986 */ /* 0x001fe2000c101124 */
[----:B------:R-:W-:Y:S05]  /*10d70*/  EXIT ;  /* 0x000000000000794d */ /* 0x000fea0003800000 */
.L_x_3591:
[----:B------:R-:W0:Y:S02]  /*10d80*/  F2I.S64.F64.TRUNC R16, R16 ;  /* 0x0000001000107311 */ /* 0x000e24000030d900 */
[----:B0-----:R-:W-:-:S05]  /*10d90*/  IMAD.MOV.U32 R5, RZ, RZ, R16 ;  /* 0x000000ffff057224 */ /* 0x001fca00078e0010 */
[----:B------:R-:W-:Y:S01]  /*10da0*/  STG.E.U8 desc[UR36][R2.64], R5 ;  /* 0x0000000502007986 */ /* 0x000fe2000c101124 */
[----:B------:R-:W-:Y:S05]  /*10db0*/  EXIT ;  /* 0x000000000000794d */ /* 0x000fea0003800000 */
.L_x_3590:
[----:B------:R-:W-:-:S13]  /*10dc0*/  ISETP.NE.AND P0, PT, R0, 0x2, PT ;  /* 0x000000020000780c */ /* 0x000fda0003f05270 */
[----:B------:R-:W-:Y:S05]  /*10dd0*/  @!P0 BRA `(.L_x_3593) ;  /* 0x0000000000288947 */ /* 0x000fea0003800000 */
[----:B------:R-:W-:-:S13]  /*10de0*/  ISETP.NE.AND P0, PT, R0, 0x3, PT ;  /* 0x000000030000780c */ /* 0x000fda0003f05270 */
[----:B------:R-:W-:Y:S05]  /*10df0*/  @!P0 BRA `(.L_x_3594) ;  /* 0x0000000000148947 */ /* 0x000fea0003800000 */
[----:B------:R-:W-:-:S13]  /*10e00*/  ISETP.NE.AND P0, PT, R0, 0x4, PT ;  /* 0x000000040000780c */ /* 0x000fda0003f05270 */
[----:B------:R-:W-:Y:S05]  /*10e10*/  @P0 BRA `(.L_x_3592) ;  /* 0x0000000800b40947 */ /* 0x000fea0003800000 */
[----:B------:R-:W0:Y:S02]  /*10e20*/  F2I.S64.F64.TRUNC R16, R16 ;  /* 0x0000001000107311 */ /* 0x000e24000030d900 */
[----:B0-----:R-:W-:Y:S01]  /*10e30*/  STG.E.64 desc[UR36][R2.64], R16 ;  /* 0x0000001002007986 */ /* 0x001fe2000c101b24 */
[----:B------:R-:W-:Y:S05]  /*10e40*/  EXIT ;  /* 0x000000000000794d */ /* 0x000fea0003800000 */
.L_x_3594:
[----:B------:R-:W0:Y:S02]  /*10e50*/  F2I.F64.TRUNC R17, R16 ;  /* 0x0000001000117311 */ /* 0x000e24000030d100 */
[----:B0-----:R-:W-:Y:S01]  /*10e60*/  STG.E desc[UR36][R2.64], R17 ;  /* 0x0000001102007986 */ /* 0x001fe2000c101924 */
[----:B------:R-:W-:Y:S05]  /*10e70*/  EXIT ;  /* 0x000000000000794d */ /* 0x000fea0003800000 */
.L_x_3593:
[----:B------:R-:W0:Y:S02]  /*10e80*/  F2I.F64.TRUNC R17, R16 ;  /* 0x0000001000117311 */ /* 0x000e24000030d100 */
[----:B0-----:R-:W-:Y:S01]  /*10e90*/  STG.E.U16 desc[UR36][R2.64], R17 ;  /* 0x0000001102007986 */ /* 0x001fe2000c101524 */
[----:B------:R-:W-:Y:S05]  /*10ea0*/  EXIT ;  /* 0x000000000000794d */ /* 0x000fea0003800000 */
.L_x_3589:
        /* <DEDUP_REMOVED lines=11> */
[----:B------:R-:W-:Y:S01]  /*10f60*/  STG.E desc[UR36][R2.64], R5 ;  /* 0x0000000502007986 */ /* 0x000fe2000c101924 */
[----:B------:R-:W-:Y:S05]  /*10f70*/  EXIT ;  /* 0x000000000000794d */ /* 0x000fea0003800000 */
.L_x_3596:
        /* <DEDUP_REMOVED lines=8> */
.L_x_3595:
        /* <DEDUP_REMOVED lines=14> */
.L_x_3598:
        /* <DEDUP_REMOVED lines=9> */
.L_x_3597:
[----:B------:R-:W-:Y:S01]  /*11170*/  STG.E.64 desc[UR36][R2.64], R16 ;  /* 0x0000001002007986 */ /* 0x000fe2000c101b24 */
[----:B------:R-:W-:Y:S05]  /*11180*/  EXIT ;  /* 0x000000000000794d */ /* 0x000fea0003800000 */
.L_x_3588:
        /* <DEDUP_REMOVED lines=11> */
[----:B0-----:R-:W-:Y:S01]  /*11240*/  STG.E.U16 desc[UR36][R2.64], R17 ;  /* 0x0000001102007986 */ /* 0x001fe2000c101524 */
[----:B------:R-:W-:Y:S05]  /*11250*/  EXIT ;  /* 0x000000000000794d */ /* 0x000fea0003800000 */
.L_x_3602:
        /* <DEDUP_REMOVED lines=22> */
.L_x_3605:
[----:B------:R-:W-:-:S04]  /*113c0*/  SHF.R.U32.HI R5, RZ, 0x18, R5 ;  /* 0x00000018ff057819 */ /* 0x000fc80000011605 */
[----:B------:R-:W-:-:S07]  /*113d0*/  LOP3.LUT R0, R0, 0x80, R5, 0xf8, !PT ;  /* 0x0000008000007812 */ /* 0x000fce00078ef805 */
.L_x_3604:
[----:B------:R-:W-:Y:S05]  /*113e0*/  BSYNC.RECONVERGENT B0 ;  /* 0x0000000000007941 */ /* 0x000fea0003800200 */
.L_x_3603:
[----:B------:R-:W-:Y:S01]  /*113f0*/  STG.E.U8 desc[UR36][R2.64], R0 ;  /* 0x0000000002007986 */ /* 0x000fe2000c101124 */
[----:B------:R-:W-:Y:S05]  /*11400*/  EXIT ;  /* 0x000000000000794d */ /* 0x000fea0003800000 */
.L_x_3601:
        /* <DEDUP_REMOVED lines=22> */
.L_x_3608:
[----:B------:R-:W-:-:S04]  /*11570*/  SHF.R.U32.HI R5, RZ, 0x18, R5 ;  /* 0x00000018ff057819 */ /* 0x000fc80000011605 */
[----:B------:R-:W-:-:S07]  /*11580*/  LOP3.LUT R0, R0, 0x80, R5, 0xf8, !PT ;  /* 0x0000008000007812 */ /* 0x000fce00078ef805 */
.L_x_3607:
[----:B------:R-:W-:Y:S05]  /*11590*/  BSYNC.RECONVERGENT B0 ;  /* 0x0000000000007941 */ /* 0x000fea0003800200 */
.L_x_3606:
[----:B------:R-:W-:Y:S01]  /*115a0*/  STG.E.U8 desc[UR36][R2.64], R0 ;  /* 0x0000000002007986 */ /* 0x000fe2000c101124 */
[----:B------:R-:W-:Y:S05]  /*115b0*/  EXIT ;  /* 0x000000000000794d */ /* 0x000fea0003800000 */
.L_x_3600:
        /* <DEDUP_REMOVED lines=26> */
.L_x_3610:
[----:B------:R-:W0:Y:S02]  /*11760*/  F2I.U64.F64.TRUNC R16, R16 ;  /* 0x0000001000107311 */ /* 0x000e24000030d800 */
[----:B0-----:R-:W-:Y:S01]  /*11770*/  STG.E.64 desc[UR36][R2.64], R16 ;  /* 0x0000001002007986 */ /* 0x001fe2000c101b24 */
[----:B------:R-:W-:Y:S05]  /*11780*/  EXIT ;  /* 0x000000000000794d */ /* 0x000fea0003800000 */
.L_x_3609:
[----:B------:R-:W0:Y:S02]  /*11790*/  F2I.U32.F64.TRUNC R17, R16 ;  /* 0x0000001000117311 */ /* 0x000e24000030d000 */
[----:B0-----:R-:W-:Y:S01]  /*117a0*/  STG.E desc[UR36][R2.64], R17 ;  /* 0x0000001102007986 */ /* 0x001fe2000c101924 */
[----:B------:R-:W-:Y:S05]  /*117b0*/  EXIT ;  /* 0x000000000000794d */ /* 0x000fea0003800000 */
.L_x_3599:
        /* <DEDUP_REMOVED lines=8> */
[----:B------:R-:W-:Y:S01]  /*11840*/  STG.E.U8 desc[UR36][R2.64], R5 ;  /* 0x0000000502007986 */ /* 0x000fe2000c101124 */
[----:B------:R-:W-:Y:S05]  /*11850*/  EXIT ;  /* 0x000000000000794d */ /* 0x000fea0003800000 */
.L_x_3612:
[----:B------:R-:W-:-:S05]  /*11860*/  CS2R R18, SRZ ;  /* 0x0000000000127805 */ /* 0x000fca000001ff00 */
[----:B------:R-:W-:Y:S01]  /*11870*/  STG.E.128 desc[UR36][R2.64], R16 ;  /* 0x0000001002007986 */ /* 0x000fe2000c101d24 */
[----:B------:R-:W-:Y:S05]  /*11880*/  EXIT ;  /* 0x000000000000794d */ /* 0x000fea0003800000 */
.L_x_3611:
[----:B------:R-:W-:-:S13]  /*11890*/  ISETP.NE.AND P0, PT, R0, 0xf, PT ;  /* 0x0000000f0000780c */ /* 0x000fda0003f05270 */
[----:B------:R-:W-:Y:S05]  /*118a0*/  @!P0 BRA `(.L_x_3613) ;  /* 0x0000000400088947 */ /* 0x000fea0003800000 */
[----:B------:R-:W-:-:S13]  /*118b0*/  ISETP.NE.AND P0, PT, R0, 0x17, PT ;  /* 0x000000170000780c */ /* 0x000fda0003f05270 */
[----:B------:R-:W-:Y:S05]  /*118c0*/  @!P0 BRA `(.L_x_3614) ;  /* 0x0000000000a08947 */ /* 0x000fea0003800000 */
[----:B------:R-:W-:-:S13]  /*118d0*/  ISETP.NE.AND P0, PT, R0, 0x18, PT ;  /* 0x000000180000780c */ /* 0x000fda0003f05270 */
[----:B------:R-:W-:Y:S05]  /*118e0*/  @!P0 BRA `(.L_x_3615) ;  /* 0x0000000000448947 */ /* 0x000fea0003800000 */
.L_x_3592:
        /* <DEDUP_REMOVED lines=16> */
.L_x_3616:
[----:B------:R-:W-:Y:S05]  /*119f0*/  EXIT ;  /* 0x000000000000794d */ /* 0x000fea0003800000 */
.L_x_3615:
        /* <DEDUP_REMOVED lines=17> */
.L_x_3618:
[----:B------:R-:W-:Y:S05]  /*11b10*/  BSYNC.RECONVERGENT B0 ;  /* 0x0000000000007941 */ /* 0x000fea0003800200 */
.L_x_3617:
[----:B------:R-:W-:-:S05]  /*11b20*/  LOP3.LUT R5, R0, 0x80, R5, 0xf8, !PT ;  /* 0x0000008000057812 */ /* 0x000fca00078ef805 */
[----:B------:R-:W-:Y:S01]  /*11b30*/  STG.E.U8 desc[UR36][R2.64], R5 ;  /* 0x0000000502007986 */ /* 0x000fe2000c101124 */
[----:B------:R-:W-:Y:S05]  /*11b40*/  EXIT ;  /* 0x000000000000794d */ /* 0x000fea0003800000 */
.L_x_3614:
        /* <DEDUP_REMOVED lines=16> */
.L_x_3620:
[----:B------:R-:W-:Y:S01]  /*11c50*/  IMAD.MOV.U32 R0, RZ, RZ, 0x7f ;  /* 0x0000007fff007424 */ /* 0x000fe200078e00ff */
[----:B------:R-:W-:-:S04]  /*11c60*/  ISETP.GT.U32.AND P0, PT, R4, 0x7f800000, PT ;  /* 0x7f8000000400780c */ /* 0x000fc80003f04070 */
[----:B------:R-:W-:-:S09]  /*11c70*/  SEL R0, R0, 0x7c, P0 ;  /* 0x0000007c00007807 */ /* 0x000fd20000000000 */
.L_x_3621:
[----:B------:R-:W-:Y:S05]  /*11c80*/  BSYNC.RECONVERGENT B0 ;  /* 0x0000000000007941 */ /* 0x000fea0003800200 */
.L_x_3619:
[----:B------:R-:W-:-:S04]  /*11c90*/  SHF.R.U32.HI R5, RZ, 0x18, R5 ;  /* 0x00000018ff057819 */ /* 0x000fc80000011605 */
[----:B------:R-:W-:-:S05]  /*11ca0*/  LOP3.LUT R5, R0, 0x80, R5, 0xf8, !PT ;  /* 0x0000008000057812 */ /* 0x000fca00078ef805 */
[----:B------:R-:W-:Y:S01]  /*11cb0*/  STG.E.U8 desc[UR36][R2.64], R5 ;  /* 0x0000000502007986 */ /* 0x000fe2000c101124 */
[----:B------:R-:W-:Y:S05]  /*11cc0*/  EXIT ;  /* 0x000000000000794d */ /* 0x000fea0003800000 */
.L_x_3613:
        /* <DEDUP_REMOVED lines=8> */
        .weak           $__internal_2_$__cuda_sm20_dblrcp_rn_slowpath_v3
        .type           $__internal_2_$__cuda_sm20_dblrcp_rn_slowpath_v3,@function
        .size           $__internal_2_$__cuda_sm20_dblrcp_rn_slowpath_v3,($__internal_3_$__cuda_sm20_div_rn_f64_full - $__internal_2_$__cuda_sm20_dblrcp_rn_slowpath_v3)
$__internal_2_$__cuda_sm20_dblrcp_rn_slowpath_v3:
[----:B------:R-:W-:Y:S01]  /*11d50*/  IMAD.MOV.U32 R2, RZ, RZ, R20 ;  /* 0x000000ffff027224 */ /* 0x000fe200078e0014 */
[----:B------:R-:W-:Y:S01]  /*11d60*/  BSSY.RECONVERGENT B2, `(.L_x_3622) ;  /* 0x0000024000027945 */ /* 0x000fe20003800200 */
[----:B------:R-:W-:-:S06]  /*11d70*/  IMAD.MOV.U32 R3, RZ, RZ, R21 ;  /* 0x000000ffff037224 */ /* 0x000fcc00078e0015 */
[----:B------:R-:W-:-:S14]  /*11d80*/  DSETP.GTU.AND P0, PT, |R2|, +INF , PT ;  /* 0x7ff000000200742a */ /* 0x000fdc0003f0c200 */
[----:B------:R-:W-:Y:S05]  /*11d90*/  @P0 BRA `(.L_x_3623) ;  /* 0x0000000000780947 */ /* 0x000fea0003800000 */
[----:B------:R-:W-:-:S05]  /*11da0*/  LOP3.LUT R9, R21, 0x7fffffff, RZ, 0xc0, !PT ;  /* 0x7fffffff15097812 */ /* 0x000fca00078ec0ff */
[----:B------:R-:W-:-:S05]  /*11db0*/  VIADD R6, R9, 0xffffffff ;  /* 0xffffffff09067836 */ /* 0x000fca0000000000 */
[----:B------:R-:W-:-:S13]  /*11dc0*/  ISETP.GE.U32.AND P0, PT, R6, 0x7fefffff, PT ;  /* 0x7fefffff0600780c */ /* 0x000fda0003f06070 */
[----:B------:R-:W-:Y:S01]  /*11dd0*/  @P0 LOP3.LUT R7, R3, 0x7ff00000, RZ, 0x3c, !PT ;  /* 0x7ff0000003070812 */ /* 0x000fe200078e3cff */
[----:B------:R-:W-:Y:S01]  /*11de0*/  @P0 IMAD.MOV.U32 R6, RZ, RZ, RZ ;  /* 0x000000ffff060224 */ /* 0x000fe200078e00ff */
[----:B------:R-:W-:Y:S06]  /*11df0*/  @P0 BRA `(.L_x_3624) ;  /* 0x0000000000680947 */ /* 0x000fec0003800000 */
[----:B------:R-:W-:-:S13]  /*11e00*/  ISETP.GE.U32.AND P0, PT, R9, 0x1000001, PT ;  /* 0x010000010900780c */ /* 0x000fda0003f06070 */
[----:B------:R-:W-:Y:S05]  /*11e10*/  @!P0 BRA `(.L_x_3625) ;  /* 0x0000000000348947 */ /* 0x000fea0003800000 */
[----:B------:R-:W-:Y:S02]  /*11e20*/  VIADD R7, R3, 0xc0200000 ;  /* 0xc020000003077836 */ /* 0x000fe40000000000 */
[----:B------:R-:W-:Y:S02]  /*11e30*/  IMAD.MOV.U32 R6, RZ, RZ, R2 ;  /* 0x000000ffff067224 */ /* 0x000fe400078e0002 */
[----:B------:R-:W0:Y:S04]  /*11e40*/  MUFU.RCP64H R9, R7 ;  /* 0x0000000700097308 */ /* 0x000e280000001800 */
        /* <DEDUP_REMOVED lines=10> */
.L_x_3625:
        /* <DEDUP_REMOVED lines=9> */
.L_x_3623:
[----:B------:R-:W-:Y:S01]  /*11f80*/  LOP3.LUT R7, R3, 0x80000, RZ, 0xfc, !PT ;  /* 0x0008000003077812 */ /* 0x000fe200078efcff */
[----:B------:R-:W-:-:S07]  /*11f90*/  IMAD.MOV.U32 R6, RZ, RZ, R2 ;  /* 0x000000ffff067224 */ /* 0x000fce00078e0002 */
.L_x_3624:
[----:B------:R-:W-:Y:S05]  /*11fa0*/  BSYNC.RECONVERGENT B2 ;  /* 0x0000000000027941 */ /* 0x000fea0003800200 */
.L_x_3622:
[----:B------:R-:W-:Y:S02]  /*11fb0*/  IMAD.MOV.U32 R2, RZ, RZ, R0 ;  /* 0x000000ffff027224 */ /* 0x000fe400078e0000 */
[----:B------:R-:W-:-:S04]  /*11fc0*/  IMAD.MOV.U32 R3, RZ, RZ, 0x0 ;  /* 0x00000000ff037424 */ /* 0x000fc800078e00ff */
[----:B------:R-:W-:Y:S05]  /*11fd0*/  RET.REL.NODEC R2 `(_ZN2at6native27unrolled_elementwise_kernelIZZZNS0_61_GLOBAL__N__b29612f4_23_ActivationMishKernel_cu_9e10b42f_310420mish_backward_kernelERNS_14TensorIteratorEENKUlvE_clEvENKUlvE_clEvEUlddE_St5arrayIPcLm3EELi4E23TrivialOffsetCalculatorILi2EjESB_ILi1EjENS0_6memory12LoadWithCastILi2EEENSE_13StoreWithCastILi1EEEEEviT_T0_T2_T3_T4_T5_) ;  /* 0xfffffee002087950 */ /* 0x000fea0003c3ffff */
        .weak           $__internal_3_$__cuda_sm20_div_rn_f64_full
        .type           $__internal_3_$__cuda_sm20_div_rn_f64_full,@function
        .size           $__internal_3_$__cuda_sm20_div_rn_f64_full,(.L_x_7815 - $__internal_3_$__cuda_sm20_div_rn_f64_full)
$__internal_3_$__cuda_sm20_div_rn_f64_full:
[C---:B------:R-:W-:Y:S01]  /*11fe0*/  FSETP.GEU.AND P0, PT, |R0|.reuse, 1.469367938527859385e-39, PT ;  /* 0x001000000000780b */ /* 0x040fe20003f0e200 */
[----:B------:R-:W-:Y:S01]  /*11ff0*/  IMAD.MOV.U32 R6, RZ, RZ, R2 ;  /* 0x000000ffff067224 */ /* 0x000fe200078e0002 */
[C---:B------:R-:W-:Y:S01]  /*12000*/  LOP3.LUT R3, R0.reuse, 0x800fffff, RZ, 0xc0, !PT ;  /* 0x800fffff00037812 */ /* 0x040fe200078ec0ff */
[----:B------:R-:W-:Y:S01]  /*12010*/  IMAD.MOV.U32 R7, RZ, RZ, R0 ;  /* 0x000000ffff077224 */ /* 0x000fe200078e0000 */
[-C--:B------:R-:W-:Y:S01]  /*12020*/  LOP3.LUT R9, R9, R8.reuse, RZ, 0x3c, !PT ;  /* 0x0000000809097212 */ /* 0x080fe200078e3cff */
[----:B------:R-:W-:Y:S01]  /*12030*/  IMAD.MOV.U32 R10, RZ, RZ, 0x1 ;  /* 0x00000001ff0a7424 */ /* 0x000fe200078e00ff */
[----:B------:R-:W-:Y:S01]  /*12040*/  LOP3.LUT R3, R3, 0x3ff00000, RZ, 0xfc, !PT ;  /* 0x3ff0000003037812 */ /* 0x000fe200078efcff */
[----:B------:R-:W-:Y:S01]  /*12050*/  IMAD.MOV.U32 R41, RZ, RZ, 0x1ca00000 ;  /* 0x1ca00000ff297424 */ /* 0x000fe200078e00ff */
[----:B------:R-:W-:Y:S01]  /*12060*/  LOP3.LUT R8, R9, R8, RZ, 0x3c, !PT ;  /* 0x0000000809087212 */ /* 0x000fe200078e3cff */
[----:B------:R-:W-:Y:S01]  /*12070*/  BSSY.RECONVERGENT B0, `(.L_x_3626) ;  /* 0x0000054000007945 */ /* 0x000fe20003800200 */
[----:B------:R-:W-:-:S02]  /*12080*/  LOP3.LUT R36, R0, 0x7ff00000, RZ, 0xc0, !PT ;  /* 0x7ff0000000247812 */ /* 0x000fc400078ec0ff */
[----:B------:R-:W-:Y:S01]  /*12090*/  LOP3.LUT R9, R9, R8, RZ, 0x3c, !PT ;  /* 0x0000000809097212 */ /* 0x000fe200078e3cff */
[----:B------:R-:W-:-:S03]  /*120a0*/  @!P0 DMUL R2, R6, 8.98846567431157953865e+307 ;  /* 0x7fe0000006028828 */ /* 0x000fc60000000000 */
[C---:B------:R-:W-:Y:S02]  /*120b0*/  FSETP.GEU.AND P2, PT, |R9|.reuse, 1.469367938527859385e-39, PT ;  /* 0x001000000900780b */ /* 0x040fe40003f4e200 */
[----:B------:R-:W-:Y:S01]  /*120c0*/  LOP3.LUT R40, R9, 0x7ff00000, RZ, 0xc0, !PT ;  /* 0x7ff0000009287812 */ /* 0x000fe200078ec0ff */
[----:B------:R-:W0:Y:S03]  /*120d0*/  MUFU.RCP64H R11, R3 ;  /* 0x00000003000b7308 */ /* 0x000e260000001800 */
[----:B------:R-:W-:-:S07]  /*120e0*/  ISETP.GE.U32.AND P1, PT, R40, R36, PT ;  /* 0x000000242800720c */ /* 0x000fce0003f26070 */
[----:B------:R-:W-:-:S04]  /*120f0*/  @!P2 LOP3.LUT R12, R7, 0x7ff00000, RZ, 0xc0, !PT ;  /* 0x7ff00000070ca812 */ /* 0x000fc800078ec0ff */
[----:B------:R-:W-:Y:S01]  /*12100*/  @!P2 ISETP.GE.U32.AND P3, PT, R40, R12, PT ;  /* 0x0000000c2800a20c */ /* 0x000fe20003f66070 */
[----:B------:R-:W-:Y:S01]  /*12110*/  @!P2 IMAD.MOV.U32 R12, RZ, RZ, RZ ;  /* 0x000000ffff0ca224 */ /* 0x000fe200078e00ff */
[----:B0-----:R-:W-:Y:S02]  /*12120*/  DFMA R14, R10, -R2, 1 ;  /* 0x3ff000000a0e742b */ /* 0x001fe40000000802 */
[----:B------:R-:W-:-:S04]  /*12130*/  @!P2 SEL R0, R41, 0x63400000, !P3 ;  /* 0x634000002900a807 */ /* 0x000fc80005800000 */
[----:B------:R-:W-:Y:S02]  /*12140*/  @!P2 LOP3.LUT R0, R0, 0x80000000, R9, 0xf8, !PT ;  /* 0x800000000000a812 */ /* 0x000fe400078ef809 */
[----:B------:R-:W-:Y:S02]  /*12150*/  DFMA R14, R14, R14, R14 ;  /* 0x0000000e0e0e722b */ /* 0x000fe4000000000e */
[----:B------:R-:W-:Y:S01]  /*12160*/  @!P2 LOP3.LUT R13, R0, 0x100000, RZ, 0xfc, !PT ;  /* 0x00100000000da812 */ /* 0x000fe200078efcff */
[----:B------:R-:W-:-:S05]  /*12170*/  IMAD.MOV.U32 R0, RZ, RZ, R40 ;  /* 0x000000ffff007224 */ /* 0x000fca00078e0028 */
[----:B------:R-:W-:Y:S01]  /*12180*/  DFMA R14, R10, R14, R10 ;  /* 0x0000000e0a0e722b */ /* 0x000fe2000000000a */
[----:B------:R-:W-:-:S04]  /*12190*/  SEL R10, R41, 0x63400000, !P1 ;  /* 0x63400000290a7807 */ /* 0x000fc80004800000 */
[----:B------:R-:W-:Y:S01]  /*121a0*/  LOP3.LUT R11, R10, 0x800fffff, R9, 0xf8, !PT ;  /* 0x800fffff0a0b7812 */ /* 0x000fe200078ef809 */
[----:B------:R-:W-:Y:S02]  /*121b0*/  IMAD.MOV.U32 R10, RZ, RZ, R8 ;  /* 0x000000ffff0a7224 */ /* 0x000fe400078e0008 */
[----:B------:R-:W-:-:S04]  /*121c0*/  DFMA R34, R14, -R2, 1 ;  /* 0x3ff000000e22742b */ /* 0x000fc80000000802 */
[----:B------:R-:W-:-:S04]  /*121d0*/  @!P2 DFMA R10, R10, 2, -R12 ;  /* 0x400000000a0aa82b */ /* 0x000fc8000000080c */
[----:B------:R-:W-:Y:S01]  /*121e0*/  DFMA R12, R14, R34, R14 ;  /* 0x000000220e0c722b */ /* 0x000fe2000000000e */
[----:B------:R-:W-:Y:S01]  /*121f0*/  IMAD.MOV.U32 R34, RZ, RZ, R36 ;  /* 0x000000ffff227224 */ /* 0x000fe200078e0024 */
[----:B------:R-:W-:-:S04]  /*12200*/  @!P0 LOP3.LUT R34, R3, 0x7ff00000, RZ, 0xc0, !PT ;  /* 0x7ff0000003228812 */ /* 0x000fc800078ec0ff */
[----:B------:R-:W-:Y:S01]  /*12210*/  @!P2 LOP3.LUT R0, R11, 0x7ff00000, RZ, 0xc0, !PT ;  /* 0x7ff000000b00a812 */ /* 0x000fe200078ec0ff */
[----:B------:R-:W-:Y:S01]  /*12220*/  VIADD R35, R34, 0xffffffff ;  /* 0xffffffff22237836 */ /* 0x000fe20000000000 */
[----:B------:R-:W-:-:S03]  /*12230*/  DMUL R14, R12, R10 ;  /* 0x0000000a0c0e7228 */ /* 0x000fc60000000000 */
[----:B------:R-:W-:-:S05]  /*12240*/  VIADD R39, R0, 0xffffffff ;  /* 0xffffffff00277836 */ /* 0x000fca0000000000 */
[----:B------:R-:W-:Y:S01]  /*12250*/  ISETP.GT.U32.AND P0, PT, R39, 0x7feffffe, PT ;  /* 0x7feffffe2700780c */ /* 0x000fe20003f04070 */
[----:B------:R-:W-:-:S03]  /*12260*/  DFMA R36, R14, -R2, R10 ;  /* 0x800000020e24722b */ /* 0x000fc6000000000a */
[----:B------:R-:W-:-:S05]  /*12270*/  ISETP.GT.U32.OR P0, PT, R35, 0x7feffffe, P0 ;  /* 0x7feffffe2300780c */ /* 0x000fca0000704470 */
[----:B------:R-:W-:-:S08]  /*12280*/  DFMA R12, R12, R36, R14 ;  /* 0x000000240c0c722b */ /* 0x000fd0000000000e */
[----:B------:R-:W-:Y:S05]  /*12290*/  @P0 BRA `(.L_x_3627) ;  /* 0x0000000000700947 */ /* 0x000fea0003800000 */
[----:B------:R-:W-:-:S04]  /*122a0*/  LOP3.LUT R0, R7, 0x7ff00000, RZ, 0xc0, !PT ;  /* 0x7ff0000007007812 */ /* 0x000fc800078ec0ff */
[CC--:B------:R-:W-:Y:S02]  /*122b0*/  VIADDMNMX R8, R40.reuse, -R0.reuse, 0xb9600000, !PT ;  /* 0xb960000028087446 */ /* 0x0c0fe40007800900 */
[----:B------:R-:W-:Y:S02]  /*122c0*/  ISETP.GE.U32.AND P0, PT, R40, R0, PT ;  /* 0x000000002800720c */ /* 0x000fe40003f06070 */
[----:B------:R-:W-:Y:S02]  /*122d0*/  VIMNMX R8, PT, PT, R8, 0x46a00000, PT ;  /* 0x46a0000008087848 */ /* 0x000fe40003fe0100 */
[----:B------:R-:W-:-:S05]  /*122e0*/  SEL R0, R41, 0x63400000, !P0 ;  /* 0x6340000029007807 */ /* 0x000fca0004000000 */
[----:B------:R-:W-:Y:S02]  /*122f0*/  IMAD.IADD R0, R8, 0x1, -R0 ;  /* 0x0000000108007824 */ /* 0x000fe400078e0a00 */
[----:B------:R-:W-:Y:S02]  /*12300*/  IMAD.MOV.U32 R8, RZ, RZ, RZ ;  /* 0x000000ffff087224 */ /* 0x000fe400078e00ff */
[----:B------:R-:W-:-:S06]  /*12310*/  VIADD R9, R0, 0x7fe00000 ;  /* 0x7fe0000000097836 */ /* 0x000fcc0000000000 */
[----:B------:R-:W-:-:S10]  /*12320*/  DMUL R14, R12, R8 ;  /* 0x000000080c0e7228 */ /* 0x000fd40000000000 */
[----:B------:R-:W-:-:S13]  /*12330*/  FSETP.GTU.AND P0, PT, |R15|, 1.469367938527859385e-39, PT ;  /* 0x001000000f00780b */ /* 0x000fda0003f0c200 */
[----:B------:R-:W-:Y:S05]  /*12340*/  @P0 BRA `(.L_x_3628) ;  /* 0x0000000000980947 */ /* 0x000fea0003800000 */
[----:B------:R-:W-:Y:S01]  /*12350*/  DFMA R2, R12, -R2, R10 ;  /* 0x800000020c02722b */ /* 0x000fe2000000000a */
[----:B------:R-:W-:-:S09]  /*12360*/  IMAD.MOV.U32 R8, RZ, RZ, RZ ;  /* 0x000000ffff087224 */ /* 0x000fd200078e00ff */
[C---:B------:R-:W-:Y:S02]  /*12370*/  FSETP.NEU.AND P0, PT, R3.reuse, RZ, PT ;  /* 0x000000ff0300720b */ /* 0x040fe40003f0d000 */
[----:B------:R-:W-:-:S04]  /*12380*/  LOP3.LUT R6, R3, 0x80000000, R7, 0x48, !PT ;  /* 0x8000000003067812 */ /* 0x000fc800078e4807 */
[----:B------:R-:W-:-:S07]  /*12390*/  LOP3.LUT R9, R6, R9, RZ, 0xfc, !PT ;  /* 0x0000000906097212 */ /* 0x000fce00078efcff */
[----:B------:R-:W-:Y:S05]  /*123a0*/  @!P0 BRA `(.L_x_3628) ;  /* 0x0000000000808947 */ /* 0x000fea0003800000 */
[----:B------:R-:W-:Y:S01]  /*123b0*/  IMAD.MOV R3, RZ, RZ, -R0 ;  /* 0x000000ffff037224 */ /* 0x000fe200078e0a00 */
[----:B------:R-:W-:Y:S01]  /*123c0*/  DMUL.RP R8, R12, R8 ;  /* 0x000000080c087228 */ /* 0x000fe20000008000 */
[----:B------:R-:W-:Y:S01]  /*123d0*/  IMAD.MOV.U32 R2, RZ, RZ, RZ ;  /* 0x000000ffff027224 */ /* 0x000fe200078e00ff */
[----:B------:R-:W-:-:S05]  /*123e0*/  IADD3 R0, PT, PT, -R0, -0x43300000, RZ ;  /* 0xbcd0000000007810 */ /* 0x000fca0007ffe1ff */
[----:B------:R-:W-:-:S03]  /*123f0*/  DFMA R2, R14, -R2, R12 ;  /* 0x800000020e02722b */ /* 0x000fc6000000000c */
[----:B------:R-:W-:-:S07]  /*12400*/  LOP3.LUT R6, R9, R6, RZ, 0x3c, !PT ;  /* 0x0000000609067212 */ /* 0x000fce00078e3cff */
[----:B------:R-:W-:-:S04]  /*12410*/  FSETP.NEU.AND P0, PT, |R3|, R0, PT ;  /* 0x000000000300720b */ /* 0x000fc80003f0d200 */
[----:B------:R-:W-:Y:S02]  /*12420*/  FSEL R8, R8, R14, !P0 ;  /* 0x0000000e08087208 */ /* 0x000fe40004000000 */
[----:B------:R-:W-:-:S03]  /*12430*/  FSEL R15, R6, R15, !P0 ;  /* 0x0000000f060f7208 */ /* 0x000fc60004000000 */
[----:B------:R-:W-:Y:S01]  /*12440*/  IMAD.MOV.U32 R14, RZ, RZ, R8 ;  /* 0x000000ffff0e7224 */ /* 0x000fe200078e0008 */
[----:B------:R-:W-:Y:S06]  /*12450*/  BRA `(.L_x_3628) ;  /* 0x0000000000547947 */ /* 0x000fec0003800000 */
.L_x_3627:
[----:B------:R-:W-:-:S14]  /*12460*/  DSETP.NAN.AND P0, PT, R8, R8, PT ;  /* 0x000000080800722a */ /* 0x000fdc0003f08000 */
[----:B------:R-:W-:Y:S05]  /*12470*/  @P0 BRA `(.L_x_3629) ;  /* 0x0000000000440947 */ /* 0x000fea0003800000 */
[----:B------:R-:W-:-:S14]  /*12480*/  DSETP.NAN.AND P0, PT, R6, R6, PT ;  /* 0x000000060600722a */ /* 0x000fdc0003f08000 */
[----:B------:R-:W-:Y:S05]  /*12490*/  @P0 BRA `(.L_x_3630) ;  /* 0x0000000000300947 */ /* 0x000fea0003800000 */
[----:B------:R-:W-:Y:S01]  /*124a0*/  ISETP.NE.AND P0, PT, R0, R34, PT ;  /* 0x000000220000720c */ /* 0x000fe20003f05270 */
[----:B------:R-:W-:Y:S02]  /*124b0*/  IMAD.MOV.U32 R14, RZ, RZ, 0x0 ;  /* 0x00000000ff0e7424 */ /* 0x000fe400078e00ff */
[----:B------:R-:W-:-:S10]  /*124c0*/  IMAD.MOV.U32 R15, RZ, RZ, -0x80000 ;  /* 0xfff80000ff0f7424 */ /* 0x000fd400078e00ff */
[----:B------:R-:W-:Y:S05]  /*124d0*/  @!P0 BRA `(.L_x_3628) ;  /* 0x0000000000348947 */ /* 0x000fea0003800000 */
[----:B------:R-:W-:Y:S02]  /*124e0*/  ISETP.NE.AND P0, PT, R0, 0x7ff00000, PT ;  /* 0x7ff000000000780c */ /* 0x000fe40003f05270 */
[----:B------:R-:W-:Y:S02]  /*124f0*/  LOP3.LUT R15, R9, 0x80000000, R7, 0x48, !PT ;  /* 0x80000000090f7812 */ /* 0x000fe400078e4807 */
[----:B------:R-:W-:-:S13]  /*12500*/  ISETP.EQ.OR P0, PT, R34, RZ, !P0 ;  /* 0x000000ff2200720c */ /* 0x000fda0004702670 */
[----:B------:R-:W-:Y:S01]  /*12510*/  @P0 LOP3.LUT R0, R15, 0x7ff00000, RZ, 0xfc, !PT ;  /* 0x7ff000000f000812 */ /* 0x000fe200078efcff */
[----:B------:R-:W-:Y:S02]  /*12520*/  @!P0 IMAD.MOV.U32 R14, RZ, RZ, RZ ;  /* 0x000000ffff0e8224 */ /* 0x000fe400078e00ff */
[----:B------:R-:W-:Y:S02]  /*12530*/  @P0 IMAD.MOV.U32 R14, RZ, RZ, RZ ;  /* 0x000000ffff0e0224 */ /* 0x000fe400078e00ff */
[----:B------:R-:W-:Y:S01]  /*12540*/  @P0 IMAD.MOV.U32 R15, RZ, RZ, R0 ;  /* 0x000000ffff0f0224 */ /* 0x000fe200078e0000 */
[----:B------:R-:W-:Y:S06]  /*12550*/  BRA `(.L_x_3628) ;  /* 0x0000000000147947 */ /* 0x000fec0003800000 */
.L_x_3630:
[----:B------:R-:W-:Y:S01]  /*12560*/  LOP3.LUT R15, R7, 0x80000, RZ, 0xfc, !PT ;  /* 0x00080000070f7812 */ /* 0x000fe200078efcff */
[----:B------:R-:W-:Y:S01]  /*12570*/  IMAD.MOV.U32 R14, RZ, RZ, R6 ;  /* 0x000000ffff0e7224 */ /* 0x000fe200078e0006 */
[----:B------:R-:W-:Y:S06]  /*12580*/  BRA `(.L_x_3628) ;  /* 0x0000000000087947 */ /* 0x000fec0003800000 */
.L_x_3629:
[----:B------:R-:W-:Y:S01]  /*12590*/  LOP3.LUT R15, R9, 0x80000, RZ, 0xfc, !PT ;  /* 0x00080000090f7812 */ /* 0x000fe200078efcff */
[----:B------:R-:W-:-:S07]  /*125a0*/  IMAD.MOV.U32 R14, RZ, RZ, R8 ;  /* 0x000000ffff0e7224 */ /* 0x000fce00078e0008 */
.L_x_3628:
[----:B------:R-:W-:Y:S05]  /*125b0*/  BSYNC.RECONVERGENT B0 ;  /* 0x0000000000007941 */ /* 0x000fea0003800200 */
.L_x_3626:
[----:B------:R-:W-:Y:S02]  /*125c0*/  IMAD.MOV.U32 R39, RZ, RZ, 0x0 ;  /* 0x00000000ff277424 */ /* 0x000fe400078e00ff */
[----:B------:R-:W-:Y:S02]  /*125d0*/  IMAD.MOV.U32 R0, RZ, RZ, R14 ;  /* 0x000000ffff007224 */ /* 0x000fe400078e000e */
[----:B------:R-:W-:Y:S01]  /*125e0*/  IMAD.MOV.U32 R2, RZ, RZ, R15 ;  /* 0x000000ffff027224 */ /* 0x000fe200078e000f */
[----:B------:R-:W-:Y:S06]  /*125f0*/  RET.REL.NODEC R38 `(_ZN2at6native27unrolled_elementwise_kernelIZZZNS0_61_GLOBAL__N__b29612f4_23_ActivationMishKernel_cu_9e10b42f_310420mish_backward_kernelERNS_14TensorIteratorEENKUlvE_clEvENKUlvE_clEvEUlddE_St5arrayIPcLm3EELi4E23TrivialOffsetCalculatorILi2EjESB_ILi1EjENS0_6memory12LoadWithCastILi2EEENSE_13StoreWithCastILi1EEEEEviT_T0_T2_T3_T4_T5_) ;  /* 0xfffffed826807950 */ /* 0x000fec0003c3ffff */
.L_x_3631:
        /* <DEDUP_REMOVED lines=16> */
.L_x_7815:


//--------------------- .text._ZN2at6native18elementwise_kernelILi128ELi2EZNS0_22gpu_kernel_impl_nocastIZZZNS0_61_GLOBAL__N__b29612f4_23_ActivationMishKernel_cu_9e10b42f_310420mish_backward_kernelERNS_14TensorIteratorEENKUlvE_clEvENKUlvE_clEvEUlddE_EEvRNS_18TensorIteratorBaseERKT_EUliE_EEviT1_ --------------------------
	.section	.text._ZN2at6native18elementwise_kernelILi128ELi2EZNS0_22gpu_kernel_impl_nocastIZZZNS0_61_GLOBAL__N__b29612f4_23_ActivationMishKernel_cu_9e10b42f_310420mish_backward_kernelERNS_14TensorIteratorEENKUlvE_clEvENKUlvE_clEvEUlddE_EEvRNS_18TensorIteratorBaseERKT_EUliE_EEviT1_,"ax",@progbits
	.align	128
        .global         _ZN2at6native18elementwise_kernelILi128ELi2EZNS0_22gpu_kernel_impl_nocastIZZZNS0_61_GLOBAL__N__b29612f4_23_ActivationMishKernel_cu_9e10b42f_310420mish_backward_kernelERNS_14TensorIteratorEENKUlvE_clEvENKUlvE_clEvEUlddE_EEvRNS_18TensorIteratorBaseERKT_EUliE_EEviT1_
        .type           _ZN2at6native18elementwise_kernelILi128ELi2EZNS0_22gpu_kernel_impl_nocastIZZZNS0_61_GLOBAL__N__b29612f4_23_ActivationMishKernel_cu_9e10b42f_310420mish_backward_kernelERNS_14TensorIteratorEENKUlvE_clEvENKUlvE_clEvEUlddE_EEvRNS_18TensorIteratorBaseERKT_EUliE_EEviT1_,@function
        .size           _ZN2at6native18elementwise_kernelILi128ELi2EZNS0_22gpu_kernel_impl_nocastIZZZNS0_61_GLOBAL__N__b29612f4_23_ActivationMishKernel_cu_9e10b42f_310420mish_backward_kernelERNS_14TensorIteratorEENKUlvE_clEvENKUlvE_clEvEUlddE_EEvRNS_18TensorIteratorBaseERKT_EUliE_EEviT1_,(.L_x_7817 - _ZN2at6native18elementwise_kernelILi128ELi2EZNS0_22gpu_kernel_impl_nocastIZZZNS0_61_GLOBAL__N__b29612f4_23_ActivationMishKernel_cu_9e10b42f_310420mish_backward_kernelERNS_14TensorIteratorEENKUlvE_clEvENKUlvE_clEvEUlddE_EEvRNS_18TensorIteratorBaseERKT_EUliE_EEviT1_)
        .other          _ZN2at6native18elementwise_kernelILi128ELi2EZNS0_22gpu_kernel_impl_nocastIZZZNS0_61_GLOBAL__N__b29612f4_23_ActivationMishKernel_cu_9e10b42f_310420mish_backward_kernelERNS_14TensorIteratorEENKUlvE_clEvENKUlvE_clEvEUlddE_EEvRNS_18TensorIteratorBaseERKT_EUliE_EEviT1_,@"STO_CUDA_ENTRY STV_DEFAULT"
_ZN2at6native18elementwise_kernelILi128ELi2EZNS0_22gpu_kernel_impl_nocastIZZZNS0_61_GLOBAL__N__b29612f4_23_ActivationMishKernel_cu_9e10b42f_310420mish_backward_kernelERNS_14TensorIteratorEENKUlvE_clEvENKUlvE_clEvEUlddE_EEvRNS_18TensorIteratorBaseERKT_EUliE_EEviT1_:
.text._ZN2at6native18elementwise_kernelILi128ELi2EZNS0_22gpu_kernel_impl_nocastIZZZNS0_61_GLOBAL__N__b29612f4_23_ActivationMishKernel_cu_9e10b42f_310420mish_backward_kernelERNS_14TensorIteratorEENKUlvE_clEvENKUlvE_clEvEUlddE_EEvRNS_18TensorIteratorBaseERKT_EUliE_EEviT1_:
[----:B------:R-:W-:Y:S01]  /*0000*/  LDC R1, c[0x0][0x37c] ;  /* 0x0000df00ff017b82 */ /* 0x000fe20000000800 */
[----:B------:R-:W0:Y:S07]  /*0010*/  S2R R7, SR_TID.X ;  /* 0x0000000000077919 */ /* 0x000e2e0000002100 */
[----:B------:R-:W1:Y:S01]  /*0020*/  S2UR UR4, SR_CTAID.X ;  /* 0x00000000000479c3 */ /* 0x000e620000002500 */
[----:B------:R-:W2:Y:S01]  /*0030*/  LDCU UR5, c[0x0][0x380] ;  /* 0x00007000ff0577ac */ /* 0x000ea20008000800 */
[----:B------:R-:W-:Y:S01]  /*0040*/  BSSY.RECONVERGENT B0, `(.L_x_3632) ;  /* 0x00002e1000007945 */ /* 0x000fe20003800200 */
[----:B------:R-:W3:Y:S05]  /*0050*/  LDCU.64 UR6, c[0x0][0x358] ;  /* 0x00006b00ff0677ac */ /* 0x000eea0008000a00 */
[----:B------:R-:W4:Y:S01]  /*0060*/  LDC R0, c[0x0][0x388] ;  /* 0x0000e200ff007b82 */ /* 0x000f220000000800 */
[----:B-1----:R-:W-:-:S06]  /*0070*/  USHF.L.U32 UR4, UR4, 0x8, URZ ;  /* 0x0000000804047899 */ /* 0x002fcc00080006ff */
[----:B0-----:R-:W-:Y:S02]  /*0080*/  LOP3.LUT R7, R7, UR4, RZ, 0xfc, !PT ;  /* 0x0000000407077c12 */ /* 0x001fe4000f8efcff */
[----:B----4-:R-:W-:Y:S02]  /*0090*/  IADD3 R5, PT, PT, R0, -0x1, RZ ;  /* 0xffffffff00057810 */ /* 0x010fe40007ffe0ff */
[----:B--2---:R-:W-:Y:S02]  /*00a0*/  ISETP.GE.AND P0, PT, R7, UR5, PT ;  /* 0x0000000507007c0c */ /* 0x004fe4000bf06270 */
[----:B------:R-:W-:-:S05]  /*00b0*/  VIMNMX.U32 R4, PT, PT, R5, 0x18, PT ;  /* 0x0000001805047848 */ /* 0x000fca0003fe0000 */
[----:B------:R-:W-:-:S06]  /*00c0*/  VIADD R4, R4, 0x1 ;  /* 0x0000000104047836 */ /* 0x000fcc0000000000 */
[----:B---3--:R-:W-:Y:S05]  /*00d0*/  @P0 BRA `(.L_x_3633) ;  /* 0x0000002c005c0947 */ /* 0x008fea0003800000 */
[----:B------:R-:W-:Y:S01]  /*00e0*/  ISETP.NE.AND P0, PT, R0, RZ, PT ;  /* 0x000000ff0000720c */ /* 0x000fe20003f05270 */
[----:B------:R-:W-:Y:S01]  /*00f0*/  HFMA2 R0, -RZ, RZ, 0, 0 ;  /* 0x00000000ff007431 */ /* 0x000fe200000001ff */
[----:B------:R-:W-:-:S11]  /*0100*/  CS2R R2, SRZ ;  /* 0x0000000000027805 */ /* 0x000fd6000001ff00 */
[----:B------:R-:W-:Y:S05]  /*0110*/  @!P0 BRA `(.L_x_3634) ;  /* 0x00000014006c8947 */ /* 0x000fea0003800000 */
[----:B------:R-:W0:Y:S01]  /*0120*/  LDCU.64 UR4, c[0x0][0x390] ;  /* 0x00007200ff0477ac */ /* 0x000e220008000a00 */
[----:B------:R-:W-:Y:S01]  /*0130*/  IMAD.MOV.U32 R6, RZ, RZ, RZ ;  /* 0x000000ffff067224 */ /* 0x000fe200078e00ff */
[----:B------:R-:W-:Y:S01]  /*0140*/  ISETP.NE.AND P0, PT, R5, RZ, PT ;  /* 0x000000ff0500720c */ /* 0x000fe20003f05270 */
[----:B------:R-:W1:Y:S01]  /*0150*/  LDCU UR8, c[0x0][0x38c] ;  /* 0x00007180ff0877ac */ /* 0x000e620008000800 */
        /* <DEDUP_REMOVED lines=11> */
[----:B------:R-:W-:Y:S01]  /*0210*/  IMAD.MOV.U32 R8, RZ, RZ, RZ ;  /* 0x000000ffff087224 */ /* 0x000fe200078e00ff */
        /* <DEDUP_REMOVED lines=13> */
[----:B------:R-:W-:Y:S01]  /*02f0*/  IMAD.MOV.U32 R10, RZ, RZ, RZ ;  /* 0x000000ffff0a7224 */ /* 0x000fe200078e00ff */
        /* <DEDUP_REMOVED lines=294> */
[----:B------:R-:W-:Y:S01]  /*1560*/  IMAD.MOV.U32 R8, RZ, RZ, RZ ;  /* 0x000000ffff087224 */ /* 0x000fe200078e00ff */
[----:B------:R-:W1:Y:S01]  /*1570*/  LDCU UR4, c[0x0][0x4a8] ;  /* 0x00009500ff0477ac */ /* 0x000e620008000800 */
[----:B------:R-:W2:Y:S09]  /*1580*/  LDCU UR5, c[0x0][0x5cc] ;  /* 0x0000b980ff0577ac */ /* 0x000eb20008000800 */
[----:B------:R-:W3:Y:S01]  /*1590*/  @P0 LDC.64 R12, c[0x0][0x4b0] ;  /* 0x00012c00ff0c0b82 */ /* 0x000ee20000000a00 */
[----:B------:R-:W4:Y:S01]  /*15a0*/  LDCU.64 UR10, c[0x0][0x5d0] ;  /* 0x0000ba00ff0a77ac */ /* 0x000f220008000a00 */
[----:B0-----:R-:W-:-:S06]  /*15b0*/  IMAD.HI.U32 R10, R9, UR9, R8 ;  /* 0x00000009090a7c27 */ /* 0x001fcc000f8e0008 */
[----:B------:R-:W0:Y:S01]  /*15c0*/  @P0 LDC R15, c[0x0][0x4ac] ;  /* 0x00012b00ff0f0b82 */ /* 0x000e220000000800 */
[----:B-1----:R-:W-:Y:S02]  /*15d0*/  SHF.R.U32.HI R11, RZ, UR4, R10 ;  /* 0x00000004ff0b7c19 */ /* 0x002fe4000801160a */
[----:B------:R-:W-:-:S05]  /*15e0*/  @P0 MOV R10, RZ ;  /* 0x000000ff000a0202 */ /* 0x000fca0000000f00 */
[----:B------:R-:W1:Y:S01]  /*15f0*/  @P0 LDC.64 R16, c[0x0][0x5d8] ;  /* 0x00017600ff100b82 */ /* 0x000e620000000a00 */
[----:B------:R-:W-:-:S04]  /*1600*/  IMAD.MOV R8, RZ, RZ, -R11 ;  /* 0x000000ffff087224 */ /* 0x000fc800078e0a0b */
[----:B------:R-:W-:-:S03]  /*1610*/  IMAD R9, R8, UR8, R9 ;  /* 0x0000000808097c24 */ /* 0x000fc6000f8e0209 */
        /* <DEDUP_REMOVED lines=11> */
.L_x_3634:
[----:B------:R-:W0:Y:S02]  /*16d0*/  LDCU.128 UR8, c[0x0][0x5f0] ;  /* 0x0000be00ff0877ac */ /* 0x000e240008000c00 */
[----:B0-----:R-:W-:-:S05]  /*16e0*/  IADD3 R10, P0, PT, R2, UR10, RZ ;  /* 0x0000000a020a7c10 */ /* 0x001fca000ff1e0ff */
[----:B------:R-:W-:-:S06]  /*16f0*/  IMAD.X R11, RZ, RZ, UR11, P0 ;  /* 0x0000000bff0b7e24 */ /* 0x000fcc00080e06ff */
[----:B------:R-:W2:Y:S01]  /*1700*/  LDG.E.64 R10, desc[UR6][R10.64] ;  /* 0x000000060a0a7981 */ /* 0x000ea2000c1e1b00 */
[----:B------:R-:W-:-:S04]  /*1710*/  IADD3 R12, P0, PT, R0, UR8, RZ ;  /* 0x00000008000c7c10 */ /* 0x000fc8000ff1e0ff */
[----:B------:R-:W-:-:S06]  /*1720*/  IADD3.X R13, PT, PT, RZ, UR9, RZ, P0, !PT ;  /* 0x00000009ff0d7c10 */ /* 0x000fcc00087fe4ff */
[----:B------:R-:W5:Y:S01]  /*1730*/  LDG.E.64 R12, desc[UR6][R12.64] ;  /* 0x000000060c0c7981 */ /* 0x000f62000c1e1b00 */
[----:B------:R-:W-:Y:S01]  /*1740*/  IMAD.MOV.U32 R14, RZ, RZ, 0x652b82fe ;  /* 0x652b82feff0e7424 */ /* 0x000fe200078e00ff */
[----:B------:R-:W-:Y:S01]  /*1750*/  MOV R15, 0x3ff71547 ;  /* 0x3ff71547000f7802 */ /* 0x000fe20000000f00 */
[----:B------:R-:W-:Y:S01]  /*1760*/  IMAD.MOV.U32 R16, RZ, RZ, 0x652b82fe ;  /* 0x652b82feff107424 */ /* 0x000fe200078e00ff */
[----:B------:R-:W-:Y:S01]  /*1770*/  MOV R17, 0x3ff71547 ;  /* 0x3ff7154700117802 */ /* 0x000fe20000000f00 */
[----:B------:R-:W-:Y:S01]  /*1780*/  IMAD.MOV.U32 R8, RZ, RZ, -0x105c611 ;  /* 0xfefa39efff087424 */ /* 0x000fe200078e00ff */
[----:B------:R-:W-:Y:S01]  /*1790*/  MOV R9, 0x3fe62e42 ;  /* 0x3fe62e4200097802 */ /* 0x000fe20000000f00 */
[----:B------:R-:W-:Y:S01]  /*17a0*/  IMAD.MOV.U32 R26, RZ, RZ, 0x3b39803f ;  /* 0x3b39803fff1a7424 */ /* 0x000fe200078e00ff */
[----:B------:R-:W-:Y:S01]  /*17b0*/  MOV R27, 0x3c7abc9e ;  /* 0x3c7abc9e001b7802 */ /* 0x000fe20000000f00 */
[----:B------:R-:W-:Y:S01]  /*17c0*/  IMAD.MOV.U32 R28, RZ, RZ, 0x69ce2bdf ;  /* 0x69ce2bdfff1c7424 */ /* 0x000fe200078e00ff */
[----:B------:R-:W-:Y:S01]  /*17d0*/  MOV R29, 0x3e5ade15 ;  /* 0x3e5ade15001d7802 */ /* 0x000fe20000000f00 */
[----:B------:R-:W-:Y:S01]  /*17e0*/  IMAD.MOV.U32 R30, RZ, RZ, -0x35dec16 ;  /* 0xfca213eaff1e7424 */ /* 0x000fe200078e00ff */
[----:B------:R-:W-:Y:S01]  /*17f0*/  MOV R31, 0x3e928af3 ;  /* 0x3e928af3001f7802 */ /* 0x000fe20000000f00 */
[----:B------:R-:W-:Y:S01]  /*1800*/  BSSY.RECONVERGENT B1, `(.L_x_3635) ;  /* 0x0000042000017945 */ /* 0x000fe20003800200 */
[C---:B--2---:R-:W-:Y:S01]  /*1810*/  DFMA R14, R10.reuse, -R14, 6.75539944105574400000e+15 ;  /* 0x433800000a0e742b */ /* 0x044fe2000000080e */
[----:B------:R-:W-:Y:S01]  /*1820*/  FSETP.GEU.FTZ.AND P2, PT, |R11|, 4.1917929649353027344, PT ;  /* 0x4086232b0b00780b */ /* 0x000fe20003f5e200 */
[----:B------:R-:W-:-:S06]  /*1830*/  DFMA R16, R10, R16, 6.75539944105574400000e+15 ;  /* 0x433800000a10742b */ /* 0x000fcc0000000010 */
[----:B------:R-:W-:Y:S02]  /*1840*/  DADD R20, R14, -6.75539944105574400000e+15 ;  /* 0xc33800000e147429 */ /* 0x000fe40000000000 */
[----:B------:R-:W-:-:S06]  /*1850*/  DADD R22, R16, -6.75539944105574400000e+15 ;  /* 0xc338000010167429 */ /* 0x000fcc0000000000 */
[-CC-:B------:R-:W-:Y:S02]  /*1860*/  DFMA R18, R20, -R8.reuse, -R10.reuse ;  /* 0x800000081412722b */ /* 0x180fe4000000080a */
[----:B------:R-:W-:-:S06]  /*1870*/  DFMA R24, R22, -R8, R10 ;  /* 0x800000081618722b */ /* 0x000fcc000000000a */
[-C--:B------:R-:W-:Y:S02]  /*1880*/  DFMA R20, R20, -R26.reuse, R18 ;  /* 0x8000001a1414722b */ /* 0x080fe40000000012 */
[----:B------:R-:W-:Y:S01]  /*1890*/  DFMA R18, R22, -R26, R24 ;  /* 0x8000001a1612722b */ /* 0x000fe20000000018 */
[----:B------:R-:W-:Y:S01]  /*18a0*/  IMAD.MOV.U32 R26, RZ, RZ, 0x62401315 ;  /* 0x62401315ff1a7424 */ /* 0x000fe200078e00ff */
[----:B------:R-:W-:-:S04]  /*18b0*/  MOV R27, 0x3ec71dee ;  /* 0x3ec71dee001b7802 */ /* 0x000fc80000000f00 */
[-CC-:B------:R-:W-:Y:S02]  /*18c0*/  DFMA R22, R20, R28.reuse, R30.reuse ;  /* 0x0000001c1416722b */ /* 0x180fe4000000001e */
[----:B------:R-:W-:Y:S01]  /*18d0*/  DFMA R24, R18, R28, R30 ;  /* 0x0000001c1218722b */ /* 0x000fe2000000001e */
[----:B------:R-:W-:Y:S01]  /*18e0*/  IMAD.MOV.U32 R28, RZ, RZ, 0x7c89eb71 ;  /* 0x7c89eb71ff1c7424 */ /* 0x000fe200078e00ff */
[----:B------:R-:W-:-:S04]  /*18f0*/  MOV R29, 0x3efa0199 ;  /* 0x3efa0199001d7802 */ /* 0x000fc80000000f00 */
[--C-:B------:R-:W-:Y:S02]  /*1900*/  DFMA R22, R20, R22, R26.reuse ;  /* 0x000000161416722b */ /* 0x100fe4000000001a */
        /* <DEDUP_REMOVED lines=24> */
[----:B------:R-:W-:Y:S02]  /*1a90*/  DFMA R24, R18, R24, R26 ;  /* 0x000000181218722b */ /* 0x000fe4000000001a */
[----:B------:R-:W-:-:S04]  /*1aa0*/  DADD R26, -RZ, -R10 ;  /* 0x00000000ff1a7229 */ /* 0x000fc8000000090a */
[--C-:B------:R-:W-:Y:S02]  /*1ab0*/  DFMA R22, R20, R22, R28.reuse ;  /* 0x000000161416722b */ /* 0x100fe4000000001c */
[----:B------:R-:W-:-:S04]  /*1ac0*/  DFMA R24, R18, R24, R28 ;  /* 0x000000181218722b */ /* 0x000fc8000000001c */
[----:B------:R-:W-:Y:S02]  /*1ad0*/  FSETP.GEU.FTZ.AND P0, PT, |R27|, 4.1917929649353027344, PT ;  /* 0x4086232b1b00780b */ /* 0x000fe40003f1e200 */
[----:B------:R-:W-:Y:S02]  /*1ae0*/  DFMA R22, R20, R22, 1 ;  /* 0x3ff000001416742b */ /* 0x000fe40000000016 */
[----:B------:R-:W-:-:S06]  /*1af0*/  DFMA R24, R18, R24, 1 ;  /* 0x3ff000001218742b */ /* 0x000fcc0000000018 */
[----:B------:R-:W-:Y:S02]  /*1b00*/  DFMA R22, R20, R22, 1 ;  /* 0x3ff000001416742b */ /* 0x000fe40000000016 */
[----:B------:R-:W-:-:S08]  /*1b10*/  DFMA R20, R18, R24, 1 ;  /* 0x3ff000001214742b */ /* 0x000fd00000000018 */
[----:B------:R-:W-:Y:S02]  /*1b20*/  IMAD R19, R14, 0x100000, R23 ;  /* 0x001000000e137824 */ /* 0x000fe400078e0217 */
[----:B------:R-:W-:Y:S01]  /*1b30*/  LEA R25, R16, R21, 0x14 ;  /* 0x0000001510197211 */ /* 0x000fe200078ea0ff */
        /* <DEDUP_REMOVED lines=8> */
[----:B------:R-:W-:-:S04]  /*1bc0*/  @!P1 SHF.R.S32.HI R15, RZ, 0x1, R0 ;  /* 0x00000001ff0f9819 */ /* 0x000fc80000011400 */
[----:B------:R-:W-:Y:S01]  /*1bd0*/  @!P1 IADD3 R14, PT, PT, R14, -R15, RZ ;  /* 0x8000000f0e0e9210 */ /* 0x000fe20007ffe0ff */
[----:B------:R-:W-:-:S03]  /*1be0*/  @!P1 IMAD R23, R15, 0x100000, R23 ;  /* 0x001000000f179824 */ /* 0x000fc600078e0217 */
[----:B------:R-:W-:Y:S02]  /*1bf0*/  @!P1 LEA R15, R14, 0x3ff00000, 0x14 ;  /* 0x3ff000000e0f9811 */ /* 0x000fe400078ea0ff */
[----:B------:R-:W-:-:S06]  /*1c00*/  @!P1 MOV R14, RZ ;  /* 0x000000ff000e9202 */ /* 0x000fcc0000000f00 */
[----:B------:R-:W-:-:S11]  /*1c10*/  @!P1 DMUL R18, R22, R14 ;  /* 0x0000000e16129228 */ /* 0x000fd60000000000 */
.L_x_3636:
[----:B------:R-:W-:Y:S05]  /*1c20*/  BSYNC.RECONVERGENT B1 ;  /* 0x0000000000017941 */ /* 0x000fea0003800200 */
.L_x_3635:
[----:B------:R-:W-:Y:S01]  /*1c30*/  BSSY.RECONVERGENT B1, `(.L_x_3637) ;  /* 0x0000010000017945 */ /* 0x000fe20003800200 */
[----:B------:R-:W-:Y:S01]  /*1c40*/  IMAD.MOV.U32 R14, RZ, RZ, R20 ;  /* 0x000000ffff0e7224 */ /* 0x000fe200078e0014 */
[----:B------:R-:W-:Y:S02]  /*1c50*/  MOV R15, R25 ;  /* 0x00000019000f7202 */ /* 0x000fe40000000f00 */
        /* <DEDUP_REMOVED lines=13> */
.L_x_3638:
[----:B------:R-:W-:Y:S05]  /*1d30*/  BSYNC.RECONVERGENT B1 ;  /* 0x0000000000017941 */ /* 0x000fea0003800200 */
.L_x_3637:
[C---:B------:R-:W-:Y:S01]  /*1d40*/  FSETP.GEU.FTZ.AND P0, PT, R15.reuse, 1.7916666269302368164, PT ;  /* 0x3fe555550f00780b */ /* 0x040fe20003f1e000 */
[----:B------:R-:W-:Y:S01]  /*1d50*/  BSSY.RECONVERGENT B1, `(.L_x_3639) ;  /* 0x000008b000017945 */ /* 0x000fe20003800200 */
[----:B------:R-:W-:Y:S01]  /*1d60*/  FSETP.GT.FTZ.AND P1, PT, R15, -1.6999999284744262695, PT ;  /* 0xbfd999990f00780b */ /* 0x000fe20003f34000 */
[----:B------:R-:W-:-:S03]  /*1d70*/  DADD R16, R18, 1 ;  /* 0x3ff0000012107429 */ /* 0x000fc60000000000 */
[----:B------:R-:W-:-:S13]  /*1d80*/  PLOP3.LUT P0, PT, P0, P1, PT, 0xf2, 0x2f ;  /* 0x00000000002f781c */ /* 0x000fda0000703e72 */
[----:B------:R-:W-:Y:S05]  /*1d90*/  @P0 BRA `(.L_x_3640) ;  /* 0x0000000000d40947 */ /* 0x000fea0003800000 */
[----:B------:R-:W-:Y:S01]  /*1da0*/  DADD R20, R14, 2 ;  /* 0x400000000e147429 */ /* 0x000fe20000000000 */
[----:B------:R-:W-:Y:S01]  /*1db0*/  MOV R8, 0x1 ;  /* 0x0000000100087802 */ /* 0x000fe20000000f00 */
[----:B------:R-:W-:Y:S01]  /*1dc0*/  BSSY.RECONVERGENT B2, `(.L_x_3641) ;  /* 0x0000014000027945 */ /* 0x000fe20003800200 */
[----:B------:R-:W-:-:S03]  /*1dd0*/  FSETP.GEU.AND P1, PT, |R15|, 6.5827683646048100446e-37, PT ;  /* 0x036000000f00780b */ /* 0x000fc60003f2e200 */
        /* <DEDUP_REMOVED lines=13> */
[----:B------:R-:W-:Y:S02]  /*1eb0*/  MOV R23, R15 ;  /* 0x0000000f00177202 */ /* 0x000fe40000000f00 */
[----:B------:R-:W-:-:S07]  /*1ec0*/  MOV R6, 0x1ee0 ;  /* 0x00001ee000067802 */ /* 0x000fce0000000f00 */
[----:B-----5:R-:W-:Y:S05]  /*1ed0*/  CALL.REL.NOINC `($__internal_5_$__cuda_sm20_div_rn_f64_full) ;  /* 0x0000003c00f87944 */ /* 0x020fea0003c00000 */
[----:B------:R-:W-:Y:S01]  /*1ee0*/  IMAD.MOV.U32 R8, RZ, RZ, R2 ;  /* 0x000000ffff087224 */ /* 0x000fe200078e0002 */
[----:B------:R-:W-:-:S07]  /*1ef0*/  MOV R9, R25 ;  /* 0x0000001900097202 */ /* 0x000fce0000000f00 */
.L_x_3642:
[----:B------:R-:W-:Y:S05]  /*1f00*/  BSYNC.RECONVERGENT B2 ;  /* 0x0000000000027941 */ /* 0x000fea0003800200 */
.L_x_3641:
[----:B------:R-:W-:Y:S01]  /*1f10*/  DMUL R18, R8, -R14 ;  /* 0x8000000e08127228 */ /* 0x000fe20000000000 */
[----:B------:R-:W-:Y:S01]  /*1f20*/  IMAD.MOV.U32 R22, RZ, RZ, -0x314d23bc ;  /* 0xceb2dc44ff167424 */ /* 0x000fe200078e00ff */
[----:B------:R-:W-:Y:S01]  /*1f30*/  MOV R23, 0x3ed087ff ;  /* 0x3ed087ff00177802 */ /* 0x000fe20000000f00 */
        /* <DEDUP_REMOVED lines=27> */
.L_x_3640:
[----:B------:R-:W-:-:S10]  /*20f0*/  DADD R14, R14, 1 ;  /* 0x3ff000000e0e7429 */ /* 0x000fd40000000000 */
[----:B------:R-:W-:Y:S01]  /*2100*/  ISETP.GT.AND P0, PT, R15, 0xfffff, PT ;  /* 0x000fffff0f00780c */ /* 0x000fe20003f04270 */
[----:B------:R-:W-:Y:S01]  /*2110*/  IMAD.MOV.U32 R18, RZ, RZ, R14 ;  /* 0x000000ffff127224 */ /* 0x000fe200078e000e */
[----:B------:R-:W-:-:S11]  /*2120*/  MOV R19, R15 ;  /* 0x0000000f00137202 */ /* 0x000fd60000000f00 */
[----:B------:R-:W-:-:S10]  /*2130*/  @!P0 DMUL R18, R18, 1.80143985094819840000e+16 ;  /* 0x4350000012128828 */ /* 0x000fd40000000000 */
[----:B------:R-:W-:Y:S02]  /*2140*/  @!P0 IMAD.MOV.U32 R15, RZ, RZ, R19 ;  /* 0x000000ffff0f8224 */ /* 0x000fe400078e0013 */
[----:B------:R-:W-:-:S03]  /*2150*/  @!P0 IMAD.MOV.U32 R14, RZ, RZ, R18 ;  /* 0x000000ffff0e8224 */ /* 0x000fc600078e0012 */
[----:B------:R-:W-:-:S04]  /*2160*/  IADD3 R0, PT, PT, R15, -0x1, RZ ;  /* 0xffffffff0f007810 */ /* 0x000fc80007ffe0ff */
[----:B------:R-:W-:Y:S01]  /*2170*/  ISETP.GT.U32.AND P1, PT, R0, 0x7feffffe, PT ;  /* 0x7feffffe0000780c */ /* 0x000fe20003f24070 */
[----:B------:R-:W-:Y:S01]  /*2180*/  IMAD.MOV.U32 R0, RZ, RZ, -0x3ff ;  /* 0xfffffc01ff007424 */ /* 0x000fe200078e00ff */
[----:B------:R-:W-:-:S11]  /*2190*/  @!P0 MOV R0, 0xfffffbcb ;  /* 0xfffffbcb00008802 */ /* 0x000fd60000000f00 */
[----:B------:R-:W-:Y:S05]  /*21a0*/  @P1 BRA `(.L_x_3644) ;  /* 0x0000000000fc1947 */ /* 0x000fea0003800000 */
[----:B------:R-:W-:Y:S01]  /*21b0*/  LOP3.LUT R2, R15, 0xfffff, RZ, 0xc0, !PT ;  /* 0x000fffff0f027812 */ /* 0x000fe200078ec0ff */
[----:B------:R-:W-:Y:S01]  /*21c0*/  IMAD.MOV.U32 R20, RZ, RZ, RZ ;  /* 0x000000ffff147224 */ /* 0x000fe200078e00ff */
[----:B------:R-:W-:Y:S01]  /*21d0*/  MOV R18, R14 ;  /* 0x0000000e00127202 */ /* 0x000fe20000000f00 */
[----:B------:R-:W-:Y:S01]  /*21e0*/  IMAD.MOV.U32 R29, RZ, RZ, 0x3ed0ee25 ;  /* 0x3ed0ee25ff1d7424 */ /* 0x000fe200078e00ff */
[----:B------:R-:W-:Y:S01]  /*21f0*/  LOP3.LUT R19, R2, 0x3ff00000, RZ, 0xfc, !PT ;  /* 0x3ff0000002137812 */ /* 0x000fe200078efcff */
[----:B------:R-:W-:Y:S01]  /*2200*/  UMOV UR4, 0x3ae80f1e ;  /* 0x3ae80f1e00047882 */ /* 0x000fe20000000000 */
[----:B------:R-:W-:Y:S01]  /*2210*/  MOV R28, 0x8b7a8b04 ;  /* 0x8b7a8b04001c7802 */ /* 0x000fe20000000f00 */
[----:B------:R-:W-:Y:S01]  /*2220*/  UMOV UR5, 0x3eb1380b ;  /* 0x3eb1380b00057882 */ /* 0x000fe20000000000 */
[----:B------:R-:W-:Y:S01]  /*2230*/  ISETP.GE.U32.AND P0, PT, R19, 0x3ff6a09f, PT ;  /* 0x3ff6a09f1300780c */ /* 0x000fe20003f06070 */
[----:B------:R-:W-:Y:S01]  /*2240*/  IMAD.MOV.U32 R31, RZ, RZ, 0x43300000 ;  /* 0x43300000ff1f7424 */ /* 0x000fe200078e00ff */
[----:B------:R-:W-:Y:S01]  /*2250*/  LEA.HI R0, R15, R0, RZ, 0xc ;  /* 0x000000000f007211 */ /* 0x000fe200078f60ff */
[----:B------:R-:W-:Y:S01]  /*2260*/  UMOV UR8, 0x80000000 ;  /* 0x8000000000087882 */ /* 0x000fe20000000000 */
[----:B------:R-:W-:-:S09]  /*2270*/  UMOV UR9, 0x43300000 ;  /* 0x4330000000097882 */ /* 0x000fd20000000000 */
[----:B------:R-:W-:Y:S01]  /*2280*/  @P0 VIADD R21, R19, 0xfff00000 ;  /* 0xfff0000013150836 */ /* 0x000fe20000000000 */
[----:B------:R-:W-:-:S04]  /*2290*/  @P0 IADD3 R0, PT, PT, R0, 0x1, RZ ;  /* 0x0000000100000810 */ /* 0x000fc80007ffe0ff */
[----:B------:R-:W-:Y:S02]  /*22a0*/  @P0 MOV R19, R21 ;  /* 0x0000001500130202 */ /* 0x000fe40000000f00 */
[----:B------:R-:W-:-:S04]  /*22b0*/  LOP3.LUT R30, R0, 0x80000000, RZ, 0x3c, !PT ;  /* 0x80000000001e7812 */ /* 0x000fc800078e3cff */
        /* <DEDUP_REMOVED lines=46> */
.L_x_3644:
[----:B------:R-:W-:Y:S01]  /*25a0*/  MOV R8, 0x0 ;  /* 0x0000000000087802 */ /* 0x000fe20000000f00 */
[----:B------:R-:W-:Y:S01]  /*25b0*/  IMAD.MOV.U32 R9, RZ, RZ, 0x7ff00000 ;  /* 0x7ff00000ff097424 */ /* 0x000fe200078e00ff */
[----:B------:R-:W-:-:S05]  /*25c0*/  LOP3.LUT P0, RZ, R19, 0x7fffffff, RZ, 0xc0, !PT ;  /* 0x7fffffff13ff7812 */ /* 0x000fca000780c0ff */
[----:B------:R-:W-:-:S10]  /*25d0*/  DFMA R8, R18, R8, +INF ;  /* 0x7ff000001208742b */ /* 0x000fd40000000008 */
[----:B------:R-:W-:Y:S02]  /*25e0*/  FSEL R14, R8, RZ, P0 ;  /* 0x000000ff080e7208 */ /* 0x000fe40000000000 */
[----:B------:R-:W-:-:S07]  /*25f0*/  FSEL R15, R9, -QNAN , P0 ;  /* 0xfff00000090f7808 */ /* 0x000fce0000000000 */
.L_x_3643:
[----:B------:R-:W-:Y:S05]  /*2600*/  BSYNC.RECONVERGENT B1 ;  /* 0x0000000000017941 */ /* 0x000fea0003800200 */
.L_x_3639:
        /* <DEDUP_REMOVED lines=70> */
.L_x_3646:
        /* <DEDUP_REMOVED lines=35> */
.L_x_3647:
[----:B------:R-:W-:Y:S05]  /*2ca0*/  BSYNC.RECONVERGENT B1 ;  /* 0x0000000000017941 */ /* 0x000fea0003800200 */
.L_x_3645:
        /* <DEDUP_REMOVED lines=12> */
[----:B------:R-:W-:-:S03]  /*2d70*/  MOV R9, R17 ;  /* 0x0000001100097202 */ /* 0x000fc60000000f00 */
[----:B------:R-:W-:Y:S01]  /*2d80*/  VIADD R18, R0, 0xfff00000 ;  /* 0xfff0000000127836 */ /* 0x000fe20000000000 */
[----:B------:R-:W-:-:S07]  /*2d90*/  MOV R0, 0x2db0 ;  /* 0x00002db000007802 */ /* 0x000fce0000000f00 */
[----:B-----5:R-:W-:Y:S05]  /*2da0*/  CALL.REL.NOINC `($__internal_4_$__cuda_sm20_dblrcp_rn_slowpath_v3) ;  /* 0x0000002c009c7944 */ /* 0x020fea0003c00000 */
.L_x_3649:
[----:B------:R-:W-:Y:S05]  /*2db0*/  BSYNC.RECONVERGENT B1 ;  /* 0x0000000000017941 */ /* 0x000fea0003800200 */
.L_x_3648:
[----:B------:R-:W0:Y:S01]  /*2dc0*/  LDCU.64 UR4, c[0x0][0x5e8] ;  /* 0x0000bd00ff0477ac */ /* 0x000e220008000a00 */
[----:B------:R-:W-:Y:S01]  /*2dd0*/  DMUL R18, R10, R18 ;  /* 0x000000120a127228 */ /* 0x000fe20000000000 */
[----:B------:R-:W-:Y:S01]  /*2de0*/  VIADD R7, R7, 0x80 ;  /* 0x0000008007077836 */ /* 0x000fe20000000000 */
[----:B------:R-:W-:-:S08]  /*2df0*/  DFMA R8, -R14, R14, 1 ;  /* 0x3ff000000e08742b */ /* 0x000fd0000000010e */
[----:B------:R-:W-:Y:S01]  /*2e00*/  DFMA R8, R18, R8, R14 ;  /* 0x000000081208722b */ /* 0x000fe2000000000e */
[----:B0-----:R-:W-:-:S07]  /*2e10*/  IADD3 R2, P0, PT, R3, UR4, RZ ;  /* 0x0000000403027c10 */ /* 0x001fce000ff1e0ff */
[----:B-----5:R-:W-:Y:S01]  /*2e20*/  DMUL R8, R12, R8 ;  /* 0x000000080c087228 */ /* 0x020fe20000000000 */
[----:B------:R-:W-:-:S06]  /*2e30*/  IADD3.X R3, PT, PT, RZ, UR5, RZ, P0, !PT ;  /* 0x00000005ff037c10 */ /* 0x000fcc00087fe4ff */
[----:B------:R0:W-:Y:S04]  /*2e40*/  STG.E.64 desc[UR6][R2.64], R8 ;  /* 0x0000000802007986 */ /* 0x0001e8000c101b06 */
.L_x_3633:
[----:B------:R-:W-:Y:S05]  /*2e50*/  BSYNC.RECONVERGENT B0 ;  /* 0x0000000000007941 */ /* 0x000fea0003800200 */
.L_x_3632:
[----:B------:R-:W1:Y:S02]  /*2e60*/  LDCU UR4, c[0x0][0x380] ;  /* 0x00007000ff0477ac */ /* 0x000e640008000800 */
[----:B-1----:R-:W-:-:S13]  /*2e70*/  ISETP.GE.AND P0, PT, R7, UR4, PT ;  /* 0x0000000407007c0c */ /* 0x002fda000bf06270 */
[----:B------:R-:W-:Y:S05]  /*2e80*/  @P0 EXIT ;  /* 0x000000000000094d */ /* 0x000fea0003800000 */
[----:B------:R-:W1:Y:S01]  /*2e90*/  LDCU UR4, c[0x0][0x388] ;  /* 0x00007100ff0477ac */ /* 0x000e620008000800 */
[----:B------:R-:W-:Y:S01]  /*2ea0*/  HFMA2 R15, -RZ, RZ, 0, 0 ;  /* 0x00000000ff0f7431 */ /* 0x000fe200000001ff */
[----:B0-----:R-:W-:Y:S01]  /*2eb0*/  MOV R2, RZ ;  /* 0x000000ff00027202 */ /* 0x001fe20000000f00 */
[----:B------:R-:W-:Y:S01]  /*2ec0*/  IMAD.MOV.U32 R0, RZ, RZ, RZ ;  /* 0x000000ffff007224 */ /* 0x000fe200078e00ff */
[----:B-1----:R-:W-:-:S09]  /*2ed0*/  UISETP.NE.AND UP0, UPT, UR4, URZ, UPT ;  /* 0x000000ff0400728c */ /* 0x002fd2000bf05270 */
[----:B------:R-:W-:Y:S05]  /*2ee0*/  BRA.U !UP0, `(.L_x_3650) ;  /* 0x00000015086c7547 */ /* 0x000fea000b800000 */
        /* <DEDUP_REMOVED lines=347> */
.L_x_3650:
[----:B------:R-:W0:Y:S01]  /*44a0*/  LDCU.128 UR8, c[0x0][0x5f0] ;  /* 0x0000be00ff0877ac */ /* 0x000e220008000c00 */
[----:B------:R-:W-:Y:S01]  /*44b0*/  IMAD.MOV.U32 R6, RZ, RZ, 0x652b82fe ;  /* 0x652b82feff067424 */ /* 0x000fe200078e00ff */
[----:B------:R-:W-:Y:S01]  /*44c0*/  MOV R7, 0x3ff71547 ;  /* 0x3ff7154700077802 */ /* 0x000fe20000000f00 */
[----:B------:R-:W-:Y:S01]  /*44d0*/  IMAD.MOV.U32 R3, RZ, RZ, 0x3ff71547 ;  /* 0x3ff71547ff037424 */ /* 0x000fe200078e00ff */
[----:B------:R-:W-:Y:S02]  /*44e0*/  MOV R20, 0xfca213ea ;  /* 0xfca213ea00147802 */ /* 0x000fe40000000f00 */
[----:B------:R-:W-:Y:S01]  /*44f0*/  MOV R21, 0x3e928af3 ;  /* 0x3e928af300157802 */ /* 0x000fe20000000f00 */
[----:B------:R-:W-:Y:S01]  /*4500*/  UMOV UR12, 0x69ce2bdf ;  /* 0x69ce2bdf000c7882 */ /* 0x000fe20000000000 */
        /* <DEDUP_REMOVED lines=10> */
[----:B0-----:R-:W-:Y:S01]  /*45b0*/  IADD3 R4, P0, PT, R2, UR10, RZ ;  /* 0x0000000a02047c10 */ /* 0x001fe2000ff1e0ff */
[----:B------:R-:W-:Y:S01]  /*45c0*/  UMOV UR23, 0x3f811111 ;  /* 0x3f81111100177882 */ /* 0x000fe20000000000 */
[----:B------:R-:W-:Y:S01]  /*45d0*/  UMOV UR24, 0x555502a1 ;  /* 0x555502a100187882 */ /* 0x000fe20000000000 */
[----:B------:R-:W-:Y:S01]  /*45e0*/  UMOV UR25, 0x3fa55555 ;  /* 0x3fa5555500197882 */ /* 0x000fe20000000000 */
[----:B------:R-:W-:Y:S01]  /*45f0*/  UMOV UR26, 0x55555511 ;  /* 0x55555511001a7882 */ /* 0x000fe20000000000 */
[----:B------:R-:W-:Y:S01]  /*4600*/  IMAD.X R5, RZ, RZ, UR11, P0 ;  /* 0x0000000bff057e24 */ /* 0x000fe200080e06ff */
[----:B------:R-:W-:Y:S01]  /*4610*/  UMOV UR27, 0x3fc55555 ;  /* 0x3fc55555001b7882 */ /* 0x000fe20000000000 */
[----:B------:R-:W-:Y:S01]  /*4620*/  UMOV UR28, 0xb ;  /* 0x0000000b001c7882 */ /* 0x000fe20000000000 */
[----:B------:R-:W-:Y:S01]  /*4630*/  UMOV UR29, 0x3fe00000 ;  /* 0x3fe00000001d7882 */ /* 0x000fe20000000000 */
[----:B------:R-:W0:Y:S02]  /*4640*/  LDCU.64 UR4, c[0x0][0x5e8] ;  /* 0x0000bd00ff0477ac */ /* 0x000e240008000a00 */
[----:B------:R-:W2:Y:S01]  /*4650*/  LDG.E.64 R4, desc[UR6][R4.64] ;  /* 0x0000000604047981 */ /* 0x000ea2000c1e1b00 */
[----:B------:R-:W-:-:S04]  /*4660*/  IADD3 R12, P0, PT, R0, UR8, RZ ;  /* 0x00000008000c7c10 */ /* 0x000fc8000ff1e0ff */
[----:B------:R-:W-:-:S06]  /*4670*/  IADD3.X R13, PT, PT, RZ, UR9, RZ, P0, !PT ;  /* 0x00000009ff0d7c10 */ /* 0x000fcc00087fe4ff */
[----:B------:R-:W5:Y:S01]  /*4680*/  LDG.E.64 R12, desc[UR6][R12.64] ;  /* 0x000000060c0c7981 */ /* 0x000f62000c1e1b00 */
[----:B------:R-:W-:Y:S01]  /*4690*/  MOV R2, 0x652b82fe ;  /* 0x652b82fe00027802 */ /* 0x000fe20000000f00 */
[----:B------:R-:W-:Y:S01]  /*46a0*/  UMOV UR8, 0xfefa39ef ;  /* 0xfefa39ef00087882 */ /* 0x000fe20000000000 */
[----:B------:R-:W-:Y:S01]  /*46b0*/  UMOV UR9, 0x3fe62e42 ;  /* 0x3fe62e4200097882 */ /* 0x000fe20000000000 */
[----:B------:R-:W-:Y:S01]  /*46c0*/  UMOV UR10, 0x3b39803f ;  /* 0x3b39803f000a7882 */ /* 0x000fe20000000000 */
[----:B------:R-:W-:Y:S01]  /*46d0*/  UMOV UR11, 0x3c7abc9e ;  /* 0x3c7abc9e000b7882 */ /* 0x000fe20000000000 */
[----:B0-----:R-:W-:Y:S01]  /*46e0*/  IADD3 R14, P2, PT, R15, UR4, RZ ;  /* 0x000000040f0e7c10 */ /* 0x001fe2000ff5e0ff */
[----:B------:R-:W-:Y:S03]  /*46f0*/  BSSY.RECONVERGENT B0, `(.L_x_3651) ;  /* 0x0000034000007945 */ /* 0x000fe60003800200 */
[----:B------:R-:W-:Y:S01]  /*4700*/  IADD3.X R15, PT, PT, RZ, UR5, RZ, P2, !PT ;  /* 0x00000005ff0f7c10 */ /* 0x000fe200097fe4ff */
[C---:B--2---:R-:W-:Y:S01]  /*4710*/  DFMA R6, R4.reuse, -R6, 6.75539944105574400000e+15 ;  /* 0x433800000406742b */ /* 0x044fe20000000806 */
[----:B------:R-:W-:Y:S01]  /*4720*/  FSETP.GEU.FTZ.AND P0, PT, |R5|, 4.1917929649353027344, PT ;  /* 0x4086232b0500780b */ /* 0x000fe20003f1e200 */
[----:B------:R-:W-:-:S06]  /*4730*/  DFMA R2, R4, R2, 6.75539944105574400000e+15 ;  /* 0x433800000402742b */ /* 0x000fcc0000000002 */
[----:B------:R-:W-:Y:S02]  /*4740*/  DADD R8, R6, -6.75539944105574400000e+15 ;  /* 0xc338000006087429 */ /* 0x000fe40000000000 */
[----:B------:R-:W-:-:S06]  /*4750*/  DADD R16, R2, -6.75539944105574400000e+15 ;  /* 0xc338000002107429 */ /* 0x000fcc0000000000 */
[--C-:B------:R-:W-:Y:S02]  /*4760*/  DFMA R10, R8, -UR8, -R4.reuse ;  /* 0x80000008080a7c2b */ /* 0x100fe40008000804 */
[----:B------:R-:W-:-:S06]  /*4770*/  DFMA R18, R16, -UR8, R4 ;  /* 0x8000000810127c2b */ /* 0x000fcc0008000004 */
[----:B------:R-:W-:Y:S02]  /*4780*/  DFMA R8, R8, -UR10, R10 ;  /* 0x8000000a08087c2b */ /* 0x000fe4000800000a */
[----:B------:R-:W-:-:S06]  /*4790*/  DFMA R10, R16, -UR10, R18 ;  /* 0x8000000a100a7c2b */ /* 0x000fcc0008000012 */
[--C-:B------:R-:W-:Y:S02]  /*47a0*/  DFMA R16, R8, UR12, R20.reuse ;  /* 0x0000000c08107c2b */ /* 0x100fe40008000014 */
[----:B------:R-:W-:Y:S02]  /*47b0*/  DFMA R18, R10, UR12, R20 ;  /* 0x0000000c0a127c2b */ /* 0x000fe40008000014 */
[----:B------:R-:W-:-:S04]  /*47c0*/  DADD R20, -RZ, -R4 ;  /* 0x00000000ff147229 */ /* 0x000fc80000000904 */
[----:B------:R-:W-:Y:S02]  /*47d0*/  DFMA R16, R8, R16, UR14 ;  /* 0x0000000e08107e2b */ /* 0x000fe40008000010 */
[----:B------:R-:W-:-:S04]  /*47e0*/  DFMA R18, R10, R18, UR14 ;  /* 0x0000000e0a127e2b */ /* 0x000fc80008000012 */
[----:B------:R-:W-:Y:S02]  /*47f0*/  FSETP.GEU.FTZ.AND P1, PT, |R21|, 4.1917929649353027344, PT ;  /* 0x4086232b1500780b */ /* 0x000fe40003f3e200 */
[----:B------:R-:W-:Y:S02]  /*4800*/  DFMA R16, R8, R16, UR16 ;  /* 0x0000001008107e2b */ /* 0x000fe40008000010 */
[----:B------:R-:W-:-:S06]  /*4810*/  DFMA R18, R10, R18, UR16 ;  /* 0x000000100a127e2b */ /* 0x000fcc0008000012 */
        /* <DEDUP_REMOVED lines=27> */
[----:B------:R-:W-:Y:S02]  /*49d0*/  @!P2 IADD3 R6, PT, PT, R6, -R7, RZ ;  /* 0x800000070606a210 */ /* 0x000fe40007ffe0ff */
[----:B------:R-:W-:Y:S02]  /*49e0*/  @!P2 LEA R7, R7, R17, 0x14 ;  /* 0x000000110707a211 */ /* 0x000fe400078ea0ff */
[----:B------:R-:W-:Y:S01]  /*49f0*/  @!P2 LEA R17, R6, 0x3ff00000, 0x14 ;  /* 0x3ff000000611a811 */ /* 0x000fe200078ea0ff */
[----:B------:R-:W-:Y:S01]  /*4a00*/  @!P2 IMAD.MOV.U32 R6, RZ, RZ, R16 ;  /* 0x000000ffff06a224 */ /* 0x000fe200078e0010 */
[----:B------:R-:W-:-:S06]  /*4a10*/  @!P2 MOV R16, RZ ;  /* 0x000000ff0010a202 */ /* 0x000fcc0000000f00 */
[----:B------:R-:W-:-:S11]  /*4a20*/  @!P2 DMUL R10, R6, R16 ;  /* 0x00000010060aa228 */ /* 0x000fd60000000000 */
.L_x_3652:
[----:B------:R-:W-:Y:S05]  /*4a30*/  BSYNC.RECONVERGENT B0 ;  /* 0x0000000000007941 */ /* 0x000fea0003800200 */
.L_x_3651:
[----:B------:R-:W-:Y:S01]  /*4a40*/  BSSY.RECONVERGENT B0, `(.L_x_3653) ;  /* 0x0000010000007945 */ /* 0x000fe20003800200 */
[----:B------:R-:W-:Y:S01]  /*4a50*/  MOV R16, R8 ;  /* 0x0000000800107202 */ /* 0x000fe20000000f00 */
[----:B------:R-:W-:Y:S02]  /*4a60*/  IMAD.MOV.U32 R17, RZ, RZ, R19 ;  /* 0x000000ffff117224 */ /* 0x000fe400078e0013 */
        /* <DEDUP_REMOVED lines=8> */
[----:B------:R-:W-:Y:S02]  /*4af0*/  @!P0 IADD3 R2, PT, PT, R2, -R3, RZ ;  /* 0x8000000302028210 */ /* 0x000fe40007ffe0ff */
[----:B------:R-:W-:Y:S02]  /*4b00*/  @!P0 LEA R9, R3, R9, 0x14 ;  /* 0x0000000903098211 */ /* 0x000fe400078ea0ff */
[----:B------:R-:W-:Y:S01]  /*4b10*/  @!P0 LEA R3, R2, 0x3ff00000, 0x14 ;  /* 0x3ff0000002038811 */ /* 0x000fe200078ea0ff */
[----:B------:R-:W-:-:S06]  /*4b20*/  @!P0 IMAD.MOV.U32 R2, RZ, RZ, RZ ;  /* 0x000000ffff028224 */ /* 0x000fcc00078e00ff */
[----:B------:R-:W-:-:S11]  /*4b30*/  @!P0 DMUL R16, R8, R2 ;  /* 0x0000000208108228 */ /* 0x000fd60000000000 */
.L_x_3654:
[----:B------:R-:W-:Y:S05]  /*4b40*/  BSYNC.RECONVERGENT B0 ;  /* 0x0000000000007941 */ /* 0x000fea0003800200 */
.L_x_3653:
[C---:B------:R-:W-:Y:S01]  /*4b50*/  FSETP.GEU.FTZ.AND P1, PT, R17.reuse, 1.7916666269302368164, PT ;  /* 0x3fe555551100780b */ /* 0x040fe20003f3e000 */
[----:B------:R-:W-:Y:S01]  /*4b60*/  BSSY.RECONVERGENT B0, `(.L_x_3655) ;  /* 0x0000088000007945 */ /* 0x000fe20003800200 */
[----:B------:R-:W-:Y:S01]  /*4b70*/  FSETP.GT.FTZ.AND P0, PT, R17, -1.6999999284744262695, PT ;  /* 0xbfd999991100780b */ /* 0x000fe20003f14000 */
[----:B------:R-:W-:-:S12]  /*4b80*/  DADD R10, R10, 1 ;  /* 0x3ff000000a0a7429 */ /* 0x000fd80000000000 */
[----:B------:R-:W-:Y:S05]  /*4b90*/  @P0 BRA !P1, `(.L_x_3656) ;  /* 0x0000000400440947 */ /* 0x000fea0004800000 */
[----:B------:R-:W-:-:S10]  /*4ba0*/  DADD R2, R16, 1 ;  /* 0x3ff0000010027429 */ /* 0x000fd40000000000 */
[----:B------:R-:W-:Y:S02]  /*4bb0*/  ISETP.GT.AND P0, PT, R3, 0xfffff, PT ;  /* 0x000fffff0300780c */ /* 0x000fe40003f04270 */
[----:B------:R-:W-:Y:S02]  /*4bc0*/  MOV R8, R2 ;  /* 0x0000000200087202 */ /* 0x000fe40000000f00 */
[----:B------:R-:W-:-:S09]  /*4bd0*/  MOV R9, R3 ;  /* 0x0000000300097202 */ /* 0x000fd20000000f00 */
[----:B------:R-:W-:-:S10]  /*4be0*/  @!P0 DMUL R8, R8, 1.80143985094819840000e+16 ;  /* 0x4350000008088828 */ /* 0x000fd40000000000 */
[----:B------:R-:W-:Y:S01]  /*4bf0*/  @!P0 IMAD.MOV.U32 R3, RZ, RZ, R9 ;  /* 0x000000ffff038224 */ /* 0x000fe200078e0009 */
[----:B------:R-:W-:-:S04]  /*4c00*/  @!P0 MOV R2, R8 ;  /* 0x0000000800028202 */ /* 0x000fc80000000f00 */
[----:B------:R-:W-:-:S04]  /*4c10*/  IADD3 R0, PT, PT, R3, -0x1, RZ ;  /* 0xffffffff03007810 */ /* 0x000fc80007ffe0ff */
        /* <DEDUP_REMOVED lines=11> */
[----:B------:R-:W-:Y:S01]  /*4cd0*/  IMAD.MOV.U32 R23, RZ, RZ, 0x3ed0ee25 ;  /* 0x3ed0ee25ff177424 */ /* 0x000fe200078e00ff */
[----:B------:R-:W-:Y:S01]  /*4ce0*/  MOV R8, RZ ;  /* 0x000000ff00087202 */ /* 0x000fe20000000f00 */
[----:B------:R-:W-:Y:S01]  /*4cf0*/  UMOV UR4, 0x3ae80f1e ;  /* 0x3ae80f1e00047882 */ /* 0x000fe20000000000 */
[----:B------:R-:W-:Y:S01]  /*4d00*/  LOP3.LUT R7, R6, 0x3ff00000, RZ, 0xfc, !PT ;  /* 0x3ff0000006077812 */ /* 0x000fe200078efcff */
[----:B------:R-:W-:Y:S01]  /*4d10*/  UMOV UR5, 0x3eb1380b ;  /* 0x3eb1380b00057882 */ /* 0x000fe20000000000 */
[----:B------:R-:W-:Y:S01]  /*4d20*/  MOV R6, R2 ;  /* 0x0000000200067202 */ /* 0x000fe20000000f00 */
[----:B------:R-:W-:Y:S01]  /*4d30*/  UMOV UR10, 0x80000000 ;  /* 0x80000000000a7882 */ /* 0x000fe20000000000 */
[----:B------:R-:W-:Y:S01]  /*4d40*/  ISETP.GE.U32.AND P0, PT, R7, 0x3ff6a09f, PT ;  /* 0x3ff6a09f0700780c */ /* 0x000fe20003f06070 */
[----:B------:R-:W-:Y:S01]  /*4d50*/  UMOV UR11, 0x43300000 ;  /* 0x43300000000b7882 */ /* 0x000fe20000000000 */
[----:B------:R-:W-:-:S02]  /*4d60*/  MOV R22, 0x8b7a8b04 ;  /* 0x8b7a8b0400167802 */ /* 0x000fc40000000f00 */
[----:B------:R-:W-:Y:S02]  /*4d70*/  LEA.HI R0, R3, R0, RZ, 0xc ;  /* 0x0000000003007211 */ /* 0x000fe400078f60ff */
[----:B------:R-:W-:-:S07]  /*4d80*/  MOV R25, 0x43300000 ;  /* 0x4330000000197802 */ /* 0x000fce0000000f00 */
[----:B------:R-:W-:Y:S02]  /*4d90*/  @P0 IADD3 R9, PT, PT, R7, -0x100000, RZ ;  /* 0xfff0000007090810 */ /* 0x000fe40007ffe0ff */
        /* <DEDUP_REMOVED lines=29> */
[----:B------:R-:W-:-:S03]  /*4f70*/  DFMA R24, R2, -UR8, R6 ;  /* 0x8000000802187c2b */ /* 0x000fc60008000006 */
        /* <DEDUP_REMOVED lines=19> */
.L_x_3656:
        /* <DEDUP_REMOVED lines=16> */
[----:B------:R-:W-:Y:S02]  /*51b0*/  MOV R22, R16 ;  /* 0x0000001000167202 */ /* 0x000fe40000000f00 */
[----:B------:R-:W-:Y:S02]  /*51c0*/  MOV R23, R17 ;  /* 0x0000001100177202 */ /* 0x000fe40000000f00 */
[----:B------:R-:W-:-:S07]  /*51d0*/  MOV R6, 0x51f0 ;  /* 0x000051f000067802 */ /* 0x000fce0000000f00 */
[----:B-----5:R-:W-:Y:S05]  /*51e0*/  CALL.REL.NOINC `($__internal_5_$__cuda_sm20_div_rn_f64_full) ;  /* 0x0000000c00347944 */ /* 0x020fea0003c00000 */
[----:B------:R-:W-:-:S07]  /*51f0*/  IMAD.MOV.U32 R3, RZ, RZ, R25 ;  /* 0x000000ffff037224 */ /* 0x000fce00078e0019 */
.L_x_3659:
[----:B------:R-:W-:Y:S05]  /*5200*/  BSYNC.RECONVERGENT B1 ;  /* 0x0000000000017941 */ /* 0x000fea0003800200 */
.L_x_3658:
[----:B------:R-:W-:Y:S01]  /*5210*/  DMUL R2, R2, -R16 ;  /* 0x8000001002027228 */ /* 0x000fe20000000000 */
[----:B------:R-:W-:Y:S01]  /*5220*/  HFMA2 R19, -RZ, RZ, 1.703125, -0.00012201070785522460938 ;  /* 0x3ed087ffff137431 */ /* 0x000fe200000001ff */
        /* <DEDUP_REMOVED lines=27> */
.L_x_3657:
[----:B------:R-:W-:Y:S05]  /*53e0*/  BSYNC.RECONVERGENT B0 ;  /* 0x0000000000007941 */ /* 0x000fea0003800200 */
.L_x_3655:
        /* <DEDUP_REMOVED lines=10> */
[----:B------:R-:W-:Y:S02]  /*5490*/  MOV R18, 0xf89b6999 ;  /* 0xf89b699900127802 */ /* 0x000fe40000000f00 */
[----:B------:R-:W-:Y:S01]  /*54a0*/  MOV R19, 0x3e928a27 ;  /* 0x3e928a2700137802 */ /* 0x000fe20000000f00 */
        /* <DEDUP_REMOVED lines=51> */
[----:B------:R-:W-:Y:S02]  /*57e0*/  MOV R8, 0x0 ;  /* 0x0000000000087802 */ /* 0x000fe40000000f00 */
[----:B------:R-:W-:-:S06]  /*57f0*/  MOV R9, 0x40000000 ;  /* 0x4000000000097802 */ /* 0x000fcc0000000f00 */
[----:B------:R-:W-:-:S10]  /*5800*/  DFMA R18, R18, -R8, 1 ;  /* 0x3ff000001212742b */ /* 0x000fd40000000808 */
[----:B------:R-:W-:Y:S02]  /*5810*/  FSEL R3, R19, 1.875, !P0 ;  /* 0x3ff0000013037808 */ /* 0x000fe40004000000 */
[----:B------:R-:W-:Y:S02]  /*5820*/  FSEL R6, R18, RZ, !P0 ;  /* 0x000000ff12067208 */ /* 0x000fe40004000000 */
[----:B------:R-:W-:Y:S01]  /*5830*/  LOP3.LUT R7, R3, 0x80000000, R7, 0xb8, !PT ;  /* 0x8000000003077812 */ /* 0x000fe200078eb807 */
[----:B------:R-:W-:Y:S06]  /*5840*/  BRA `(.L_x_3662) ;  /* 0x00000000008c7947 */ /* 0x000fec0003800000 */
.L_x_3661:
[----:B------:R-:W-:Y:S01]  /*5850*/  DMUL R2, R6, R6 ;  /* 0x0000000606027228 */ /* 0x000fe20000000000 */
[----:B------:R-:W-:Y:S01]  /*5860*/  IMAD.MOV.U32 R8, RZ, RZ, 0x420afc3d ;  /* 0x420afc3dff087424 */ /* 0x000fe200078e00ff */
[----:B------:R-:W-:Y:S01]  /*5870*/  MOV R9, 0x3f14359f ;  /* 0x3f14359f00097802 */ /* 0x000fe20000000f00 */
        /* <DEDUP_REMOVED lines=32> */
.L_x_3662:
[----:B------:R-:W-:Y:S05]  /*5a80*/  BSYNC.RECONVERGENT B0 ;  /* 0x0000000000007941 */ /* 0x000fea0003800200 */
.L_x_3660:
        /* <DEDUP_REMOVED lines=13> */
[----:B------:R-:W-:Y:S02]  /*5b60*/  IADD3 R18, PT, PT, R0, -0x100000, RZ ;  /* 0xfff0000000127810 */ /* 0x000fe40007ffe0ff */
[----:B------:R-:W-:-:S07]  /*5b70*/  MOV R0, 0x5b90 ;  /* 0x00005b9000007802 */ /* 0x000fce0000000f00 */
[----:B-----5:R-:W-:Y:S05]  /*5b80*/  CALL.REL.NOINC `($__internal_4_$__cuda_sm20_dblrcp_rn_slowpath_v3) ;  /* 0x0000000000247944 */ /* 0x020fea0003c00000 */
[----:B------:R-:W-:Y:S01]  /*5b90*/  IMAD.MOV.U32 R8, RZ, RZ, R18 ;  /* 0x000000ffff087224 */ /* 0x000fe200078e0012 */
[----:B------:R-:W-:-:S07]  /*5ba0*/  MOV R9, R19 ;  /* 0x0000001300097202 */ /* 0x000fce0000000f00 */
.L_x_3664:
[----:B------:R-:W-:Y:S05]  /*5bb0*/  BSYNC.RECONVERGENT B0 ;  /* 0x0000000000007941 */ /* 0x000fea0003800200 */
.L_x_3663:
[----:B------:R-:W-:Y:S02]  /*5bc0*/  DMUL R8, R4, R8 ;  /* 0x0000000804087228 */ /* 0x000fe40000000000 */
[----:B------:R-:W-:-:S08]  /*5bd0*/  DFMA R2, -R6, R6, 1 ;  /* 0x3ff000000602742b */ /* 0x000fd00000000106 */
[----:B------:R-:W-:-:S08]  /*5be0*/  DFMA R2, R8, R2, R6 ;  /* 0x000000020802722b */ /* 0x000fd00000000006 */
[----:B-----5:R-:W-:-:S07]  /*5bf0*/  DMUL R2, R12, R2 ;  /* 0x000000020c027228 */ /* 0x020fce0000000000 */
[----:B------:R-:W-:Y:S01]  /*5c00*/  STG.E.64 desc[UR6][R14.64], R2 ;  /* 0x000000020e007986 */ /* 0x000fe2000c101b06 */
[----:B------:R-:W-:Y:S05]  /*5c10*/  EXIT ;  /* 0x000000000000794d */ /* 0x000fea0003800000 */
        .weak           $__internal_4_$__cuda_sm20_dblrcp_rn_slowpath_v3
        .type           $__internal_4_$__cuda_sm20_dblrcp_rn_slowpath_v3,@function
        .size           $__internal_4_$__cuda_sm20_dblrcp_rn_slowpath_v3,($__internal_5_$__cuda_sm20_div_rn_f64_full - $__internal_4_$__cuda_sm20_dblrcp_rn_slowpath_v3)
$__internal_4_$__cuda_sm20_dblrcp_rn_slowpath_v3:
[----:B------:R-:W-:Y:S01]  /*5c20*/  DSETP.GTU.AND P0, PT, |R8|, +INF , PT ;  /* 0x7ff000000800742a */ /* 0x000fe20003f0c200 */
[----:B------:R-:W-:-:S13]  /*5c30*/  BSSY.RECONVERGENT B2, `(.L_x_3665) ;  /* 0x0000023000027945 */ /* 0x000fda0003800200 */
[----:B------:R-:W-:Y:S05]  /*5c40*/  @P0 BRA `(.L_x_3666) ;  /* 0x00000000007c0947 */ /* 0x000fea0003800000 */
[----:B------:R-:W-:-:S04]  /*5c50*/  LOP3.LUT R19, R9, 0x7fffffff, RZ, 0xc0, !PT ;  /* 0x7fffffff09137812 */ /* 0x000fc800078ec0ff */
[----:B------:R-:W-:-:S04]  /*5c60*/  IADD3 R2, PT, PT, R19, -0x1, RZ ;  /* 0xffffffff13027810 */ /* 0x000fc80007ffe0ff */
[----:B------:R-:W-:-:S13]  /*5c70*/  ISETP.GE.U32.AND P0, PT, R2, 0x7fefffff, PT ;  /* 0x7fefffff0200780c */ /* 0x000fda0003f06070 */
[----:B------:R-:W-:Y:S01]  /*5c80*/  @P0 LOP3.LUT R17, R9, 0x7ff00000, RZ, 0x3c, !PT ;  /* 0x7ff0000009110812 */ /* 0x000fe200078e3cff */
[----:B------:R-:W-:Y:S01]  /*5c90*/  @P0 IMAD.MOV.U32 R16, RZ, RZ, RZ ;  /* 0x000000ffff100224 */ /* 0x000fe200078e00ff */
[----:B------:R-:W-:Y:S06]  /*5ca0*/  @P0 BRA `(.L_x_3667) ;  /* 0x00000000006c0947 */ /* 0x000fec0003800000 */
[----:B------:R-:W-:-:S13]  /*5cb0*/  ISETP.GE.U32.AND P0, PT, R19, 0x1000001, PT ;  /* 0x010000011300780c */ /* 0x000fda0003f06070 */
[----:B------:R-:W-:Y:S05]  /*5cc0*/  @!P0 BRA `(.L_x_3668) ;  /* 0x0000000000348947 */ /* 0x000fea0003800000 */
[----:B------:R-:W-:Y:S02]  /*5cd0*/  IADD3 R17, PT, PT, R9, -0x3fe00000, RZ ;  /* 0xc020000009117810 */ /* 0x000fe40007ffe0ff */
[----:B------:R-:W-:Y:S02]  /*5ce0*/  MOV R16, R8 ;  /* 0x0000000800107202 */ /* 0x000fe40000000f00 */
        /* <DEDUP_REMOVED lines=11> */
.L_x_3668:
[----:B------:R-:W-:Y:S01]  /*5da0*/  DMUL R8, R8, 8.11296384146066816958e+31 ;  /* 0x4690000008087828 */ /* 0x000fe20000000000 */
[----:B------:R-:W-:-:S05]  /*5db0*/  IMAD.MOV.U32 R16, RZ, RZ, R18 ;  /* 0x000000ffff107224 */ /* 0x000fca00078e0012 */
        /* <DEDUP_REMOVED lines=8> */
.L_x_3666:
[----:B------:R-:W-:Y:S02]  /*5e40*/  LOP3.LUT R17, R9, 0x80000, RZ, 0xfc, !PT ;  /* 0x0008000009117812 */ /* 0x000fe400078efcff */
[----:B------:R-:W-:-:S07]  /*5e50*/  MOV R16, R8 ;  /* 0x0000000800107202 */ /* 0x000fce0000000f00 */
.L_x_3667:
[----:B------:R-:W-:Y:S05]  /*5e60*/  BSYNC.RECONVERGENT B2 ;  /* 0x0000000000027941 */ /* 0x000fea0003800200 */
.L_x_3665:
[----:B------:R-:W-:Y:S01]  /*5e70*/  HFMA2 R9, -RZ, RZ, 0, 0 ;  /* 0x00000000ff097431 */ /* 0x000fe200000001ff */
[----:B------:R-:W-:Y:S01]  /*5e80*/  MOV R8, R0 ;  /* 0x0000000000087202 */ /* 0x000fe20000000f00 */
[----:B------:R-:W-:Y:S01]  /*5e90*/  IMAD.MOV.U32 R19, RZ, RZ, R17 ;  /* 0x000000ffff137224 */ /* 0x000fe200078e0011 */
[----:B------:R-:W-:Y:S02]  /*5ea0*/  MOV R18, R16 ;  /* 0x0000001000127202 */ /* 0x000fe40000000f00 */
[----:B------:R-:W-:Y:S05]  /*5eb0*/  RET.REL.NODEC R8 `(_ZN2at6native18elementwise_kernelILi128ELi2EZNS0_22gpu_kernel_impl_nocastIZZZNS0_61_GLOBAL__N__b29612f4_23_ActivationMishKernel_cu_9e10b42f_310420mish_backward_kernelERNS_14TensorIteratorEENKUlvE_clEvENKUlvE_clEvEUlddE_EEvRNS_18TensorIteratorBaseERKT_EUliE_EEviT1_) ;  /* 0xffffffa008507950 */ /* 0x000fea0003c3ffff */
        .weak           $__internal_5_$__cuda_sm20_div_rn_f64_full
        .type           $__internal_5_$__cuda_sm20_div_rn_f64_full,@function
        .size           $__internal_5_$__cuda_sm20_div_rn_f64_full,(.L_x_7817 - $__internal_5_$__cuda_sm20_div_rn_f64_full)
$__internal_5_$__cuda_sm20_div_rn_f64_full:
[C---:B------:R-:W-:Y:S01]  /*5ec0*/  FSETP.GEU.AND P0, PT, |R21|.reuse, 1.469367938527859385e-39, PT ;  /* 0x001000001500780b */ /* 0x040fe20003f0e200 */
[----:B------:R-:W-:Y:S01]  /*5ed0*/  BSSY.RECONVERGENT B3, `(.L_x_3669) ;  /* 0x0000056000037945 */ /* 0x000fe20003800200 */
[----:B------:R-:W-:Y:S02]  /*5ee0*/  LOP3.LUT R18, R21, 0x800fffff, RZ, 0xc0, !PT ;  /* 0x800fffff15127812 */ /* 0x000fe400078ec0ff */
[C---:B------:R-:W-:Y:S02]  /*5ef0*/  FSETP.GEU.AND P2, PT, |R23|.reuse, 1.469367938527859385e-39, PT ;  /* 0x001000001700780b */ /* 0x040fe40003f4e200 */
[----:B------:R-:W-:Y:S01]  /*5f00*/  LOP3.LUT R19, R18, 0x3ff00000, RZ, 0xfc, !PT ;  /* 0x3ff0000012137812 */ /* 0x000fe200078efcff */
[----:B------:R-:W-:Y:S01]  /*5f10*/  IMAD.MOV.U32 R18, RZ, RZ, R20 ;  /* 0x000000ffff127224 */ /* 0x000fe200078e0014 */
[----:B------:R-:W-:Y:S02]  /*5f20*/  MOV R8, 0x1 ;  /* 0x0000000100087802 */ /* 0x000fe40000000f00 */
[----:B------:R-:W-:-:S02]  /*5f30*/  LOP3.LUT R2, R23, 0x7ff00000, RZ, 0xc0, !PT ;  /* 0x7ff0000017027812 */ /* 0x000fc400078ec0ff */
[----:B------:R-:W-:Y:S01]  /*5f40*/  MOV R0, 0x1ca00000 ;  /* 0x1ca0000000007802 */ /* 0x000fe20000000f00 */
[----:B------:R-:W-:Y:S01]  /*5f50*/  @!P0 DMUL R18, R20, 8.98846567431157953865e+307 ;  /* 0x7fe0000014128828 */ /* 0x000fe20000000000 */
[C---:B------:R-:W-:Y:S02]  /*5f60*/  LOP3.LUT R31, R21.reuse, 0x7ff00000, RZ, 0xc0, !PT ;  /* 0x7ff00000151f7812 */ /* 0x040fe400078ec0ff */
[----:B------:R-:W-:Y:S02]  /*5f70*/  MOV R30, R2 ;  /* 0x00000002001e7202 */ /* 0x000fe40000000f00 */
[----:B------:R-:W-:Y:S01]  /*5f80*/  @!P2 LOP3.LUT R27, R21, 0x7ff00000, RZ, 0xc0, !PT ;  /* 0x7ff00000151ba812 */ /* 0x000fe200078ec0ff */
[----:B------:R-:W0:Y:S01]  /*5f90*/  MUFU.RCP64H R9, R19 ;  /* 0x0000001300097308 */ /* 0x000e220000001800 */
[C---:B------:R-:W-:Y:S02]  /*5fa0*/  ISETP.GE.U32.AND P1, PT, R2.reuse, R31, PT ;  /* 0x0000001f0200720c */ /* 0x040fe40003f26070 */
[----:B------:R-:W-:-:S02]  /*5fb0*/  @!P2 ISETP.GE.U32.AND P3, PT, R2, R27, PT ;  /* 0x0000001b0200a20c */ /* 0x000fc40003f66070 */
[----:B------:R-:W-:Y:S02]  /*5fc0*/  @!P0 LOP3.LUT R31, R19, 0x7ff00000, RZ, 0xc0, !PT ;  /* 0x7ff00000131f8812 */ /* 0x000fe400078ec0ff */
[----:B------:R-:W-:Y:S02]  /*5fd0*/  @!P2 SEL R27, R0, 0x63400000, !P3 ;  /* 0x63400000001ba807 */ /* 0x000fe40005800000 */
[----:B------:R-:W-:Y:S02]  /*5fe0*/  IADD3 R33, PT, PT, R31, -0x1, RZ ;  /* 0xffffffff1f217810 */ /* 0x000fe40007ffe0ff */
[----:B------:R-:W-:-:S04]  /*5ff0*/  @!P2 LOP3.LUT R28, R27, 0x80000000, R23, 0xf8, !PT ;  /* 0x800000001b1ca812 */ /* 0x000fc800078ef817 */
[----:B------:R-:W-:Y:S01]  /*6000*/  @!P2 LOP3.LUT R29, R28, 0x100000, RZ, 0xfc, !PT ;  /* 0x001000001c1da812 */ /* 0x000fe200078efcff */
[----:B0-----:R-:W-:Y:S01]  /*6010*/  DFMA R24, R8, -R18, 1 ;  /* 0x3ff000000818742b */ /* 0x001fe20000000812 */
[----:B------:R-:W-:-:S07]  /*6020*/  @!P2 MOV R28, RZ ;  /* 0x000000ff001ca202 */ /* 0x000fce0000000f00 */
        /* <DEDUP_REMOVED lines=9> */
[----:B------:R-:W-:Y:S02]  /*60c0*/  DMUL R24, R26, R8 ;  /* 0x000000081a187228 */ /* 0x000fe40000000000 */
        /* <DEDUP_REMOVED lines=10> */
[----:B------:R-:W-:-:S04]  /*6170*/  SEL R23, R0, 0x63400000, !P0 ;  /* 0x6340000000177807 */ /* 0x000fc80004000000 */
[----:B------:R-:W-:Y:S02]  /*6180*/  IADD3 R0, PT, PT, -R23, R22, RZ ;  /* 0x0000001617007210 */ /* 0x000fe40007ffe1ff */
[----:B------:R-:W-:-:S03]  /*6190*/  MOV R22, RZ ;  /* 0x000000ff00167202 */ /* 0x000fc60000000f00 */
[----:B------:R-:W-:-:S06]  /*61a0*/  VIADD R23, R0, 0x7fe00000 ;  /* 0x7fe0000000177836 */ /* 0x000fcc0000000000 */
[----:B------:R-:W-:-:S10]  /*61b0*/  DMUL R24, R28, R22 ;  /* 0x000000161c187228 */ /* 0x000fd40000000000 */
[----:B------:R-:W-:-:S13]  /*61c0*/  FSETP.GTU.AND P0, PT, |R25|, 1.469367938527859385e-39, PT ;  /* 0x001000001900780b */ /* 0x000fda0003f0c200 */
[----:B------:R-:W-:Y:S05]  /*61d0*/  @P0 BRA `(.L_x_3671) ;  /* 0x0000000000940947 */ /* 0x000fea0003800000 */
[----:B------:R-:W-:Y:S01]  /*61e0*/  DFMA R8, R28, -R18, R8 ;  /* 0x800000121c08722b */ /* 0x000fe20000000008 */
[----:B------:R-:W-:-:S09]  /*61f0*/  MOV R22, RZ ;  /* 0x000000ff00167202 */ /* 0x000fd20000000f00 */
[C---:B------:R-:W-:Y:S02]  /*6200*/  FSETP.NEU.AND P0, PT, R9.reuse, RZ, PT ;  /* 0x000000ff0900720b */ /* 0x040fe40003f0d000 */
[----:B------:R-:W-:-:S04]  /*6210*/  LOP3.LUT R21, R9, 0x80000000, R21, 0x48, !PT ;  /* 0x8000000009157812 */ /* 0x000fc800078e4815 */
[----:B------:R-:W-:-:S07]  /*6220*/  LOP3.LUT R23, R21, R23, RZ, 0xfc, !PT ;  /* 0x0000001715177212 */ /* 0x000fce00078efcff */
[----:B------:R-:W-:Y:S05]  /*6230*/  @!P0 BRA `(.L_x_3671) ;  /* 0x00000000007c8947 */ /* 0x000fea0003800000 */
[----:B------:R-:W-:Y:S01]  /*6240*/  IMAD.MOV R9, RZ, RZ, -R0 ;  /* 0x000000ffff097224 */ /* 0x000fe200078e0a00 */
[----:B------:R-:W-:Y:S01]  /*6250*/  MOV R8, RZ ;  /* 0x000000ff00087202 */ /* 0x000fe20000000f00 */
[----:B------:R-:W-:-:S05]  /*6260*/  DMUL.RP R22, R28, R22 ;  /* 0x000000161c167228 */ /* 0x000fca0000008000 */
[----:B------:R-:W-:-:S05]  /*6270*/  DFMA R8, R24, -R8, R28 ;  /* 0x800000081808722b */ /* 0x000fca000000001c */
[----:B------:R-:W-:Y:S02]  /*6280*/  LOP3.LUT R21, R23, R21, RZ, 0x3c, !PT ;  /* 0x0000001517157212 */ /* 0x000fe400078e3cff */
[----:B------:R-:W-:-:S04]  /*6290*/  IADD3 R8, PT, PT, -R0, -0x43300000, RZ ;  /* 0xbcd0000000087810 */ /* 0x000fc80007ffe1ff */
[----:B------:R-:W-:-:S04]  /*62a0*/  FSETP.NEU.AND P0, PT, |R9|, R8, PT ;  /* 0x000000080900720b */ /* 0x000fc80003f0d200 */
[----:B------:R-:W-:Y:S02]  /*62b0*/  FSEL R24, R22, R24, !P0 ;  /* 0x0000001816187208 */ /* 0x000fe40004000000 */
[----:B------:R-:W-:Y:S01]  /*62c0*/  FSEL R25, R21, R25, !P0 ;  /* 0x0000001915197208 */ /* 0x000fe20004000000 */
[----:B------:R-:W-:Y:S06]  /*62d0*/  BRA `(.L_x_3671) ;  /* 0x0000000000547947 */ /* 0x000fec0003800000 */
.L_x_3670:
        /* <DEDUP_REMOVED lines=12> */
[----:B------:R-:W-:Y:S02]  /*63a0*/  @!P0 MOV R24, RZ ;  /* 0x000000ff00188202 */ /* 0x000fe40000000f00 */
[----:B------:R-:W-:Y:S01]  /*63b0*/  @P0 MOV R24, RZ ;  /* 0x000000ff00180202 */ /* 0x000fe20000000f00 */
[----:B------:R-:W-:Y:S01]  /*63c0*/  @P0 IMAD.MOV.U32 R25, RZ, RZ, R0 ;  /* 0x000000ffff190224 */ /* 0x000fe200078e0000 */
[----:B------:R-:W-:Y:S06]  /*63d0*/  BRA `(.L_x_3671) ;  /* 0x0000000000147947 */ /* 0x000fec0003800000 */
.L_x_3673:
[----:B------:R-:W-:Y:S02]  /*63e0*/  LOP3.LUT R25, R21, 0x80000, RZ, 0xfc, !PT ;  /* 0x0008000015197812 */ /* 0x000fe400078efcff */
[----:B------:R-:W-:Y:S01]  /*63f0*/  MOV R24, R20 ;  /* 0x0000001400187202 */ /* 0x000fe20000000f00 */
[----:B------:R-:W-:Y:S06]  /*6400*/  BRA `(.L_x_3671) ;  /* 0x0000000000087947 */ /* 0x000fec0003800000 */
.L_x_3672:
[----:B------:R-:W-:Y:S02]  /*6410*/  LOP3.LUT R25, R23, 0x80000, RZ, 0xfc, !PT ;  /* 0x0008000017197812 */ /* 0x000fe400078efcff */
[----:B------:R-:W-:-:S07]  /*6420*/  MOV R24, R22 ;  /* 0x0000001600187202 */ /* 0x000fce0000000f00 */
.L_x_3671:
[----:B------:R-:W-:Y:S05]  /*6430*/  BSYNC.RECONVERGENT B3 ;  /* 0x0000000000037941 */ /* 0x000fea0003800200 */
.L_x_3669:
[----:B------:R-:W-:Y:S01]  /*6440*/  HFMA2 R9, -RZ, RZ, 0, 0 ;  /* 0x00000000ff097431 */ /* 0x000fe200000001ff */
[----:B------:R-:W-:Y:S01]  /*6450*/  MOV R8, R6 ;  /* 0x0000000600087202 */ /* 0x000fe20000000f00 */
[----:B------:R-:W-:-:S03]  /*6460*/  IMAD.MOV.U32 R2, RZ, RZ, R24 ;  /* 0x000000ffff027224 */ /* 0x000fc600078e0018 */
[----:B------:R-:W-:Y:S05]  /*6470*/  RET.REL.NODEC R8 `(_ZN2at6native18elementwise_kernelILi128ELi2EZNS0_22gpu_kernel_impl_nocastIZZZNS0_61_GLOBAL__N__b29612f4_23_ActivationMishKernel_cu_9e10b42f_310420mish_backward_kernelERNS_14TensorIteratorEENKUlvE_clEvENKUlvE_clEvEUlddE_EEvRNS_18TensorIteratorBaseERKT_EUliE_EEviT1_) ;  /* 0xffffff9808e07950 */ /* 0x000fea0003c3ffff */
.L_x_3674:
        /* <DEDUP_REMOVED lines=16> */
.L_x_7817:


//--------------------- .text._ZN2at6native27unrolled_elementwise_kernelIZZZNS0_61_GLOBAL__N__b29612f4_23_ActivationMishKernel_cu_9e10b42f_310420mish_backward_kernelERNS_14TensorIteratorEENKUlvE_clEvENKUlvE_clEvEUlddE_St5arrayIPcLm3EELi4E23TrivialOffsetCalculatorILi2EjESB_ILi1EjENS0_6memory15LoadWithoutCastENSE_16StoreWithoutCastEEEviT_T0_T2_T3_T4_T5_ --------------------------
	.section	.text._ZN2at6native27unrolled_elementwise_kernelIZZZNS0_61_GLOBAL__N__b29612f4_23_ActivationMishKernel_cu_9e10b42f_310420mish_backward_kernelERNS_14TensorIteratorEENKUlvE_clEvENKUlvE_clEvEUlddE_St5arrayIPcLm3EELi4E23TrivialOffsetCalculatorILi2EjESB_ILi1EjENS0_6memory15LoadWithoutCastENSE_16StoreWithoutCastEEEviT_T0_T2_T3_T4_T5_,"ax",@progbits
	.align	128
        .global         _ZN2at6native27unrolled_elementwise_kernelIZZZNS0_61_GLOBAL__N__b29612f4_23_ActivationMishKernel_cu_9e10b42f_310420mish_backward_kernelERNS_14TensorIteratorEENKUlvE_clEvENKUlvE_clEvEUlddE_St5arrayIPcLm3EELi4E23TrivialOffsetCalculatorILi2EjESB_ILi1EjENS0_6memory15LoadWithoutCastENSE_16StoreWithoutCastEEEviT_T0_T2_T3_T4_T5_
        .type           _ZN2at6native27unrolled_elementwise_kernelIZZZNS0_61_GLOBAL__N__b29612f4_23_ActivationMishKernel_cu_9e10b42f_310420mish_backward_kernelERNS_14TensorIteratorEENKUlvE_clEvENKUlvE_clEvEUlddE_St5arrayIPcLm3EELi4E23TrivialOffsetCalculatorILi2EjESB_ILi1EjENS0_6memory15LoadWithoutCastENSE_16StoreWithoutCastEEEviT_T0_T2_T3_T4_T5_,@function
        .size           _ZN2at6native27unrolled_elementwise_kernelIZZZNS0_61_GLOBAL__N__b29612f4_23_ActivationMishKernel_cu_9e10b42f_310420mish_backward_kernelERNS_14TensorIteratorEENKUlvE_clEvENKUlvE_clEvEUlddE_St5arrayIPcLm3EELi4E23TrivialOffsetCalculatorILi2EjESB_ILi1EjENS0_6memory15LoadWithoutCastENSE_16StoreWithoutCastEEEviT_T0_T2_T3_T4_T5_,(.L_x_7819 - _ZN2at6native27unrolled_elementwise_kernelIZZZNS0_61_GLOBAL__N__b29612f4_23_ActivationMishKernel_cu_9e10b42f_310420mish_backward_kernelERNS_14TensorIteratorEENKUlvE_clEvENKUlvE_clEvEUlddE_St5arrayIPcLm3EELi4E23TrivialOffsetCalculatorILi2EjESB_ILi1EjENS0_6memory15LoadWithoutCastENSE_16StoreWithoutCastEEEviT_T0_T2_T3_T4_T5_)
        .other          _ZN2at6native27unrolled_elementwise_kernelIZZZNS0_61_GLOBAL__N__b29612f4_23_ActivationMishKernel_cu_9e10b42f_310420mish_backward_kernelERNS_14TensorIteratorEENKUlvE_clEvENKUlvE_clEvEUlddE_St5arrayIPcLm3EELi4E23TrivialOffsetCalculatorILi2EjESB_ILi1EjENS0_6memory15LoadWithoutCastENSE_16StoreWithoutCastEEEviT_T0_T2_T3_T4_T5_,@"STO_CUDA_ENTRY STV_DEFAULT"
_ZN2at6native27unrolled_elementwise_kernelIZZZNS0_61_GLOBAL__N__b29612f4_23_ActivationMishKernel_cu_9e10b42f_310420mish_backward_kernelERNS_14TensorIteratorEENKUlvE_clEvENKUlvE_clEvEUlddE_St5arrayIPcLm3EELi4E23TrivialOffsetCalculatorILi2EjESB_ILi1EjENS0_6memory15LoadWithoutCastENSE_16StoreWithoutCastEEEviT_T0_T2_T3_T4_T5_:
.text._ZN2at6native27unrolled_elementwise_kernelIZZZNS0_61_GLOBAL__N__b29612f4_23_ActivationMishKernel_cu_9e10b42f_310420mish_backward_kernelERNS_14TensorIteratorEENKUlvE_clEvENKUlvE_clEvEUlddE_St5arrayIPcLm3EELi4E23TrivialOffsetCalculatorILi2EjESB_ILi1EjENS0_6memory15LoadWithoutCastENSE_16StoreWithoutCastEEEviT_T0_T2_T3_T4_T5_:
[----:B------:R-:W-:Y:S01]  /*0000*/  LDC R1, c[0x0][0x37c] ;  /* 0x0000df00ff017b82 */ /* 0x000fe20000000800 */
[----:B------:R-:W0:Y:S07]  /*0010*/  S2R R21, SR_CTAID.X ;  /* 0x0000000000157919 */ /* 0x000e2e0000002500 */
[----:B------:R-:W0:Y:S01]  /*0020*/  LDC R0, c[0x0][0x380] ;  /* 0x0000e000ff007b82 */ /* 0x000e220000000800 */
[----:B------:R-:W1:Y:S01]  /*0030*/  LDCU.64 UR6, c[0x0][0x358] ;  /* 0x00006b00ff0677ac */ /* 0x000e620008000a00 */
[----:B------:R-:W-:Y:S01]  /*0040*/  CS2R R12, SRZ ;  /* 0x00000000000c7805 */ /* 0x000fe2000001ff00 */
[----:B------:R-:W2:Y:S01]  /*0050*/  S2R R8, SR_TID.X ;  /* 0x0000000000087919 */ /* 0x000ea20000002100 */
[----:B------:R-:W-:-:S04]  /*0060*/  CS2R R14, SRZ ;  /* 0x00000000000e7805 */ /* 0x000fc8000001ff00 */
[----:B------:R-:W3:Y:S08]  /*0070*/  LDC.64 R24, c[0x0][0x398] ;  /* 0x0000e600ff187b82 */ /* 0x000ef00000000a00 */
[----:B------:R-:W4:Y:S08]  /*0080*/  LDC.64 R16, c[0x0][0x390] ;  /* 0x0000e400ff107b82 */ /* 0x000f300000000a00 */
[----:B------:R-:W1:Y:S01]  /*0090*/  LDC.64 R6, c[0x0][0x390] ;  /* 0x0000e400ff067b82 */ /* 0x000e620000000a00 */
[----:B0-----:R-:W-:-:S07]  /*00a0*/  IMAD R9, R21, -0x200, R0 ;  /* 0xfffffe0015097824 */ /* 0x001fce00078e0200 */
[----:B------:R-:W0:Y:S01]  /*00b0*/  LDC.64 R18, c[0x0][0x398] ;  /* 0x0000e600ff127b82 */ /* 0x000e220000000a00 */
[----:B--2---:R-:W-:Y:S01]  /*00c0*/  IMAD.MOV.U32 R0, RZ, RZ, R8 ;  /* 0x000000ffff007224 */ /* 0x004fe200078e0008 */
[----:B------:R-:W-:-:S06]  /*00d0*/  ISETP.GE.AND P0, PT, R8, R9, PT ;  /* 0x000000090800720c */ /* 0x000fcc0003f06270 */
[----:B------:R-:W2:Y:S08]  /*00e0*/  LDC.64 R26, c[0x0][0x390] ;  /* 0x0000e400ff1a7b82 */ /* 0x000eb00000000a00 */
[----:B------:R-:W2:Y:S01]  /*00f0*/  LDC.64 R28, c[0x0][0x398] ;  /* 0x0000e600ff1c7b82 */ /* 0x000ea20000000a00 */
[----:B------:R-:W-:-:S05]  /*0100*/  @!P0 VIADD R0, R8, 0x80 ;  /* 0x0000008008008836 */ /* 0x000fca0000000000 */
[C---:B------:R-:W-:Y:S02]  /*0110*/  ISETP.GE.AND P1, PT, R0.reuse, R9, PT ;  /* 0x000000090000720c */ /* 0x040fe40003f26270 */
[----:B------:R-:W2:Y:S08]  /*0120*/  LDC.64 R2, c[0x0][0x390] ;  /* 0x0000e400ff027b82 */ /* 0x000eb00000000a00 */
[----:B------:R-:W2:Y:S03]  /*0130*/  LDC.64 R4, c[0x0][0x398] ;  /* 0x0000e600ff047b82 */ /* 0x000ea60000000a00 */
[----:B------:R-:W-:Y:S01]  /*0140*/  @!P1 IMAD R11, R21, 0x200, R0 ;  /* 0x00000200150b9824 */ /* 0x000fe200078e0200 */
[----:B------:R-:W-:-:S03]  /*0150*/  @!P1 IADD3 R0, PT, PT, R0, 0x80, RZ ;  /* 0x0000008000009810 */ /* 0x000fc60007ffe0ff */
[C---:B---3--:R-:W-:Y:S01]  /*0160*/  @!P1 IMAD.WIDE.U32 R24, R11.reuse, 0x8, R24 ;  /* 0x000000080b189825 */ /* 0x048fe200078e0018 */
[----:B------:R-:W-:Y:S02]  /*0170*/  ISETP.GE.AND P3, PT, R0, R9, PT ;  /* 0x000000090000720c */ /* 0x000fe40003f66270 */
[----:B------:R-:W-:Y:S01]  /*0180*/  CS2R R22, SRZ ;  /* 0x0000000000167805 */ /* 0x000fe2000001ff00 */
[----:B-1----:R-:W-:Y:S01]  /*0190*/  @!P1 IMAD.WIDE.U32 R6, R11, 0x8, R6 ;  /* 0x000000080b069825 */ /* 0x002fe200078e0006 */
[----:B------:R1:W5:Y:S01]  /*01a0*/  @!P1 LDG.E.64 R12, desc[UR6][R24.64] ;  /* 0x00000006180c9981 */ /* 0x000362000c1e1b00 */
[----:B------:R-:W-:-:S06]  /*01b0*/  CS2R R10, SRZ ;  /* 0x00000000000a7805 */ /* 0x000fcc000001ff00 */
[----:B------:R3:W5:Y:S02]  /*01c0*/  @!P1 LDG.E.64 R10, desc[UR6][R6.64] ;  /* 0x00000006060a9981 */ /* 0x000764000c1e1b00 */
[----:B------:R-:W-:Y:S02]  /*01d0*/  @!P3 IMAD R33, R21, 0x200, R0 ;  /* 0x000002001521b824 */ /* 0x000fe400078e0200 */
[----:B------:R-:W-:Y:S02]  /*01e0*/  @!P3 VIADD R0, R0, 0x80 ;  /* 0x000000800000b836 */ /* 0x000fe40000000000 */
[----:B----4-:R-:W-:-:S03]  /*01f0*/  @!P3 IMAD.WIDE.U32 R30, R33, 0x8, R16 ;  /* 0x00000008211eb825 */ /* 0x010fc600078e0010 */
[----:B------:R-:W-:Y:S02]  /*0200*/  ISETP.GE.AND P2, PT, R0, R9, PT ;  /* 0x000000090000720c */ /* 0x000fe40003f46270 */
[----:B------:R-:W-:Y:S01]  /*0210*/  @!P0 LEA R9, R21, R8, 0x9 ;  /* 0x0000000815098211 */ /* 0x000fe200078e48ff */
[----:B0-----:R-:W-:Y:S01]  /*0220*/  @!P3 IMAD.WIDE.U32 R32, R33, 0x8, R18 ;  /* 0x000000082120b825 */ /* 0x001fe200078e0012 */
[----:B------:R-:W-:Y:S02]  /*0230*/  CS2R R18, SRZ ;  /* 0x0000000000127805 */ /* 0x000fe4000001ff00 */
[----:B-1----:R-:W-:Y:S01]  /*0240*/  CS2R R24, SRZ ;  /* 0x0000000000187805 */ /* 0x002fe2000001ff00 */
[----:B------:R3:W5:Y:S01]  /*0250*/  @!P3 LDG.E.64 R14, desc[UR6][R30.64] ;  /* 0x000000061e0eb981 */ /* 0x000762000c1e1b00 */
[----:B--2---:R-:W-:-:S05]  /*0260*/  @!P0 IMAD.WIDE.U32 R2, R9, 0x8, R2 ;  /* 0x0000000809028825 */ /* 0x004fca00078e0002 */
[----:B------:R-:W-:Y:S01]  /*0270*/  @!P2 IMAD R17, R21, 0x200, R0 ;  /* 0x000002001511a824 */ /* 0x000fe200078e0200 */
[----:B------:R-:W-:Y:S01]  /*0280*/  CS2R R20, SRZ ;  /* 0x0000000000147805 */ /* 0x000fe2000001ff00 */
[----:B------:R-:W-:Y:S01]  /*0290*/  @!P0 IMAD.WIDE.U32 R4, R9, 0x8, R4 ;  /* 0x0000000809048825 */ /* 0x000fe200078e0004 */
[----:B------:R3:W5:Y:S03]  /*02a0*/  @!P0 LDG.E.64 R18, desc[UR6][R2.64] ;  /* 0x0000000602128981 */ /* 0x000766000c1e1b00 */
[C---:B------:R-:W-:Y:S01]  /*02b0*/  @!P2 IMAD.WIDE.U32 R26, R17.reuse, 0x8, R26 ;  /* 0x00000008111aa825 */ /* 0x040fe200078e001a */
[----:B------:R3:W5:Y:S03]  /*02c0*/  @!P0 LDG.E.64 R20, desc[UR6][R4.64] ;  /* 0x0000000604148981 */ /* 0x000766000c1e1b00 */
[----:B------:R-:W-:Y:S01]  /*02d0*/  @!P2 IMAD.WIDE.U32 R28, R17, 0x8, R28 ;  /* 0x00000008111ca825 */ /* 0x000fe200078e001c */
[----:B------:R-:W-:Y:S01]  /*02e0*/  CS2R R16, SRZ ;  /* 0x0000000000107805 */ /* 0x000fe2000001ff00 */
[----:B------:R3:W5:Y:S04]  /*02f0*/  @!P2 LDG.E.64 R22, desc[UR6][R26.64] ;  /* 0x000000061a16a981 */ /* 0x000768000c1e1b00 */
[----:B------:R3:W5:Y:S04]  /*0300*/  @!P2 LDG.E.64 R24, desc[UR6][R28.64] ;  /* 0x000000061c18a981 */ /* 0x000768000c1e1b00 */
[----:B------:R3:W5:Y:S01]  /*0310*/  @!P3 LDG.E.64 R16, desc[UR6][R32.64] ;  /* 0x000000062010b981 */ /* 0x000762000c1e1b00 */
[----:B------:R-:W-:Y:S04]  /*0320*/  BSSY.RECONVERGENT B1, `(.L_x_3675) ;  /* 0x000016e000017945 */ /* 0x000fe80003800200 */
[----:B------:R-:W-:Y:S05]  /*0330*/  @P0 BRA `(.L_x_3676) ;  /* 0x0000001400b00947 */ /* 0x000fea0003800000 */
[----:B------:R-:W-:Y:S01]  /*0340*/  IMAD.MOV.U32 R46, RZ, RZ, 0x652b82fe ;  /* 0x652b82feff2e7424 */ /* 0x000fe200078e00ff */
[----:B---3--:R-:W-:Y:S01]  /*0350*/  MOV R3, 0x3fe62e42 ;  /* 0x3fe62e4200037802 */ /* 0x008fe20000000f00 */
[----:B------:R-:W-:Y:S01]  /*0360*/  IMAD.MOV.U32 R47, RZ, RZ, 0x3ff71547 ;  /* 0x3ff71547ff2f7424 */ /* 0x000fe200078e00ff */
[----:B------:R-:W-:Y:S01]  /*0370*/  MOV R41, 0x3e5ade15 ;  /* 0x3e5ade1500297802 */ /* 0x000fe20000000f00 */
[----:B------:R-:W-:Y:S01]  /*0380*/  IMAD.MOV.U32 R2, RZ, RZ, -0x105c611 ;  /* 0xfefa39efff027424 */ /* 0x000fe200078e00ff */
[----:B------:R-:W-:Y:S01]  /*0390*/  MOV R37, 0x3ec71dee ;  /* 0x3ec71dee00257802 */ /* 0x000fe20000000f00 */
[----:B------:R-:W-:Y:S01]  /*03a0*/  IMAD.MOV.U32 R44, RZ, RZ, 0x3b39803f ;  /* 0x3b39803fff2c7424 */ /* 0x000fe200078e00ff */
[----:B------:R-:W-:Y:S01]  /*03b0*/  MOV R33, 0x3f2a01a0 ;  /* 0x3f2a01a000217802 */ /* 0x000fe20000000f00 */
[----:B-----5:R-:W-:Y:S01]  /*03c0*/  DFMA R46, R20, -R46, 6.75539944105574400000e+15 ;  /* 0x43380000142e742b */ /* 0x020fe2000000082e */
[----:B------:R-:W-:Y:S01]  /*03d0*/  IMAD.MOV.U32 R45, RZ, RZ, 0x3c7abc9e ;  /* 0x3c7abc9eff2d7424 */ /* 0x000fe200078e00ff */
[----:B------:R-:W-:Y:S01]  /*03e0*/  MOV R29, 0x3f811111 ;  /* 0x3f811111001d7802 */ /* 0x000fe20000000f00 */
[----:B------:R-:W-:Y:S01]  /*03f0*/  IMAD.MOV.U32 R40, RZ, RZ, 0x69ce2bdf ;  /* 0x69ce2bdfff287424 */ /* 0x000fe200078e00ff */
[----:B------:R-:W-:Y:S01]  /*0400*/  MOV R7, 0x3fc55555 ;  /* 0x3fc5555500077802 */ /* 0x000fe20000000f00 */
[----:B------:R-:W-:Y:S01]  /*0410*/  IMAD.MOV.U32 R38, RZ, RZ, -0x35dec16 ;  /* 0xfca213eaff267424 */ /* 0x000fe200078e00ff */
[----:B------:R-:W-:Y:S01]  /*0420*/  DADD R50, -RZ, -R20 ;  /* 0x00000000ff327229 */ /* 0x000fe20000000914 */
[----:B------:R-:W-:Y:S01]  /*0430*/  IMAD.MOV.U32 R39, RZ, RZ, 0x3e928af3 ;  /* 0x3e928af3ff277424 */ /* 0x000fe200078e00ff */
[----:B------:R-:W-:Y:S01]  /*0440*/  DADD R42, R46, -6.75539944105574400000e+15 ;  /* 0xc33800002e2a7429 */ /* 0x000fe20000000000 */
[----:B------:R-:W-:Y:S01]  /*0450*/  IMAD.MOV.U32 R36, RZ, RZ, 0x62401315 ;  /* 0x62401315ff247424 */ /* 0x000fe200078e00ff */
[----:B------:R-:W-:Y:S01]  /*0460*/  BSSY.RECONVERGENT B0, `(.L_x_3677) ;  /* 0x0000029000007945 */ /* 0x000fe20003800200 */
[----:B------:R-:W-:-:S02]  /*0470*/  IMAD.MOV.U32 R34, RZ, RZ, 0x7c89eb71 ;  /* 0x7c89eb71ff227424 */ /* 0x000fc400078e00ff */
[----:B------:R-:W-:Y:S02]  /*0480*/  IMAD.MOV.U32 R35, RZ, RZ, 0x3efa0199 ;  /* 0x3efa0199ff237424 */ /* 0x000fe400078e00ff */
[----:B------:R-:W-:Y:S01]  /*0490*/  IMAD.MOV.U32 R32, RZ, RZ, 0x14761f65 ;  /* 0x14761f65ff207424 */ /* 0x000fe200078e00ff */
[C---:B------:R-:W-:Y:S01]  /*04a0*/  DFMA R4, R42.reuse, -R2, -R20 ;  /* 0x800000022a04722b */ /* 0x040fe20000000814 */
[----:B------:R-:W-:Y:S01]  /*04b0*/  IMAD.MOV.U32 R30, RZ, RZ, 0x1852b7af ;  /* 0x1852b7afff1e7424 */ /* 0x000fe200078e00ff */
[----:B------:R-:W-:Y:S01]  /*04c0*/  FSETP.GEU.FTZ.AND P0, PT, |R51|, 4.1917929649353027344, PT ;  /* 0x4086232b3300780b */ /* 0x000fe20003f1e200 */
[----:B------:R-:W-:Y:S02]  /*04d0*/  IMAD.MOV.U32 R31, RZ, RZ, 0x3f56c16c ;  /* 0x3f56c16cff1f7424 */ /* 0x000fe400078e00ff */
[----:B------:R-:W-:Y:S02]  /*04e0*/  IMAD.MOV.U32 R28, RZ, RZ, 0x11122322 ;  /* 0x11122322ff1c7424 */ /* 0x000fe400078e00ff */
[----:B------:R-:W-:Y:S01]  /*04f0*/  IMAD.MOV.U32 R26, RZ, RZ, 0x555502a1 ;  /* 0x555502a1ff1a7424 */ /* 0x000fe200078e00ff */
[----:B------:R-:W-:Y:S01]  /*0500*/  DFMA R42, R42, -R44, R4 ;  /* 0x8000002c2a2a722b */ /* 0x000fe20000000004 */
[----:B------:R-:W-:-:S02]  /*0510*/  IMAD.MOV.U32 R27, RZ, RZ, 0x3fa55555 ;  /* 0x3fa55555ff1b7424 */ /* 0x000fc400078e00ff */
[----:B------:R-:W-:-:S05]  /*0520*/  IMAD.MOV.U32 R6, RZ, RZ, 0x55555511 ;  /* 0x55555511ff067424 */ /* 0x000fca00078e00ff */
[----:B------:R-:W-:-:S08]  /*0530*/  DFMA R4, R42, R40, R38 ;  /* 0x000000282a04722b */ /* 0x000fd00000000026 */
[----:B------:R-:W-:-:S08]  /*0540*/  DFMA R4, R42, R4, R36 ;  /* 0x000000042a04722b */ /* 0x000fd00000000024 */
[----:B------:R-:W-:-:S08]  /*0550*/  DFMA R4, R42, R4, R34 ;  /* 0x000000042a04722b */ /* 0x000fd00000000022 */
[----:B------:R-:W-:-:S08]  /*0560*/  DFMA R4, R42, R4, R32 ;  /* 0x000000042a04722b */ /* 0x000fd00000000020 */
[----:B------:R-:W-:-:S08]  /*0570*/  DFMA R4, R42, R4, R30 ;  /* 0x000000042a04722b */ /* 0x000fd0000000001e */
[----:B------:R-:W-:-:S08]  /*0580*/  DFMA R4, R42, R4, R28 ;  /* 0x000000042a04722b */ /* 0x000fd0000000001c */
[----:B------:R-:W-:-:S08]  /*0590*/  DFMA R4, R42, R4, R26 ;  /* 0x000000042a04722b */ /* 0x000fd0000000001a */
[----:B------:R-:W-:Y:S01]  /*05a0*/  DFMA R48, R42, R4, R6 ;  /* 0x000000042a30722b */ /* 0x000fe20000000006 */
[----:B------:R-:W-:Y:S02]  /*05b0*/  IMAD.MOV.U32 R4, RZ, RZ, 0xb ;  /* 0x0000000bff047424 */ /* 0x000fe400078e00ff */
[----:B------:R-:W-:-:S06]  /*05c0*/  IMAD.MOV.U32 R5, RZ, RZ, 0x3fe00000 ;  /* 0x3fe00000ff057424 */ /* 0x000fcc00078e00ff */
[----:B------:R-:W-:-:S08]  /*05d0*/  DFMA R48, R42, R48, R4 ;  /* 0x000000302a30722b */ /* 0x000fd00000000004 */
[----:B------:R-:W-:-:S08]  /*05e0*/  DFMA R48, R42, R48, 1 ;  /* 0x3ff000002a30742b */ /* 0x000fd00000000030 */
[----:B------:R-:W-:-:S10]  /*05f0*/  DFMA R48, R42, R48, 1 ;  /* 0x3ff000002a30742b */ /* 0x000fd40000000030 */
[----:B------:R-:W-:Y:S01]  /*0600*/  IMAD R43, R46, 0x100000, R49 ;  /* 0x001000002e2b7824 */ /* 0x000fe200078e0231 */
[----:B------:R-:W-:Y:S01]  /*0610*/  MOV R42, R48 ;  /* 0x00000030002a7202 */ /* 0x000fe20000000f00 */
        /* <DEDUP_REMOVED lines=13> */
.L_x_3678:
[----:B------:R-:W-:Y:S05]  /*06f0*/  BSYNC.RECONVERGENT B0 ;  /* 0x0000000000007941 */ /* 0x000fea0003800200 */
.L_x_3677:
[----:B------:R-:W-:Y:S01]  /*0700*/  MOV R46, 0x652b82fe ;  /* 0x652b82fe002e7802 */ /* 0x000fe20000000f00 */
[----:B------:R-:W-:Y:S01]  /*0710*/  IMAD.MOV.U32 R47, RZ, RZ, 0x3ff71547 ;  /* 0x3ff71547ff2f7424 */ /* 0x000fe200078e00ff */
[----:B------:R-:W-:Y:S01]  /*0720*/  FSETP.GEU.FTZ.AND P0, PT, |R21|, 4.1917929649353027344, PT ;  /* 0x4086232b1500780b */ /* 0x000fe20003f1e200 */
[----:B------:R-:W-:Y:S04]  /*0730*/  BSSY.RECONVERGENT B0, `(.L_x_3679) ;  /* 0x000001f000007945 */ /* 0x000fe80003800200 */
[----:B------:R-:W-:-:S08]  /*0740*/  DFMA R46, R20, R46, 6.75539944105574400000e+15 ;  /* 0x43380000142e742b */ /* 0x000fd0000000002e */
[----:B------:R-:W-:-:S08]  /*0750*/  DADD R48, R46, -6.75539944105574400000e+15 ;  /* 0xc33800002e307429 */ /* 0x000fd00000000000 */
[----:B------:R-:W-:-:S08]  /*0760*/  DFMA R50, R48, -R2, R20 ;  /* 0x800000023032722b */ /* 0x000fd00000000014 */
[----:B------:R-:W-:-:S08]  /*0770*/  DFMA R44, R48, -R44, R50 ;  /* 0x8000002c302c722b */ /* 0x000fd00000000032 */
        /* <DEDUP_REMOVED lines=13> */
[----:B------:R-:W-:Y:S06]  /*0850*/  @!P0 BRA `(.L_x_3680) ;  /* 0x0000000000308947 */ /* 0x000fec0003800000 */
[----:B------:R-:W-:Y:S01]  /*0860*/  FSETP.GEU.FTZ.AND P0, PT, |R21|, 4.2275390625, PT ;  /* 0x408748001500780b */ /* 0x000fe20003f1e200 */
[C---:B------:R-:W-:Y:S02]  /*0870*/  DADD R26, R20.reuse, +INF ;  /* 0x7ff00000141a7429 */ /* 0x040fe40000000000 */
[----:B------:R-:W-:-:S08]  /*0880*/  DSETP.GEU.AND P1, PT, R20, RZ, PT ;  /* 0x000000ff1400722a */ /* 0x000fd00003f2e000 */
[----:B------:R-:W-:Y:S02]  /*0890*/  FSEL R26, R26, RZ, P1 ;  /* 0x000000ff1a1a7208 */ /* 0x000fe40000800000 */
[----:B------:R-:W-:Y:S02]  /*08a0*/  @!P0 LEA.HI R0, R46, R46, RZ, 0x1 ;  /* 0x0000002e2e008211 */ /* 0x000fe400078f08ff */
[----:B------:R-:W-:Y:S02]  /*08b0*/  FSEL R27, R27, RZ, P1 ;  /* 0x000000ff1b1b7208 */ /* 0x000fe40000800000 */
[----:B------:R-:W-:-:S04]  /*08c0*/  @!P0 SHF.R.S32.HI R7, RZ, 0x1, R0 ;  /* 0x00000001ff078819 */ /* 0x000fc80000011400 */
[----:B------:R-:W-:Y:S01]  /*08d0*/  @!P0 IADD3 R6, PT, PT, R46, -R7, RZ ;  /* 0x800000072e068210 */ /* 0x000fe20007ffe0ff */
[----:B------:R-:W-:-:S03]  /*08e0*/  @!P0 IMAD R5, R7, 0x100000, R5 ;  /* 0x0010000007058824 */ /* 0x000fc600078e0205 */
[----:B------:R-:W-:Y:S01]  /*08f0*/  @!P0 LEA R7, R6, 0x3ff00000, 0x14 ;  /* 0x3ff0000006078811 */ /* 0x000fe200078ea0ff */
[----:B------:R-:W-:-:S06]  /*0900*/  @!P0 IMAD.MOV.U32 R6, RZ, RZ, RZ ;  /* 0x000000ffff068224 */ /* 0x000fcc00078e00ff */
[----:B------:R-:W-:-:S11]  /*0910*/  @!P0 DMUL R26, R4, R6 ;  /* 0x00000006041a8228 */ /* 0x000fd60000000000 */
.L_x_3680:
[----:B------:R-:W-:Y:S05]  /*0920*/  BSYNC.RECONVERGENT B0 ;  /* 0x0000000000007941 */ /* 0x000fea0003800200 */
.L_x_3679:
        /* <DEDUP_REMOVED lines=25> */
[----:B------:R-:W-:Y:S05]  /*0ac0*/  CALL.REL.NOINC `($__internal_7_$__cuda_sm20_div_rn_f64_full) ;  /* 0x0000005800607944 */ /* 0x000fea0003c00000 */
[----:B------:R-:W-:Y:S02]  /*0ad0*/  IMAD.MOV.U32 R2, RZ, RZ, R4 ;  /* 0x000000ffff027224 */ /* 0x000fe400078e0004 */
[----:B------:R-:W-:-:S07]  /*0ae0*/  IMAD.MOV.U32 R3, RZ, RZ, R5 ;  /* 0x000000ffff037224 */ /* 0x000fce00078e0005 */
.L_x_3684:
[----:B------:R-:W-:Y:S05]  /*0af0*/  BSYNC.RECONVERGENT B3 ;  /* 0x0000000000037941 */ /* 0x000fea0003800200 */
.L_x_3683:
        /* <DEDUP_REMOVED lines=30> */
.L_x_3682:
[----:B------:R-:W-:-:S10]  /*0ce0*/  DADD R26, R26, 1 ;  /* 0x3ff000001a1a7429 */ /* 0x000fd40000000000 */
[----:B------:R-:W-:Y:S01]  /*0cf0*/  ISETP.GT.AND P0, PT, R27, 0xfffff, PT ;  /* 0x000fffff1b00780c */ /* 0x000fe20003f04270 */
[----:B------:R-:W-:Y:S01]  /*0d00*/  IMAD.MOV.U32 R4, RZ, RZ, R26 ;  /* 0x000000ffff047224 */ /* 0x000fe200078e001a */
[----:B------:R-:W-:Y:S01]  /*0d10*/  MOV R9, R27 ;  /* 0x0000001b00097202 */ /* 0x000fe20000000f00 */
[----:B------:R-:W-:-:S10]  /*0d20*/  IMAD.MOV.U32 R5, RZ, RZ, R27 ;  /* 0x000000ffff057224 */ /* 0x000fd400078e001b */
[----:B------:R-:W-:-:S10]  /*0d30*/  @!P0 DMUL R4, R4, 1.80143985094819840000e+16 ;  /* 0x4350000004048828 */ /* 0x000fd40000000000 */
[----:B------:R-:W-:Y:S02]  /*0d40*/  @!P0 IMAD.MOV.U32 R9, RZ, RZ, R5 ;  /* 0x000000ffff098224 */ /* 0x000fe400078e0005 */
[----:B------:R-:W-:Y:S02]  /*0d50*/  @!P0 IMAD.MOV.U32 R26, RZ, RZ, R4 ;  /* 0x000000ffff1a8224 */ /* 0x000fe400078e0004 */
[----:B------:R-:W-:-:S05]  /*0d60*/  VIADD R0, R9, 0xffffffff ;  /* 0xffffffff09007836 */ /* 0x000fca0000000000 */
[----:B------:R-:W-:Y:S01]  /*0d70*/  ISETP.GT.U32.AND P1, PT, R0, 0x7feffffe, PT ;  /* 0x7feffffe0000780c */ /* 0x000fe20003f24070 */
[----:B------:R-:W-:Y:S01]  /*0d80*/  IMAD.MOV.U32 R0, RZ, RZ, -0x3ff ;  /* 0xfffffc01ff007424 */ /* 0x000fe200078e00ff */
[----:B------:R-:W-:-:S11]  /*0d90*/  @!P0 MOV R0, 0xfffffbcb ;  /* 0xfffffbcb00008802 */ /* 0x000fd60000000f00 */
        /* <DEDUP_REMOVED lines=64> */
.L_x_3686:
[----:B------:R-:W-:Y:S01]  /*11a0*/  IMAD.MOV.U32 R2, RZ, RZ, 0x0 ;  /* 0x00000000ff027424 */ /* 0x000fe200078e00ff */
[----:B------:R-:W-:Y:S01]  /*11b0*/  LOP3.LUT P0, RZ, R5, 0x7fffffff, RZ, 0xc0, !PT ;  /* 0x7fffffff05ff7812 */ /* 0x000fe2000780c0ff */
[----:B------:R-:W-:-:S06]  /*11c0*/  IMAD.MOV.U32 R3, RZ, RZ, 0x7ff00000 ;  /* 0x7ff00000ff037424 */ /* 0x000fcc00078e00ff */
[----:B------:R-:W-:-:S10]  /*11d0*/  DFMA R2, R4, R2, +INF ;  /* 0x7ff000000402742b */ /* 0x000fd40000000002 */
[----:B------:R-:W-:Y:S02]  /*11e0*/  FSEL R26, R2, RZ, P0 ;  /* 0x000000ff021a7208 */ /* 0x000fe40000000000 */
[----:B------:R-:W-:-:S07]  /*11f0*/  FSEL R27, R3, -QNAN , P0 ;  /* 0xfff00000031b7808 */ /* 0x000fce0000000000 */
.L_x_3685:
[----:B------:R-:W-:Y:S05]  /*1200*/  BSYNC.RECONVERGENT B2 ;  /* 0x0000000000027941 */ /* 0x000fea0003800200 */
.L_x_3681:
        /* <DEDUP_REMOVED lines=70> */
.L_x_3688:
        /* <DEDUP_REMOVED lines=35> */
.L_x_3689:
[----:B------:R-:W-:Y:S05]  /*18a0*/  BSYNC.RECONVERGENT B0 ;  /* 0x0000000000007941 */ /* 0x000fea0003800200 */
.L_x_3687:
        /* <DEDUP_REMOVED lines=11> */
[----:B------:R-:W-:Y:S02]  /*1960*/  IMAD.MOV.U32 R2, RZ, RZ, R28 ;  /* 0x000000ffff027224 */ /* 0x000fe400078e001c */
[----:B------:R-:W-:Y:S02]  /*1970*/  IMAD.MOV.U32 R3, RZ, RZ, R29 ;  /* 0x000000ffff037224 */ /* 0x000fe400078e001d */
[----:B------:R-:W-:Y:S01]  /*1980*/  VIADD R6, R0, 0xfff00000 ;  /* 0xfff0000000067836 */ /* 0x000fe20000000000 */
[----:B------:R-:W-:-:S07]  /*1990*/  MOV R0, 0x19b0 ;  /* 0x000019b000007802 */ /* 0x000fce0000000f00 */
[----:B------:R-:W-:Y:S05]  /*19a0*/  CALL.REL.NOINC `($__internal_6_$__cuda_sm20_dblrcp_rn_slowpath_v3) ;  /* 0x0000004800087944 */ /* 0x000fea0003c00000 */
.L_x_3691:
[----:B------:R-:W-:Y:S05]  /*19b0*/  BSYNC.RECONVERGENT B0 ;  /* 0x0000000000007941 */ /* 0x000fea0003800200 */
.L_x_3690:
[----:B------:R-:W-:Y:S02]  /*19c0*/  DMUL R4, R4, R20 ;  /* 0x0000001404047228 */ /* 0x000fe40000000000 */
[----:B------:R-:W-:-:S08]  /*19d0*/  DFMA R2, -R26, R26, 1 ;  /* 0x3ff000001a02742b */ /* 0x000fd0000000011a */
[----:B------:R-:W-:-:S08]  /*19e0*/  DFMA R2, R4, R2, R26 ;  /* 0x000000020402722b */ /* 0x000fd0000000001a */
[----:B------:R-:W-:-:S11]  /*19f0*/  DMUL R18, R2, R18 ;  /* 0x0000001202127228 */ /* 0x000fd60000000000 */
.L_x_3676:
[----:B------:R-:W-:Y:S05]  /*1a00*/  BSYNC.RECONVERGENT B1 ;  /* 0x0000000000017941 */ /* 0x000fea0003800200 */
.L_x_3675:
[----:B------:R-:W0:Y:S01]  /*1a10*/  S2UR UR4, SR_CTAID.X ;  /* 0x00000000000479c3 */ /* 0x000e220000002500 */
[----:B------:R-:W0:Y:S01]  /*1a20*/  LDCU UR5, c[0x0][0x380] ;  /* 0x00007000ff0577ac */ /* 0x000e220008000800 */
[----:B------:R-:W-:Y:S01]  /*1a30*/  IADD3 R8, PT, PT, R8, 0x80, RZ ;  /* 0x0000008008087810 */ /* 0x000fe20007ffe0ff */
[----:B------:R-:W-:Y:S01]  /*1a40*/  BSSY.RECONVERGENT B1, `(.L_x_3692) ;  /* 0x000016e000017945 */ /* 0x000fe20003800200 */
[----:B0-----:R-:W-:-:S06]  /*1a50*/  UIMAD UR4, UR4, -0x200, UR5 ;  /* 0xfffffe00040478a4 */ /* 0x001fcc000f8e0205 */
[----:B------:R-:W-:-:S13]  /*1a60*/  ISETP.GE.AND P0, PT, R8, UR4, PT ;  /* 0x0000000408007c0c */ /* 0x000fda000bf06270 */
[----:B------:R-:W-:Y:S05]  /*1a70*/  @P0 BRA `(.L_x_3693) ;  /* 0x0000001400a80947 */ /* 0x000fea0003800000 */
[----:B---3--:R-:W-:Y:S01]  /*1a80*/  IMAD.MOV.U32 R6, RZ, RZ, 0x652b82fe ;  /* 0x652b82feff067424 */ /* 0x008fe200078e00ff */
[----:B------:R-:W-:Y:S01]  /*1a90*/  MOV R3, 0x3fe62e42 ;  /* 0x3fe62e4200037802 */ /* 0x000fe20000000f00 */
[----:B------:R-:W-:Y:S01]  /*1aa0*/  IMAD.MOV.U32 R7, RZ, RZ, 0x3ff71547 ;  /* 0x3ff71547ff077424 */ /* 0x000fe200078e00ff */
[----:B-----5:R-:W-:Y:S01]  /*1ab0*/  MOV R21, 0x3e5ade15 ;  /* 0x3e5ade1500157802 */ /* 0x020fe20000000f00 */
[----:B------:R-:W-:Y:S01]  /*1ac0*/  IMAD.MOV.U32 R2, RZ, RZ, -0x105c611 ;  /* 0xfefa39efff027424 */ /* 0x000fe200078e00ff */
[----:B------:R-:W-:Y:S01]  /*1ad0*/  DADD R46, -RZ, -R12 ;  /* 0x00000000ff2e7229 */ /* 0x000fe2000000090c */
[----:B------:R-:W-:Y:S01]  /*1ae0*/  IMAD.MOV.U32 R4, RZ, RZ, 0x3b39803f ;  /* 0x3b39803fff047424 */ /* 0x000fe200078e00ff */
[----:B------:R-:W-:Y:S01]  /*1af0*/  BSSY.RECONVERGENT B0, `(.L_x_3694) ;  /* 0x0000039000007945 */ /* 0x000fe20003800200 */
[----:B------:R-:W-:Y:S01]  /*1b00*/  DFMA R6, R12, -R6, 6.75539944105574400000e+15 ;  /* 0x433800000c06742b */ /* 0x000fe20000000806 */
[----:B------:R-:W-:Y:S02]  /*1b10*/  IMAD.MOV.U32 R5, RZ, RZ, 0x3c7abc9e ;  /* 0x3c7abc9eff057424 */ /* 0x000fe400078e00ff */
[----:B------:R-:W-:-:S02]  /*1b20*/  IMAD.MOV.U32 R20, RZ, RZ, 0x69ce2bdf ;  /* 0x69ce2bdfff147424 */ /* 0x000fc400078e00ff */
[----:B------:R-:W-:Y:S02]  /*1b30*/  IMAD.MOV.U32 R26, RZ, RZ, -0x35dec16 ;  /* 0xfca213eaff1a7424 */ /* 0x000fe400078e00ff */
[----:B------:R-:W-:Y:S01]  /*1b40*/  IMAD.MOV.U32 R27, RZ, RZ, 0x3e928af3 ;  /* 0x3e928af3ff1b7424 */ /* 0x000fe200078e00ff */
[----:B------:R-:W-:Y:S01]  /*1b50*/  DADD R38, R6, -6.75539944105574400000e+15 ;  /* 0xc338000006267429 */ /* 0x000fe20000000000 */
[----:B------:R-:W-:-:S05]  /*1b60*/  IMAD.MOV.U32 R0, RZ, RZ, R47 ;  /* 0x000000ffff007224 */ /* 0x000fca00078e002f */
[----:B------:R-:W-:Y:S02]  /*1b70*/  FSETP.GEU.FTZ.AND P0, PT, |R0|, 4.1917929649353027344, PT ;  /* 0x4086232b0000780b */ /* 0x000fe40003f1e200 */
[----:B------:R-:W-:-:S08]  /*1b80*/  DFMA R8, R38, -R2, -R12 ;  /* 0x800000022608722b */ /* 0x000fd0000000080c */
[----:B------:R-:W-:Y:S01]  /*1b90*/  DFMA R38, R38, -R4, R8 ;  /* 0x800000042626722b */ /* 0x000fe20000000008 */
[----:B------:R-:W-:Y:S01]  /*1ba0*/  IMAD.MOV.U32 R8, RZ, RZ, 0x62401315 ;  /* 0x62401315ff087424 */ /* 0x000fe200078e00ff */
[----:B------:R-:W-:-:S06]  /*1bb0*/  MOV R9, 0x3ec71dee ;  /* 0x3ec71dee00097802 */ /* 0x000fcc0000000f00 */
[----:B------:R-:W-:-:S08]  /*1bc0*/  DFMA R28, R38, R20, R26 ;  /* 0x00000014261c722b */ /* 0x000fd0000000001a */
[----:B------:R-:W-:Y:S01]  /*1bd0*/  DFMA R30, R38, R28, R8 ;  /* 0x0000001c261e722b */ /* 0x000fe20000000008 */
[----:B------:R-:W-:Y:S02]  /*1be0*/  IMAD.MOV.U32 R28, RZ, RZ, 0x7c89eb71 ;  /* 0x7c89eb71ff1c7424 */ /* 0x000fe400078e00ff */
[----:B------:R-:W-:-:S06]  /*1bf0*/  IMAD.MOV.U32 R29, RZ, RZ, 0x3efa0199 ;  /* 0x3efa0199ff1d7424 */ /* 0x000fcc00078e00ff */
[----:B------:R-:W-:Y:S01]  /*1c00*/  DFMA R32, R38, R30, R28 ;  /* 0x0000001e2620722b */ /* 0x000fe2000000001c */
[----:B------:R-:W-:Y:S01]  /*1c10*/  IMAD.MOV.U32 R30, RZ, RZ, 0x14761f65 ;  /* 0x14761f65ff1e7424 */ /* 0x000fe200078e00ff */
[----:B------:R-:W-:-:S06]  /*1c20*/  MOV R31, 0x3f2a01a0 ;  /* 0x3f2a01a0001f7802 */ /* 0x000fcc0000000f00 */
        /* <DEDUP_REMOVED lines=15> */
[----:B------:R-:W-:-:S08]  /*1d20*/  DFMA R44, R38, R44, R42 ;  /* 0x0000002c262c722b */ /* 0x000fd0000000002a */
[----:B------:R-:W-:-:S08]  /*1d30*/  DFMA R44, R38, R44, 1 ;  /* 0x3ff00000262c742b */ /* 0x000fd0000000002c */
[----:B------:R-:W-:Y:S01]  /*1d40*/  DFMA R48, R38, R44, 1 ;  /* 0x3ff000002630742b */ /* 0x000fe2000000002c */
[----:B------:R-:W-:Y:S01]  /*1d50*/  IMAD.MOV.U32 R38, RZ, RZ, 0x652b82fe ;  /* 0x652b82feff267424 */ /* 0x000fe200078e00ff */
[----:B------:R-:W-:-:S06]  /*1d60*/  MOV R39, 0x3ff71547 ;  /* 0x3ff7154700277802 */ /* 0x000fcc0000000f00 */
[----:B------:R-:W-:Y:S02]  /*1d70*/  DFMA R38, R12, R38, 6.75539944105574400000e+15 ;  /* 0x433800000c26742b */ /* 0x000fe40000000026 */
[----:B------:R-:W-:Y:S02]  /*1d80*/  IMAD R45, R6, 0x100000, R49 ;  /* 0x00100000062d7824 */ /* 0x000fe400078e0231 */
[----:B------:R-:W-:-:S04]  /*1d90*/  IMAD.MOV.U32 R44, RZ, RZ, R48 ;  /* 0x000000ffff2c7224 */ /* 0x000fc800078e0030 */
        /* <DEDUP_REMOVED lines=11> */
[----:B------:R-:W-:Y:S01]  /*1e50*/  @!P1 LEA R7, R6, 0x3ff00000, 0x14 ;  /* 0x3ff0000006079811 */ /* 0x000fe200078ea0ff */
[----:B------:R-:W-:-:S06]  /*1e60*/  @!P1 IMAD.MOV.U32 R6, RZ, RZ, RZ ;  /* 0x000000ffff069224 */ /* 0x000fcc00078e00ff */
[----:B------:R-:W-:-:S11]  /*1e70*/  @!P1 DMUL R44, R48, R6 ;  /* 0x00000006302c9228 */ /* 0x000fd60000000000 */
.L_x_3695:
[----:B------:R-:W-:Y:S05]  /*1e80*/  BSYNC.RECONVERGENT B0 ;  /* 0x0000000000007941 */ /* 0x000fea0003800200 */
.L_x_3694:
[C---:B------:R-:W-:Y:S01]  /*1e90*/  DFMA R6, R46.reuse, -R2, R12 ;  /* 0x800000022e06722b */ /* 0x040fe2000000000c */
[----:B------:R-:W-:Y:S01]  /*1ea0*/  FSETP.GEU.FTZ.AND P0, PT, |R13|, 4.1917929649353027344, PT ;  /* 0x4086232b0d00780b */ /* 0x000fe20003f1e200 */
[----:B------:R-:W-:Y:S06]  /*1eb0*/  BSSY.RECONVERGENT B0, `(.L_x_3696) ;  /* 0x000001c000007945 */ /* 0x000fec0003800200 */
        /* <DEDUP_REMOVED lines=12> */
[----:B------:R-:W-:Y:S01]  /*1f80*/  IMAD R9, R38, 0x100000, R5 ;  /* 0x0010000026097824 */ /* 0x000fe200078e0205 */
[----:B------:R-:W-:Y:S01]  /*1f90*/  MOV R8, R4 ;  /* 0x0000000400087202 */ /* 0x000fe20000000f00 */
[----:B------:R-:W-:Y:S06]  /*1fa0*/  @!P0 BRA `(.L_x_3697) ;  /* 0x0000000000308947 */ /* 0x000fec0003800000 */
        /* <DEDUP_REMOVED lines=12> */
.L_x_3697:
[----:B------:R-:W-:Y:S05]  /*2070*/  BSYNC.RECONVERGENT B0 ;  /* 0x0000000000007941 */ /* 0x000fea0003800200 */
.L_x_3696:
        /* <DEDUP_REMOVED lines=8> */
[----:B------:R-:W-:Y:S01]  /*2100*/  MOV R6, R4 ;  /* 0x0000000400067202 */ /* 0x000fe20000000f00 */
[----:B------:R-:W-:-:S10]  /*2110*/  IMAD.MOV.U32 R28, RZ, RZ, R4 ;  /* 0x000000ffff1c7224 */ /* 0x000fd400078e0004 */
[----:B------:R-:W-:-:S10]  /*2120*/  @!P0 DMUL R6, R6, 1.80143985094819840000e+16 ;  /* 0x4350000006068828 */ /* 0x000fd40000000000 */
[----:B------:R-:W-:Y:S01]  /*2130*/  @!P0 IMAD.MOV.U32 R5, RZ, RZ, R7 ;  /* 0x000000ffff058224 */ /* 0x000fe200078e0007 */
        /* <DEDUP_REMOVED lines=12> */
[C---:B------:R-:W-:Y:S01]  /*2200*/  LOP3.LUT R4, R5.reuse, 0xfffff, RZ, 0xc0, !PT ;  /* 0x000fffff05047812 */ /* 0x040fe200078ec0ff */
[----:B------:R-:W-:Y:S01]  /*2210*/  IMAD.MOV.U32 R32, RZ, RZ, -0x748574fc ;  /* 0x8b7a8b04ff207424 */ /* 0x000fe200078e00ff */
[----:B------:R-:W-:Y:S01]  /*2220*/  MOV R8, RZ ;  /* 0x000000ff00087202 */ /* 0x000fe20000000f00 */
[----:B------:R-:W-:Y:S01]  /*2230*/  IMAD.MOV.U32 R33, RZ, RZ, 0x3ed0ee25 ;  /* 0x3ed0ee25ff217424 */ /* 0x000fe200078e00ff */
[----:B------:R-:W-:Y:S01]  /*2240*/  LOP3.LUT R29, R4, 0x3ff00000, RZ, 0xfc, !PT ;  /* 0x3ff00000041d7812 */ /* 0x000fe200078efcff */
[----:B------:R-:W-:Y:S01]  /*2250*/  UMOV UR4, 0x3ae80f1e ;  /* 0x3ae80f1e00047882 */ /* 0x000fe20000000000 */
[----:B------:R-:W-:Y:S01]  /*2260*/  UMOV UR5, 0x3eb1380b ;  /* 0x3eb1380b00057882 */ /* 0x000fe20000000000 */
[----:B------:R-:W-:Y:S01]  /*2270*/  LEA.HI R0, R5, R0, RZ, 0xc ;  /* 0x0000000005007211 */ /* 0x000fe200078f60ff */
[----:B------:R-:W-:Y:S01]  /*2280*/  UMOV UR8, 0x80000000 ;  /* 0x8000000000087882 */ /* 0x000fe20000000000 */
[----:B------:R-:W-:Y:S01]  /*2290*/  ISETP.GE.U32.AND P0, PT, R29, 0x3ff6a09f, PT ;  /* 0x3ff6a09f1d00780c */ /* 0x000fe20003f06070 */
[----:B------:R-:W-:-:S12]  /*22a0*/  UMOV UR9, 0x43300000 ;  /* 0x4330000000097882 */ /* 0x000fd80000000000 */
[----:B------:R-:W-:Y:S02]  /*22b0*/  @P0 VIADD R7, R29, 0xfff00000 ;  /* 0xfff000001d070836 */ /* 0x000fe40000000000 */
[----:B------:R-:W-:Y:S02]  /*22c0*/  @P0 VIADD R0, R0, 0x1 ;  /* 0x0000000100000836 */ /* 0x000fe40000000000 */
        /* <DEDUP_REMOVED lines=49> */
.L_x_3699:
        /* <DEDUP_REMOVED lines=18> */
[----:B------:R-:W-:-:S07]  /*2700*/  IMAD.MOV.U32 R35, RZ, RZ, R9 ;  /* 0x000000ffff237224 */ /* 0x000fce00078e0009 */
[----:B------:R-:W-:Y:S05]  /*2710*/  CALL.REL.NOINC `($__internal_7_$__cuda_sm20_div_rn_f64_full) ;  /* 0x0000003c004c7944 */ /* 0x000fea0003c00000 */
[----:B------:R-:W-:Y:S01]  /*2720*/  MOV R2, R4 ;  /* 0x0000000400027202 */ /* 0x000fe20000000f00 */
[----:B------:R-:W-:-:S07]  /*2730*/  IMAD.MOV.U32 R3, RZ, RZ, R5 ;  /* 0x000000ffff037224 */ /* 0x000fce00078e0005 */
.L_x_3702:
[----:B------:R-:W-:Y:S05]  /*2740*/  BSYNC.RECONVERGENT B3 ;  /* 0x0000000000037941 */ /* 0x000fea0003800200 */
.L_x_3701:
        /* <DEDUP_REMOVED lines=29> */
.L_x_3700:
[----:B------:R-:W-:Y:S05]  /*2920*/  BSYNC.RECONVERGENT B2 ;  /* 0x0000000000027941 */ /* 0x000fea0003800200 */
.L_x_3698:
        /* <DEDUP_REMOVED lines=70> */
.L_x_3704:
        /* <DEDUP_REMOVED lines=35> */
.L_x_3705:
[----:B------:R-:W-:Y:S05]  /*2fc0*/  BSYNC.RECONVERGENT B0 ;  /* 0x0000000000007941 */ /* 0x000fea0003800200 */
.L_x_3703:
        /* <DEDUP_REMOVED lines=16> */
.L_x_3707:
[----:B------:R-:W-:Y:S05]  /*30d0*/  BSYNC.RECONVERGENT B0 ;  /* 0x0000000000007941 */ /* 0x000fea0003800200 */
.L_x_3706:
[----:B------:R-:W-:Y:S02]  /*30e0*/  DMUL R4, R4, R12 ;  /* 0x0000000c04047228 */ /* 0x000fe40000000000 */
[----:B------:R-:W-:-:S08]  /*30f0*/  DFMA R2, -R8, R8, 1 ;  /* 0x3ff000000802742b */ /* 0x000fd00000000108 */
[----:B------:R-:W-:-:S08]  /*3100*/  DFMA R2, R4, R2, R8 ;  /* 0x000000020402722b */ /* 0x000fd00000000008 */
[----:B------:R-:W-:-:S11]  /*3110*/  DMUL R10, R2, R10 ;  /* 0x0000000a020a7228 */ /* 0x000fd60000000000 */
.L_x_3693:
[----:B------:R-:W-:Y:S05]  /*3120*/  BSYNC.RECONVERGENT B1 ;  /* 0x0000000000017941 */ /* 0x000fea0003800200 */
.L_x_3692:
[----:B-----5:R-:W0:Y:S01]  /*3130*/  S2R R20, SR_TID.X ;  /* 0x0000000000147919 */ /* 0x020e220000002100 */
[----:B------:R-:W1:Y:S01]  /*3140*/  S2UR UR4, SR_CTAID.X ;  /* 0x00000000000479c3 */ /* 0x000e620000002500 */
[----:B------:R-:W1:Y:S01]  /*3150*/  LDCU UR5, c[0x0][0x380] ;  /* 0x00007000ff0577ac */ /* 0x000e620008000800 */
[----:B------:R-:W-:Y:S01]  /*3160*/  BSSY.RECONVERGENT B1, `(.L_x_3708) ;  /* 0x0000171000017945 */ /* 0x000fe20003800200 */
[----:B-1----:R-:W-:Y:S01]  /*3170*/  UIMAD UR5, UR4, -0x200, UR5 ;  /* 0xfffffe00040578a4 */ /* 0x002fe2000f8e0205 */
[----:B0-----:R-:W-:-:S05]  /*3180*/  IADD3 R0, PT, PT, R20, 0x100, RZ ;  /* 0x0000010014007810 */ /* 0x001fca0007ffe0ff */
[----:B------:R-:W-:-:S13]  /*3190*/  ISETP.GE.AND P0, PT, R0, UR5, PT ;  /* 0x0000000500007c0c */ /* 0x000fda000bf06270 */
[----:B------:R-:W-:Y:S05]  /*31a0*/  @P0 BRA `(.L_x_3709) ;  /* 0x0000001400b00947 */ /* 0x000fea0003800000 */
[----:B---3--:R-:W-:Y:S01]  /*31b0*/  IMAD.MOV.U32 R6, RZ, RZ, 0x652b82fe ;  /* 0x652b82feff067424 */ /* 0x008fe200078e00ff */
[----:B------:R-:W-:Y:S01]  /*31c0*/  MOV R5, 0x3ff71547 ;  /* 0x3ff7154700057802 */ /* 0x000fe20000000f00 */
[----:B------:R-:W-:Y:S01]  /*31d0*/  IMAD.MOV.U32 R7, RZ, RZ, 0x3ff71547 ;  /* 0x3ff71547ff077424 */ /* 0x000fe200078e00ff */
[----:B------:R-:W-:Y:S01]  /*31e0*/  MOV R31, 0x3c7abc9e ;  /* 0x3c7abc9e001f7802 */ /* 0x000fe20000000f00 */
[----:B------:R-:W-:Y:S01]  /*31f0*/  IMAD.MOV.U32 R4, RZ, RZ, 0x652b82fe ;  /* 0x652b82feff047424 */ /* 0x000fe200078e00ff */
[----:B------:R-:W-:Y:S01]  /*3200*/  BSSY.RECONVERGENT B0, `(.L_x_3710) ;  /* 0x000004b000007945 */ /* 0x000fe20003800200 */
[----:B------:R-:W-:Y:S01]  /*3210*/  IMAD.MOV.U32 R2, RZ, RZ, -0x105c611 ;  /* 0xfefa39efff027424 */ /* 0x000fe200078e00ff */
[----:B------:R-:W-:Y:S01]  /*3220*/  FSETP.GEU.FTZ.AND P2, PT, |R17|, 4.1917929649353027344, PT ;  /* 0x4086232b1100780b */ /* 0x000fe20003f5e200 */
[C---:B------:R-:W-:Y:S01]  /*3230*/  DFMA R6, R16.reuse, -R6, 6.75539944105574400000e+15 ;  /* 0x433800001006742b */ /* 0x040fe20000000806 */
[----:B------:R-:W-:Y:S01]  /*3240*/  IMAD.MOV.U32 R3, RZ, RZ, 0x3fe62e42 ;  /* 0x3fe62e42ff037424 */ /* 0x000fe200078e00ff */
[----:B------:R-:W-:Y:S01]  /*3250*/  DFMA R4, R16, R4, 6.75539944105574400000e+15 ;  /* 0x433800001004742b */ /* 0x000fe20000000004 */
[----:B------:R-:W-:-:S02]  /*3260*/  IMAD.MOV.U32 R30, RZ, RZ, 0x3b39803f ;  /* 0x3b39803fff1e7424 */ /* 0x000fc400078e00ff */
[----:B------:R-:W-:Y:S02]  /*3270*/  IMAD.MOV.U32 R32, RZ, RZ, 0x69ce2bdf ;  /* 0x69ce2bdfff207424 */ /* 0x000fe400078e00ff */
[----:B------:R-:W-:Y:S01]  /*3280*/  IMAD.MOV.U32 R33, RZ, RZ, 0x3e5ade15 ;  /* 0x3e5ade15ff217424 */ /* 0x000fe200078e00ff */
        /* <DEDUP_REMOVED lines=63> */
[----:B------:R-:W-:Y:S01]  /*3680*/  @!P1 IMAD.MOV.U32 R6, RZ, RZ, R26 ;  /* 0x000000ffff069224 */ /* 0x000fe200078e001a */
[----:B------:R-:W-:-:S06]  /*3690*/  @!P1 MOV R26, RZ ;  /* 0x000000ff001a9202 */ /* 0x000fcc0000000f00 */
[----:B------:R-:W-:-:S11]  /*36a0*/  @!P1 DMUL R12, R6, R26 ;  /* 0x0000001a060c9228 */ /* 0x000fd60000000000 */
.L_x_3711:
[----:B------:R-:W-:Y:S05]  /*36b0*/  BSYNC.RECONVERGENT B0 ;  /* 0x0000000000007941 */ /* 0x000fea0003800200 */
.L_x_3710:
        /* <DEDUP_REMOVED lines=8> */
[----:B------:R-:W-:Y:S02]  /*3740*/  @!P0 SHF.R.S32.HI R5, RZ, 0x1, R0 ;  /* 0x00000001ff058819 */ /* 0x000fe40000011400 */
[----:B------:R-:W-:-:S03]  /*3750*/  @!P0 MOV R6, RZ ;  /* 0x000000ff00068202 */ /* 0x000fc60000000f00 */
[----:B------:R-:W-:Y:S02]  /*3760*/  @!P0 IMAD.IADD R4, R4, 0x1, -R5 ;  /* 0x0000000104048824 */ /* 0x000fe400078e0a05 */
[----:B------:R-:W-:-:S03]  /*3770*/  @!P0 IMAD R5, R5, 0x100000, R29 ;  /* 0x0010000005058824 */ /* 0x000fc600078e021d */
[----:B------:R-:W-:Y:S01]  /*3780*/  @!P0 LEA R7, R4, 0x3ff00000, 0x14 ;  /* 0x3ff0000004078811 */ /* 0x000fe200078ea0ff */
[----:B------:R-:W-:-:S06]  /*3790*/  @!P0 IMAD.MOV.U32 R4, RZ, RZ, R28 ;  /* 0x000000ffff048224 */ /* 0x000fcc00078e001c */
[----:B------:R-:W-:-:S11]  /*37a0*/  @!P0 DMUL R8, R4, R6 ;  /* 0x0000000604088228 */ /* 0x000fd60000000000 */
.L_x_3713:
[----:B------:R-:W-:Y:S05]  /*37b0*/  BSYNC.RECONVERGENT B0 ;  /* 0x0000000000007941 */ /* 0x000fea0003800200 */
.L_x_3712:
        /* <DEDUP_REMOVED lines=9> */
[--C-:B------:R-:W-:Y:S02]  /*3850*/  IMAD.MOV.U32 R5, RZ, RZ, R9.reuse ;  /* 0x000000ffff057224 */ /* 0x100fe400078e0009 */
[----:B------:R-:W-:-:S08]  /*3860*/  IMAD.MOV.U32 R21, RZ, RZ, R9 ;  /* 0x000000ffff157224 */ /* 0x000fd000078e0009 */
[----:B------:R-:W-:-:S10]  /*3870*/  @!P0 DMUL R4, R4, 1.80143985094819840000e+16 ;  /* 0x4350000004048828 */ /* 0x000fd40000000000 */
[----:B------:R-:W-:Y:S01]  /*3880*/  @!P0 MOV R21, R5 ;  /* 0x0000000500158202 */ /* 0x000fe20000000f00 */
[----:B------:R-:W-:-:S04]  /*3890*/  @!P0 IMAD.MOV.U32 R26, RZ, RZ, R4 ;  /* 0x000000ffff1a8224 */ /* 0x000fc800078e0004 */
        /* <DEDUP_REMOVED lines=11> */
[C---:B------:R-:W-:Y:S01]  /*3950*/  LOP3.LUT R4, R21.reuse, 0xfffff, RZ, 0xc0, !PT ;  /* 0x000fffff15047812 */ /* 0x040fe200078ec0ff */
[----:B------:R-:W-:Y:S01]  /*3960*/  IMAD.MOV.U32 R6, RZ, RZ, RZ ;  /* 0x000000ffff067224 */ /* 0x000fe200078e00ff */
[----:B------:R-:W-:Y:S01]  /*3970*/  MOV R31, 0x3ed0ee25 ;  /* 0x3ed0ee25001f7802 */ /* 0x000fe20000000f00 */
[----:B------:R-:W-:Y:S01]  /*3980*/  IMAD.MOV.U32 R30, RZ, RZ, -0x748574fc ;  /* 0x8b7a8b04ff1e7424 */ /* 0x000fe200078e00ff */
[----:B------:R-:W-:Y:S01]  /*3990*/  LOP3.LUT R27, R4, 0x3ff00000, RZ, 0xfc, !PT ;  /* 0x3ff00000041b7812 */ /* 0x000fe200078efcff */
[----:B------:R-:W-:Y:S01]  /*39a0*/  UMOV UR8, 0x3ae80f1e ;  /* 0x3ae80f1e00087882 */ /* 0x000fe20000000000 */
[----:B------:R-:W-:Y:S01]  /*39b0*/  UMOV UR9, 0x3eb1380b ;  /* 0x3eb1380b00097882 */ /* 0x000fe20000000000 */
[----:B------:R-:W-:Y:S01]  /*39c0*/  LEA.HI R0, R21, R0, RZ, 0xc ;  /* 0x0000000015007211 */ /* 0x000fe200078f60ff */
[----:B------:R-:W-:Y:S01]  /*39d0*/  IMAD.MOV.U32 R33, RZ, RZ, 0x43300000 ;  /* 0x43300000ff217424 */ /* 0x000fe200078e00ff */
[----:B------:R-:W-:Y:S01]  /*39e0*/  ISETP.GE.U32.AND P0, PT, R27, 0x3ff6a09f, PT ;  /* 0x3ff6a09f1b00780c */ /* 0x000fe20003f06070 */
[----:B------:R-:W-:Y:S01]  /*39f0*/  UMOV UR10, 0x80000000 ;  /* 0x80000000000a7882 */ /* 0x000fe20000000000 */
[----:B------:R-:W-:-:S11]  /*3a00*/  UMOV UR11, 0x43300000 ;  /* 0x43300000000b7882 */ /* 0x000fd60000000000 */
[----:B------:R-:W-:Y:S01]  /*3a10*/  @P0 IADD3 R5, PT, PT, R27, -0x100000, RZ ;  /* 0xfff000001b050810 */ /* 0x000fe20007ffe0ff */
[----:B------:R-:W-:-:S04]  /*3a20*/  @P0 VIADD R0, R0, 0x1 ;  /* 0x0000000100000836 */ /* 0x000fc80000000000 */
[----:B------:R-:W-:Y:S01]  /*3a30*/  @P0 IMAD.MOV.U32 R27, RZ, RZ, R5 ;  /* 0x000000ffff1b0224 */ /* 0x000fe200078e0005 */
[----:B------:R-:W-:-:S05]  /*3a40*/  LOP3.LUT R32, R0, 0x80000000, RZ, 0x3c, !PT ;  /* 0x8000000000207812 */ /* 0x000fca00078e3cff */
[C---:B------:R-:W-:Y:S02]  /*3a50*/  DADD R28, R26.reuse, 1 ;  /* 0x3ff000001a1c7429 */ /* 0x040fe40000000000 */
[----:B------:R-:W-:Y:S02]  /*3a60*/  DADD R26, R26, -1 ;  /* 0xbff000001a1a7429 */ /* 0x000fe40000000000 */
[----:B------:R-:W-:Y:S01]  /*3a70*/  DADD R32, R32, -UR10 ;  /* 0x8000000a20207e29 */ /* 0x000fe20008000000 */
[----:B------:R-:W-:Y:S01]  /*3a80*/  UMOV UR10, 0xfefa39ef ;  /* 0xfefa39ef000a7882 */ /* 0x000fe20000000000 */
[----:B------:R-:W0:Y:S01]  /*3a90*/  MUFU.RCP64H R7, R29 ;  /* 0x0000001d00077308 */ /* 0x000e220000001800 */
[----:B------:R-:W-:Y:S01]  /*3aa0*/  UMOV UR11, 0x3fe62e42 ;  /* 0x3fe62e42000b7882 */ /* 0x000fe20000000000 */
[----:B0-----:R-:W-:-:S08]  /*3ab0*/  DFMA R4, -R28, R6, 1 ;  /* 0x3ff000001c04742b */ /* 0x001fd00000000106 */
[----:B------:R-:W-:-:S08]  /*3ac0*/  DFMA R4, R4, R4, R4 ;  /* 0x000000040404722b */ /* 0x000fd00000000004 */
[----:B------:R-:W-:-:S08]  /*3ad0*/  DFMA R6, R6, R4, R6 ;  /* 0x000000040606722b */ /* 0x000fd00000000006 */
[----:B------:R-:W-:-:S08]  /*3ae0*/  DMUL R4, R26, R6 ;  /* 0x000000061a047228 */ /* 0x000fd00000000000 */
[----:B------:R-:W-:-:S08]  /*3af0*/  DFMA R4, R26, R6, R4 ;  /* 0x000000061a04722b */ /* 0x000fd00000000004 */
[----:B------:R-:W-:-:S08]  /*3b00*/  DMUL R8, R4, R4 ;  /* 0x0000000404087228 */ /* 0x000fd00000000000 */
[----:B------:R-:W-:Y:S01]  /*3b10*/  DFMA R28, R8, UR8, R30 ;  /* 0x00000008081c7c2b */ /* 0x000fe2000800001e */
[----:B------:R-:W-:Y:S01]  /*3b20*/  UMOV UR8, 0x9f02676f ;  /* 0x9f02676f00087882 */ /* 0x000fe20000000000 */
[----:B------:R-:W-:Y:S01]  /*3b30*/  UMOV UR9, 0x3ef3b266 ;  /* 0x3ef3b26600097882 */ /* 0x000fe20000000000 */
[----:B------:R-:W-:-:S05]  /*3b40*/  DADD R30, R26, -R4 ;  /* 0x000000001a1e7229 */ /* 0x000fca0000000804 */
[----:B------:R-:W-:Y:S01]  /*3b50*/  DFMA R28, R8, R28, UR8 ;  /* 0x00000008081c7e2b */ /* 0x000fe2000800001c */
[----:B------:R-:W-:Y:S01]  /*3b60*/  UMOV UR8, 0xa9ab0956 ;  /* 0xa9ab095600087882 */ /* 0x000fe20000000000 */
[----:B------:R-:W-:Y:S01]  /*3b70*/  UMOV UR9, 0x3f1745cb ;  /* 0x3f1745cb00097882 */ /* 0x000fe20000000000 */
[----:B------:R-:W-:-:S05]  /*3b80*/  DADD R30, R30, R30 ;  /* 0x000000001e1e7229 */ /* 0x000fca000000001e */
[----:B------:R-:W-:Y:S01]  /*3b90*/  DFMA R28, R8, R28, UR8 ;  /* 0x00000008081c7e2b */ /* 0x000fe2000800001c */
[----:B------:R-:W-:Y:S01]  /*3ba0*/  UMOV UR8, 0x2d1b5154 ;  /* 0x2d1b515400087882 */ /* 0x000fe20000000000 */
[----:B------:R-:W-:Y:S01]  /*3bb0*/  UMOV UR9, 0x3f3c71c7 ;  /* 0x3f3c71c700097882 */ /* 0x000fe20000000000 */
[----:B------:R-:W-:Y:S02]  /*3bc0*/  DFMA R30, R26, -R4, R30 ;  /* 0x800000041a1e722b */ /* 0x000fe4000000001e */
        /* <DEDUP_REMOVED lines=22> */
.L_x_3715:
        /* <DEDUP_REMOVED lines=22> */
.L_x_3718:
[----:B------:R-:W-:Y:S05]  /*3e90*/  BSYNC.RECONVERGENT B3 ;  /* 0x0000000000037941 */ /* 0x000fea0003800200 */
.L_x_3717:
        /* <DEDUP_REMOVED lines=29> */
.L_x_3716:
[----:B------:R-:W-:Y:S05]  /*4070*/  BSYNC.RECONVERGENT B2 ;  /* 0x0000000000027941 */ /* 0x000fea0003800200 */
.L_x_3714:
        /* <DEDUP_REMOVED lines=70> */
.L_x_3720:
        /* <DEDUP_REMOVED lines=35> */
.L_x_3721:
[----:B------:R-:W-:Y:S05]  /*4710*/  BSYNC.RECONVERGENT B0 ;  /* 0x0000000000007941 */ /* 0x000fea0003800200 */
.L_x_3719:
        /* <DEDUP_REMOVED lines=15> */
[----:B------:R-:W-:Y:S05]  /*4810*/  CALL.REL.NOINC `($__internal_6_$__cuda_sm20_dblrcp_rn_slowpath_v3) ;  /* 0x00000018006c7944 */ /* 0x000fea0003c00000 */
.L_x_3723:
[----:B------:R-:W-:Y:S05]  /*4820*/  BSYNC.RECONVERGENT B0 ;  /* 0x0000000000007941 */ /* 0x000fea0003800200 */
.L_x_3722:
[----:B------:R-:W-:Y:S02]  /*4830*/  DMUL R4, R4, R16 ;  /* 0x0000001004047228 */ /* 0x000fe40000000000 */
[----:B------:R-:W-:-:S08]  /*4840*/  DFMA R2, -R8, R8, 1 ;  /* 0x3ff000000802742b */ /* 0x000fd00000000108 */
[----:B------:R-:W-:-:S08]  /*4850*/  DFMA R2, R4, R2, R8 ;  /* 0x000000020402722b */ /* 0x000fd00000000008 */
[----:B------:R-:W-:-:S11]  /*4860*/  DMUL R14, R2, R14 ;  /* 0x0000000e020e7228 */ /* 0x000fd60000000000 */
.L_x_3709:
[----:B------:R-:W-:Y:S05]  /*4870*/  BSYNC.RECONVERGENT B1 ;  /* 0x0000000000017941 */ /* 0x000fea0003800200 */
.L_x_3708:
[----:B------:R-:W0:Y:S01]  /*4880*/  LDCU UR5, c[0x0][0x380] ;  /* 0x00007000ff0577ac */ /* 0x000e220008000800 */
[----:B------:R-:W-:Y:S01]  /*4890*/  VIADD R0, R20, 0x180 ;  /* 0x0000018014007836 */ /* 0x000fe20000000000 */
[----:B------:R-:W-:Y:S01]  /*48a0*/  BSSY.RECONVERGENT B1, `(.L_x_3724) ;  /* 0x0000170000017945 */ /* 0x000fe20003800200 */
[----:B0-----:R-:W-:-:S06]  /*48b0*/  UIMAD UR4, UR4, -0x200, UR5 ;  /* 0xfffffe00040478a4 */ /* 0x001fcc000f8e0205 */
[----:B------:R-:W-:-:S13]  /*48c0*/  ISETP.GE.AND P0, PT, R0, UR4, PT ;  /* 0x0000000400007c0c */ /* 0x000fda000bf06270 */
[----:B------:R-:W-:Y:S05]  /*48d0*/  @P0 BRA `(.L_x_3725) ;  /* 0x0000001400b00947 */ /* 0x000fea0003800000 */
[----:B---3--:R-:W-:Y:S01]  /*48e0*/  IMAD.MOV.U32 R6, RZ, RZ, 0x652b82fe ;  /* 0x652b82feff067424 */ /* 0x008fe200078e00ff */
[----:B------:R-:W-:Y:S01]  /*48f0*/  MOV R7, 0x3ff71547 ;  /* 0x3ff7154700077802 */ /* 0x000fe20000000f00 */
[----:B------:R-:W-:Y:S01]  /*4900*/  IMAD.MOV.U32 R4, RZ, RZ, 0x652b82fe ;  /* 0x652b82feff047424 */ /* 0x000fe200078e00ff */
[----:B------:R-:W-:Y:S01]  /*4910*/  MOV R3, 0x3fe62e42 ;  /* 0x3fe62e4200037802 */ /* 0x000fe20000000f00 */
[----:B------:R-:W-:Y:S01]  /*4920*/  IMAD.MOV.U32 R5, RZ, RZ, 0x3ff71547 ;  /* 0x3ff71547ff057424 */ /* 0x000fe200078e00ff */
[----:B------:R-:W-:Y:S01]  /*4930*/  MOV R31, 0x3e5ade15 ;  /* 0x3e5ade15001f7802 */ /* 0x000fe20000000f00 */
[----:B------:R-:W-:Y:S01]  /*4940*/  IMAD.MOV.U32 R2, RZ, RZ, -0x105c611 ;  /* 0xfefa39efff027424 */ /* 0x000fe200078e00ff */
[C---:B------:R-:W-:Y:S01]  /*4950*/  DFMA R6, R24.reuse, -R6, 6.75539944105574400000e+15 ;  /* 0x433800001806742b */ /* 0x040fe20000000806 */
[----:B------:R-:W-:Y:S01]  /*4960*/  IMAD.MOV.U32 R28, RZ, RZ, 0x3b39803f ;  /* 0x3b39803fff1c7424 */ /* 0x000fe200078e00ff */
[----:B------:R-:W-:Y:S01]  /*4970*/  BSSY.RECONVERGENT B0, `(.L_x_3726) ;  /* 0x0000047000007945 */ /* 0x000fe20003800200 */
[----:B------:R-:W-:Y:S01]  /*4980*/  DFMA R4, R24, R4, 6.75539944105574400000e+15 ;  /* 0x433800001804742b */ /* 0x000fe20000000004 */
[----:B------:R-:W-:Y:S01]  /*4990*/  IMAD.MOV.U32 R29, RZ, RZ, 0x3c7abc9e ;  /* 0x3c7abc9eff1d7424 */ /* 0x000fe200078e00ff */
[----:B------:R-:W-:Y:S01]  /*49a0*/  FSETP.GEU.FTZ.AND P2, PT, |R25|, 4.1917929649353027344, PT ;  /* 0x4086232b1900780b */ /* 0x000fe20003f5e200 */
[----:B------:R-:W-:-:S02]  /*49b0*/  IMAD.MOV.U32 R30, RZ, RZ, 0x69ce2bdf ;  /* 0x69ce2bdfff1e7424 */ /* 0x000fc400078e00ff */
[----:B------:R-:W-:-:S03]  /*49c0*/  DADD R8, R6, -6.75539944105574400000e+15 ;  /* 0xc338000006087429 */ /* 0x000fc60000000000 */
[----:B------:R-:W-:-:S05]  /*49d0*/  DADD R16, R4, -6.75539944105574400000e+15 ;  /* 0xc338000004107429 */ /* 0x000fca0000000000 */
[----:B------:R-:W-:-:S03]  /*49e0*/  DFMA R12, R8, -R2, -R24 ;  /* 0x80000002080c722b */ /* 0x000fc60000000818 */
[----:B------:R-:W-:-:S05]  /*49f0*/  DFMA R26, R16, -R2, R24 ;  /* 0x80000002101a722b */ /* 0x000fca0000000018 */
[----:B------:R-:W-:-:S03]  /*4a00*/  DFMA R8, R8, -R28, R12 ;  /* 0x8000001c0808722b */ /* 0x000fc6000000000c */
[----:B------:R-:W-:Y:S01]  /*4a10*/  DFMA R12, R16, -R28, R26 ;  /* 0x8000001c100c722b */ /* 0x000fe2000000001a */
[----:B------:R-:W-:Y:S01]  /*4a20*/  IMAD.MOV.U32 R26, RZ, RZ, -0x35dec16 ;  /* 0xfca213eaff1a7424 */ /* 0x000fe200078e00ff */
[----:B------:R-:W-:Y:S01]  /*4a30*/  MOV R29, 0x3ec71dee ;  /* 0x3ec71dee001d7802 */ /* 0x000fe20000000f00 */
[----:B------:R-:W-:Y:S02]  /*4a40*/  IMAD.MOV.U32 R27, RZ, RZ, 0x3e928af3 ;  /* 0x3e928af3ff1b7424 */ /* 0x000fe400078e00ff */
        /* <DEDUP_REMOVED lines=51> */
[----:B------:R-:W-:Y:S01]  /*4d80*/  @!P1 IMAD.IADD R6, R6, 0x1, -R7 ;  /* 0x0000000106069824 */ /* 0x000fe200078e0a07 */
[----:B------:R-:W-:-:S04]  /*4d90*/  @!P1 LEA R7, R7, R17, 0x14 ;  /* 0x0000001107079211 */ /* 0x000fc800078ea0ff */
[----:B------:R-:W-:Y:S01]  /*4da0*/  @!P1 LEA R17, R6, 0x3ff00000, 0x14 ;  /* 0x3ff0000006119811 */ /* 0x000fe200078ea0ff */
[----:B------:R-:W-:Y:S02]  /*4db0*/  @!P1 IMAD.MOV.U32 R6, RZ, RZ, R16 ;  /* 0x000000ffff069224 */ /* 0x000fe400078e0010 */
[----:B------:R-:W-:-:S06]  /*4dc0*/  @!P1 IMAD.MOV.U32 R16, RZ, RZ, RZ ;  /* 0x000000ffff109224 */ /* 0x000fcc00078e00ff */
[----:B------:R-:W-:-:S11]  /*4dd0*/  @!P1 DMUL R8, R6, R16 ;  /* 0x0000001006089228 */ /* 0x000fd60000000000 */
.L_x_3727:
[----:B------:R-:W-:Y:S05]  /*4de0*/  BSYNC.RECONVERGENT B0 ;  /* 0x0000000000007941 */ /* 0x000fea0003800200 */
.L_x_3726:
        /* <DEDUP_REMOVED lines=10> */
[----:B------:R-:W-:Y:S01]  /*4e90*/  @!P0 IMAD.IADD R4, R4, 0x1, -R5 ;  /* 0x0000000104048824 */ /* 0x000fe200078e0a05 */
[----:B------:R-:W-:-:S04]  /*4ea0*/  @!P0 LEA R5, R5, R27, 0x14 ;  /* 0x0000001b05058211 */ /* 0x000fc800078ea0ff */
[----:B------:R-:W-:Y:S01]  /*4eb0*/  @!P0 LEA R7, R4, 0x3ff00000, 0x14 ;  /* 0x3ff0000004078811 */ /* 0x000fe200078ea0ff */
[----:B------:R-:W-:-:S06]  /*4ec0*/  @!P0 IMAD.MOV.U32 R4, RZ, RZ, R26 ;  /* 0x000000ffff048224 */ /* 0x000fcc00078e001a */
[----:B------:R-:W-:-:S11]  /*4ed0*/  @!P0 DMUL R12, R4, R6 ;  /* 0x00000006040c8228 */ /* 0x000fd60000000000 */
.L_x_3729:
[----:B------:R-:W-:Y:S05]  /*4ee0*/  BSYNC.RECONVERGENT B0 ;  /* 0x0000000000007941 */ /* 0x000fea0003800200 */
.L_x_3728:
        /* <DEDUP_REMOVED lines=35> */
[----:B------:R-:W-:Y:S01]  /*5120*/  UMOV UR11, 0x43300000 ;  /* 0x43300000000b7882 */ /* 0x000fe20000000000 */
[----:B------:R-:W-:-:S11]  /*5130*/  MOV R31, 0x43300000 ;  /* 0x43300000001f7802 */ /* 0x000fd60000000f00 */
[----:B------:R-:W-:Y:S02]  /*5140*/  @P0 VIADD R5, R17, 0xfff00000 ;  /* 0xfff0000011050836 */ /* 0x000fe40000000000 */
[----:B------:R-:W-:Y:S02]  /*5150*/  @P0 VIADD R0, R0, 0x1 ;  /* 0x0000000100000836 */ /* 0x000fe40000000000 */
[----:B------:R-:W-:-:S03]  /*5160*/  @P0 IMAD.MOV.U32 R17, RZ, RZ, R5 ;  /* 0x000000ffff110224 */ /* 0x000fc600078e0005 */
[----:B------:R-:W-:-:S03]  /*5170*/  LOP3.LUT R30, R0, 0x80000000, RZ, 0x3c, !PT ;  /* 0x80000000001e7812 */ /* 0x000fc600078e3cff */
        /* <DEDUP_REMOVED lines=46> */
.L_x_3731:
        /* <DEDUP_REMOVED lines=22> */
.L_x_3734:
[----:B------:R-:W-:Y:S05]  /*55c0*/  BSYNC.RECONVERGENT B3 ;  /* 0x0000000000037941 */ /* 0x000fea0003800200 */
.L_x_3733:
        /* <DEDUP_REMOVED lines=29> */
.L_x_3732:
[----:B------:R-:W-:Y:S05]  /*57a0*/  BSYNC.RECONVERGENT B2 ;  /* 0x0000000000027941 */ /* 0x000fea0003800200 */
.L_x_3730:
        /* <DEDUP_REMOVED lines=70> */
.L_x_3736:
        /* <DEDUP_REMOVED lines=35> */
.L_x_3737:
[----:B------:R-:W-:Y:S05]  /*5e40*/  BSYNC.RECONVERGENT B0 ;  /* 0x0000000000007941 */ /* 0x000fea0003800200 */
.L_x_3735:
        /* <DEDUP_REMOVED lines=16> */
.L_x_3739:
[----:B------:R-:W-:Y:S05]  /*5f50*/  BSYNC.RECONVERGENT B0 ;  /* 0x0000000000007941 */ /* 0x000fea0003800200 */
.L_x_3738:
[----:B------:R-:W-:Y:S02]  /*5f60*/  DMUL R4, R4, R24 ;  /* 0x0000001804047228 */ /* 0x000fe40000000000 */
[----:B------:R-:W-:-:S08]  /*5f70*/  DFMA R2, -R12, R12, 1 ;  /* 0x3ff000000c02742b */ /* 0x000fd0000000010c */
[----:B------:R-:W-:-:S08]  /*5f80*/  DFMA R2, R4, R2, R12 ;  /* 0x000000020402722b */ /* 0x000fd0000000000c */
[----:B------:R-:W-:-:S11]  /*5f90*/  DMUL R22, R2, R22 ;  /* 0x0000001602167228 */ /* 0x000fd60000000000 */
.L_x_3725:
[----:B------:R-:W-:Y:S05]  /*5fa0*/  BSYNC.RECONVERGENT B1 ;  /* 0x0000000000017941 */ /* 0x000fea0003800200 */
.L_x_3724:
[----:B---3--:R-:W0:Y:S01]  /*5fb0*/  S2R R7, SR_CTAID.X ;  /* 0x0000000000077919 */ /* 0x008e220000002500 */
[----:B------:R-:W-:Y:S01]  /*5fc0*/  ISETP.GE.AND P0, PT, R20, UR4, PT ;  /* 0x0000000414007c0c */ /* 0x000fe2000bf06270 */
[----:B------:R-:W-:Y:S04]  /*5fd0*/  BSSY.RECONVERGENT B0, `(.L_x_3740) ;  /* 0x0000017000007945 */ /* 0x000fe80003800200 */
[----:B------:R-:W-:Y:S08]  /*5fe0*/  BSSY.RELIABLE B1, `(.L_x_3741) ;  /* 0x000000f000017945 */ /* 0x000ff00003800100 */
[----:B------:R-:W-:Y:S05]  /*5ff0*/  @P0 BRA `(.L_x_3742) ;  /* 0x0000000000340947 */ /* 0x000fea0003800000 */
[----:B------:R-:W1:Y:S01]  /*6000*/  LDC.64 R2, c[0x0][0x388] ;  /* 0x0000e200ff027b82 */ /* 0x000e620000000a00 */
[----:B0-----:R-:W-:Y:S01]  /*6010*/  LEA R5, R7, R20, 0x9 ;  /* 0x0000001407057211 */ /* 0x001fe200078e48ff */
[----:B------:R-:W-:-:S05]  /*6020*/  VIADD R20, R20, 0x80 ;  /* 0x0000008014147836 */ /* 0x000fca0000000000 */
[----:B------:R-:W-:-:S13]  /*6030*/  ISETP.GE.AND P0, PT, R20, UR4, PT ;  /* 0x0000000414007c0c */ /* 0x000fda000bf06270 */
[----:B------:R-:W-:Y:S05]  /*6040*/  @P0 BREAK.RELIABLE B1 ;  /* 0x0000000000010942 */ /* 0x000fea0003800100 */
[----:B-1----:R-:W-:-:S05]  /*6050*/  IMAD.WIDE.U32 R2, R5, 0x8, R2 ;  /* 0x0000000805027825 */ /* 0x002fca00078e0002 */
[----:B------:R0:W-:Y:S01]  /*6060*/  STG.E.64 desc[UR6][R2.64], R18 ;  /* 0x0000001202007986 */ /* 0x0001e2000c101b06 */
[----:B------:R-:W-:Y:S05]  /*6070*/  @P0 BRA `(.L_x_3743) ;  /* 0x0000000000300947 */ /* 0x000fea0003800000 */
[----:B0-----:R-:W0:Y:S01]  /*6080*/  LDC.64 R2, c[0x0][0x388] ;  /* 0x0000e200ff027b82 */ /* 0x001e220000000a00 */
[----:B------:R-:W-:Y:S02]  /*6090*/  IMAD R5, R7, 0x200, R20 ;  /* 0x0000020007057824 */ /* 0x000fe400078e0214 */
[----:B------:R-:W-:Y:S02]  /*60a0*/  VIADD R20, R20, 0x80 ;  /* 0x0000008014147836 */ /* 0x000fe40000000000 */
[----:B0-----:R-:W-:-:S05]  /*60b0*/  IMAD.WIDE.U32 R2, R5, 0x8, R2 ;  /* 0x0000000805027825 */ /* 0x001fca00078e0002 */
[----:B------:R1:W-:Y:S02]  /*60c0*/  STG.E.64 desc[UR6][R2.64], R10 ;  /* 0x0000000a02007986 */ /* 0x0003e4000c101b06 */
.L_x_3742:
[----:B------:R-:W-:Y:S05]  /*60d0*/  BSYNC.RELIABLE B1 ;  /* 0x0000000000017941 */ /* 0x000fea0003800100 */
.L_x_3741:
[----:B------:R-:W-:-:S13]  /*60e0*/  ISETP.GE.AND P0, PT, R20, UR4, PT ;  /* 0x0000000414007c0c */ /* 0x000fda000bf06270 */
[----:B-1----:R-:W1:Y:S01]  /*60f0*/  @!P0 LDC.64 R2, c[0x0][0x388] ;  /* 0x0000e200ff028b82 */ /* 0x002e620000000a00 */
[----:B0-----:R-:W-:Y:S01]  /*6100*/  @!P0 LEA R5, R7, R20, 0x9 ;  /* 0x0000001407058211 */ /* 0x001fe200078e48ff */
[----:B------:R-:W-:-:S04]  /*6110*/  @!P0 VIADD R20, R20, 0x80 ;  /* 0x0000008014148836 */ /* 0x000fc80000000000 */
[----:B-1----:R-:W-:-:S05]  /*6120*/  @!P0 IMAD.WIDE.U32 R2, R5, 0x8, R2 ;  /* 0x0000000805028825 */ /* 0x002fca00078e0002 */
[----:B------:R1:W-:Y:S02]  /*6130*/  @!P0 STG.E.64 desc[UR6][R2.64], R14 ;  /* 0x0000000e02008986 */ /* 0x0003e4000c101b06 */
.L_x_3743:
[----:B------:R-:W-:Y:S05]  /*6140*/  BSYNC.RECONVERGENT B0 ;  /* 0x0000000000007941 */ /* 0x000fea0003800200 */
.L_x_3740:
[----:B------:R-:W-:Y:S05]  /*6150*/  WARPSYNC.ALL ;  /* 0x0000000000007948 */ /* 0x000fea0003800000 */
[----:B------:R-:W-:-:S13]  /*6160*/  ISETP.GE.AND P0, PT, R20, UR4, PT ;  /* 0x0000000414007c0c */ /* 0x000fda000bf06270 */
[----:B------:R-:W-:Y:S05]  /*6170*/  @P0 EXIT ;  /* 0x000000000000094d */ /* 0x000fea0003800000 */
[----:B01----:R-:W0:Y:S01]  /*6180*/  LDC.64 R2, c[0x0][0x388] ;  /* 0x0000e200ff027b82 */ /* 0x003e220000000a00 */
[----:B------:R-:W-:-:S04]  /*6190*/  IMAD R5, R7, 0x200, R20 ;  /* 0x0000020007057824 */ /* 0x000fc800078e0214 */
[----:B0-----:R-:W-:-:S05]  /*61a0*/  IMAD.WIDE.U32 R2, R5, 0x8, R2 ;  /* 0x0000000805027825 */ /* 0x001fca00078e0002 */
[----:B------:R-:W-:Y:S01]  /*61b0*/  STG.E.64 desc[UR6][R2.64], R22 ;  /* 0x0000001602007986 */ /* 0x000fe2000c101b06 */
[----:B------:R-:W-:Y:S05]  /*61c0*/  EXIT ;  /* 0x000000000000794d */ /* 0x000fea0003800000 */
        .weak           $__internal_6_$__cuda_sm20_dblrcp_rn_slowpath_v3
        .type           $__internal_6_$__cuda_sm20_dblrcp_rn_slowpath_v3,@function
        .size           $__internal_6_$__cuda_sm20_dblrcp_rn_slowpath_v3,($__internal_7_$__cuda_sm20_div_rn_f64_full - $__internal_6_$__cuda_sm20_dblrcp_rn_slowpath_v3)
$__internal_6_$__cuda_sm20_dblrcp_rn_slowpath_v3:
        /* <DEDUP_REMOVED lines=24> */
.L_x_3747:
        /* <DEDUP_REMOVED lines=10> */
.L_x_3745:
[----:B------:R-:W-:Y:S02]  /*63f0*/  LOP3.LUT R5, R3, 0x80000, RZ, 0xfc, !PT ;  /* 0x0008000003057812 */ /* 0x000fe400078efcff */
[----:B------:R-:W-:-:S07]  /*6400*/  MOV R4, R2 ;  /* 0x0000000200047202 */ /* 0x000fce0000000f00 */
.L_x_3746:
[----:B------:R-:W-:Y:S05]  /*6410*/  BSYNC.RECONVERGENT B2 ;  /* 0x0000000000027941 */ /* 0x000fea0003800200 */
.L_x_3744:
[----:B------:R-:W-:Y:S02]  /*6420*/  IMAD.MOV.U32 R2, RZ, RZ, R0 ;  /* 0x000000ffff027224 */ /* 0x000fe400078e0000 */
[----:B------:R-:W-:-:S04]  /*6430*/  IMAD.MOV.U32 R3, RZ, RZ, 0x0 ;  /* 0x00000000ff037424 */ /* 0x000fc800078e00ff */
[----:B------:R-:W-:Y:S05]  /*6440*/  RET.REL.NODEC R2 `(_ZN2at6native27unrolled_elementwise_kernelIZZZNS0_61_GLOBAL__N__b29612f4_23_ActivationMishKernel_cu_9e10b42f_310420mish_backward_kernelERNS_14TensorIteratorEENKUlvE_clEvENKUlvE_clEvEUlddE_St5arrayIPcLm3EELi4E23TrivialOffsetCalculatorILi2EjESB_ILi1EjENS0_6memory15LoadWithoutCastENSE_16StoreWithoutCastEEEviT_T0_T2_T3_T4_T5_) ;  /* 0xffffff9802ec7950 */ /* 0x000fea0003c3ffff */
        .weak           $__internal_7_$__cuda_sm20_div_rn_f64_full
        .type           $__internal_7_$__cuda_sm20_div_rn_f64_full,@function
        .size           $__internal_7_$__cuda_sm20_div_rn_f64_full,(.L_x_7819 - $__internal_7_$__cuda_sm20_div_rn_f64_full)
$__internal_7_$__cuda_sm20_div_rn_f64_full:
[C---:B------:R-:W-:Y:S01]  /*6450*/  FSETP.GEU.AND P0, PT, |R33|.reuse, 1.469367938527859385e-39, PT ;  /* 0x001000002100780b */ /* 0x040fe20003f0e200 */
[----:B------:R-:W-:Y:S01]  /*6460*/  IMAD.MOV.U32 R36, RZ, RZ, R34 ;  /* 0x000000ffff247224 */ /* 0x000fe200078e0022 */
[----:B------:R-:W-:Y:S01]  /*6470*/  LOP3.LUT R30, R33, 0x800fffff, RZ, 0xc0, !PT ;  /* 0x800fffff211e7812 */ /* 0x000fe200078ec0ff */
[----:B------:R-:W-:Y:S01]  /*6480*/  BSSY.RECONVERGENT B0, `(.L_x_3748) ;  /* 0x0000054000007945 */ /* 0x000fe20003800200 */
[C---:B------:R-:W-:Y:S02]  /*6490*/  FSETP.GEU.AND P2, PT, |R35|.reuse, 1.469367938527859385e-39, PT ;  /* 0x001000002300780b */ /* 0x040fe40003f4e200 */
[----:B------:R-:W-:Y:S01]  /*64a0*/  LOP3.LUT R31, R30, 0x3ff00000, RZ, 0xfc, !PT ;  /* 0x3ff000001e1f7812 */ /* 0x000fe200078efcff */
[----:B------:R-:W-:Y:S01]  /*64b0*/  IMAD.MOV.U32 R30, RZ, RZ, R32 ;  /* 0x000000ffff1e7224 */ /* 0x000fe200078e0020 */
[----:B------:R-:W-:Y:S02]  /*64c0*/  MOV R38, 0x1 ;  /* 0x0000000100267802 */ /* 0x000fe40000000f00 */
[----:B------:R-:W-:-:S02]  /*64d0*/  LOP3.LUT R2, R35, 0x7ff00000, RZ, 0xc0, !PT ;  /* 0x7ff0000023027812 */ /* 0x000fc400078ec0ff */
[----:B------:R-:W-:Y:S01]  /*64e0*/  LOP3.LUT R5, R33, 0x7ff00000, RZ, 0xc0, !PT ;  /* 0x7ff0000021057812 */ /* 0x000fe200078ec0ff */
[----:B------:R-:W-:-:S03]  /*64f0*/  @!P0 DMUL R30, R32, 8.98846567431157953865e+307 ;  /* 0x7fe00000201e8828 */ /* 0x000fc60000000000 */
[C---:B------:R-:W-:Y:S01]  /*6500*/  ISETP.GE.U32.AND P1, PT, R2.reuse, R5, PT ;  /* 0x000000050200720c */ /* 0x040fe20003f26070 */
[----:B------:R-:W-:Y:S01]  /*6510*/  @!P2 IMAD.MOV.U32 R40, RZ, RZ, RZ ;  /* 0x000000ffff28a224 */ /* 0x000fe200078e00ff */
[----:B------:R-:W-:Y:S01]  /*6520*/  @!P2 LOP3.LUT R3, R33, 0x7ff00000, RZ, 0xc0, !PT ;  /* 0x7ff000002103a812 */ /* 0x000fe200078ec0ff */
[----:B------:R-:W0:Y:S03]  /*6530*/  MUFU.RCP64H R39, R31 ;  /* 0x0000001f00277308 */ /* 0x000e260000001800 */
[----:B------:R-:W-:Y:S01]  /*6540*/  @!P2 ISETP.GE.U32.AND P3, PT, R2, R3, PT ;  /* 0x000000030200a20c */ /* 0x000fe20003f66070 */
[----:B------:R-:W-:Y:S01]  /*6550*/  IMAD.MOV.U32 R3, RZ, RZ, 0x1ca00000 ;  /* 0x1ca00000ff037424 */ /* 0x000fe200078e00ff */
[----:B------:R-:W-:-:S04]  /*6560*/  @!P0 LOP3.LUT R5, R31, 0x7ff00000, RZ, 0xc0, !PT ;  /* 0x7ff000001f058812 */ /* 0x000fc800078ec0ff */
[----:B------:R-:W-:-:S04]  /*6570*/  SEL R37, R3, 0x63400000, !P1 ;  /* 0x6340000003257807 */ /* 0x000fc80004800000 */
[----:B------:R-:W-:Y:S01]  /*6580*/  LOP3.LUT R37, R37, 0x800fffff, R35, 0xf8, !PT ;  /* 0x800fffff25257812 */ /* 0x000fe200078ef823 */
[----:B0-----:R-:W-:-:S08]  /*6590*/  DFMA R6, R38, -R30, 1 ;  /* 0x3ff000002606742b */ /* 0x001fd0000000081e */
[----:B------:R-:W-:-:S08]  /*65a0*/  DFMA R6, R6, R6, R6 ;  /* 0x000000060606722b */ /* 0x000fd00000000006 */
[----:B------:R-:W-:Y:S01]  /*65b0*/  DFMA R38, R38, R6, R38 ;  /* 0x000000062626722b */ /* 0x000fe20000000026 */
[----:B------:R-:W-:-:S04]  /*65c0*/  @!P2 SEL R7, R3, 0x63400000, !P3 ;  /* 0x634000000307a807 */ /* 0x000fc80005800000 */
[----:B------:R-:W-:-:S03]  /*65d0*/  @!P2 LOP3.LUT R4, R7, 0x80000000, R35, 0xf8, !PT ;  /* 0x800000000704a812 */ /* 0x000fc600078ef823 */
[----:B------:R-:W-:Y:S01]  /*65e0*/  DFMA R6, R38, -R30, 1 ;  /* 0x3ff000002606742b */ /* 0x000fe2000000081e */
[----:B------:R-:W-:Y:S02]  /*65f0*/  @!P2 LOP3.LUT R41, R4, 0x100000, RZ, 0xfc, !PT ;  /* 0x001000000429a812 */ /* 0x000fe400078efcff */
[----:B------:R-:W-:-:S04]  /*6600*/  MOV R4, R2 ;  /* 0x0000000200047202 */ /* 0x000fc80000000f00 */
[----:B------:R-:W-:Y:S02]  /*6610*/  @!P2 DFMA R36, R36, 2, -R40 ;  /* 0x400000002424a82b */ /* 0x000fe40000000828 */
[----:B------:R-:W-:Y:S01]  /*6620*/  DFMA R38, R38, R6, R38 ;  /* 0x000000062626722b */ /* 0x000fe20000000026 */
[----:B------:R-:W-:-:S07]  /*6630*/  VIADD R7, R5, 0xffffffff ;  /* 0xffffffff05077836 */ /* 0x000fce0000000000 */
[----:B------:R-:W-:Y:S01]  /*6640*/  @!P2 LOP3.LUT R4, R37, 0x7ff00000, RZ, 0xc0, !PT ;  /* 0x7ff000002504a812 */ /* 0x000fe200078ec0ff */
[----:B------:R-:W-:-:S04]  /*6650*/  DMUL R40, R38, R36 ;  /* 0x0000002426287228 */ /* 0x000fc80000000000 */
[----:B------:R-:W-:-:S04]  /*6660*/  VIADD R6, R4, 0xffffffff ;  /* 0xffffffff04067836 */ /* 0x000fc80000000000 */
[----:B------:R-:W-:Y:S01]  /*6670*/  DFMA R42, R40, -R30, R36 ;  /* 0x8000001e282a722b */ /* 0x000fe20000000024 */
[----:B------:R-:W-:-:S04]  /*6680*/  ISETP.GT.U32.AND P0, PT, R6, 0x7feffffe, PT ;  /* 0x7feffffe0600780c */ /* 0x000fc80003f04070 */
[----:B------:R-:W-:-:S03]  /*6690*/  ISETP.GT.U32.OR P0, PT, R7, 0x7feffffe, P0 ;  /* 0x7feffffe0700780c */ /* 0x000fc60000704470 */
[----:B------:R-:W-:-:S10]  /*66a0*/  DFMA R42, R38, R42, R40 ;  /* 0x0000002a262a722b */ /* 0x000fd40000000028 */
[----:B------:R-:W-:Y:S05]  /*66b0*/  @P0 BRA `(.L_x_3749) ;  /* 0x00000000006c0947 */ /* 0x000fea0003800000 */
[----:B------:R-:W-:Y:S01]  /*66c0*/  LOP3.LUT R5, R33, 0x7ff00000, RZ, 0xc0, !PT ;  /* 0x7ff0000021057812 */ /* 0x000fe200078ec0ff */
[----:B------:R-:W-:-:S03]  /*66d0*/  IMAD.MOV.U32 R6, RZ, RZ, RZ ;  /* 0x000000ffff067224 */ /* 0x000fc600078e00ff */
[CC--:B------:R-:W-:Y:S02]  /*66e0*/  VIADDMNMX R4, R2.reuse, -R5.reuse, 0xb9600000, !PT ;  /* 0xb960000002047446 */ /* 0x0c0fe40007800905 */
[----:B------:R-:W-:Y:S02]  /*66f0*/  ISETP.GE.U32.AND P0, PT, R2, R5, PT ;  /* 0x000000050200720c */ /* 0x000fe40003f06070 */
[----:B------:R-:W-:Y:S02]  /*6700*/  VIMNMX R4, PT, PT, R4, 0x46a00000, PT ;  /* 0x46a0000004047848 */ /* 0x000fe40003fe0100 */
[----:B------:R-:W-:-:S05]  /*6710*/  SEL R3, R3, 0x63400000, !P0 ;  /* 0x6340000003037807 */ /* 0x000fca0004000000 */
[----:B------:R-:W-:-:S05]  /*6720*/  IMAD.IADD R4, R4, 0x1, -R3 ;  /* 0x0000000104047824 */ /* 0x000fca00078e0a03 */
[----:B------:R-:W-:-:S06]  /*6730*/  IADD3 R7, PT, PT, R4, 0x7fe00000, RZ ;  /* 0x7fe0000004077810 */ /* 0x000fcc0007ffe0ff */
        /* <DEDUP_REMOVED lines=9> */
[----:B------:R-:W-:Y:S01]  /*67d0*/  IMAD.MOV R7, RZ, RZ, -R4 ;  /* 0x000000ffff077224 */ /* 0x000fe200078e0a04 */
[----:B------:R-:W-:Y:S01]  /*67e0*/  MOV R6, RZ ;  /* 0x000000ff00067202 */ /* 0x000fe20000000f00 */
[----:B------:R-:W-:Y:S01]  /*67f0*/  DMUL.RP R30, R42, R30 ;  /* 0x0000001e2a1e7228 */ /* 0x000fe20000008000 */
[----:B------:R-:W-:-:S04]  /*6800*/  IADD3 R5, PT, PT, -R4, -0x43300000, RZ ;  /* 0xbcd0000004057810 */ /* 0x000fc80007ffe1ff */
[----:B------:R-:W-:-:S05]  /*6810*/  DFMA R6, R2, -R6, R42 ;  /* 0x800000060206722b */ /* 0x000fca000000002a */
[----:B------:R-:W-:-:S05]  /*6820*/  LOP3.LUT R33, R31, R33, RZ, 0x3c, !PT ;  /* 0x000000211f217212 */ /* 0x000fca00078e3cff */
[----:B------:R-:W-:-:S04]  /*6830*/  FSETP.NEU.AND P0, PT, |R7|, R5, PT ;  /* 0x000000050700720b */ /* 0x000fc80003f0d200 */
[----:B------:R-:W-:Y:S02]  /*6840*/  FSEL R2, R30, R2, !P0 ;  /* 0x000000021e027208 */ /* 0x000fe40004000000 */
[----:B------:R-:W-:Y:S01]  /*6850*/  FSEL R3, R33, R3, !P0 ;  /* 0x0000000321037208 */ /* 0x000fe20004000000 */
[----:B------:R-:W-:Y:S06]  /*6860*/  BRA `(.L_x_3750) ;  /* 0x0000000000547947 */ /* 0x000fec0003800000 */
.L_x_3749:
        /* <DEDUP_REMOVED lines=12> */
[----:B------:R-:W-:Y:S01]  /*6930*/  @!P0 IMAD.MOV.U32 R2, RZ, RZ, RZ ;  /* 0x000000ffff028224 */ /* 0x000fe200078e00ff */
[----:B------:R-:W-:-:S03]  /*6940*/  @P0 MOV R2, RZ ;  /* 0x000000ff00020202 */ /* 0x000fc60000000f00 */
[----:B------:R-:W-:Y:S01]  /*6950*/  @P0 IMAD.MOV.U32 R3, RZ, RZ, R4 ;  /* 0x000000ffff030224 */ /* 0x000fe200078e0004 */
[----:B------:R-:W-:Y:S06]  /*6960*/  BRA `(.L_x_3750) ;  /* 0x0000000000147947 */ /* 0x000fec0003800000 */
.L_x_3752:
[----:B------:R-:W-:Y:S01]  /*6970*/  LOP3.LUT R3, R33, 0x80000, RZ, 0xfc, !PT ;  /* 0x0008000021037812 */ /* 0x000fe200078efcff */
[----:B------:R-:W-:Y:S01]  /*6980*/  IMAD.MOV.U32 R2, RZ, RZ, R32 ;  /* 0x000000ffff027224 */ /* 0x000fe200078e0020 */
[----:B------:R-:W-:Y:S06]  /*6990*/  BRA `(.L_x_3750) ;  /* 0x0000000000087947 */ /* 0x000fec0003800000 */
.L_x_3751:
[----:B------:R-:W-:Y:S02]  /*69a0*/  LOP3.LUT R3, R35, 0x80000, RZ, 0xfc, !PT ;  /* 0x0008000023037812 */ /* 0x000fe400078efcff */
[----:B------:R-:W-:-:S07]  /*69b0*/  MOV R2, R34 ;  /* 0x0000002200027202 */ /* 0x000fce0000000f00 */
.L_x_3750:
[----:B------:R-:W-:Y:S05]  /*69c0*/  BSYNC.RECONVERGENT B0 ;  /* 0x0000000000007941 */ /* 0x000fea0003800200 */
.L_x_3748:
[----:B------:R-:W-:Y:S01]  /*69d0*/  IMAD.MOV.U32 R4, RZ, RZ, R2 ;  /* 0x000000ffff047224 */ /* 0x000fe200078e0002 */
[----:B------:R-:W-:Y:S01]  /*69e0*/  MOV R2, R0 ;  /* 0x0000000000027202 */ /* 0x000fe20000000f00 */
[----:B------:R-:W-:Y:S02]  /*69f0*/  IMAD.MOV.U32 R5, RZ, RZ, R3 ;  /* 0x000000ffff057224 */ /* 0x000fe400078e0003 */
[----:B------:R-:W-:-:S04]  /*6a00*/  IMAD.MOV.U32 R3, RZ, RZ, 0x0 ;  /* 0x00000000ff037424 */ /* 0x000fc800078e00ff */
[----:B------:R-:W-:Y:S05]  /*6a10*/  RET.REL.NODEC R2 `(_ZN2at6native27unrolled_elementwise_kernelIZZZNS0_61_GLOBAL__N__b29612f4_23_ActivationMishKernel_cu_9e10b42f_310420mish_backward_kernelERNS_14TensorIteratorEENKUlvE_clEvENKUlvE_clEvEUlddE_St5arrayIPcLm3EELi4E23TrivialOffsetCalculatorILi2EjESB_ILi1EjENS0_6memory15LoadWithoutCastENSE_16StoreWithoutCastEEEviT_T0_T2_T3_T4_T5_) ;  /* 0xffffff9402787950 */ /* 0x000fea0003c3ffff */
.L_x_3753:
        /* <DEDUP_REMOVED lines=14> */
.L_x_7819:


//--------------------- .text._ZN2at6native29vectorized_elementwise_kernelILi2EZZZNS0_61_GLOBAL__N__b29612f4_23_ActivationMishKernel_cu_9e10b42f_310420mish_backward_kernelERNS_14TensorIteratorEENKUlvE_clEvENKUlvE_clEvEUlddE_St5arrayIPcLm3EEEEviT0_T1_ --------------------------
	.section	.text._ZN2at6native29vectorized_elementwise_kernelILi2EZZZNS0_61_GLOBAL__N__b29612f4_23_ActivationMishKernel_cu_9e10b42f_310420mish_backward_kernelERNS_14TensorIteratorEENKUlvE_clEvENKUlvE_clEvEUlddE_St5arrayIPcLm3EEEEviT0_T1_,"ax",@progbits
	.align	128
        .global         _ZN2at6native29vectorized_elementwise_kernelILi2EZZZNS0_61_GLOBAL__N__b29612f4_23_ActivationMishKernel_cu_9e10b42f_310420mish_backward_kernelERNS_14TensorIteratorEENKUlvE_clEvENKUlvE_clEvEUlddE_St5arrayIPcLm3EEEEviT0_T1_
        .type           _ZN2at6native29vectorized_elementwise_kernelILi2EZZZNS0_61_GLOBAL__N__b29612f4_23_ActivationMishKernel_cu_9e10b42f_310420mish_backward_kernelERNS_14TensorIteratorEENKUlvE_clEvENKUlvE_clEvEUlddE_St5arrayIPcLm3EEEEviT0_T1_,@function
        .size           _ZN2at6native29vectorized_elementwise_kernelILi2EZZZNS0_61_GLOBAL__N__b29612f4_23_ActivationMishKernel_cu_9e10b42f_310420mish_backward_kernelERNS_14TensorIteratorEENKUlvE_clEvENKUlvE_clEvEUlddE_St5arrayIPcLm3EEEEviT0_T1_,(.L_x_7821 - _ZN2at6native29vectorized_elementwise_kernelILi2EZZZNS0_61_GLOBAL__N__b29612f4_23_ActivationMishKernel_cu_9e10b42f_310420mish_backward_kernelERNS_14TensorIteratorEENKUlvE_clEvENKUlvE_clEvEUlddE_St5arrayIPcLm3EEEEviT0_T1_)
        .other          _ZN2at6native29vectorized_elementwise_kernelILi2EZZZNS0_61_GLOBAL__N__b29612f4_23_ActivationMishKernel_cu_9e10b42f_310420mish_backward_kernelERNS_14TensorIteratorEENKUlvE_clEvENKUlvE_clEvEUlddE_St5arrayIPcLm3EEEEviT0_T1_,@"STO_CUDA_ENTRY STV_DEFAULT"
_ZN2at6native29vectorized_elementwise_kernelILi2EZZZNS0_61_GLOBAL__N__b29612f4_23_ActivationMishKernel_cu_9e10b42f_310420mish_backward_kernelERNS_14TensorIteratorEENKUlvE_clEvENKUlvE_clEvEUlddE_St5arrayIPcLm3EEEEviT0_T1_:
.text._ZN2at6native29vectorized_elementwise_kernelILi2EZZZNS0_61_GLOBAL__N__b29612f4_23_ActivationMishKernel_cu_9e10b42f_310420mish_backward_kernelERNS_14TensorIteratorEENKUlvE_clEvENKUlvE_clEvEUlddE_St5arrayIPcLm3EEEEviT0_T1_:
[----:B------:R-:W0:Y:S01]  /*0000*/  LDC R1, c[0x0][0x37c] ;  /* 0x0000df00ff017b82 */ /* 0x000e220000000800 */
[----:B------:R-:W1:Y:S01]  /*0010*/  S2R R0, SR_CTAID.X ;  /* 0x0000000000007919 */ /* 0x000e620000002500 */
[----:B------:R-:W2:Y:S01]  /*0020*/  LDCU UR4, c[0x0][0x380] ;  /* 0x00007000ff0477ac */ /* 0x000ea20008000800 */
[----:B0-----:R-:W-:Y:S01]  /*0030*/  VIADD R1, R1, 0xfffffff8 ;  /* 0xfffffff801017836 */ /* 0x001fe20000000000 */
[----:B------:R-:W0:Y:S01]  /*0040*/  LDCU.64 UR6, c[0x0][0x358] ;  /* 0x00006b00ff0677ac */ /* 0x000e220008000a00 */
[----:B-1----:R-:W-:-:S05]  /*0050*/  IMAD.SHL.U32 R0, R0, 0x400, RZ ;  /* 0x0000040000007824 */ /* 0x002fca00078e00ff */
[----:B--2---:R-:W-:-:S04]  /*0060*/  IADD3 R6, PT, PT, -R0, UR4, RZ ;  /* 0x0000000400067c10 */ /* 0x004fc8000fffe1ff */
[----:B------:R-:W-:-:S13]  /*0070*/  ISETP.GT.U32.AND P0, PT, R6, 0x3ff, PT ;  /* 0x000003ff0600780c */ /* 0x000fda0003f04070 */
[----:B0-----:R-:W-:Y:S05]  /*0080*/  @P0 BRA `(.L_x_3754) ;  /* 0x000000c000d40947 */ /* 0x001fea0003800000 */
[----:B------:R-:W0:Y:S01]  /*0090*/  S2R R56, SR_TID.X ;  /* 0x0000000000387919 */ /* 0x000e220000002100 */
[----:B------:R-:W1:Y:S01]  /*00a0*/  LDC.64 R14, c[0x0][0x390] ;  /* 0x0000e400ff0e7b82 */ /* 0x000e620000000a00 */
[----:B------:R-:W-:Y:S02]  /*00b0*/  CS2R R8, SRZ ;  /* 0x0000000000087805 */ /* 0x000fe4000001ff00 */
[----:B------:R-:W-:Y:S02]  /*00c0*/  CS2R R10, SRZ ;  /* 0x00000000000a7805 */ /* 0x000fe4000001ff00 */
[----:B------:R-:W-:-:S03]  /*00d0*/  CS2R R44, SRZ ;  /* 0x00000000002c7805 */ /* 0x000fc6000001ff00 */
[----:B------:R-:W2:Y:S08]  /*00e0*/  LDC.64 R16, c[0x0][0x398] ;  /* 0x0000e600ff107b82 */ /* 0x000eb00000000a00 */
[----:B------:R-:W3:Y:S08]  /*00f0*/  LDC.64 R4, c[0x0][0x390] ;  /* 0x0000e400ff047b82 */ /* 0x000ef00000000a00 */
[----:B------:R-:W4:Y:S01]  /*0100*/  LDC.64 R32, c[0x0][0x398] ;  /* 0x0000e600ff207b82 */ /* 0x000f220000000a00 */
[----:B0-----:R-:W-:Y:S01]  /*0110*/  ISETP.GE.U32.AND P0, PT, R56, R6, PT ;  /* 0x000000063800720c */ /* 0x001fe20003f06070 */
[----:B------:R-:W-:-:S06]  /*0120*/  IMAD.MOV.U32 R3, RZ, RZ, R56 ;  /* 0x000000ffff037224 */ /* 0x000fcc00078e0038 */
[----:B------:R-:W0:Y:S08]  /*0130*/  LDC.64 R34, c[0x0][0x390] ;  /* 0x0000e400ff227b82 */ /* 0x000e300000000a00 */
[----:B------:R-:W0:Y:S01]  /*0140*/  LDC.64 R26, c[0x0][0x390] ;  /* 0x0000e400ff1a7b82 */ /* 0x000e220000000a00 */
[----:B------:R-:W-:-:S04]  /*0150*/  @!P0 IADD3 R3, PT, PT, R56, 0x80, RZ ;  /* 0x0000008038038810 */ /* 0x000fc80007ffe0ff */
[----:B------:R-:W-:-:S03]  /*0160*/  ISETP.GE.U32.AND P6, PT, R3, R6, PT ;  /* 0x000000060300720c */ /* 0x000fc60003fc6070 */
[----:B------:R-:W0:Y:S08]  /*0170*/  LDC.64 R24, c[0x0][0x398] ;  /* 0x0000e600ff187b82 */ /* 0x000e300000000a00 */
[----:B------:R-:W0:Y:S02]  /*0180*/  LDC.64 R20, c[0x0][0x390] ;  /* 0x0000e400ff147b82 */ /* 0x000e240000000a00 */
[----:B------:R-:W-:-:S02]  /*0190*/  @!P6 IMAD.IADD R7, R0, 0x1, R3 ;  /* 0x000000010007e824 */ /* 0x000fc400078e0203 */
[----:B------:R-:W-:Y:S02]  /*01a0*/  @!P6 VIADD R3, R3, 0x80 ;  /* 0x000000800303e836 */ /* 0x000fe40000000000 */
[----:B-1----:R-:W-:Y:S02]  /*01b0*/  @!P6 IMAD.WIDE.U32 R14, R7, 0x8, R14 ;  /* 0x00000008070ee825 */ /* 0x002fe400078e000e */
[----:B------:R-:W1:Y:S01]  /*01c0*/  LDC.64 R18, c[0x0][0x398] ;  /* 0x0000e600ff127b82 */ /* 0x000e620000000a00 */
[-C--:B------:R-:W-:Y:S01]  /*01d0*/  ISETP.GE.U32.AND P5, PT, R3, R6.reuse, PT ;  /* 0x000000060300720c */ /* 0x080fe20003fa6070 */
[----:B--2---:R-:W-:Y:S01]  /*01e0*/  @!P6 IMAD.WIDE.U32 R16, R7, 0x8, R16 ;  /* 0x000000080710e825 */ /* 0x004fe200078e0010 */
[----:B------:R-:W5:Y:S04]  /*01f0*/  @!P6 LDG.E.64 R8, desc[UR6][R14.64] ;  /* 0x000000060e08e981 */ /* 0x000f68000c1e1b00 */
[----:B------:R-:W5:Y:S01]  /*0200*/  @!P6 LDG.E.64 R10, desc[UR6][R16.64] ;  /* 0x00000006100ae981 */ /* 0x000f62000c1e1b00 */
[----:B------:R-:W2:Y:S06]  /*0210*/  LDC.64 R30, c[0x0][0x398] ;  /* 0x0000e600ff1e7b82 */ /* 0x000eac0000000a00 */
[----:B------:R-:W-:Y:S01]  /*0220*/  @!P5 IMAD.IADD R29, R0, 0x1, R3 ;  /* 0x00000001001dd824 */ /* 0x000fe200078e0203 */
[----:B------:R-:W-:Y:S01]  /*0230*/  @!P5 IADD3 R3, PT, PT, R3, 0x80, RZ ;  /* 0x000000800303d810 */ /* 0x000fe20007ffe0ff */
[----:B------:R-:W2:Y:S02]  /*0240*/  LDC.64 R12, c[0x0][0x398] ;  /* 0x0000e600ff0c7b82 */ /* 0x000ea40000000a00 */
[----:B---3--:R-:W-:Y:S01]  /*0250*/  @!P5 IMAD.WIDE.U32 R22, R29, 0x8, R4 ;  /* 0x000000081d16d825 */ /* 0x008fe200078e0004 */
[----:B------:R-:W-:-:S03]  /*0260*/  ISETP.GE.U32.AND P4, PT, R3, R6, PT ;  /* 0x000000060300720c */ /* 0x000fc60003f86070 */
[----:B----4-:R-:W-:Y:S01]  /*0270*/  @!P5 IMAD.WIDE.U32 R32, R29, 0x8, R32 ;  /* 0x000000081d20d825 */ /* 0x010fe200078e0020 */
[----:B------:R3:W5:Y:S01]  /*0280*/  @!P5 LDG.E.64 R44, desc[UR6][R22.64] ;  /* 0x00000006162cd981 */ /* 0x000762000c1e1b00 */
[----:B------:R-:W4:Y:S08]  /*0290*/  LDC.64 R28, c[0x0][0x390] ;  /* 0x0000e400ff1c7b82 */ /* 0x000f300000000a00 */
[----:B------:R-:W-:Y:S01]  /*02a0*/  @!P4 IMAD.IADD R37, R0, 0x1, R3 ;  /* 0x000000010025c824 */ /* 0x000fe200078e0203 */
[----:B---3--:R-:W3:Y:S01]  /*02b0*/  LDC.64 R22, c[0x0][0x398] ;  /* 0x0000e600ff167b82 */ /* 0x008ee20000000a00 */
[----:B------:R-:W-:-:S05]  /*02c0*/  @!P4 VIADD R3, R3, 0x80 ;  /* 0x000000800303c836 */ /* 0x000fca0000000000 */
[----:B------:R-:W-:-:S13]  /*02d0*/  ISETP.GE.U32.AND P3, PT, R3, R6, PT ;  /* 0x000000060300720c */ /* 0x000fda0003f66070 */
[----:B------:R-:W-:Y:S01]  /*02e0*/  @!P3 IMAD.IADD R51, R0, 0x1, R3 ;  /* 0x000000010033b824 */ /* 0x000fe200078e0203 */
[----:B------:R-:W-:-:S04]  /*02f0*/  @!P3 IADD3 R3, PT, PT, R3, 0x80, RZ ;  /* 0x000000800303b810 */ /* 0x000fc80007ffe0ff */
[----:B------:R-:W-:-:S13]  /*0300*/  ISETP.GE.U32.AND P2, PT, R3, R6, PT ;  /* 0x000000060300720c */ /* 0x000fda0003f46070 */
[----:B------:R-:W-:Y:S02]  /*0310*/  @!P2 IMAD.IADD R2, R0, 0x1, R3 ;  /* 0x000000010002a824 */ /* 0x000fe400078e0203 */
[----:B------:R-:W-:-:S05]  /*0320*/  @!P2 VIADD R3, R3, 0x80 ;  /* 0x000000800303a836 */ /* 0x000fca0000000000 */
[----:B------:R-:W-:Y:S01]  /*0330*/  ISETP.GE.U32.AND P1, PT, R3, R6, PT ;  /* 0x000000060300720c */ /* 0x000fe20003f26070 */
[----:B0-----:R-:W-:-:S04]  /*0340*/  @!P4 IMAD.WIDE.U32 R34, R37, 0x8, R34 ;  /* 0x000000082522c825 */ /* 0x001fc800078e0022 */
[----:B------:R-:W-:Y:S02]  /*0350*/  @!P3 IMAD.WIDE.U32 R48, R51, 0x8, R26 ;  /* 0x000000083330b825 */ /* 0x000fe400078e001a */
[----:B------:R-:W0:Y:S06]  /*0360*/  LDC.64 R26, c[0x0][0x398] ;  /* 0x0000e600ff1a7b82 */ /* 0x000e2c0000000a00 */
[----:B------:R-:W-:Y:S01]  /*0370*/  @!P1 IMAD.IADD R4, R0, 0x1, R3 ;  /* 0x0000000100049824 */ /* 0x000fe200078e0203 */
[----:B------:R-:W-:Y:S01]  /*0380*/  @!P1 IADD3 R3, PT, PT, R3, 0x80, RZ ;  /* 0x0000008003039810 */ /* 0x000fe20007ffe0ff */
[----:B------:R-:W-:-:S02]  /*0390*/  @!P4 IMAD.WIDE.U32 R36, R37, 0x8, R24 ;  /* 0x000000082524c825 */ /* 0x000fc400078e0018 */
[----:B------:R-:W3:Y:S01]  /*03a0*/  LDC.64 R24, c[0x0][0x390] ;  /* 0x0000e400ff187b82 */ /* 0x000ee20000000a00 */
[----:B------:R-:W-:-:S07]  /*03b0*/  ISETP.GE.U32.AND P6, PT, R3, R6, PT ;  /* 0x000000060300720c */ /* 0x000fce0003fc6070 */
[----:B------:R-:W2:Y:S01]  /*03c0*/  LDC.64 R6, c[0x0][0x390] ;  /* 0x0000e400ff067b82 */ /* 0x000ea20000000a00 */
[----:B------:R-:W-:Y:S02]  /*03d0*/  CS2R R14, SRZ ;  /* 0x00000000000e7805 */ /* 0x000fe4000001ff00 */
[----:B------:R-:W-:Y:S01]  /*03e0*/  CS2R R42, SRZ ;  /* 0x00000000002a7805 */ /* 0x000fe2000001ff00 */
[C---:B------:R-:W-:Y:S02]  /*03f0*/  @!P0 IMAD.IADD R5, R0.reuse, 0x1, R56 ;  /* 0x0000000100058824 */ /* 0x040fe400078e0238 */
[----:B------:R-:W-:Y:S01]  /*0400*/  @!P6 IMAD.IADD R3, R0, 0x1, R3 ;  /* 0x000000010003e824 */ /* 0x000fe200078e0203 */
[----:B------:R-:W5:Y:S01]  /*0410*/  @!P4 LDG.E.64 R14, desc[UR6][R36.64] ;  /* 0x00000006240ec981 */ /* 0x000f62000c1e1b00 */
[C---:B------:R-:W-:Y:S01]  /*0420*/  @!P2 IMAD.WIDE.U32 R52, R2.reuse, 0x8, R20 ;  /* 0x000000080234a825 */ /* 0x040fe200078e0014 */
[----:B------:R-:W-:Y:S02]  /*0430*/  CS2R R46, SRZ ;  /* 0x00000000002e7805 */ /* 0x000fe4000001ff00 */
[----:B------:R-:W-:Y:S01]  /*0440*/  CS2R R16, SRZ ;  /* 0x0000000000107805 */ /* 0x000fe2000001ff00 */
[----:B------:R2:W5:Y:S01]  /*0450*/  @!P3 LDG.E.64 R42, desc[UR6][R48.64] ;  /* 0x00000006302ab981 */ /* 0x000562000c1e1b00 */
[----:B-1----:R-:W-:Y:S01]  /*0460*/  @!P2 IMAD.WIDE.U32 R54, R2, 0x8, R18 ;  /* 0x000000080236a825 */ /* 0x002fe200078e0012 */
[----:B------:R-:W-:-:S03]  /*0470*/  CS2R R40, SRZ ;  /* 0x0000000000287805 */ /* 0x000fc6000001ff00 */
[----:B----4-:R-:W-:Y:S01]  /*0480*/  @!P6 IMAD.WIDE.U32 R28, R3, 0x8, R28 ;  /* 0x00000008031ce825 */ /* 0x010fe200078e001c */
[----:B------:R-:W-:-:S03]  /*0490*/  CS2R R18, SRZ ;  /* 0x0000000000127805 */ /* 0x000fc6000001ff00 */
[----:B0-----:R-:W-:Y:S01]  /*04a0*/  @!P6 IMAD.WIDE.U32 R26, R3, 0x8, R26 ;  /* 0x00000008031ae825 */ /* 0x001fe200078e001a */
[----:B------:R-:W-:Y:S02]  /*04b0*/  CS2R R38, SRZ ;  /* 0x0000000000267805 */ /* 0x000fe4000001ff00 */
[----:B------:R-:W-:Y:S01]  /*04c0*/  CS2R R20, SRZ ;  /* 0x0000000000147805 */ /* 0x000fe2000001ff00 */
[C---:B--2---:R-:W-:Y:S01]  /*04d0*/  @!P1 IMAD.WIDE.U32 R6, R4.reuse, 0x8, R6 ;  /* 0x0000000804069825 */ /* 0x044fe200078e0006 */
[----:B------:R-:W-:Y:S02]  /*04e0*/  CS2R R48, SRZ ;  /* 0x0000000000307805 */ /* 0x000fe4000001ff00 */
[----:B------:R-:W-:Y:S01]  /*04f0*/  CS2R R36, SRZ ;  /* 0x0000000000247805 */ /* 0x000fe2000001ff00 */
[----:B------:R0:W5:Y:S01]  /*0500*/  @!P4 LDG.E.64 R46, desc[UR6][R34.64] ;  /* 0x00000006222ec981 */ /* 0x000162000c1e1b00 */
[----:B------:R-:W-:-:S03]  /*0510*/  @!P1 IMAD.WIDE.U32 R30, R4, 0x8, R30 ;  /* 0x00000008041e9825 */ /* 0x000fc600078e001e */
[----:B------:R0:W5:Y:S01]  /*0520*/  @!P2 LDG.E.64 R40, desc[UR6][R52.64] ;  /* 0x000000063428a981 */ /* 0x000162000c1e1b00 */
[----:B---3--:R-:W-:Y:S01]  /*0530*/  @!P0 IMAD.WIDE.U32 R2, R5, 0x8, R24 ;  /* 0x0000000805028825 */ /* 0x008fe200078e0018 */
[----:B------:R-:W-:Y:S02]  /*0540*/  CS2R R24, SRZ ;  /* 0x0000000000187805 */ /* 0x000fe4000001ff00 */
[----:B------:R0:W5:Y:S01]  /*0550*/  @!P2 LDG.E.64 R18, desc[UR6][R54.64] ;  /* 0x000000063612a981 */ /* 0x000162000c1e1b00 */
[----:B------:R-:W-:Y:S01]  /*0560*/  @!P3 IMAD.WIDE.U32 R50, R51, 0x8, R12 ;  /* 0x000000083332b825 */ /* 0x000fe200078e000c */
[----:B------:R-:W-:Y:S02]  /*0570*/  CS2R R12, SRZ ;  /* 0x00000000000c7805 */ /* 0x000fe4000001ff00 */
[----:B------:R0:W5:Y:S01]  /*0580*/  @!P1 LDG.E.64 R38, desc[UR6][R6.64] ;  /* 0x0000000606269981 */ /* 0x000162000c1e1b00 */
[----:B------:R-:W-:Y:S01]  /*0590*/  @!P0 IMAD.WIDE.U32 R4, R5, 0x8, R22 ;  /* 0x0000000805048825 */ /* 0x000fe200078e0016 */
[----:B------:R-:W-:-:S02]  /*05a0*/  CS2R R22, SRZ ;  /* 0x0000000000167805 */ /* 0x000fc4000001ff00 */
[----:B------:R0:W5:Y:S04]  /*05b0*/  @!P5 LDG.E.64 R12, desc[UR6][R32.64] ;  /* 0x00000006200cd981 */ /* 0x000168000c1e1b00 */
[----:B------:R0:W5:Y:S04]  /*05c0*/  @!P3 LDG.E.64 R16, desc[UR6][R50.64] ;  /* 0x000000063210b981 */ /* 0x000168000c1e1b00 */
[----:B------:R0:W5:Y:S04]  /*05d0*/  @!P1 LDG.E.64 R20, desc[UR6][R30.64] ;  /* 0x000000061e149981 */ /* 0x000168000c1e1b00 */
[----:B------:R0:W5:Y:S04]  /*05e0*/  @!P6 LDG.E.64 R48, desc[UR6][R28.64] ;  /* 0x000000061c30e981 */ /* 0x000168000c1e1b00 */
[----:B------:R0:W5:Y:S04]  /*05f0*/  @!P6 LDG.E.64 R22, desc[UR6][R26.64] ;  /* 0x000000061a16e981 */ /* 0x000168000c1e1b00 */
[----:B------:R0:W5:Y:S04]  /*0600*/  @!P0 LDG.E.64 R36, desc[UR6][R2.64] ;  /* 0x0000000602248981 */ /* 0x000168000c1e1b00 */
[----:B------:R0:W5:Y:S01]  /*0610*/  @!P0 LDG.E.64 R24, desc[UR6][R4.64] ;  /* 0x0000000604188981 */ /* 0x000162000c1e1b00 */
[----:B------:R-:W-:Y:S04]  /*0620*/  BSSY.RECONVERGENT B1, `(.L_x_3755) ;  /* 0x0000175000017945 */ /* 0x000fe80003800200 */
[----:B------:R-:W-:Y:S05]  /*0630*/  @P0 BRA `(.L_x_3756) ;  /* 0x0000001400cc0947 */ /* 0x000fea0003800000 */
[----:B------:R-:W-:Y:S02]  /*0640*/  HFMA2 R57, -RZ, RZ, 1.9912109375, 0.00128841400146484375 ;  /* 0x3ff71547ff397431 */ /* 0x000fe400000001ff */
[----:B------:R-:W-:Y:S01]  /*0650*/  IMAD.MOV.U32 R56, RZ, RZ, 0x652b82fe ;  /* 0x652b82feff387424 */ /* 0x000fe200078e00ff */
[----:B0-----:R-:W-:Y:S01]  /*0660*/  MOV R7, 0x3c7abc9e ;  /* 0x3c7abc9e00077802 */ /* 0x001fe20000000f00 */
[----:B------:R-:W-:Y:S01]  /*0670*/  IMAD.MOV.U32 R2, RZ, RZ, -0x105c611 ;  /* 0xfefa39efff027424 */ /* 0x000fe200078e00ff */
[----:B------:R-:W-:Y:S01]  /*0680*/  MOV R29, 0x3efa0199 ;  /* 0x3efa0199001d7802 */ /* 0x000fe20000000f00 */
[----:B------:R-:W-:Y:S01]  /*0690*/  IMAD.MOV.U32 R3, RZ, RZ, 0x3fe62e42 ;  /* 0x3fe62e42ff037424 */ /* 0x000fe200078e00ff */
[----:B------:R-:W-:Y:S01]  /*06a0*/  MOV R33, 0x3f56c16c ;  /* 0x3f56c16c00217802 */ /* 0x000fe20000000f00 */
[----:B------:R-:W-:Y:S01]  /*06b0*/  IMAD.MOV.U32 R6, RZ, RZ, 0x3b39803f ;  /* 0x3b39803fff067424 */ /* 0x000fe200078e00ff */
[----:B-----5:R-:W-:Y:S01]  /*06c0*/  DFMA R56, R24, -R56, 6.75539944105574400000e+15 ;  /* 0x433800001838742b */ /* 0x020fe20000000838 */
[----:B------:R-:W-:Y:S01]  /*06d0*/  IMAD.MOV.U32 R28, RZ, RZ, 0x7c89eb71 ;  /* 0x7c89eb71ff1c7424 */ /* 0x000fe200078e00ff */
[----:B------:R-:W-:Y:S01]  /*06e0*/  MOV R51, 0x3fa55555 ;  /* 0x3fa5555500337802 */ /* 0x000fe20000000f00 */
[----:B------:R-:W-:Y:S01]  /*06f0*/  IMAD.MOV.U32 R30, RZ, RZ, 0x14761f65 ;  /* 0x14761f65ff1e7424 */ /* 0x000fe200078e00ff */
[----:B------:R-:W-:Y:S01]  /*0700*/  MOV R55, 0x3fe00000 ;  /* 0x3fe0000000377802 */ /* 0x000fe20000000f00 */
[----:B------:R-:W-:Y:S01]  /*0710*/  IMAD.MOV.U32 R31, RZ, RZ, 0x3f2a01a0 ;  /* 0x3f2a01a0ff1f7424 */ /* 0x000fe200078e00ff */
[----:B------:R-:W-:Y:S01]  /*0720*/  BSSY.RECONVERGENT B0, `(.L_x_3757) ;  /* 0x000002e000007945 */ /* 0x000fe20003800200 */
[----:B------:R-:W-:Y:S01]  /*0730*/  IMAD.MOV.U32 R32, RZ, RZ, 0x1852b7af ;  /* 0x1852b7afff207424 */ /* 0x000fe200078e00ff */
[----:B------:R-:W-:Y:S01]  /*0740*/  DADD R58, R56, -6.75539944105574400000e+15 ;  /* 0xc3380000383a7429 */ /* 0x000fe20000000000 */
[----:B------:R-:W-:-:S02]  /*0750*/  IMAD.MOV.U32 R34, RZ, RZ, 0x11122322 ;  /* 0x11122322ff227424 */ /* 0x000fc400078e00ff */
[----:B------:R-:W-:Y:S02]  /*0760*/  IMAD.MOV.U32 R35, RZ, RZ, 0x3f811111 ;  /* 0x3f811111ff237424 */ /* 0x000fe400078e00ff */
[----:B------:R-:W-:Y:S02]  /*0770*/  IMAD.MOV.U32 R50, RZ, RZ, 0x555502a1 ;  /* 0x555502a1ff327424 */ /* 0x000fe400078e00ff */
[----:B------:R-:W-:Y:S01]  /*0780*/  IMAD.MOV.U32 R52, RZ, RZ, 0x55555511 ;  /* 0x55555511ff347424 */ /* 0x000fe200078e00ff */
[----:B------:R-:W-:Y:S01]  /*0790*/  DFMA R4, R58, -R2, -R24 ;  /* 0x800000023a04722b */ /* 0x000fe20000000818 */
[----:B------:R-:W-:Y:S02]  /*07a0*/  IMAD.MOV.U32 R53, RZ, RZ, 0x3fc55555 ;  /* 0x3fc55555ff357424 */ /* 0x000fe400078e00ff */
[----:B------:R-:W-:-:S05]  /*07b0*/  IMAD.MOV.U32 R54, RZ, RZ, 0xb ;  /* 0x0000000bff367424 */ /* 0x000fca00078e00ff */
[----:B------:R-:W-:Y:S01]  /*07c0*/  DFMA R58, R58, -R6, R4 ;  /* 0x800000063a3a722b */ /* 0x000fe20000000004 */
[----:B------:R-:W-:Y:S01]  /*07d0*/  IMAD.MOV.U32 R6, RZ, RZ, 0x69ce2bdf ;  /* 0x69ce2bdfff067424 */ /* 0x000fe200078e00ff */
[----:B------:R-:W-:Y:S01]  /*07e0*/  MOV R5, 0x3e928af3 ;  /* 0x3e928af300057802 */ /* 0x000fe20000000f00 */
[----:B------:R-:W-:Y:S02]  /*07f0*/  IMAD.MOV.U32 R7, RZ, RZ, 0x3e5ade15 ;  /* 0x3e5ade15ff077424 */ /* 0x000fe400078e00ff */
[----:B------:R-:W-:-:S06]  /*0800*/  IMAD.MOV.U32 R4, RZ, RZ, -0x35dec16 ;  /* 0xfca213eaff047424 */ /* 0x000fcc00078e00ff */
[----:B------:R-:W-:Y:S01]  /*0810*/  DFMA R26, R58, R6, R4 ;  /* 0x000000063a1a722b */ /* 0x000fe20000000004 */
[----:B------:R-:W-:Y:S02]  /*0820*/  IMAD.MOV.U32 R6, RZ, RZ, 0x62401315 ;  /* 0x62401315ff067424 */ /* 0x000fe400078e00ff */
[----:B------:R-:W-:-:S06]  /*0830*/  IMAD.MOV.U32 R7, RZ, RZ, 0x3ec71dee ;  /* 0x3ec71deeff077424 */ /* 0x000fcc00078e00ff */
        /* <DEDUP_REMOVED lines=9> */
[----:B------:R-:W-:Y:S02]  /*08d0*/  DFMA R58, R58, R26, 1 ;  /* 0x3ff000003a3a742b */ /* 0x000fe4000000001a */
[----:B------:R-:W-:-:S08]  /*08e0*/  DADD R26, -RZ, -R24 ;  /* 0x00000000ff1a7229 */ /* 0x000fd00000000918 */
[----:B------:R-:W-:Y:S02]  /*08f0*/  IMAD.MOV.U32 R26, RZ, RZ, R58 ;  /* 0x000000ffff1a7224 */ /* 0x000fe400078e003a */
[----:B------:R-:W-:Y:S02]  /*0900*/  IMAD.MOV.U32 R0, RZ, RZ, R27 ;  /* 0x000000ffff007224 */ /* 0x000fe400078e001b */
[----:B------:R-:W-:-:S03]  /*0910*/  IMAD R27, R56, 0x100000, R59 ;  /* 0x00100000381b7824 */ /* 0x000fc600078e023b */
[----:B------:R-:W-:-:S13]  /*0920*/  FSETP.GEU.FTZ.AND P0, PT, |R0|, 4.1917929649353027344, PT ;  /* 0x4086232b0000780b */ /* 0x000fda0003f1e200 */
[----:B------:R-:W-:Y:S05]  /*0930*/  @!P0 BRA `(.L_x_3758) ;  /* 0x0000000000308947 */ /* 0x000fea0003800000 */
        /* <DEDUP_REMOVED lines=12> */
.L_x_3758:
[----:B------:R-:W-:Y:S05]  /*0a00*/  BSYNC.RECONVERGENT B0 ;  /* 0x0000000000007941 */ /* 0x000fea0003800200 */
.L_x_3757:
[----:B------:R-:W-:Y:S01]  /*0a10*/  IMAD.MOV.U32 R56, RZ, RZ, 0x652b82fe ;  /* 0x652b82feff387424 */ /* 0x000fe200078e00ff */
[----:B------:R-:W-:Y:S01]  /*0a20*/  MOV R57, 0x3ff71547 ;  /* 0x3ff7154700397802 */ /* 0x000fe20000000f00 */
[----:B------:R0:W-:Y:S05]  /*0a30*/  STL.64 [R1], R8 ;  /* 0x0000000801007387 */ /* 0x0001ea0000100a00 */
[----:B------:R-:W-:Y:S01]  /*0a40*/  DFMA R56, R24, R56, 6.75539944105574400000e+15 ;  /* 0x433800001838742b */ /* 0x000fe20000000038 */
[----:B0-----:R-:W-:-:S07]  /*0a50*/  IMAD.MOV.U32 R8, RZ, RZ, 0x3b39803f ;  /* 0x3b39803fff087424 */ /* 0x001fce00078e00ff */
[----:B------:R-:W-:Y:S01]  /*0a60*/  DADD R58, R56, -6.75539944105574400000e+15 ;  /* 0xc3380000383a7429 */ /* 0x000fe20000000000 */
[----:B------:R-:W-:-:S07]  /*0a70*/  IMAD.MOV.U32 R9, RZ, RZ, 0x3c7abc9e ;  /* 0x3c7abc9eff097424 */ /* 0x000fce00078e00ff */
[----:B------:R-:W-:-:S08]  /*0a80*/  DFMA R60, R58, -R2, R24 ;  /* 0x800000023a3c722b */ /* 0x000fd00000000018 */
[----:B------:R-:W-:Y:S01]  /*0a90*/  DFMA R60, R58, -R8, R60 ;  /* 0x800000083a3c722b */ /* 0x000fe2000000003c */
[----:B------:R0:W5:Y:S01]  /*0aa0*/  LDL.LU.64 R8, [R1] ;  /* 0x0000000001087983 */ /* 0x0001620000300a00 */
[----:B------:R-:W-:Y:S01]  /*0ab0*/  IMAD.MOV.U32 R58, RZ, RZ, 0x69ce2bdf ;  /* 0x69ce2bdfff3a7424 */ /* 0x000fe200078e00ff */
[----:B------:R-:W-:Y:S01]  /*0ac0*/  MOV R59, 0x3e5ade15 ;  /* 0x3e5ade15003b7802 */ /* 0x000fe20000000f00 */
[----:B------:R-:W-:Y:S01]  /*0ad0*/  BSSY.RECONVERGENT B0, `(.L_x_3759) ;  /* 0x000001c000007945 */ /* 0x000fe20003800200 */
[----:B------:R-:W-:-:S04]  /*0ae0*/  FSETP.GEU.FTZ.AND P0, PT, |R25|, 4.1917929649353027344, PT ;  /* 0x4086232b1900780b */ /* 0x000fc80003f1e200 */
        /* <DEDUP_REMOVED lines=26> */
.L_x_3760:
[----:B------:R-:W-:Y:S05]  /*0c90*/  BSYNC.RECONVERGENT B0 ;  /* 0x0000000000007941 */ /* 0x000fea0003800200 */
.L_x_3759:
        /* <DEDUP_REMOVED lines=23> */
[----:B------:R-:W-:Y:S01]  /*0e10*/  MOV R3, R5 ;  /* 0x0000000500037202 */ /* 0x000fe20000000f00 */
[----:B------:R-:W-:Y:S01]  /*0e20*/  IMAD.MOV.U32 R5, RZ, RZ, R34 ;  /* 0x000000ffff057224 */ /* 0x000fe200078e0022 */
[----:B------:R-:W-:Y:S01]  /*0e30*/  MOV R0, 0xe60 ;  /* 0x00000e6000007802 */ /* 0x000fe20000000f00 */
[----:B------:R-:W-:-:S07]  /*0e40*/  IMAD.MOV.U32 R4, RZ, RZ, R35 ;  /* 0x000000ffff047224 */ /* 0x000fce00078e0023 */
[----:B-----5:R-:W-:Y:S05]  /*0e50*/  CALL.REL.NOINC `($__internal_9_$__cuda_sm20_div_rn_f64_full) ;  /* 0x0000016c00d47944 */ /* 0x020fea0003c00000 */
.L_x_3764:
[----:B------:R-:W-:Y:S05]  /*0e60*/  BSYNC.RECONVERGENT B3 ;  /* 0x0000000000037941 */ /* 0x000fea0003800200 */
.L_x_3763:
        /* <DEDUP_REMOVED lines=30> */
.L_x_3762:
[----:B------:R-:W-:-:S10]  /*1050*/  DADD R4, R34, 1 ;  /* 0x3ff0000022047429 */ /* 0x000fd40000000000 */
[----:B------:R-:W-:Y:S01]  /*1060*/  ISETP.GT.AND P0, PT, R5, 0xfffff, PT ;  /* 0x000fffff0500780c */ /* 0x000fe20003f04270 */
[----:B------:R-:W-:Y:S02]  /*1070*/  IMAD.MOV.U32 R6, RZ, RZ, R4 ;  /* 0x000000ffff067224 */ /* 0x000fe400078e0004 */
[----:B------:R-:W-:-:S10]  /*1080*/  IMAD.MOV.U32 R7, RZ, RZ, R5 ;  /* 0x000000ffff077224 */ /* 0x000fd400078e0005 */
[----:B------:R-:W-:-:S10]  /*1090*/  @!P0 DMUL R6, R6, 1.80143985094819840000e+16 ;  /* 0x4350000006068828 */ /* 0x000fd40000000000 */
[----:B------:R-:W-:Y:S02]  /*10a0*/  @!P0 IMAD.MOV.U32 R5, RZ, RZ, R7 ;  /* 0x000000ffff058224 */ /* 0x000fe400078e0007 */
[----:B------:R-:W-:-:S03]  /*10b0*/  @!P0 IMAD.MOV.U32 R4, RZ, RZ, R6 ;  /* 0x000000ffff048224 */ /* 0x000fc600078e0006 */
[----:B------:R-:W-:-:S04]  /*10c0*/  IADD3 R0, PT, PT, R5, -0x1, RZ ;  /* 0xffffffff05007810 */ /* 0x000fc80007ffe0ff */
[----:B------:R-:W-:Y:S01]  /*10d0*/  ISETP.GT.U32.AND P1, PT, R0, 0x7feffffe, PT ;  /* 0x7feffffe0000780c */ /* 0x000fe20003f24070 */
[----:B------:R-:W-:Y:S02]  /*10e0*/  IMAD.MOV.U32 R0, RZ, RZ, -0x3ff ;  /* 0xfffffc01ff007424 */ /* 0x000fe400078e00ff */
[----:B------:R-:W-:-:S10]  /*10f0*/  @!P0 IMAD.MOV.U32 R0, RZ, RZ, -0x435 ;  /* 0xfffffbcbff008424 */ /* 0x000fd400078e00ff */
[----:B------:R-:W-:Y:S05]  /*1100*/  @P1 BRA `(.L_x_3766) ;  /* 0x0000000000fc1947 */ /* 0x000fea0003800000 */
[----:B------:R-:W-:Y:S01]  /*1110*/  LOP3.LUT R6, R5, 0xfffff, RZ, 0xc0, !PT ;  /* 0x000fffff05067812 */ /* 0x000fe200078ec0ff */
[----:B------:R-:W-:Y:S01]  /*1120*/  IMAD.MOV.U32 R28, RZ, RZ, RZ ;  /* 0x000000ffff1c7224 */ /* 0x000fe200078e00ff */
[----:B------:R-:W-:Y:S01]  /*1130*/  MOV R50, 0x8b7a8b04 ;  /* 0x8b7a8b0400327802 */ /* 0x000fe20000000f00 */
        /* <DEDUP_REMOVED lines=60> */
.L_x_3766:
[----:B------:R-:W-:Y:S01]  /*1500*/  MOV R2, 0x0 ;  /* 0x0000000000027802 */ /* 0x000fe20000000f00 */
[----:B------:R-:W-:Y:S01]  /*1510*/  IMAD.MOV.U32 R3, RZ, RZ, 0x7ff00000 ;  /* 0x7ff00000ff037424 */ /* 0x000fe200078e00ff */
[----:B------:R-:W-:-:S05]  /*1520*/  LOP3.LUT P0, RZ, R7, 0x7fffffff, RZ, 0xc0, !PT ;  /* 0x7fffffff07ff7812 */ /* 0x000fca000780c0ff */
[----:B------:R-:W-:-:S10]  /*1530*/  DFMA R2, R6, R2, +INF ;  /* 0x7ff000000602742b */ /* 0x000fd40000000002 */
[----:B------:R-:W-:Y:S02]  /*1540*/  FSEL R6, R2, RZ, P0 ;  /* 0x000000ff02067208 */ /* 0x000fe40000000000 */
[----:B------:R-:W-:-:S07]  /*1550*/  FSEL R7, R3, -QNAN , P0 ;  /* 0xfff0000003077808 */ /* 0x000fce0000000000 */
.L_x_3765:
[----:B------:R-:W-:Y:S05]  /*1560*/  BSYNC.RECONVERGENT B2 ;  /* 0x0000000000027941 */ /* 0x000fea0003800200 */
.L_x_3761:
        /* <DEDUP_REMOVED lines=70> */
.L_x_3768:
        /* <DEDUP_REMOVED lines=35> */
.L_x_3769:
[----:B------:R-:W-:Y:S05]  /*1c00*/  BSYNC.RECONVERGENT B0 ;  /* 0x0000000000007941 */ /* 0x000fea0003800200 */
.L_x_3767:
        /* <DEDUP_REMOVED lines=15> */
[----:B-----5:R-:W-:Y:S05]  /*1d00*/  CALL.REL.NOINC `($__internal_8_$__cuda_sm20_dblrcp_rn_slowpath_v3) ;  /* 0x0000015c00847944 */ /* 0x020fea0003c00000 */
[----:B------:R-:W-:-:S07]  /*1d10*/  IMAD.MOV.U32 R4, RZ, RZ, R0 ;  /* 0x000000ffff047224 */ /* 0x000fce00078e0000 */
.L_x_3771:
[----:B------:R-:W-:Y:S05]  /*1d20*/  BSYNC.RECONVERGENT B2 ;  /* 0x0000000000027941 */ /* 0x000fea0003800200 */
.L_x_3770:
[----:B------:R-:W-:Y:S02]  /*1d30*/  DMUL R4, R4, R24 ;  /* 0x0000001804047228 */ /* 0x000fe40000000000 */
[----:B------:R-:W-:-:S08]  /*1d40*/  DFMA R2, -R30, R30, 1 ;  /* 0x3ff000001e02742b */ /* 0x000fd0000000011e */
[----:B------:R-:W-:-:S08]  /*1d50*/  DFMA R2, R4, R2, R30 ;  /* 0x000000020402722b */ /* 0x000fd0000000001e */
[----:B------:R-:W-:-:S11]  /*1d60*/  DMUL R36, R2, R36 ;  /* 0x0000002402247228 */ /* 0x000fd60000000000 */
.L_x_3756:
[----:B------:R-:W-:Y:S05]  /*1d70*/  BSYNC.RECONVERGENT B1 ;  /* 0x0000000000017941 */ /* 0x000fea0003800200 */
.L_x_3755:
[----:B------:R-:W1:Y:S01]  /*1d80*/  S2R R0, SR_TID.X ;  /* 0x0000000000007919 */ /* 0x000e620000002100 */
[----:B------:R-:W2:Y:S01]  /*1d90*/  S2UR UR4, SR_CTAID.X ;  /* 0x00000000000479c3 */ /* 0x000ea20000002500 */
[----:B------:R-:W2:Y:S01]  /*1da0*/  LDCU UR5, c[0x0][0x380] ;  /* 0x00007000ff0577ac */ /* 0x000ea20008000800 */
[----:B------:R-:W-:Y:S01]  /*1db0*/  BSSY.RECONVERGENT B1, `(.L_x_3772) ;  /* 0x0000175000017945 */ /* 0x000fe20003800200 */
[----:B--2---:R-:W-:Y:S01]  /*1dc0*/  UIMAD UR4, UR4, -0x400, UR5 ;  /* 0xfffffc00040478a4 */ /* 0x004fe2000f8e0205 */
[----:B-1----:R-:W-:-:S05]  /*1dd0*/  VIADD R0, R0, 0x80 ;  /* 0x0000008000007836 */ /* 0x002fca0000000000 */
[----:B------:R-:W-:-:S13]  /*1de0*/  ISETP.GE.U32.AND P0, PT, R0, UR4, PT ;  /* 0x0000000400007c0c */ /* 0x000fda000bf06070 */
[----:B------:R-:W-:Y:S05]  /*1df0*/  @P0 BRA `(.L_x_3773) ;  /* 0x0000001400c00947 */ /* 0x000fea0003800000 */
[----:B------:R-:W-:Y:S01]  /*1e00*/  MOV R56, 0x652b82fe ;  /* 0x652b82fe00387802 */ /* 0x000fe20000000f00 */
[----:B------:R-:W-:Y:S01]  /*1e10*/  IMAD.MOV.U32 R57, RZ, RZ, 0x3ff71547 ;  /* 0x3ff71547ff397424 */ /* 0x000fe200078e00ff */
[----:B0-----:R-:W-:Y:S01]  /*1e20*/  MOV R6, 0x3b39803f ;  /* 0x3b39803f00067802 */ /* 0x001fe20000000f00 */
        /* <DEDUP_REMOVED lines=19> */
[----:B------:R-:W-:Y:S02]  /*1f60*/  IMAD.MOV.U32 R34, RZ, RZ, 0x11122322 ;  /* 0x11122322ff227424 */ /* 0x000fe400078e00ff */
[----:B------:R-:W-:-:S02]  /*1f70*/  IMAD.MOV.U32 R35, RZ, RZ, 0x3f811111 ;  /* 0x3f811111ff237424 */ /* 0x000fc400078e00ff */
[----:B------:R-:W-:Y:S01]  /*1f80*/  IMAD.MOV.U32 R51, RZ, RZ, 0x3fa55555 ;  /* 0x3fa55555ff337424 */ /* 0x000fe200078e00ff */
[----:B------:R-:W-:Y:S01]  /*1f90*/  DFMA R58, R58, -R6, R4 ;  /* 0x800000063a3a722b */ /* 0x000fe20000000004 */
[----:B------:R-:W-:Y:S01]  /*1fa0*/  IMAD.MOV.U32 R52, RZ, RZ, 0x55555511 ;  /* 0x55555511ff347424 */ /* 0x000fe200078e00ff */
[----:B------:R-:W-:Y:S01]  /*1fb0*/  MOV R6, 0xfca213ea ;  /* 0xfca213ea00067802 */ /* 0x000fe20000000f00 */
[----:B------:R-:W-:Y:S02]  /*1fc0*/  IMAD.MOV.U32 R7, RZ, RZ, 0x3e928af3 ;  /* 0x3e928af3ff077424 */ /* 0x000fe400078e00ff */
[----:B------:R-:W-:Y:S02]  /*1fd0*/  IMAD.MOV.U32 R53, RZ, RZ, 0x3fc55555 ;  /* 0x3fc55555ff357424 */ /* 0x000fe400078e00ff */
[----:B------:R-:W-:Y:S02]  /*1fe0*/  IMAD.MOV.U32 R55, RZ, RZ, 0x3fe00000 ;  /* 0x3fe00000ff377424 */ /* 0x000fe400078e00ff */
        /* <DEDUP_REMOVED lines=13> */
[----:B------:R-:W-:Y:S01]  /*20c0*/  IMAD.MOV.U32 R0, RZ, RZ, R5 ;  /* 0x000000ffff007224 */ /* 0x000fe200078e0005 */
[----:B------:R-:W-:-:S04]  /*20d0*/  MOV R5, 0x3ff71547 ;  /* 0x3ff7154700057802 */ /* 0x000fc80000000f00 */
[----:B------:R-:W-:Y:S01]  /*20e0*/  FSETP.GEU.FTZ.AND P0, PT, |R0|, 4.1917929649353027344, PT ;  /* 0x4086232b0000780b */ /* 0x000fe20003f1e200 */
[----:B------:R-:W-:Y:S01]  /*20f0*/  IMAD R25, R56, 0x100000, R59 ;  /* 0x0010000038197824 */ /* 0x000fe200078e023b */
[----:B------:R-:W-:Y:S01]  /*2100*/  DFMA R4, R10, R4, 6.75539944105574400000e+15 ;  /* 0x433800000a04742b */ /* 0x000fe20000000004 */
[----:B------:R-:W-:-:S10]  /*2110*/  IMAD.MOV.U32 R24, RZ, RZ, R58 ;  /* 0x000000ffff187224 */ /* 0x000fd400078e003a */
        /* <DEDUP_REMOVED lines=8> */
[----:B------:R-:W-:Y:S01]  /*21a0*/  @!P1 LEA R59, R0, R59, 0x14 ;  /* 0x0000003b003b9211 */ /* 0x000fe200078ea0ff */
[----:B------:R-:W-:-:S05]  /*21b0*/  @!P1 IMAD.IADD R56, R56, 0x1, -R0 ;  /* 0x0000000138389824 */ /* 0x000fca00078e0a00 */
[----:B------:R-:W-:Y:S01]  /*21c0*/  @!P1 LEA R57, R56, 0x3ff00000, 0x14 ;  /* 0x3ff0000038399811 */ /* 0x000fe200078ea0ff */
[----:B------:R-:W-:-:S06]  /*21d0*/  @!P1 IMAD.MOV.U32 R56, RZ, RZ, RZ ;  /* 0x000000ffff389224 */ /* 0x000fcc00078e00ff */
[----:B------:R-:W-:-:S11]  /*21e0*/  @!P1 DMUL R24, R58, R56 ;  /* 0x000000383a189228 */ /* 0x000fd60000000000 */
.L_x_3775:
[----:B------:R-:W-:Y:S05]  /*21f0*/  BSYNC.RECONVERGENT B0 ;  /* 0x0000000000007941 */ /* 0x000fea0003800200 */
.L_x_3774:
[----:B------:R-:W-:Y:S01]  /*2200*/  DADD R56, R4, -6.75539944105574400000e+15 ;  /* 0xc338000004387429 */ /* 0x000fe20000000000 */
[----:B------:R0:W-:Y:S07]  /*2210*/  STL.64 [R1], R8 ;  /* 0x0000000801007387 */ /* 0x0001ee0000100a00 */
[----:B------:R-:W-:Y:S01]  /*2220*/  DFMA R58, R56, -R2, R10 ;  /* 0x80000002383a722b */ /* 0x000fe2000000000a */
        /* <DEDUP_REMOVED lines=17> */
[----:B------:R-:W-:Y:S01]  /*2340*/  LEA R27, R4, R7, 0x14 ;  /* 0x00000007041b7211 */ /* 0x000fe200078ea0ff */
        /* <DEDUP_REMOVED lines=12> */
[----:B------:R-:W-:Y:S01]  /*2410*/  @!P0 MOV R4, R6 ;  /* 0x0000000600048202 */ /* 0x000fe20000000f00 */
[----:B------:R-:W-:-:S06]  /*2420*/  @!P0 IMAD.MOV.U32 R6, RZ, RZ, RZ ;  /* 0x000000ffff068224 */ /* 0x000fcc00078e00ff */
[----:B------:R-:W-:-:S11]  /*2430*/  @!P0 DMUL R26, R4, R6 ;  /* 0x00000006041a8228 */ /* 0x000fd60000000000 */
.L_x_3777:
[----:B------:R-:W-:Y:S05]  /*2440*/  BSYNC.RECONVERGENT B0 ;  /* 0x0000000000007941 */ /* 0x000fea0003800200 */
.L_x_3776:
        /* <DEDUP_REMOVED lines=10> */
[----:B------:R-:W-:Y:S01]  /*24f0*/  @!P0 MOV R5, R7 ;  /* 0x0000000700058202 */ /* 0x000fe20000000f00 */
[----:B------:R-:W-:-:S04]  /*2500*/  @!P0 IMAD.MOV.U32 R4, RZ, RZ, R6 ;  /* 0x000000ffff048224 */ /* 0x000fc800078e0006 */
[----:B------:R-:W-:-:S05]  /*2510*/  VIADD R0, R5, 0xffffffff ;  /* 0xffffffff05007836 */ /* 0x000fca0000000000 */
[----:B------:R-:W-:Y:S02]  /*2520*/  ISETP.GE.U32.AND P1, PT, R0, 0x7fefffff, PT ;  /* 0x7fefffff0000780c */ /* 0x000fe40003f26070 */
[----:B------:R-:W-:Y:S01]  /*2530*/  MOV R0, 0xfffffc01 ;  /* 0xfffffc0100007802 */ /* 0x000fe20000000f00 */
        /* <DEDUP_REMOVED lines=10> */
[----:B------:R-:W-:Y:S01]  /*25e0*/  MOV R35, 0x3ed0ee25 ;  /* 0x3ed0ee2500237802 */ /* 0x000fe20000000f00 */
[----:B------:R-:W-:Y:S01]  /*25f0*/  IMAD.MOV.U32 R34, RZ, RZ, -0x748574fc ;  /* 0x8b7a8b04ff227424 */ /* 0x000fe200078e00ff */
[----:B------:R-:W-:Y:S01]  /*2600*/  LOP3.LUT R7, R6, 0x3ff00000, RZ, 0xfc, !PT ;  /* 0x3ff0000006077812 */ /* 0x000fe200078efcff */
[----:B------:R-:W-:Y:S01]  /*2610*/  IMAD.MOV.U32 R6, RZ, RZ, R4 ;  /* 0x000000ffff067224 */ /* 0x000fe200078e0004 */
[----:B------:R-:W-:Y:S01]  /*2620*/  UMOV UR4, 0x3ae80f1e ;  /* 0x3ae80f1e00047882 */ /* 0x000fe20000000000 */
[----:B------:R-:W-:Y:S01]  /*2630*/  UMOV UR5, 0x3eb1380b ;  /* 0x3eb1380b00057882 */ /* 0x000fe20000000000 */
[----:B------:R-:W-:Y:S01]  /*2640*/  ISETP.GE.U32.AND P0, PT, R7, 0x3ff6a09f, PT ;  /* 0x3ff6a09f0700780c */ /* 0x000fe20003f06070 */
[----:B------:R-:W-:Y:S01]  /*2650*/  IMAD.MOV.U32 R51, RZ, RZ, 0x43300000 ;  /* 0x43300000ff337424 */ /* 0x000fe200078e00ff */
[----:B------:R-:W-:Y:S01]  /*2660*/  LEA.HI R0, R5, R0, RZ, 0xc ;  /* 0x0000000005007211 */ /* 0x000fe200078f60ff */
[----:B------:R-:W-:Y:S01]  /*2670*/  UMOV UR8, 0x80000000 ;  /* 0x8000000000087882 */ /* 0x000fe20000000000 */
[----:B------:R-:W-:-:S09]  /*2680*/  UMOV UR9, 0x43300000 ;  /* 0x4330000000097882 */ /* 0x000fd20000000000 */
        /* <DEDUP_REMOVED lines=50> */
.L_x_3779:
        /* <DEDUP_REMOVED lines=18> */
[----:B------:R-:W-:Y:S01]  /*2ad0*/  MOV R0, 0x2b10 ;  /* 0x00002b1000007802 */ /* 0x000fe20000000f00 */
[----:B------:R-:W-:Y:S02]  /*2ae0*/  IMAD.MOV.U32 R5, RZ, RZ, R26 ;  /* 0x000000ffff057224 */ /* 0x000fe400078e001a */
[----:B------:R-:W-:-:S07]  /*2af0*/  IMAD.MOV.U32 R4, RZ, RZ, R27 ;  /* 0x000000ffff047224 */ /* 0x000fce00078e001b */
[----:B-----5:R-:W-:Y:S05]  /*2b00*/  CALL.REL.NOINC `($__internal_9_$__cuda_sm20_div_rn_f64_full) ;  /* 0x0000015000a87944 */ /* 0x020fea0003c00000 */
.L_x_3782:
[----:B------:R-:W-:Y:S05]  /*2b10*/  BSYNC.RECONVERGENT B3 ;  /* 0x0000000000037941 */ /* 0x000fea0003800200 */
.L_x_3781:
        /* <DEDUP_REMOVED lines=29> */
.L_x_3780:
[----:B------:R-:W-:Y:S05]  /*2cf0*/  BSYNC.RECONVERGENT B2 ;  /* 0x0000000000027941 */ /* 0x000fea0003800200 */
.L_x_3778:
        /* <DEDUP_REMOVED lines=70> */
.L_x_3784:
        /* <DEDUP_REMOVED lines=35> */
.L_x_3785:
[----:B------:R-:W-:Y:S05]  /*3390*/  BSYNC.RECONVERGENT B0 ;  /* 0x0000000000007941 */ /* 0x000fea0003800200 */
.L_x_3783:
        /* <DEDUP_REMOVED lines=17> */
.L_x_3787:
[----:B------:R-:W-:Y:S05]  /*34b0*/  BSYNC.RECONVERGENT B2 ;  /* 0x0000000000027941 */ /* 0x000fea0003800200 */
.L_x_3786:
[----:B------:R-:W-:Y:S02]  /*34c0*/  DMUL R4, R4, R10 ;  /* 0x0000000a04047228 */ /* 0x000fe40000000000 */
[----:B------:R-:W-:-:S08]  /*34d0*/  DFMA R2, -R26, R26, 1 ;  /* 0x3ff000001a02742b */ /* 0x000fd0000000011a */
[----:B------:R-:W-:-:S08]  /*34e0*/  DFMA R26, R4, R2, R26 ;  /* 0x00000002041a722b */ /* 0x000fd0000000001a */
[----:B-----5:R-:W-:-:S11]  /*34f0*/  DMUL R26, R26, R8 ;  /* 0x000000081a1a7228 */ /* 0x020fd60000000000 */
.L_x_3773:
[----:B------:R-:W-:Y:S05]  /*3500*/  BSYNC.RECONVERGENT B1 ;  /* 0x0000000000017941 */ /* 0x000fea0003800200 */
.L_x_3772:
[----:B-----5:R-:W1:Y:S01]  /*3510*/  S2R R8, SR_TID.X ;  /* 0x0000000000087919 */ /* 0x020e620000002100 */
        /* <DEDUP_REMOVED lines=14> */
[----:B------:R-:W-:Y:S01]  /*3600*/  DFMA R56, R12, -R56, 6.75539944105574400000e+15 ;  /* 0x433800000c38742b */ /* 0x000fe20000000838 */
        /* <DEDUP_REMOVED lines=55> */
.L_x_3791:
[----:B------:R-:W-:Y:S05]  /*3980*/  BSYNC.RECONVERGENT B0 ;  /* 0x0000000000007941 */ /* 0x000fea0003800200 */
.L_x_3790:
[----:B------:R-:W-:Y:S01]  /*3990*/  DADD R56, R4, -6.75539944105574400000e+15 ;  /* 0xc338000004387429 */ /* 0x000fe20000000000 */
[----:B------:R0:W-:Y:S01]  /*39a0*/  STL [R1], R8 ;  /* 0x0000000801007387 */ /* 0x0001e20000100800 */
[----:B------:R-:W-:-:S06]  /*39b0*/  IMAD.MOV.U32 R9, RZ, RZ, 0x3c7abc9e ;  /* 0x3c7abc9eff097424 */ /* 0x000fcc00078e00ff */
[----:B------:R-:W-:Y:S01]  /*39c0*/  DFMA R58, R56, -R2, R12 ;  /* 0x80000002383a722b */ /* 0x000fe2000000000c */
[----:B0-----:R-:W-:-:S07]  /*39d0*/  IMAD.MOV.U32 R8, RZ, RZ, 0x3b39803f ;  /* 0x3b39803fff087424 */ /* 0x001fce00078e00ff */
[----:B------:R-:W-:Y:S01]  /*39e0*/  DFMA R58, R56, -R8, R58 ;  /* 0x80000008383a722b */ /* 0x000fe2000000003a */
[----:B------:R0:W5:Y:S01]  /*39f0*/  LDL.LU R8, [R1] ;  /* 0x0000000001087983 */ /* 0x0001620000300800 */
        /* <DEDUP_REMOVED lines=29> */
.L_x_3793:
[----:B------:R-:W-:Y:S05]  /*3bd0*/  BSYNC.RECONVERGENT B0 ;  /* 0x0000000000007941 */ /* 0x000fea0003800200 */
.L_x_3792:
        /* <DEDUP_REMOVED lines=86> */
.L_x_3795:
        /* <DEDUP_REMOVED lines=22> */
.L_x_3798:
[----:B------:R-:W-:Y:S05]  /*42a0*/  BSYNC.RECONVERGENT B3 ;  /* 0x0000000000037941 */ /* 0x000fea0003800200 */
.L_x_3797:
        /* <DEDUP_REMOVED lines=29> */
.L_x_3796:
[----:B------:R-:W-:Y:S05]  /*4480*/  BSYNC.RECONVERGENT B2 ;  /* 0x0000000000027941 */ /* 0x000fea0003800200 */
.L_x_3794:
        /* <DEDUP_REMOVED lines=70> */
.L_x_3800:
        /* <DEDUP_REMOVED lines=35> */
.L_x_3801:
[----:B------:R-:W-:Y:S05]  /*4b20*/  BSYNC.RECONVERGENT B0 ;  /* 0x0000000000007941 */ /* 0x000fea0003800200 */
.L_x_3799:
        /* <DEDUP_REMOVED lines=17> */
.L_x_3803:
[----:B------:R-:W-:Y:S05]  /*4c40*/  BSYNC.RECONVERGENT B2 ;  /* 0x0000000000027941 */ /* 0x000fea0003800200 */
.L_x_3802:
[----:B------:R-:W-:Y:S02]  /*4c50*/  DMUL R4, R4, R12 ;  /* 0x0000000c04047228 */ /* 0x000fe40000000000 */
[----:B------:R-:W-:-:S08]  /*4c60*/  DFMA R2, -R24, R24, 1 ;  /* 0x3ff000001802742b */ /* 0x000fd00000000118 */
[----:B------:R-:W-:-:S08]  /*4c70*/  DFMA R2, R4, R2, R24 ;  /* 0x000000020402722b */ /* 0x000fd00000000018 */
[----:B------:R-:W-:-:S11]  /*4c80*/  DMUL R44, R2, R44 ;  /* 0x0000002c022c7228 */ /* 0x000fd60000000000 */
.L_x_3789:
[----:B------:R-:W-:Y:S05]  /*4c90*/  BSYNC.RECONVERGENT B1 ;  /* 0x0000000000017941 */ /* 0x000fea0003800200 */
.L_x_3788:
[----:B------:R-:W1:Y:S01]  /*4ca0*/  LDCU UR5, c[0x0][0x380] ;  /* 0x00007000ff0577ac */ /* 0x000e620008000800 */
[----:B-----5:R-:W-:Y:S01]  /*4cb0*/  VIADD R0, R8, 0x180 ;  /* 0x0000018008007836 */ /* 0x020fe20000000000 */
[----:B------:R-:W-:Y:S01]  /*4cc0*/  BSSY.RECONVERGENT B1, `(.L_x_3804) ;  /* 0x000016f000017945 */ /* 0x000fe20003800200 */
[----:B-1----:R-:W-:-:S06]  /*4cd0*/  UIMAD UR4, UR4, -0x400, UR5 ;  /* 0xfffffc00040478a4 */ /* 0x002fcc000f8e0205 */
[----:B------:R-:W-:-:S13]  /*4ce0*/  ISETP.GE.U32.AND P0, PT, R0, UR4, PT ;  /* 0x0000000400007c0c */ /* 0x000fda000bf06070 */
[----:B------:R-:W-:Y:S05]  /*4cf0*/  @P0 BRA `(.L_x_3805) ;  /* 0x0000001400ac0947 */ /* 0x000fea0003800000 */
[----:B0-----:R-:W-:Y:S01]  /*4d00*/  MOV R4, 0x652b82fe ;  /* 0x652b82fe00047802 */ /* 0x001fe20000000f00 */
[----:B------:R-:W-:Y:S01]  /*4d10*/  IMAD.MOV.U32 R5, RZ, RZ, 0x3ff71547 ;  /* 0x3ff71547ff057424 */ /* 0x000fe200078e00ff */
[----:B------:R-:W-:Y:S01]  /*4d20*/  MOV R2, 0xfefa39ef ;  /* 0xfefa39ef00027802 */ /* 0x000fe20000000f00 */
[----:B------:R-:W-:Y:S01]  /*4d30*/  IMAD.MOV.U32 R6, RZ, RZ, 0x652b82fe ;  /* 0x652b82feff067424 */ /* 0x000fe200078e00ff */
[----:B------:R-:W-:Y:S01]  /*4d40*/  MOV R32, 0x69ce2bdf ;  /* 0x69ce2bdf00207802 */ /* 0x000fe20000000f00 */
[----:B------:R-:W-:Y:S01]  /*4d50*/  IMAD.MOV.U32 R7, RZ, RZ, 0x3ff71547 ;  /* 0x3ff71547ff077424 */ /* 0x000fe200078e00ff */
[----:B------:R-:W-:Y:S01]  /*4d60*/  BSSY.RECONVERGENT B0, `(.L_x_3806) ;  /* 0x000004a000007945 */ /* 0x000fe20003800200 */
[C---:B------:R-:W-:Y:S01]  /*4d70*/  DFMA R4, R14.reuse, -R4, 6.75539944105574400000e+15 ;  /* 0x433800000e04742b */ /* 0x040fe20000000804 */
[----:B------:R-:W-:Y:S01]  /*4d80*/  IMAD.MOV.U32 R3, RZ, RZ, 0x3fe62e42 ;  /* 0x3fe62e42ff037424 */ /* 0x000fe200078e00ff */
[----:B------:R-:W-:Y:S01]  /*4d90*/  FSETP.GEU.FTZ.AND P2, PT, |R15|, 4.1917929649353027344, PT ;  /* 0x4086232b0f00780b */ /* 0x000fe20003f5e200 */
[----:B------:R-:W-:Y:S01]  /*4da0*/  IMAD.MOV.U32 R30, RZ, RZ, 0x3b39803f ;  /* 0x3b39803fff1e7424 */ /* 0x000fe200078e00ff */
[----:B------:R-:W-:Y:S01]  /*4db0*/  DFMA R6, R14, R6, 6.75539944105574400000e+15 ;  /* 0x433800000e06742b */ /* 0x000fe20000000006 */
[----:B------:R-:W-:-:S02]  /*4dc0*/  IMAD.MOV.U32 R31, RZ, RZ, 0x3c7abc9e ;  /* 0x3c7abc9eff1f7424 */ /* 0x000fc400078e00ff */
[----:B------:R-:W-:Y:S01]  /*4dd0*/  IMAD.MOV.U32 R33, RZ, RZ, 0x3e5ade15 ;  /* 0x3e5ade15ff217424 */ /* 0x000fe200078e00ff */
[----:B------:R-:W-:-:S04]  /*4de0*/  DADD R10, R4, -6.75539944105574400000e+15 ;  /* 0xc3380000040a7429 */ /* 0x000fc80000000000 */
[----:B------:R-:W-:-:S04]  /*4df0*/  DADD R24, R6, -6.75539944105574400000e+15 ;  /* 0xc338000006187429 */ /* 0x000fc80000000000 */
[----:B------:R-:W-:-:S04]  /*4e00*/  DFMA R12, R10, -R2, -R14 ;  /* 0x800000020a0c722b */ /* 0x000fc8000000080e */
[----:B------:R-:W-:-:S04]  /*4e10*/  DFMA R28, R24, -R2, R14 ;  /* 0x80000002181c722b */ /* 0x000fc8000000000e */
[----:B------:R-:W-:-:S04]  /*4e20*/  DFMA R10, R10, -R30, R12 ;  /* 0x8000001e0a0a722b */ /* 0x000fc8000000000c */
[----:B------:R-:W-:Y:S01]  /*4e30*/  DFMA R12, R24, -R30, R28 ;  /* 0x8000001e180c722b */ /* 0x000fe2000000001c */
[----:B------:R-:W-:Y:S01]  /*4e40*/  IMAD.MOV.U32 R28, RZ, RZ, -0x35dec16 ;  /* 0xfca213eaff1c7424 */ /* 0x000fe200078e00ff */
[----:B------:R-:W-:Y:S01]  /*4e50*/  MOV R30, 0x62401315 ;  /* 0x62401315001e7802 */ /* 0x000fe20000000f00 */
[----:B------:R-:W-:Y:S02]  /*4e60*/  IMAD.MOV.U32 R29, RZ, RZ, 0x3e928af3 ;  /* 0x3e928af3ff1d7424 */ /* 0x000fe400078e00ff */
[----:B------:R-:W-:-:S04]  /*4e70*/  IMAD.MOV.U32 R31, RZ, RZ, 0x3ec71dee ;  /* 0x3ec71deeff1f7424 */ /* 0x000fc800078e00ff */
[-CC-:B------:R-:W-:Y:S02]  /*4e80*/  DFMA R24, R10, R32.reuse, R28.reuse ;  /* 0x000000200a18722b */ /* 0x180fe4000000001c */
[----:B------:R-:W-:Y:S02]  /*4e90*/  DFMA R28, R12, R32, R28 ;  /* 0x000000200c1c722b */ /* 0x000fe4000000001c */
[----:B------:R-:W-:-:S04]  /*4ea0*/  DADD R32, -RZ, -R14 ;  /* 0x00000000ff207229 */ /* 0x000fc8000000090e */
[--C-:B------:R-:W-:Y:S02]  /*4eb0*/  DFMA R24, R10, R24, R30.reuse ;  /* 0x000000180a18722b */ /* 0x100fe4000000001e */
[----:B------:R-:W-:Y:S01]  /*4ec0*/  DFMA R28, R12, R28, R30 ;  /* 0x0000001c0c1c722b */ /* 0x000fe2000000001e */
[----:B------:R-:W-:Y:S02]  /*4ed0*/  IMAD.MOV.U32 R30, RZ, RZ, 0x7c89eb71 ;  /* 0x7c89eb71ff1e7424 */ /* 0x000fe400078e00ff */
[----:B------:R-:W-:Y:S01]  /*4ee0*/  IMAD.MOV.U32 R31, RZ, RZ, 0x3efa0199 ;  /* 0x3efa0199ff1f7424 */ /* 0x000fe200078e00ff */
[----:B------:R-:W-:-:S05]  /*4ef0*/  FSETP.GEU.FTZ.AND P0, PT, |R33|, 4.1917929649353027344, PT ;  /* 0x4086232b2100780b */ /* 0x000fca0003f1e200 */
[--C-:B------:R-:W-:Y:S02]  /*4f00*/  DFMA R24, R10, R24, R30.reuse ;  /* 0x000000180a18722b */ /* 0x100fe4000000001e */
[----:B------:R-:W-:Y:S01]  /*4f10*/  DFMA R28, R12, R28, R30 ;  /* 0x0000001c0c1c722b */ /* 0x000fe2000000001e */
[----:B------:R-:W-:Y:S01]  /*4f20*/  MOV R30, 0x14761f65 ;  /* 0x14761f65001e7802 */ /* 0x000fe20000000f00 */
[----:B------:R-:W-:-:S06]  /*4f30*/  IMAD.MOV.U32 R31, RZ, RZ, 0x3f2a01a0 ;  /* 0x3f2a01a0ff1f7424 */ /* 0x000fcc00078e00ff */
        /* <DEDUP_REMOVED lines=21> */
[----:B------:R-:W-:-:S06]  /*5090*/  DFMA R28, R12, R28, R30 ;  /* 0x0000001c0c1c722b */ /* 0x000fcc000000001e */
[----:B------:R-:W-:Y:S02]  /*50a0*/  DFMA R24, R10, R24, 1 ;  /* 0x3ff000000a18742b */ /* 0x000fe40000000018 */
[----:B------:R-:W-:-:S06]  /*50b0*/  DFMA R28, R12, R28, 1 ;  /* 0x3ff000000c1c742b */ /* 0x000fcc000000001c */
[----:B------:R-:W-:Y:S02]  /*50c0*/  DFMA R30, R10, R24, 1 ;  /* 0x3ff000000a1e742b */ /* 0x000fe40000000018 */
[----:B------:R-:W-:-:S08]  /*50d0*/  DFMA R10, R12, R28, 1 ;  /* 0x3ff000000c0a742b */ /* 0x000fd0000000001c */
[----:B------:R-:W-:Y:S01]  /*50e0*/  LEA R25, R4, R31, 0x14 ;  /* 0x0000001f04197211 */ /* 0x000fe200078ea0ff */
[----:B------:R-:W-:Y:S02]  /*50f0*/  IMAD.MOV.U32 R24, RZ, RZ, R30 ;  /* 0x000000ffff187224 */ /* 0x000fe400078e001e */
[----:B------:R-:W-:Y:S02]  /*5100*/  IMAD R13, R6, 0x100000, R11 ;  /* 0x00100000060d7824 */ /* 0x000fe400078e020b */
[----:B------:R-:W-:Y:S01]  /*5110*/  IMAD.MOV.U32 R12, RZ, RZ, R10 ;  /* 0x000000ffff0c7224 */ /* 0x000fe200078e000a */
[----:B------:R-:W-:Y:S06]  /*5120*/  @!P0 BRA `(.L_x_3807) ;  /* 0x0000000000348947 */ /* 0x000fec0003800000 */
[----:B------:R-:W-:Y:S01]  /*5130*/  FSETP.GEU.FTZ.AND P1, PT, |R33|, 4.2275390625, PT ;  /* 0x408748002100780b */ /* 0x000fe20003f3e200 */
[C---:B------:R-:W-:Y:S02]  /*5140*/  DADD R24, -R14.reuse, +INF ;  /* 0x7ff000000e187429 */ /* 0x040fe40000000100 */
[----:B------:R-:W-:-:S08]  /*5150*/  DSETP.GT.AND P0, PT, R14, RZ, PT ;  /* 0x000000ff0e00722a */ /* 0x000fd00003f04000 */
[----:B------:R-:W-:Y:S02]  /*5160*/  FSEL R24, R24, RZ, !P0 ;  /* 0x000000ff18187208 */ /* 0x000fe40004000000 */
[----:B------:R-:W-:Y:S01]  /*5170*/  @!P1 LEA.HI R0, R4, R4, RZ, 0x1 ;  /* 0x0000000404009211 */ /* 0x000fe200078f08ff */
[----:B------:R-:W-:Y:S01]  /*5180*/  @!P1 IMAD.MOV.U32 R28, RZ, RZ, RZ ;  /* 0x000000ffff1c9224 */ /* 0x000fe200078e00ff */
[----:B------:R-:W-:Y:S02]  /*5190*/  FSEL R25, R25, RZ, !P0 ;  /* 0x000000ff19197208 */ /* 0x000fe40004000000 */
[----:B------:R-:W-:-:S04]  /*51a0*/  @!P1 SHF.R.S32.HI R5, RZ, 0x1, R0 ;  /* 0x00000001ff059819 */ /* 0x000fc80000011400 */
[----:B------:R-:W-:Y:S01]  /*51b0*/  @!P1 IADD3 R4, PT, PT, R4, -R5, RZ ;  /* 0x8000000504049210 */ /* 0x000fe20007ffe0ff */
[----:B------:R-:W-:-:S03]  /*51c0*/  @!P1 IMAD R5, R5, 0x100000, R31 ;  /* 0x0010000005059824 */ /* 0x000fc600078e021f */
[----:B------:R-:W-:Y:S01]  /*51d0*/  @!P1 LEA R29, R4, 0x3ff00000, 0x14 ;  /* 0x3ff00000041d9811 */ /* 0x000fe200078ea0ff */
[----:B------:R-:W-:-:S06]  /*51e0*/  @!P1 IMAD.MOV.U32 R4, RZ, RZ, R30 ;  /* 0x000000ffff049224 */ /* 0x000fcc00078e001e */
[----:B------:R-:W-:-:S11]  /*51f0*/  @!P1 DMUL R24, R4, R28 ;  /* 0x0000001c04189228 */ /* 0x000fd60000000000 */
.L_x_3807:
[----:B------:R-:W-:Y:S05]  /*5200*/  BSYNC.RECONVERGENT B0 ;  /* 0x0000000000007941 */ /* 0x000fea0003800200 */
.L_x_3806:
        /* <DEDUP_REMOVED lines=14> */
.L_x_3809:
[----:B------:R-:W-:Y:S05]  /*52f0*/  BSYNC.RECONVERGENT B0 ;  /* 0x0000000000007941 */ /* 0x000fea0003800200 */
.L_x_3808:
        /* <DEDUP_REMOVED lines=8> */
[----:B------:R-:W-:-:S11]  /*5380*/  MOV R7, R5 ;  /* 0x0000000500077202 */ /* 0x000fd60000000f00 */
        /* <DEDUP_REMOVED lines=8> */
[----:B------:R-:W-:Y:S02]  /*5410*/  @P1 MOV R13, 0x7ff00000 ;  /* 0x7ff00000000d1802 */ /* 0x000fe40000000f00 */
[----:B------:R-:W-:-:S04]  /*5420*/  @P1 LOP3.LUT P2, RZ, R7, 0x7fffffff, RZ, 0xc0, !PT ;  /* 0x7fffffff07ff1812 */ /* 0x000fc8000784c0ff */
[----:B------:R-:W-:-:S10]  /*5430*/  @P1 DFMA R12, R6, R12, +INF ;  /* 0x7ff00000060c142b */ /* 0x000fd4000000000c */
[----:B------:R-:W-:Y:S02]  /*5440*/  @P1 FSEL R12, R12, RZ, P2 ;  /* 0x000000ff0c0c1208 */ /* 0x000fe40001000000 */
[----:B------:R-:W-:Y:S01]  /*5450*/  @P1 FSEL R13, R13, -QNAN , P2 ;  /* 0xfff000000d0d1808 */ /* 0x000fe20001000000 */
[----:B------:R-:W-:Y:S06]  /*5460*/  @P1 BRA `(.L_x_3812) ;  /* 0x0000000400cc1947 */ /* 0x000fec0003800000 */
        /* <DEDUP_REMOVED lines=63> */
.L_x_3811:
        /* <DEDUP_REMOVED lines=21> */
[----:B------:R-:W-:Y:S05]  /*59b0*/  CALL.REL.NOINC `($__internal_9_$__cuda_sm20_div_rn_f64_full) ;  /* 0x0000012000fc7944 */ /* 0x000fea0003c00000 */
.L_x_3814:
[----:B------:R-:W-:Y:S05]  /*59c0*/  BSYNC.RECONVERGENT B3 ;  /* 0x0000000000037941 */ /* 0x000fea0003800200 */
.L_x_3813:
        /* <DEDUP_REMOVED lines=29> */
.L_x_3812:
[----:B------:R-:W-:Y:S05]  /*5ba0*/  BSYNC.RECONVERGENT B2 ;  /* 0x0000000000027941 */ /* 0x000fea0003800200 */
.L_x_3810:
        /* <DEDUP_REMOVED lines=10> */
[----:B------:R-:W-:Y:S01]  /*5c50*/  MOV R24, 0xf89b6999 ;  /* 0xf89b699900187802 */ /* 0x000fe20000000f00 */
[----:B------:R-:W-:Y:S02]  /*5c60*/  IMAD.MOV.U32 R25, RZ, RZ, 0x3e928a27 ;  /* 0x3e928a27ff197424 */ /* 0x000fe400078e00ff */
        /* <DEDUP_REMOVED lines=51> */
[----:B------:R-:W-:Y:S01]  /*5fa0*/  IMAD.MOV.U32 R4, RZ, RZ, 0x0 ;  /* 0x00000000ff047424 */ /* 0x000fe200078e00ff */
[----:B------:R-:W-:-:S06]  /*5fb0*/  MOV R5, 0x40000000 ;  /* 0x4000000000057802 */ /* 0x000fcc0000000f00 */
[----:B------:R-:W-:-:S10]  /*5fc0*/  DFMA R24, R24, -R4, 1 ;  /* 0x3ff000001818742b */ /* 0x000fd40000000804 */
[----:B------:R-:W-:Y:S02]  /*5fd0*/  FSEL R3, R25, 1.875, !P0 ;  /* 0x3ff0000019037808 */ /* 0x000fe40004000000 */
[----:B------:R-:W-:Y:S02]  /*5fe0*/  FSEL R12, R24, RZ, !P0 ;  /* 0x000000ff180c7208 */ /* 0x000fe40004000000 */
[----:B------:R-:W-:Y:S01]  /*5ff0*/  LOP3.LUT R13, R3, 0x80000000, R13, 0xb8, !PT ;  /* 0x80000000030d7812 */ /* 0x000fe200078eb80d */
[----:B------:R-:W-:Y:S06]  /*6000*/  BRA `(.L_x_3817) ;  /* 0x00000000008c7947 */ /* 0x000fec0003800000 */
.L_x_3816:
        /* <DEDUP_REMOVED lines=35> */
.L_x_3817:
[----:B------:R-:W-:Y:S05]  /*6240*/  BSYNC.RECONVERGENT B0 ;  /* 0x0000000000007941 */ /* 0x000fea0003800200 */
.L_x_3815:
        /* <DEDUP_REMOVED lines=15> */
[----:B------:R-:W-:Y:S05]  /*6340*/  CALL.REL.NOINC `($__internal_8_$__cuda_sm20_dblrcp_rn_slowpath_v3) ;  /* 0x0000011400f47944 */ /* 0x000fea0003c00000 */
[----:B------:R-:W-:-:S07]  /*6350*/  IMAD.MOV.U32 R4, RZ, RZ, R0 ;  /* 0x000000ffff047224 */ /* 0x000fce00078e0000 */
.L_x_3819:
[----:B------:R-:W-:Y:S05]  /*6360*/  BSYNC.RECONVERGENT B2 ;  /* 0x0000000000027941 */ /* 0x000fea0003800200 */
.L_x_3818:
[----:B------:R-:W-:Y:S02]  /*6370*/  DMUL R4, R4, R14 ;  /* 0x0000000e04047228 */ /* 0x000fe40000000000 */
[----:B------:R-:W-:-:S08]  /*6380*/  DFMA R2, -R12, R12, 1 ;  /* 0x3ff000000c02742b */ /* 0x000fd0000000010c */
[----:B------:R-:W-:-:S08]  /*6390*/  DFMA R2, R4, R2, R12 ;  /* 0x000000020402722b */ /* 0x000fd0000000000c */
[----:B------:R-:W-:-:S11]  /*63a0*/  DMUL R46, R2, R46 ;  /* 0x0000002e022e7228 */ /* 0x000fd60000000000 */
.L_x_3805:
[----:B------:R-:W-:Y:S05]  /*63b0*/  BSYNC.RECONVERGENT B1 ;  /* 0x0000000000017941 */ /* 0x000fea0003800200 */
.L_x_3804:
[----:B------:R-:W-:Y:S01]  /*63c0*/  IADD3 R0, PT, PT, R8, 0x200, RZ ;  /* 0x0000020008007810 */ /* 0x000fe20007ffe0ff */
[----:B------:R-:W-:Y:S03]  /*63d0*/  BSSY.RECONVERGENT B1, `(.L_x_3820) ;  /* 0x000016e000017945 */ /* 0x000fe60003800200 */
[----:B------:R-:W-:-:S13]  /*63e0*/  ISETP.GE.U32.AND P0, PT, R0, UR4, PT ;  /* 0x0000000400007c0c */ /* 0x000fda000bf06070 */
[----:B------:R-:W-:Y:S05]  /*63f0*/  @P0 BRA `(.L_x_3821) ;  /* 0x0000001400ac0947 */ /* 0x000fea0003800000 */
[----:B0-----:R-:W-:Y:S01]  /*6400*/  IMAD.MOV.U32 R4, RZ, RZ, 0x652b82fe ;  /* 0x652b82feff047424 */ /* 0x001fe200078e00ff */
        /* <DEDUP_REMOVED lines=24> */
[----:B------:R-:W-:Y:S02]  /*6590*/  DFMA R24, R12, R30, R24 ;  /* 0x0000001e0c18722b */ /* 0x000fe40000000018 */
[----:B------:R-:W-:-:S04]  /*65a0*/  DADD R30, -RZ, -R16 ;  /* 0x00000000ff1e7229 */ /* 0x000fc80000000910 */
[--C-:B------:R-:W-:Y:S02]  /*65b0*/  DFMA R14, R10, R14, R28.reuse ;  /* 0x0000000e0a0e722b */ /* 0x100fe4000000001c */
[----:B------:R-:W-:Y:S01]  /*65c0*/  DFMA R24, R12, R24, R28 ;  /* 0x000000180c18722b */ /* 0x000fe2000000001c */
[----:B------:R-:W-:Y:S01]  /*65d0*/  IMAD.MOV.U32 R28, RZ, RZ, 0x7c89eb71 ;  /* 0x7c89eb71ff1c7424 */ /* 0x000fe200078e00ff */
[----:B------:R-:W-:Y:S02]  /*65e0*/  MOV R29, 0x3efa0199 ;  /* 0x3efa0199001d7802 */ /* 0x000fe40000000f00 */
[----:B------:R-:W-:-:S04]  /*65f0*/  FSETP.GEU.FTZ.AND P0, PT, |R31|, 4.1917929649353027344, PT ;  /* 0x4086232b1f00780b */ /* 0x000fc80003f1e200 */
        /* <DEDUP_REMOVED lines=25> */
[----:B------:R-:W-:-:S06]  /*6790*/  DFMA R24, R12, R24, R28 ;  /* 0x000000180c18722b */ /* 0x000fcc000000001c */
[----:B------:R-:W-:Y:S02]  /*67a0*/  DFMA R14, R10, R14, 1 ;  /* 0x3ff000000a0e742b */ /* 0x000fe4000000000e */
[----:B------:R-:W-:-:S06]  /*67b0*/  DFMA R24, R12, R24, 1 ;  /* 0x3ff000000c18742b */ /* 0x000fcc0000000018 */
        /* <DEDUP_REMOVED lines=12> */
[----:B------:R-:W-:Y:S02]  /*6880*/  @!P1 MOV R24, RZ ;  /* 0x000000ff00189202 */ /* 0x000fe40000000f00 */
[----:B------:R-:W-:Y:S02]  /*6890*/  @!P1 SHF.R.S32.HI R5, RZ, 0x1, R0 ;  /* 0x00000001ff059819 */ /* 0x000fe40000011400 */
[----:B------:R-:W-:-:S03]  /*68a0*/  FSEL R15, R15, RZ, !P0 ;  /* 0x000000ff0f0f7208 */ /* 0x000fc60004000000 */
[----:B------:R-:W-:Y:S02]  /*68b0*/  @!P1 IMAD.IADD R4, R4, 0x1, -R5 ;  /* 0x0000000104049824 */ /* 0x000fe400078e0a05 */
[----:B------:R-:W-:-:S03]  /*68c0*/  @!P1 IMAD R5, R5, 0x100000, R29 ;  /* 0x0010000005059824 */ /* 0x000fc600078e021d */
[----:B------:R-:W-:Y:S01]  /*68d0*/  @!P1 LEA R25, R4, 0x3ff00000, 0x14 ;  /* 0x3ff0000004199811 */ /* 0x000fe200078ea0ff */
[----:B------:R-:W-:-:S06]  /*68e0*/  @!P1 IMAD.MOV.U32 R4, RZ, RZ, R28 ;  /* 0x000000ffff049224 */ /* 0x000fcc00078e001c */
[----:B------:R-:W-:-:S11]  /*68f0*/  @!P1 DMUL R14, R4, R24 ;  /* 0x00000018040e9228 */ /* 0x000fd60000000000 */
.L_x_3823:
[----:B------:R-:W-:Y:S05]  /*6900*/  BSYNC.RECONVERGENT B0 ;  /* 0x0000000000007941 */ /* 0x000fea0003800200 */
.L_x_3822:
        /* <DEDUP_REMOVED lines=14> */
.L_x_3825:
[----:B------:R-:W-:Y:S05]  /*69f0*/  BSYNC.RECONVERGENT B0 ;  /* 0x0000000000007941 */ /* 0x000fea0003800200 */
.L_x_3824:
        /* <DEDUP_REMOVED lines=14> */
[----:B------:R-:W-:Y:S01]  /*6ae0*/  IMAD.MOV.U32 R0, RZ, RZ, -0x3ff ;  /* 0xfffffc01ff007424 */ /* 0x000fe200078e00ff */
[----:B------:R-:W-:-:S11]  /*6af0*/  @!P0 MOV R0, 0xfffffbcb ;  /* 0xfffffbcb00008802 */ /* 0x000fd60000000f00 */
        /* <DEDUP_REMOVED lines=70> */
.L_x_3827:
        /* <DEDUP_REMOVED lines=22> */
.L_x_3830:
[----:B------:R-:W-:Y:S05]  /*70c0*/  BSYNC.RECONVERGENT B3 ;  /* 0x0000000000037941 */ /* 0x000fea0003800200 */
.L_x_3829:
        /* <DEDUP_REMOVED lines=29> */
.L_x_3828:
[----:B------:R-:W-:Y:S05]  /*72a0*/  BSYNC.RECONVERGENT B2 ;  /* 0x0000000000027941 */ /* 0x000fea0003800200 */
.L_x_3826:
        /* <DEDUP_REMOVED lines=70> */
.L_x_3832:
        /* <DEDUP_REMOVED lines=35> */
.L_x_3833:
[----:B------:R-:W-:Y:S05]  /*7940*/  BSYNC.RECONVERGENT B0 ;  /* 0x0000000000007941 */ /* 0x000fea0003800200 */
.L_x_3831:
        /* <DEDUP_REMOVED lines=15> */
[----:B------:R-:W-:Y:S05]  /*7a40*/  CALL.REL.NOINC `($__internal_8_$__cuda_sm20_dblrcp_rn_slowpath_v3) ;  /* 0x0000010000347944 */ /* 0x000fea0003c00000 */
[----:B------:R-:W-:-:S07]  /*7a50*/  MOV R4, R0 ;  /* 0x0000000000047202 */ /* 0x000fce0000000f00 */
.L_x_3835:
[----:B------:R-:W-:Y:S05]  /*7a60*/  BSYNC.RECONVERGENT B2 ;  /* 0x0000000000027941 */ /* 0x000fea0003800200 */
.L_x_3834:
[----:B------:R-:W-:Y:S02]  /*7a70*/  DMUL R4, R4, R16 ;  /* 0x0000001004047228 */ /* 0x000fe40000000000 */
[----:B------:R-:W-:-:S08]  /*7a80*/  DFMA R2, -R12, R12, 1 ;  /* 0x3ff000000c02742b */ /* 0x000fd0000000010c */
[----:B------:R-:W-:-:S08]  /*7a90*/  DFMA R2, R4, R2, R12 ;  /* 0x000000020402722b */ /* 0x000fd0000000000c */
[----:B------:R-:W-:-:S11]  /*7aa0*/  DMUL R42, R2, R42 ;  /* 0x0000002a022a7228 */ /* 0x000fd60000000000 */
.L_x_3821:
[----:B------:R-:W-:Y:S05]  /*7ab0*/  BSYNC.RECONVERGENT B1 ;  /* 0x0000000000017941 */ /* 0x000fea0003800200 */
.L_x_3820:
[----:B------:R-:W-:Y:S01]  /*7ac0*/  VIADD R0, R8, 0x280 ;  /* 0x0000028008007836 */ /* 0x000fe20000000000 */
[----:B------:R-:W-:Y:S04]  /*7ad0*/  BSSY.RECONVERGENT B1, `(.L_x_3836) ;  /* 0x000016e000017945 */ /* 0x000fe80003800200 */
        /* <DEDUP_REMOVED lines=22> */
[----:B------:R-:W-:Y:S01]  /*7c40*/  MOV R16, 0xfca213ea ;  /* 0xfca213ea00107802 */ /* 0x000fe20000000f00 */
[----:B------:R-:W-:Y:S02]  /*7c50*/  IMAD.MOV.U32 R17, RZ, RZ, 0x3e928af3 ;  /* 0x3e928af3ff117424 */ /* 0x000fe400078e00ff */
[----:B------:R-:W-:Y:S02]  /*7c60*/  IMAD.MOV.U32 R24, RZ, RZ, 0x62401315 ;  /* 0x62401315ff187424 */ /* 0x000fe400078e00ff */
[----:B------:R-:W-:Y:S02]  /*7c70*/  IMAD.MOV.U32 R25, RZ, RZ, 0x3ec71dee ;  /* 0x3ec71deeff197424 */ /* 0x000fe400078e00ff */
[----:B------:R-:W-:-:S02]  /*7c80*/  DFMA R14, R10, R28, R16 ;  /* 0x0000001c0a0e722b */ /* 0x000fc40000000010 */
[----:B------:R-:W-:Y:S02]  /*7c90*/  DFMA R16, R12, R28, R16 ;  /* 0x0000001c0c10722b */ /* 0x000fe40000000010 */
[----:B------:R-:W-:-:S04]  /*7ca0*/  DADD R28, -RZ, -R18 ;  /* 0x00000000ff1c7229 */ /* 0x000fc80000000912 */
[--C-:B------:R-:W-:Y:S02]  /*7cb0*/  DFMA R14, R10, R14, R24.reuse ;  /* 0x0000000e0a0e722b */ /* 0x100fe40000000018 */
[----:B------:R-:W-:Y:S01]  /*7cc0*/  DFMA R16, R12, R16, R24 ;  /* 0x000000100c10722b */ /* 0x000fe20000000018 */
[----:B------:R-:W-:Y:S01]  /*7cd0*/  MOV R24, 0x7c89eb71 ;  /* 0x7c89eb7100187802 */ /* 0x000fe20000000f00 */
[----:B------:R-:W-:Y:S02]  /*7ce0*/  IMAD.MOV.U32 R25, RZ, RZ, 0x3efa0199 ;  /* 0x3efa0199ff197424 */ /* 0x000fe400078e00ff */
[----:B------:R-:W-:-:S04]  /*7cf0*/  FSETP.GEU.FTZ.AND P0, PT, |R29|, 4.1917929649353027344, PT ;  /* 0x4086232b1d00780b */ /* 0x000fc80003f1e200 */
        /* <DEDUP_REMOVED lines=25> */
[----:B------:R-:W-:-:S06]  /*7e90*/  DFMA R16, R12, R16, R24 ;  /* 0x000000100c10722b */ /* 0x000fcc0000000018 */
[----:B------:R-:W-:Y:S02]  /*7ea0*/  DFMA R14, R10, R14, 1 ;  /* 0x3ff000000a0e742b */ /* 0x000fe4000000000e */
[----:B------:R-:W-:-:S06]  /*7eb0*/  DFMA R16, R12, R16, 1 ;  /* 0x3ff000000c10742b */ /* 0x000fcc0000000010 */
[----:B------:R-:W-:Y:S02]  /*7ec0*/  DFMA R24, R10, R14, 1 ;  /* 0x3ff000000a18742b */ /* 0x000fe4000000000e */
[----:B------:R-:W-:-:S08]  /*7ed0*/  DFMA R10, R12, R16, 1 ;  /* 0x3ff000000c0a742b */ /* 0x000fd00000000010 */
[----:B------:R-:W-:Y:S01]  /*7ee0*/  IMAD R15, R4, 0x100000, R25 ;  /* 0x00100000040f7824 */ /* 0x000fe200078e0219 */
[----:B------:R-:W-:Y:S01]  /*7ef0*/  MOV R14, R24 ;  /* 0x00000018000e7202 */ /* 0x000fe20000000f00 */
        /* <DEDUP_REMOVED lines=10> */
[----:B------:R-:W-:-:S05]  /*7fa0*/  @!P1 SHF.R.S32.HI R5, RZ, 0x1, R0 ;  /* 0x00000001ff059819 */ /* 0x000fca0000011400 */
[----:B------:R-:W-:Y:S02]  /*7fb0*/  @!P1 IMAD.IADD R4, R4, 0x1, -R5 ;  /* 0x0000000104049824 */ /* 0x000fe400078e0a05 */
[----:B------:R-:W-:-:S03]  /*7fc0*/  @!P1 IMAD R5, R5, 0x100000, R25 ;  /* 0x0010000005059824 */ /* 0x000fc600078e0219 */
[----:B------:R-:W-:Y:S02]  /*7fd0*/  @!P1 LEA R17, R4, 0x3ff00000, 0x14 ;  /* 0x3ff0000004119811 */ /* 0x000fe400078ea0ff */
[----:B------:R-:W-:-:S06]  /*7fe0*/  @!P1 MOV R4, R24 ;  /* 0x0000001800049202 */ /* 0x000fcc0000000f00 */
[----:B------:R-:W-:-:S11]  /*7ff0*/  @!P1 DMUL R14, R4, R16 ;  /* 0x00000010040e9228 */ /* 0x000fd60000000000 */
.L_x_3839:
[----:B------:R-:W-:Y:S05]  /*8000*/  BSYNC.RECONVERGENT B0 ;  /* 0x0000000000007941 */ /* 0x000fea0003800200 */
.L_x_3838:
        /* <DEDUP_REMOVED lines=14> */
.L_x_3841:
[----:B------:R-:W-:Y:S05]  /*80f0*/  BSYNC.RECONVERGENT B0 ;  /* 0x0000000000007941 */ /* 0x000fea0003800200 */
.L_x_3840:
        /* <DEDUP_REMOVED lines=10> */
[----:B------:R-:W-:Y:S01]  /*81a0*/  @!P0 IMAD.MOV.U32 R5, RZ, RZ, R7 ;  /* 0x000000ffff058224 */ /* 0x000fe200078e0007 */
[----:B------:R-:W-:-:S04]  /*81b0*/  @!P0 MOV R4, R6 ;  /* 0x0000000600048202 */ /* 0x000fc80000000f00 */
[----:B------:R-:W-:-:S04]  /*81c0*/  IADD3 R0, PT, PT, R5, -0x1, RZ ;  /* 0xffffffff05007810 */ /* 0x000fc80007ffe0ff */
        /* <DEDUP_REMOVED lines=73> */
.L_x_3843:
        /* <DEDUP_REMOVED lines=22> */
.L_x_3846:
[----:B------:R-:W-:Y:S05]  /*87c0*/  BSYNC.RECONVERGENT B3 ;  /* 0x0000000000037941 */ /* 0x000fea0003800200 */
.L_x_3845:
        /* <DEDUP_REMOVED lines=29> */
.L_x_3844:
[----:B------:R-:W-:Y:S05]  /*89a0*/  BSYNC.RECONVERGENT B2 ;  /* 0x0000000000027941 */ /* 0x000fea0003800200 */
.L_x_3842:
        /* <DEDUP_REMOVED lines=70> */
.L_x_3848:
        /* <DEDUP_REMOVED lines=35> */
.L_x_3849:
[----:B------:R-:W-:Y:S05]  /*9040*/  BSYNC.RECONVERGENT B0 ;  /* 0x0000000000007941 */ /* 0x000fea0003800200 */
.L_x_3847:
        /* <DEDUP_REMOVED lines=15> */
[----:B------:R-:W-:Y:S05]  /*9140*/  CALL.REL.NOINC `($__internal_8_$__cuda_sm20_dblrcp_rn_slowpath_v3) ;  /* 0x000000e800747944 */ /* 0x000fea0003c00000 */
[----:B------:R-:W-:-:S07]  /*9150*/  IMAD.MOV.U32 R4, RZ, RZ, R0 ;  /* 0x000000ffff047224 */ /* 0x000fce00078e0000 */
.L_x_3851:
[----:B------:R-:W-:Y:S05]  /*9160*/  BSYNC.RECONVERGENT B2 ;  /* 0x0000000000027941 */ /* 0x000fea0003800200 */
.L_x_3850:
[----:B------:R-:W-:Y:S02]  /*9170*/  DMUL R4, R4, R18 ;  /* 0x0000001204047228 */ /* 0x000fe40000000000 */
[----:B------:R-:W-:-:S08]  /*9180*/  DFMA R2, -R12, R12, 1 ;  /* 0x3ff000000c02742b */ /* 0x000fd0000000010c */
[----:B------:R-:W-:-:S08]  /*9190*/  DFMA R2, R4, R2, R12 ;  /* 0x000000020402722b */ /* 0x000fd0000000000c */
[----:B------:R-:W-:-:S11]  /*91a0*/  DMUL R40, R2, R40 ;  /* 0x0000002802287228 */ /* 0x000fd60000000000 */
.L_x_3837:
[----:B------:R-:W-:Y:S05]  /*91b0*/  BSYNC.RECONVERGENT B1 ;  /* 0x0000000000017941 */ /* 0x000fea0003800200 */
.L_x_3836:
        /* <DEDUP_REMOVED lines=84> */
.L_x_3855:
[----:B------:R-:W-:Y:S05]  /*9700*/  BSYNC.RECONVERGENT B0 ;  /* 0x0000000000007941 */ /* 0x000fea0003800200 */
.L_x_3854:
        /* <DEDUP_REMOVED lines=15> */
.L_x_3857:
[----:B------:R-:W-:Y:S05]  /*9800*/  BSYNC.RECONVERGENT B0 ;  /* 0x0000000000007941 */ /* 0x000fea0003800200 */
.L_x_3856:
        /* <DEDUP_REMOVED lines=87> */
.L_x_3859:
        /* <DEDUP_REMOVED lines=22> */
.L_x_3862:
[----:B------:R-:W-:Y:S05]  /*9ee0*/  BSYNC.RECONVERGENT B3 ;  /* 0x0000000000037941 */ /* 0x000fea0003800200 */
.L_x_3861:
        /* <DEDUP_REMOVED lines=29> */
.L_x_3860:
[----:B------:R-:W-:Y:S05]  /*a0c0*/  BSYNC.RECONVERGENT B2 ;  /* 0x0000000000027941 */ /* 0x000fea0003800200 */
.L_x_3858:
        /* <DEDUP_REMOVED lines=70> */
.L_x_3864:
        /* <DEDUP_REMOVED lines=35> */
.L_x_3865:
[----:B------:R-:W-:Y:S05]  /*a760*/  BSYNC.RECONVERGENT B0 ;  /* 0x0000000000007941 */ /* 0x000fea0003800200 */
.L_x_3863:
        /* <DEDUP_REMOVED lines=17> */
.L_x_3867:
[----:B------:R-:W-:Y:S05]  /*a880*/  BSYNC.RECONVERGENT B2 ;  /* 0x0000000000027941 */ /* 0x000fea0003800200 */
.L_x_3866:
[----:B------:R-:W-:Y:S02]  /*a890*/  DMUL R4, R4, R20 ;  /* 0x0000001404047228 */ /* 0x000fe40000000000 */
[----:B------:R-:W-:-:S08]  /*a8a0*/  DFMA R2, -R12, R12, 1 ;  /* 0x3ff000000c02742b */ /* 0x000fd0000000010c */
[----:B------:R-:W-:-:S08]  /*a8b0*/  DFMA R2, R4, R2, R12 ;  /* 0x000000020402722b */ /* 0x000fd0000000000c */
[----:B------:R-:W-:-:S11]  /*a8c0*/  DMUL R38, R2, R38 ;  /* 0x0000002602267228 */ /* 0x000fd60000000000 */
.L_x_3853:
[----:B------:R-:W-:Y:S05]  /*a8d0*/  BSYNC.RECONVERGENT B1 ;  /* 0x0000000000017941 */ /* 0x000fea0003800200 */
.L_x_3852:
        /* <DEDUP_REMOVED lines=29> */
[----:B------:R-:W-:-:S06]  /*aab0*/  DFMA R16, R12, R20, R16 ;  /* 0x000000140c10722b */ /* 0x000fcc0000000010 */
        /* <DEDUP_REMOVED lines=50> */
[----:B------:R-:W-:Y:S02]  /*ade0*/  @!P1 LEA R15, R6, 0x3ff00000, 0x14 ;  /* 0x3ff00000060f9811 */ /* 0x000fe400078ea0ff */
[----:B------:R-:W-:Y:S01]  /*adf0*/  @!P1 MOV R6, R14 ;  /* 0x0000000e00069202 */ /* 0x000fe20000000f00 */
[----:B------:R-:W-:-:S06]  /*ae00*/  @!P1 IMAD.MOV.U32 R14, RZ, RZ, RZ ;  /* 0x000000ffff0e9224 */ /* 0x000fcc00078e00ff */
[----:B------:R-:W-:-:S11]  /*ae10*/  @!P1 DMUL R10, R6, R14 ;  /* 0x0000000e060a9228 */ /* 0x000fd60000000000 */
.L_x_3871:
[----:B------:R-:W-:Y:S05]  /*ae20*/  BSYNC.RECONVERGENT B0 ;  /* 0x0000000000007941 */ /* 0x000fea0003800200 */
.L_x_3870:
        /* <DEDUP_REMOVED lines=12> */
[----:B------:R-:W-:Y:S02]  /*aef0*/  @!P0 LEA R7, R4, 0x3ff00000, 0x14 ;  /* 0x3ff0000004078811 */ /* 0x000fe400078ea0ff */
[----:B------:R-:W-:-:S06]  /*af00*/  @!P0 MOV R4, R16 ;  /* 0x0000001000048202 */ /* 0x000fcc0000000f00 */
[----:B------:R-:W-:-:S11]  /*af10*/  @!P0 DMUL R12, R4, R6 ;  /* 0x00000006040c8228 */ /* 0x000fd60000000000 */
.L_x_3873:
[----:B------:R-:W-:Y:S05]  /*af20*/  BSYNC.RECONVERGENT B0 ;  /* 0x0000000000007941 */ /* 0x000fea0003800200 */
.L_x_3872:
        /* <DEDUP_REMOVED lines=15> */
[----:B------:R-:W-:Y:S01]  /*b020*/  ISETP.GE.U32.AND P1, PT, R0, 0x7fefffff, PT ;  /* 0x7fefffff0000780c */ /* 0x000fe20003f26070 */
[----:B------:R-:W-:Y:S01]  /*b030*/  IMAD.MOV.U32 R0, RZ, RZ, -0x3ff ;  /* 0xfffffc01ff007424 */ /* 0x000fe200078e00ff */
[----:B------:R-:W-:-:S11]  /*b040*/  @!P0 MOV R0, 0xfffffbcb ;  /* 0xfffffbcb00008802 */ /* 0x000fd60000000f00 */
[----:B------:R-:W-:Y:S01]  /*b050*/  @P1 IMAD.MOV.U32 R6, RZ, RZ, 0x0 ;  /* 0x00000000ff061424 */ /* 0x000fe200078e00ff */
[----:B------:R-:W-:Y:S02]  /*b060*/  @P1 MOV R7, 0x7ff00000 ;  /* 0x7ff0000000071802 */ /* 0x000fe40000000f00 */
[----:B------:R-:W-:-:S04]  /*b070*/  @P1 LOP3.LUT P2, RZ, R5, 0x7fffffff, RZ, 0xc0, !PT ;  /* 0x7fffffff05ff1812 */ /* 0x000fc8000784c0ff */
[----:B------:R-:W-:-:S10]  /*b080*/  @P1 DFMA R6, R4, R6, +INF ;  /* 0x7ff000000406142b */ /* 0x000fd40000000006 */
[----:B------:R-:W-:Y:S02]  /*b090*/  @P1 FSEL R12, R6, RZ, P2 ;  /* 0x000000ff060c1208 */ /* 0x000fe40001000000 */
[----:B------:R-:W-:Y:S01]  /*b0a0*/  @P1 FSEL R13, R7, -QNAN , P2 ;  /* 0xfff00000070d1808 */ /* 0x000fe20001000000 */
[----:B------:R-:W-:Y:S06]  /*b0b0*/  @P1 BRA `(.L_x_3876) ;  /* 0x0000000400c81947 */ /* 0x000fec0003800000 */
[C---:B------:R-:W-:Y:S01]  /*b0c0*/  LOP3.LUT R4, R9.reuse, 0xfffff, RZ, 0xc0, !PT ;  /* 0x000fffff09047812 */ /* 0x040fe200078ec0ff */
[----:B------:R-:W-:Y:S01]  /*b0d0*/  IMAD.MOV.U32 R6, RZ, RZ, RZ ;  /* 0x000000ffff067224 */ /* 0x000fe200078e00ff */
[----:B------:R-:W-:Y:S01]  /*b0e0*/  MOV R18, 0x8b7a8b04 ;  /* 0x8b7a8b0400127802 */ /* 0x000fe20000000f00 */
[----:B------:R-:W-:Y:S01]  /*b0f0*/  IMAD.MOV.U32 R19, RZ, RZ, 0x3ed0ee25 ;  /* 0x3ed0ee25ff137424 */ /* 0x000fe200078e00ff */
        /* <DEDUP_REMOVED lines=58> */
.L_x_3875:
        /* <DEDUP_REMOVED lines=22> */
.L_x_3878:
[----:B------:R-:W-:Y:S05]  /*b600*/  BSYNC.RECONVERGENT B3 ;  /* 0x0000000000037941 */ /* 0x000fea0003800200 */
.L_x_3877:
        /* <DEDUP_REMOVED lines=29> */
.L_x_3876:
[----:B------:R-:W-:Y:S05]  /*b7e0*/  BSYNC.RECONVERGENT B2 ;  /* 0x0000000000027941 */ /* 0x000fea0003800200 */
.L_x_3874:
        /* <DEDUP_REMOVED lines=70> */
.L_x_3880:
        /* <DEDUP_REMOVED lines=35> */
.L_x_3881:
[----:B------:R-:W-:Y:S05]  /*be80*/  BSYNC.RECONVERGENT B0 ;  /* 0x0000000000007941 */ /* 0x000fea0003800200 */
.L_x_3879:
        /* <DEDUP_REMOVED lines=17> */
.L_x_3883:
[----:B------:R-:W-:Y:S05]  /*bfa0*/  BSYNC.RECONVERGENT B2 ;  /* 0x0000000000027941 */ /* 0x000fea0003800200 */
.L_x_3882:
[----:B------:R-:W-:Y:S02]  /*bfb0*/  DMUL R4, R4, R22 ;  /* 0x0000001604047228 */ /* 0x000fe40000000000 */
[----:B------:R-:W-:-:S08]  /*bfc0*/  DFMA R2, -R12, R12, 1 ;  /* 0x3ff000000c02742b */ /* 0x000fd0000000010c */
[----:B------:R-:W-:-:S08]  /*bfd0*/  DFMA R2, R4, R2, R12 ;  /* 0x000000020402722b */ /* 0x000fd0000000000c */
[----:B------:R-:W-:-:S11]  /*bfe0*/  DMUL R48, R2, R48 ;  /* 0x0000003002307228 */ /* 0x000fd60000000000 */
.L_x_3869:
[----:B------:R-:W-:Y:S05]  /*bff0*/  BSYNC.RECONVERGENT B1 ;  /* 0x0000000000017941 */ /* 0x000fea0003800200 */
.L_x_3868:
[----:B0-----:R-:W0:Y:S01]  /*c000*/  S2R R7, SR_CTAID.X ;  /* 0x0000000000077919 */ /* 0x001e220000002500 */
[----:B------:R-:W-:Y:S01]  /*c010*/  ISETP.GE.U32.AND P0, PT, R8, UR4, PT ;  /* 0x0000000408007c0c */ /* 0x000fe2000bf06070 */
[----:B------:R-:W-:Y:S04]  /*c020*/  BSSY.RECONVERGENT B0, `(.L_x_3884) ;  /* 0x0000033000007945 */ /* 0x000fe80003800200 */
[----:B------:R-:W-:Y:S08]  /*c030*/  BSSY.RELIABLE B1, `(.L_x_3885) ;  /* 0x000002b000017945 */ /* 0x000ff00003800100 */
[----:B------:R-:W-:Y:S05]  /*c040*/  @P0 BRA `(.L_x_3886) ;  /* 0x0000000000300947 */ /* 0x000fea0003800000 */
[----:B------:R-:W1:Y:S01]  /*c050*/  LDC.64 R2, c[0x0][0x388] ;  /* 0x0000e200ff027b82 */ /* 0x000e620000000a00 */
[----:B0-----:R-:W-:Y:S01]  /*c060*/  LEA R5, R7, R8, 0xa ;  /* 0x0000000807057211 */ /* 0x001fe200078e50ff */
[----:B------:R-:W-:-:S05]  /*c070*/  VIADD R8, R8, 0x80 ;  /* 0x0000008008087836 */ /* 0x000fca0000000000 */
[----:B------:R-:W-:Y:S01]  /*c080*/  ISETP.GE.U32.AND P0, PT, R8, UR4, PT ;  /* 0x0000000408007c0c */ /* 0x000fe2000bf06070 */
[----:B-1----:R-:W-:-:S05]  /*c090*/  IMAD.WIDE.U32 R2, R5, 0x8, R2 ;  /* 0x0000000805027825 */ /* 0x002fca00078e0002 */
[----:B------:R0:W-:Y:S07]  /*c0a0*/  STG.E.64 desc[UR6][R2.64], R36 ;  /* 0x0000002402007986 */ /* 0x0001ee000c101b06 */
[----:B------:R-:W-:Y:S05]  /*c0b0*/  @P0 BRA `(.L_x_3887) ;  /* 0x0000000000300947 */ /* 0x000fea0003800000 */
[----:B0-----:R-:W0:Y:S01]  /*c0c0*/  LDC.64 R2, c[0x0][0x388] ;  /* 0x0000e200ff027b82 */ /* 0x001e220000000a00 */
[----:B------:R-:W-:Y:S02]  /*c0d0*/  IMAD R5, R7, 0x400, R8 ;  /* 0x0000040007057824 */ /* 0x000fe400078e0208 */
[----:B------:R-:W-:Y:S02]  /*c0e0*/  VIADD R8, R8, 0x80 ;  /* 0x0000008008087836 */ /* 0x000fe40000000000 */
[----:B0-----:R-:W-:-:S05]  /*c0f0*/  IMAD.WIDE.U32 R2, R5, 0x8, R2 ;  /* 0x0000000805027825 */ /* 0x001fca00078e0002 */
[----:B------:R1:W-:Y:S02]  /*c100*/  STG.E.64 desc[UR6][R2.64], R26 ;  /* 0x0000001a02007986 */ /* 0x0003e4000c101b06 */
.L_x_3886:
[----:B------:R-:W-:-:S13]  /*c110*/  ISETP.GE.U32.AND P0, PT, R8, UR4, PT ;  /* 0x0000000408007c0c */ /* 0x000fda000bf06070 */
[----:B------:R-:W-:Y:S05]  /*c120*/  @P0 BRA `(.L_x_3888) ;  /* 0x0000000000300947 */ /* 0x000fea0003800000 */
[----:B-1----:R-:W1:Y:S01]  /*c130*/  LDC.64 R2, c[0x0][0x388] ;  /* 0x0000e200ff027b82 */ /* 0x002e620000000a00 */
[----:B0-----:R-:W-:Y:S01]  /*c140*/  LEA R5, R7, R8, 0xa ;  /* 0x0000000807057211 */ /* 0x001fe200078e50ff */
[----:B------:R-:W-:-:S04]  /*c150*/  VIADD R8, R8, 0x80 ;  /* 0x0000008008087836 */ /* 0x000fc80000000000 */
[----:B-1----:R-:W-:-:S05]  /*c160*/  IMAD.WIDE.U32 R2, R5, 0x8, R2 ;  /* 0x0000000805027825 */ /* 0x002fca00078e0002 */
[----:B------:R1:W-:Y:S02]  /*c170*/  STG.E.64 desc[UR6][R2.64], R44 ;  /* 0x0000002c02007986 */ /* 0x0003e4000c101b06 */
.L_x_3887:
[----:B------:R-:W-:-:S13]  /*c180*/  ISETP.GE.U32.AND P0, PT, R8, UR4, PT ;  /* 0x0000000408007c0c */ /* 0x000fda000bf06070 */
[----:B------:R-:W-:Y:S05]  /*c190*/  @P0 BRA `(.L_x_3889) ;  /* 0x0000000000300947 */ /* 0x000fea0003800000 */
[----:B01----:R-:W0:Y:S01]  /*c1a0*/  LDC.64 R2, c[0x0][0x388] ;  /* 0x0000e200ff027b82 */ /* 0x003e220000000a00 */
[----:B------:R-:W-:Y:S02]  /*c1b0*/  IMAD R5, R7, 0x400, R8 ;  /* 0x0000040007057824 */ /* 0x000fe400078e0208 */
[----:B------:R-:W-:Y:S02]  /*c1c0*/  VIADD R8, R8, 0x80 ;  /* 0x0000008008087836 */ /* 0x000fe40000000000 */
[----:B0-----:R-:W-:-:S05]  /*c1d0*/  IMAD.WIDE.U32 R2, R5, 0x8, R2 ;  /* 0x0000000805027825 */ /* 0x001fca00078e0002 */
[----:B------:R2:W-:Y:S02]  /*c1e0*/  STG.E.64 desc[UR6][R2.64], R46 ;  /* 0x0000002e02007986 */ /* 0x0005e4000c101b06 */
.L_x_3888:
[----:B------:R-:W-:-:S13]  /*c1f0*/  ISETP.GE.U32.AND P0, PT, R8, UR4, PT ;  /* 0x0000000408007c0c */ /* 0x000fda000bf06070 */
[----:B------:R-:W-:Y:S05]  /*c200*/  @P0 BRA `(.L_x_3890) ;  /* 0x0000000000340947 */ /* 0x000fea0003800000 */
[----:B-12---:R-:W1:Y:S01]  /*c210*/  LDC.64 R2, c[0x0][0x388] ;  /* 0x0000e200ff027b82 */ /* 0x006e620000000a00 */
[----:B0-----:R-:W-:Y:S01]  /*c220*/  LEA R5, R7, R8, 0xa ;  /* 0x0000000807057211 */ /* 0x001fe200078e50ff */
[----:B------:R-:W-:-:S04]  /*c230*/  VIADD R8, R8, 0x80 ;  /* 0x0000008008087836 */ /* 0x000fc80000000000 */
[----:B-1----:R-:W-:-:S05]  /*c240*/  IMAD.WIDE.U32 R2, R5, 0x8, R2 ;  /* 0x0000000805027825 */ /* 0x002fca00078e0002 */
[----:B------:R2:W-:Y:S02]  /*c250*/  STG.E.64 desc[UR6][R2.64], R42 ;  /* 0x0000002a02007986 */ /* 0x0005e4000c101b06 */
.L_x_3889:
[----:B------:R-:W-:-:S13]  /*c260*/  ISETP.GE.U32.AND P0, PT, R8, UR4, PT ;  /* 0x0000000408007c0c */ /* 0x000fda000bf06070 */
[----:B------:R-:W-:Y:S05]  /*c270*/  @P0 BREAK.RELIABLE B1 ;  /* 0x0000000000010942 */ /* 0x000fea0003800100 */
[----:B------:R-:W-:Y:S05]  /*c280*/  @P0 BRA `(.L_x_3891) ;  /* 0x0000000000300947 */ /* 0x000fea0003800000 */
[----:B012---:R-:W0:Y:S01]  /*c290*/  LDC.64 R2, c[0x0][0x388] ;  /* 0x0000e200ff027b82 */ /* 0x007e220000000a00 */
[----:B------:R-:W-:Y:S02]  /*c2a0*/  IMAD R5, R7, 0x400, R8 ;  /* 0x0000040007057824 */ /* 0x000fe400078e0208 */
[----:B------:R-:W-:Y:S02]  /*c2b0*/  VIADD R8, R8, 0x80 ;  /* 0x0000008008087836 */ /* 0x000fe40000000000 */
[----:B0-----:R-:W-:-:S05]  /*c2c0*/  IMAD.WIDE.U32 R2, R5, 0x8, R2 ;  /* 0x0000000805027825 */ /* 0x001fca00078e0002 */
[----:B------:R3:W-:Y:S02]  /*c2d0*/  STG.E.64 desc[UR6][R2.64], R40 ;  /* 0x0000002802007986 */ /* 0x0007e4000c101b06 */
.L_x_3890:
[----:B------:R-:W-:Y:S05]  /*c2e0*/  BSYNC.RELIABLE B1 ;  /* 0x0000000000017941 */ /* 0x000fea0003800100 */
.L_x_3885:
[----:B------:R-:W-:-:S13]  /*c2f0*/  ISETP.GE.U32.AND P0, PT, R8, UR4, PT ;  /* 0x0000000408007c0c */ /* 0x000fda000bf06070 */
[----:B-123--:R-:W1:Y:S01]  /*c300*/  @!P0 LDC.64 R2, c[0x0][0x388] ;  /* 0x0000e200ff028b82 */ /* 0x00ee620000000a00 */
[----:B0-----:R-:W-:Y:S01]  /*c310*/  @!P0 LEA R5, R7, R8, 0xa ;  /* 0x0000000807058211 */ /* 0x001fe200078e50ff */
[----:B------:R-:W-:-:S04]  /*c320*/  @!P0 VIADD R8, R8, 0x80 ;  /* 0x0000008008088836 */ /* 0x000fc80000000000 */
[----:B-1----:R-:W-:-:S05]  /*c330*/  @!P0 IMAD.WIDE.U32 R2, R5, 0x8, R2 ;  /* 0x0000000805028825 */ /* 0x002fca00078e0002 */
[----:B------:R3:W-:Y:S02]  /*c340*/  @!P0 STG.E.64 desc[UR6][R2.64], R38 ;  /* 0x0000002602008986 */ /* 0x0007e4000c101b06 */
.L_x_3891:
[----:B------:R-:W-:Y:S05]  /*c350*/  BSYNC.RECONVERGENT B0 ;  /* 0x0000000000007941 */ /* 0x000fea0003800200 */
.L_x_3884:
[----:B------:R-:W-:Y:S05]  /*c360*/  WARPSYNC.ALL ;  /* 0x0000000000007948 */ /* 0x000fea0003800000 */
[----:B------:R-:W-:-:S13]  /*c370*/  ISETP.GE.U32.AND P0, PT, R8, UR4, PT ;  /* 0x0000000408007c0c */ /* 0x000fda000bf06070 */
[----:B------:R-:W-:Y:S05]  /*c380*/  @P0 EXIT ;  /* 0x000000000000094d */ /* 0x000fea0003800000 */
[----:B0123--:R-:W0:Y:S01]  /*c390*/  LDC.64 R2, c[0x0][0x388] ;  /* 0x0000e200ff027b82 */ /* 0x00fe220000000a00 */
[----:B------:R-:W-:-:S04]  /*c3a0*/  IMAD R5, R7, 0x400, R8 ;  /* 0x0000040007057824 */ /* 0x000fc800078e0208 */
[----:B0-----:R-:W-:-:S05]  /*c3b0*/  IMAD.WIDE.U32 R2, R5, 0x8, R2 ;  /* 0x0000000805027825 */ /* 0x001fca00078e0002 */
[----:B------:R-:W-:Y:S01]  /*c3c0*/  STG.E.64 desc[UR6][R2.64], R48 ;  /* 0x0000003002007986 */ /* 0x000fe2000c101b06 */
[----:B------:R-:W-:Y:S05]  /*c3d0*/  EXIT ;  /* 0x000000000000794d */ /* 0x000fea0003800000 */
.L_x_3754:
[----:B------:R-:W0:Y:S01]  /*c3e0*/  S2R R7, SR_TID.X ;  /* 0x0000000000077919 */ /* 0x000e220000002100 */
[----:B------:R-:W1:Y:S02]  /*c3f0*/  LDC.64 R2, c[0x0][0x398] ;  /* 0x0000e600ff027b82 */ /* 0x000e640000000a00 */
[----:B-1----:R-:W-:-:S04]  /*c400*/  IMAD.WIDE.U32 R2, R0, 0x8, R2 ;  /* 0x0000000800027825 */ /* 0x002fc800078e0002 */
[----:B0-----:R-:W-:Y:S02]  /*c410*/  IMAD.WIDE.U32 R28, R7, 0x10, R2 ;  /* 0x00000010071c7825 */ /* 0x001fe400078e0002 */
[----:B------:R-:W0:Y:S03]  /*c420*/  LDC.64 R2, c[0x0][0x390] ;  /* 0x0000e400ff027b82 */ /* 0x000e260000000a00 */
[----:B------:R-:W2:Y:S01]  /*c430*/  LDG.E.128 R24, desc[UR6][R28.64] ;  /* 0x000000061c187981 */ /* 0x000ea2000c1e1d00 */
[----:B------:R-:W-:Y:S01]  /*c440*/  IMAD.MOV.U32 R4, RZ, RZ, 0x652b82fe ;  /* 0x652b82feff047424 */ /* 0x000fe200078e00ff */
[----:B------:R-:W-:Y:S01]  /*c450*/  MOV R5, 0x3ff71547 ;  /* 0x3ff7154700057802 */ /* 0x000fe20000000f00 */
[----:B------:R-:W-:Y:S01]  /*c460*/  UMOV UR4, 0xfefa39ef ;  /* 0xfefa39ef00047882 */ /* 0x000fe20000000000 */
[----:B------:R-:W-:Y:S01]  /*c470*/  UMOV UR5, 0x3fe62e42 ;  /* 0x3fe62e4200057882 */ /* 0x000fe20000000000 */
[----:B------:R-:W-:Y:S01]  /*c480*/  UMOV UR8, 0x3b39803f ;  /* 0x3b39803f00087882 */ /* 0x000fe20000000000 */
[----:B------:R-:W-:Y:S01]  /*c490*/  UMOV UR9, 0x3c7abc9e ;  /* 0x3c7abc9e00097882 */ /* 0x000fe20000000000 */
[----:B------:R-:W5:Y:S04]  /*c4a0*/  LDG.E.128 R16, desc[UR6][R28.64+0x800] ;  /* 0x000800061c107981 */ /* 0x000f68000c1e1d00 */
[----:B------:R-:W5:Y:S04]  /*c4b0*/  LDG.E.128 R12, desc[UR6][R28.64+0x1000] ;  /* 0x001000061c0c7981 */ /* 0x000f68000c1e1d00 */
[----:B------:R-:W5:Y:S01]  /*c4c0*/  LDG.E.128 R8, desc[UR6][R28.64+0x1800] ;  /* 0x001800061c087981 */ /* 0x000f62000c1e1d00 */
[----:B0-----:R-:W-:-:S04]  /*c4d0*/  IMAD.WIDE.U32 R2, R0, 0x8, R2 ;  /* 0x0000000800027825 */ /* 0x001fc800078e0002 */
[----:B------:R-:W-:-:S04]  /*c4e0*/  IMAD.WIDE.U32 R6, R7, 0x10, R2 ;  /* 0x0000001007067825 */ /* 0x000fc800078e0002 */
[----:B------:R-:W-:Y:S01]  /*c4f0*/  IMAD.MOV.U32 R2, RZ, RZ, 0x652b82fe ;  /* 0x652b82feff027424 */ /* 0x000fe200078e00ff */
[----:B------:R-:W5:Y:S01]  /*c500*/  LDG.E.128 R20, desc[UR6][R6.64] ;  /* 0x0000000606147981 */ /* 0x000f62000c1e1d00 */
[----:B------:R-:W-:-:S03]  /*c510*/  IMAD.MOV.U32 R3, RZ, RZ, 0x3ff71547 ;  /* 0x3ff71547ff037424 */ /* 0x000fc600078e00ff */
[----:B------:R-:W5:Y:S04]  /*c520*/  LDG.E.128 R40, desc[UR6][R6.64+0x800] ;  /* 0x0008000606287981 */ /* 0x000f68000c1e1d00 */
[----:B------:R-:W5:Y:S04]  /*c530*/  LDG.E.128 R44, desc[UR6][R6.64+0x1000] ;  /* 0x00100006062c7981 */ /* 0x000f68000c1e1d00 */
[----:B------:R0:W5:Y:S01]  /*c540*/  LDG.E.128 R48, desc[UR6][R6.64+0x1800] ;  /* 0x0018000606307981 */ /* 0x000162000c1e1d00 */
[----:B------:R-:W-:Y:S01]  /*c550*/  IMAD.MOV.U32 R36, RZ, RZ, -0x35dec16 ;  /* 0xfca213eaff247424 */ /* 0x000fe200078e00ff */
        /* <DEDUP_REMOVED lines=19> */
[----:B------:R-:W-:Y:S01]  /*c690*/  BSSY.RECONVERGENT B0, `(.L_x_3892) ;  /* 0x0000033000007945 */ /* 0x000fe20003800200 */
[----:B--2---:R-:W-:-:S02]  /*c6a0*/  DFMA R4, R24, -R4, 6.75539944105574400000e+15 ;  /* 0x433800001804742b */ /* 0x004fc40000000804 */
[----:B------:R-:W-:-:S06]  /*c6b0*/  DFMA R2, R24, R2, 6.75539944105574400000e+15 ;  /* 0x433800001802742b */ /* 0x000fcc0000000002 */
[----:B------:R-:W-:Y:S02]  /*c6c0*/  DADD R30, R4, -6.75539944105574400000e+15 ;  /* 0xc3380000041e7429 */ /* 0x000fe40000000000 */
[----:B------:R-:W-:-:S06]  /*c6d0*/  DADD R32, R2, -6.75539944105574400000e+15 ;  /* 0xc338000002207429 */ /* 0x000fcc0000000000 */
[--C-:B0-----:R-:W-:Y:S02]  /*c6e0*/  DFMA R6, R30, -UR4, -R24.reuse ;  /* 0x800000041e067c2b */ /* 0x101fe40008000818 */
[----:B------:R-:W-:-:S06]  /*c6f0*/  DFMA R34, R32, -UR4, R24 ;  /* 0x8000000420227c2b */ /* 0x000fcc0008000018 */
[----:B------:R-:W-:Y:S02]  /*c700*/  DFMA R28, R30, -UR8, R6 ;  /* 0x800000081e1c7c2b */ /* 0x000fe40008000006 */
[----:B------:R-:W-:-:S06]  /*c710*/  DFMA R6, R32, -UR8, R34 ;  /* 0x8000000820067c2b */ /* 0x000fcc0008000022 */
[--C-:B------:R-:W-:Y:S02]  /*c720*/  DFMA R30, R28, UR10, R36.reuse ;  /* 0x0000000a1c1e7c2b */ /* 0x100fe40008000024 */
[----:B------:R-:W-:-:S06]  /*c730*/  DFMA R32, R6, UR10, R36 ;  /* 0x0000000a06207c2b */ /* 0x000fcc0008000024 */
        /* <DEDUP_REMOVED lines=11> */
[----:B------:R-:W-:Y:S02]  /*c7f0*/  DFMA R32, R6, R32, UR22 ;  /* 0x0000001606207e2b */ /* 0x000fe40008000020 */
[----:B------:R-:W-:-:S04]  /*c800*/  DADD R34, -RZ, -R24 ;  /* 0x00000000ff227229 */ /* 0x000fc80000000918 */
[----:B------:R-:W-:Y:S02]  /*c810*/  DFMA R30, R28, R30, UR24 ;  /* 0x000000181c1e7e2b */ /* 0x000fe4000800001e */
[----:B------:R-:W-:-:S06]  /*c820*/  DFMA R32, R6, R32, UR24 ;  /* 0x0000001806207e2b */ /* 0x000fcc0008000020 */
[----:B------:R-:W-:Y:S02]  /*c830*/  DFMA R30, R28, R30, UR26 ;  /* 0x0000001a1c1e7e2b */ /* 0x000fe4000800001e */
[----:B------:R-:W-:Y:S01]  /*c840*/  DFMA R32, R6, R32, UR26 ;  /* 0x0000001a06207e2b */ /* 0x000fe20008000020 */
[----:B------:R-:W-:-:S05]  /*c850*/  IMAD.MOV.U32 R0, RZ, RZ, R35 ;  /* 0x000000ffff007224 */ /* 0x000fca00078e0023 */
[----:B------:R-:W-:Y:S02]  /*c860*/  DFMA R30, R28, R30, 1 ;  /* 0x3ff000001c1e742b */ /* 0x000fe4000000001e */
[----:B------:R-:W-:Y:S01]  /*c870*/  DFMA R32, R6, R32, 1 ;  /* 0x3ff000000620742b */ /* 0x000fe20000000020 */
[----:B------:R-:W-:-:S05]  /*c880*/  FSETP.GEU.FTZ.AND P0, PT, |R0|, 4.1917929649353027344, PT ;  /* 0x4086232b0000780b */ /* 0x000fca0003f1e200 */
[----:B------:R-:W-:Y:S02]  /*c890*/  DFMA R30, R28, R30, 1 ;  /* 0x3ff000001c1e742b */ /* 0x000fe4000000001e */
[----:B------:R-:W-:Y:S01]  /*c8a0*/  DFMA R6, R6, R32, 1 ;  /* 0x3ff000000606742b */ /* 0x000fe20000000020 */
[----:B------:R-:W-:-:S07]  /*c8b0*/  FSETP.GEU.FTZ.AND P2, PT, |R25|, 4.1917929649353027344, PT ;  /* 0x4086232b1900780b */ /* 0x000fce0003f5e200 */
[----:B------:R-:W-:Y:S01]  /*c8c0*/  IMAD R37, R4, 0x100000, R31 ;  /* 0x0010000004257824 */ /* 0x000fe200078e021f */
        /* <DEDUP_REMOVED lines=15> */
.L_x_3893:
[----:B------:R-:W-:Y:S05]  /*c9c0*/  BSYNC.RECONVERGENT B0 ;  /* 0x0000000000007941 */ /* 0x000fea0003800200 */
.L_x_3892:
[----:B------:R-:W-:Y:S01]  /*c9d0*/  BSSY.RECONVERGENT B0, `(.L_x_3894) ;  /* 0x000000f000007945 */ /* 0x000fe20003800200 */
[----:B------:R-:W-:-:S03]  /*c9e0*/  MOV R34, R6 ;  /* 0x0000000600227202 */ /* 0x000fc60000000f00 */
        /* <DEDUP_REMOVED lines=13> */
.L_x_3895:
[----:B------:R-:W-:Y:S05]  /*cac0*/  BSYNC.RECONVERGENT B0 ;  /* 0x0000000000007941 */ /* 0x000fea0003800200 */
.L_x_3894:
        /* <DEDUP_REMOVED lines=28> */
.L_x_3899:
[----:B------:R-:W-:Y:S05]  /*cc90*/  BSYNC.RECONVERGENT B2 ;  /* 0x0000000000027941 */ /* 0x000fea0003800200 */
.L_x_3898:
        /* <DEDUP_REMOVED lines=30> */
.L_x_3897:
        /* <DEDUP_REMOVED lines=75> */
.L_x_3901:
[----:B------:R-:W-:Y:S01]  /*d330*/  IMAD.MOV.U32 R2, RZ, RZ, 0x0 ;  /* 0x00000000ff027424 */ /* 0x000fe200078e00ff */
[----:B------:R-:W-:Y:S01]  /*d340*/  LOP3.LUT P0, RZ, R5, 0x7fffffff, RZ, 0xc0, !PT ;  /* 0x7fffffff05ff7812 */ /* 0x000fe2000780c0ff */
[----:B------:R-:W-:-:S06]  /*d350*/  IMAD.MOV.U32 R3, RZ, RZ, 0x7ff00000 ;  /* 0x7ff00000ff037424 */ /* 0x000fcc00078e00ff */
[----:B------:R-:W-:-:S10]  /*d360*/  DFMA R2, R4, R2, +INF ;  /* 0x7ff000000402742b */ /* 0x000fd40000000002 */
[----:B------:R-:W-:Y:S02]  /*d370*/  FSEL R4, R2, RZ, P0 ;  /* 0x000000ff02047208 */ /* 0x000fe40000000000 */
[----:B------:R-:W-:-:S07]  /*d380*/  FSEL R5, R3, -QNAN , P0 ;  /* 0xfff0000003057808 */ /* 0x000fce0000000000 */
.L_x_3900:
[----:B------:R-:W-:Y:S05]  /*d390*/  BSYNC.RECONVERGENT B1 ;  /* 0x0000000000017941 */ /* 0x000fea0003800200 */
.L_x_3896:
        /* <DEDUP_REMOVED lines=70> */
.L_x_3903:
        /* <DEDUP_REMOVED lines=35> */
.L_x_3904:
[----:B------:R-:W-:Y:S05]  /*da30*/  BSYNC.RECONVERGENT B0 ;  /* 0x0000000000007941 */ /* 0x000fea0003800200 */
.L_x_3902:
        /* <DEDUP_REMOVED lines=15> */
[----:B-----5:R-:W-:Y:S05]  /*db30*/  CALL.REL.NOINC `($__internal_8_$__cuda_sm20_dblrcp_rn_slowpath_v3) ;  /* 0x0000009c00f87944 */ /* 0x020fea0003c00000 */
[----:B------:R-:W-:Y:S01]  /*db40*/  MOV R28, R0 ;  /* 0x00000000001c7202 */ /* 0x000fe20000000f00 */
[----:B------:R-:W-:-:S07]  /*db50*/  IMAD.MOV.U32 R29, RZ, RZ, R5 ;  /* 0x000000ffff1d7224 */ /* 0x000fce00078e0005 */
.L_x_3906:
[----:B------:R-:W-:Y:S05]  /*db60*/  BSYNC.RECONVERGENT B1 ;  /* 0x0000000000017941 */ /* 0x000fea0003800200 */
.L_x_3905:
[----:B------:R-:W-:Y:S02]  /*db70*/  HFMA2 R2, -RZ, RZ, 1323, -4.565715789794921875e-05 ;  /* 0x652b82feff027431 */ /* 0x000fe400000001ff */
[----:B------:R-:W-:Y:S01]  /*db80*/  IMAD.MOV.U32 R4, RZ, RZ, 0x652b82fe ;  /* 0x652b82feff047424 */ /* 0x000fe200078e00ff */
[----:B------:R-:W-:Y:S01]  /*db90*/  UMOV UR4, 0xfefa39ef ;  /* 0xfefa39ef00047882 */ /* 0x000fe20000000000 */
[----:B------:R-:W-:Y:S01]  /*dba0*/  IMAD.MOV.U32 R5, RZ, RZ, 0x3ff71547 ;  /* 0x3ff71547ff057424 */ /* 0x000fe200078e00ff */
[----:B------:R-:W-:Y:S01]  /*dbb0*/  UMOV UR5, 0x3fe62e42 ;  /* 0x3fe62e4200057882 */ /* 0x000fe20000000000 */
[----:B------:R-:W-:Y:S01]  /*dbc0*/  IMAD.MOV.U32 R3, RZ, RZ, 0x3ff71547 ;  /* 0x3ff71547ff037424 */ /* 0x000fe200078e00ff */
[----:B------:R-:W-:Y:S01]  /*dbd0*/  UMOV UR8, 0x3b39803f ;  /* 0x3b39803f00087882 */ /* 0x000fe20000000000 */
[----:B------:R-:W-:Y:S01]  /*dbe0*/  UMOV UR9, 0x3c7abc9e ;  /* 0x3c7abc9e00097882 */ /* 0x000fe20000000000 */
[----:B------:R-:W-:Y:S01]  /*dbf0*/  IMAD.MOV.U32 R38, RZ, RZ, -0x35dec16 ;  /* 0xfca213eaff267424 */ /* 0x000fe200078e00ff */
[C---:B------:R-:W-:Y:S01]  /*dc00*/  DFMA R4, R26.reuse, -R4, 6.75539944105574400000e+15 ;  /* 0x433800001a04742b */ /* 0x040fe20000000804 */
[----:B------:R-:W-:Y:S01]  /*dc10*/  IMAD.MOV.U32 R39, RZ, RZ, 0x3e928af3 ;  /* 0x3e928af3ff277424 */ /* 0x000fe200078e00ff */
[----:B------:R-:W-:Y:S01]  /*dc20*/  DFMA R2, R26, R2, 6.75539944105574400000e+15 ;  /* 0x433800001a02742b */ /* 0x000fe20000000002 */
[----:B------:R-:W-:Y:S01]  /*dc30*/  UMOV UR10, 0x69ce2bdf ;  /* 0x69ce2bdf000a7882 */ /* 0x000fe20000000000 */
[----:B------:R-:W-:Y:S01]  /*dc40*/  UMOV UR11, 0x3e5ade15 ;  /* 0x3e5ade15000b7882 */ /* 0x000fe20000000000 */
[----:B------:R-:W-:Y:S01]  /*dc50*/  UMOV UR12, 0x62401315 ;  /* 0x62401315000c7882 */ /* 0x000fe20000000000 */
[----:B------:R-:W-:Y:S01]  /*dc60*/  UMOV UR13, 0x3ec71dee ;  /* 0x3ec71dee000d7882 */ /* 0x000fe20000000000 */
[----:B------:R-:W-:Y:S01]  /*dc70*/  UMOV UR14, 0x7c89eb71 ;  /* 0x7c89eb71000e7882 */ /* 0x000fe20000000000 */
[----:B------:R-:W-:Y:S01]  /*dc80*/  DADD R32, R4, -6.75539944105574400000e+15 ;  /* 0xc338000004207429 */ /* 0x000fe20000000000 */
[----:B------:R-:W-:Y:S01]  /*dc90*/  UMOV UR15, 0x3efa0199 ;  /* 0x3efa0199000f7882 */ /* 0x000fe20000000000 */
[----:B------:R-:W-:Y:S01]  /*dca0*/  DADD R34, R2, -6.75539944105574400000e+15 ;  /* 0xc338000002227429 */ /* 0x000fe20000000000 */
[----:B------:R-:W-:Y:S01]  /*dcb0*/  UMOV UR16, 0x14761f65 ;  /* 0x14761f6500107882 */ /* 0x000fe20000000000 */
[----:B------:R-:W-:Y:S01]  /*dcc0*/  UMOV UR17, 0x3f2a01a0 ;  /* 0x3f2a01a000117882 */ /* 0x000fe20000000000 */
[----:B------:R-:W-:Y:S01]  /*dcd0*/  UMOV UR18, 0x1852b7af ;  /* 0x1852b7af00127882 */ /* 0x000fe20000000000 */
[----:B------:R-:W-:Y:S01]  /*dce0*/  UMOV UR19, 0x3f56c16c ;  /* 0x3f56c16c00137882 */ /* 0x000fe20000000000 */
[----:B------:R-:W-:Y:S01]  /*dcf0*/  UMOV UR20, 0x11122322 ;  /* 0x1112232200147882 */ /* 0x000fe20000000000 */
[--C-:B------:R-:W-:Y:S01]  /*dd00*/  DFMA R6, R32, -UR4, -R26.reuse ;  /* 0x8000000420067c2b */ /* 0x100fe2000800081a */
[----:B------:R-:W-:Y:S01]  /*dd10*/  UMOV UR21, 0x3f811111 ;  /* 0x3f81111100157882 */ /* 0x000fe20000000000 */
[----:B------:R-:W-:Y:S01]  /*dd20*/  DFMA R36, R34, -UR4, R26 ;  /* 0x8000000422247c2b */ /* 0x000fe2000800001a */
[----:B------:R-:W-:Y:S01]  /*dd30*/  UMOV UR22, 0x555502a1 ;  /* 0x555502a100167882 */ /* 0x000fe20000000000 */
[----:B------:R-:W-:Y:S01]  /*dd40*/  UMOV UR23, 0x3fa55555 ;  /* 0x3fa5555500177882 */ /* 0x000fe20000000000 */
[----:B------:R-:W-:Y:S01]  /*dd50*/  UMOV UR24, 0x55555511 ;  /* 0x5555551100187882 */ /* 0x000fe20000000000 */
[----:B------:R-:W-:Y:S01]  /*dd60*/  UMOV UR25, 0x3fc55555 ;  /* 0x3fc5555500197882 */ /* 0x000fe20000000000 */
[----:B------:R-:W-:Y:S01]  /*dd70*/  UMOV UR26, 0xb ;  /* 0x0000000b001a7882 */ /* 0x000fe20000000000 */
[----:B------:R-:W-:Y:S01]  /*dd80*/  DFMA R32, R32, -UR8, R6 ;  /* 0x8000000820207c2b */ /* 0x000fe20008000006 */
[----:B------:R-:W-:Y:S01]  /*dd90*/  UMOV UR27, 0x3fe00000 ;  /* 0x3fe00000001b7882 */ /* 0x000fe20000000000 */
[----:B------:R-:W-:Y:S01]  /*dda0*/  DFMA R6, R34, -UR8, R36 ;  /* 0x8000000822067c2b */ /* 0x000fe20008000024 */
[----:B------:R-:W-:Y:S01]  /*ddb0*/  BSSY.RECONVERGENT B0, `(.L_x_3907) ;  /* 0x000002e000007945 */ /* 0x000fe20003800200 */
[----:B------:R-:W-:Y:S01]  /*ddc0*/  DMUL R28, R24, R28 ;  /* 0x0000001c181c7228 */ /* 0x000fe20000000000 */
[----:B------:R-:W-:Y:S01]  /*ddd0*/  FSETP.GEU.FTZ.AND P2, PT, |R27|, 4.1917929649353027344, PT ;  /* 0x4086232b1b00780b */ /* 0x000fe20003f5e200 */
[----:B------:R-:W-:-:S02]  /*dde0*/  DFMA R24, -R30, R30, 1 ;  /* 0x3ff000001e18742b */ /* 0x000fc4000000011e */
[--C-:B------:R-:W-:Y:S02]  /*ddf0*/  DFMA R34, R32, UR10, R38.reuse ;  /* 0x0000000a20227c2b */ /* 0x100fe40008000026 */
[----:B------:R-:W-:Y:S02]  /*de00*/  DFMA R36, R6, UR10, R38 ;  /* 0x0000000a06247c2b */ /* 0x000fe40008000026 */
[----:B------:R-:W-:Y:S02]  /*de10*/  DADD R38, -RZ, -R26 ;  /* 0x00000000ff267229 */ /* 0x000fe4000000091a */
[----:B------:R-:W-:Y:S02]  /*de20*/  DFMA R24, R28, R24, R30 ;  /* 0x000000181c18722b */ /* 0x000fe4000000001e */
[----:B------:R-:W-:Y:S02]  /*de30*/  DFMA R34, R32, R34, UR12 ;  /* 0x0000000c20227e2b */ /* 0x000fe40008000022 */
[----:B------:R-:W-:-:S04]  /*de40*/  DFMA R36, R6, R36, UR12 ;  /* 0x0000000c06247e2b */ /* 0x000fc80008000024 */
[----:B------:R-:W-:Y:S01]  /*de50*/  FSETP.GEU.FTZ.AND P0, PT, |R39|, 4.1917929649353027344, PT ;  /* 0x4086232b2700780b */ /* 0x000fe20003f1e200 */
[----:B-----5:R-:W-:Y:S02]  /*de60*/  DMUL R20, R20, R24 ;  /* 0x0000001814147228 */ /* 0x020fe40000000000 */
        /* <DEDUP_REMOVED lines=18> */
[----:B------:R-:W-:Y:S01]  /*df90*/  LEA R25, R4, R33, 0x14 ;  /* 0x0000002104197211 */ /* 0x000fe200078ea0ff */
[----:B------:R-:W-:Y:S02]  /*dfa0*/  IMAD.MOV.U32 R24, RZ, RZ, R32 ;  /* 0x000000ffff187224 */ /* 0x000fe400078e0020 */
        /* <DEDUP_REMOVED lines=14> */
.L_x_3908:
[----:B------:R-:W-:Y:S05]  /*e090*/  BSYNC.RECONVERGENT B0 ;  /* 0x0000000000007941 */ /* 0x000fea0003800200 */
.L_x_3907:
[----:B------:R-:W-:Y:S01]  /*e0a0*/  BSSY.RECONVERGENT B0, `(.L_x_3909) ;  /* 0x000000f000007945 */ /* 0x000fe20003800200 */
[----:B------:R-:W-:-:S03]  /*e0b0*/  IMAD.MOV.U32 R34, RZ, RZ, R6 ;  /* 0x000000ffff227224 */ /* 0x000fc600078e0006 */
        /* <DEDUP_REMOVED lines=13> */
.L_x_3910:
[----:B------:R-:W-:Y:S05]  /*e190*/  BSYNC.RECONVERGENT B0 ;  /* 0x0000000000007941 */ /* 0x000fea0003800200 */
.L_x_3909:
        /* <DEDUP_REMOVED lines=86> */
.L_x_3912:
        /* <DEDUP_REMOVED lines=21> */
[----:B------:R-:W-:Y:S05]  /*e850*/  CALL.REL.NOINC `($__internal_9_$__cuda_sm20_div_rn_f64_full) ;  /* 0x0000009400547944 */ /* 0x000fea0003c00000 */
.L_x_3915:
[----:B------:R-:W-:Y:S05]  /*e860*/  BSYNC.RECONVERGENT B2 ;  /* 0x0000000000027941 */ /* 0x000fea0003800200 */
.L_x_3914:
        /* <DEDUP_REMOVED lines=29> */
.L_x_3913:
[----:B------:R-:W-:Y:S05]  /*ea40*/  BSYNC.RECONVERGENT B1 ;  /* 0x0000000000017941 */ /* 0x000fea0003800200 */
.L_x_3911:
        /* <DEDUP_REMOVED lines=70> */
.L_x_3917:
        /* <DEDUP_REMOVED lines=35> */
.L_x_3918:
[----:B------:R-:W-:Y:S05]  /*f0e0*/  BSYNC.RECONVERGENT B0 ;  /* 0x0000000000007941 */ /* 0x000fea0003800200 */
.L_x_3916:
        /* <DEDUP_REMOVED lines=16> */
[----:B------:R-:W-:Y:S02]  /*f1f0*/  IMAD.MOV.U32 R28, RZ, RZ, R0 ;  /* 0x000000ffff1c7224 */ /* 0x000fe400078e0000 */
[----:B------:R-:W-:-:S07]  /*f200*/  IMAD.MOV.U32 R29, RZ, RZ, R5 ;  /* 0x000000ffff1d7224 */ /* 0x000fce00078e0005 */
.L_x_3920:
[----:B------:R-:W-:Y:S05]  /*f210*/  BSYNC.RECONVERGENT B1 ;  /* 0x0000000000017941 */ /* 0x000fea0003800200 */
.L_x_3919:
[----:B------:R-:W-:Y:S01]  /*f220*/  MOV R4, 0x652b82fe ;  /* 0x652b82fe00047802 */ /* 0x000fe20000000f00 */
[----:B------:R-:W-:Y:S01]  /*f230*/  IMAD.MOV.U32 R5, RZ, RZ, 0x3ff71547 ;  /* 0x3ff71547ff057424 */ /* 0x000fe200078e00ff */
[----:B------:R-:W-:Y:S01]  /*f240*/  UMOV UR4, 0xfefa39ef ;  /* 0xfefa39ef00047882 */ /* 0x000fe20000000000 */
[----:B------:R-:W-:Y:S01]  /*f250*/  IMAD.MOV.U32 R2, RZ, RZ, 0x652b82fe ;  /* 0x652b82feff027424 */ /* 0x000fe200078e00ff */
[----:B------:R-:W-:Y:S01]  /*f260*/  UMOV UR5, 0x3fe62e42 ;  /* 0x3fe62e4200057882 */ /* 0x000fe20000000000 */
[----:B------:R-:W-:Y:S01]  /*f270*/  IMAD.MOV.U32 R3, RZ, RZ, 0x3ff71547 ;  /* 0x3ff71547ff037424 */ /* 0x000fe200078e00ff */
[----:B------:R-:W-:Y:S01]  /*f280*/  UMOV UR8, 0x3b39803f ;  /* 0x3b39803f00087882 */ /* 0x000fe20000000000 */
[C---:B------:R-:W-:Y:S01]  /*f290*/  DFMA R4, R16.reuse, -R4, 6.75539944105574400000e+15 ;  /* 0x433800001004742b */ /* 0x040fe20000000804 */
[----:B------:R-:W-:Y:S01]  /*f2a0*/  UMOV UR9, 0x3c7abc9e ;  /* 0x3c7abc9e00097882 */ /* 0x000fe20000000000 */
[----:B------:R-:W-:Y:S01]  /*f2b0*/  MOV R36, 0xfca213ea ;  /* 0xfca213ea00247802 */ /* 0x000fe20000000f00 */
[----:B------:R-:W-:Y:S01]  /*f2c0*/  IMAD.MOV.U32 R37, RZ, RZ, 0x3e928af3 ;  /* 0x3e928af3ff257424 */ /* 0x000fe200078e00ff */
[----:B------:R-:W-:Y:S01]  /*f2d0*/  DFMA R2, R16, R2, 6.75539944105574400000e+15 ;  /* 0x433800001002742b */ /* 0x000fe20000000002 */
[----:B------:R-:W-:Y:S01]  /*f2e0*/  UMOV UR10, 0x69ce2bdf ;  /* 0x69ce2bdf000a7882 */ /* 0x000fe20000000000 */
[----:B------:R-:W-:Y:S01]  /*f2f0*/  UMOV UR11, 0x3e5ade15 ;  /* 0x3e5ade15000b7882 */ /* 0x000fe20000000000 */
[----:B------:R-:W-:Y:S01]  /*f300*/  UMOV UR12, 0x62401315 ;  /* 0x62401315000c7882 */ /* 0x000fe20000000000 */
[----:B------:R-:W-:Y:S01]  /*f310*/  DADD R24, R4, -6.75539944105574400000e+15 ;  /* 0xc338000004187429 */ /* 0x000fe20000000000 */
[----:B------:R-:W-:Y:S01]  /*f320*/  UMOV UR13, 0x3ec71dee ;  /* 0x3ec71dee000d7882 */ /* 0x000fe20000000000 */
[----:B------:R-:W-:Y:S01]  /*f330*/  UMOV UR14, 0x7c89eb71 ;  /* 0x7c89eb71000e7882 */ /* 0x000fe20000000000 */
[----:B------:R-:W-:Y:S01]  /*f340*/  UMOV UR15, 0x3efa0199 ;  /* 0x3efa0199000f7882 */ /* 0x000fe20000000000 */
[----:B------:R-:W-:Y:S01]  /*f350*/  DADD R32, R2, -6.75539944105574400000e+15 ;  /* 0xc338000002207429 */ /* 0x000fe20000000000 */
[----:B------:R-:W-:Y:S01]  /*f360*/  UMOV UR16, 0x14761f65 ;  /* 0x14761f6500107882 */ /* 0x000fe20000000000 */
[----:B------:R-:W-:Y:S01]  /*f370*/  UMOV UR17, 0x3f2a01a0 ;  /* 0x3f2a01a000117882 */ /* 0x000fe20000000000 */
[----:B------:R-:W-:Y:S01]  /*f380*/  UMOV UR18, 0x1852b7af ;  /* 0x1852b7af00127882 */ /* 0x000fe20000000000 */
[--C-:B------:R-:W-:Y:S01]  /*f390*/  DFMA R6, R24, -UR4, -R16.reuse ;  /* 0x8000000418067c2b */ /* 0x100fe20008000810 */
[----:B------:R-:W-:Y:S01]  /*f3a0*/  UMOV UR19, 0x3f56c16c ;  /* 0x3f56c16c00137882 */ /* 0x000fe20000000000 */
[----:B------:R-:W-:Y:S01]  /*f3b0*/  UMOV UR20, 0x11122322 ;  /* 0x1112232200147882 */ /* 0x000fe20000000000 */
[----:B------:R-:W-:Y:S01]  /*f3c0*/  UMOV UR21, 0x3f811111 ;  /* 0x3f81111100157882 */ /* 0x000fe20000000000 */
[----:B------:R-:W-:Y:S01]  /*f3d0*/  DFMA R34, R32, -UR4, R16 ;  /* 0x8000000420227c2b */ /* 0x000fe20008000010 */
        /* <DEDUP_REMOVED lines=8> */
[----:B------:R-:W-:Y:S01]  /*f460*/  BSSY.RECONVERGENT B0, `(.L_x_3921) ;  /* 0x000002e000007945 */ /* 0x000fe20003800200 */
[----:B------:R-:W-:Y:S01]  /*f470*/  DMUL R28, R26, R28 ;  /* 0x0000001c1a1c7228 */ /* 0x000fe20000000000 */
[----:B------:R-:W-:Y:S01]  /*f480*/  FSETP.GEU.FTZ.AND P2, PT, |R17|, 4.1917929649353027344, PT ;  /* 0x4086232b1100780b */ /* 0x000fe20003f5e200 */
[----:B------:R-:W-:-:S02]  /*f490*/  DFMA R32, R24, UR10, R36 ;  /* 0x0000000a18207c2b */ /* 0x000fc40008000024 */
[----:B------:R-:W-:Y:S02]  /*f4a0*/  DFMA R26, -R30, R30, 1 ;  /* 0x3ff000001e1a742b */ /* 0x000fe4000000011e */
[----:B------:R-:W-:Y:S02]  /*f4b0*/  DFMA R34, R6, UR10, R36 ;  /* 0x0000000a06227c2b */ /* 0x000fe40008000024 */
[----:B------:R-:W-:Y:S02]  /*f4c0*/  DADD R36, -RZ, -R16 ;  /* 0x00000000ff247229 */ /* 0x000fe40000000910 */
[----:B------:R-:W-:Y:S02]  /*f4d0*/  DFMA R32, R24, R32, UR12 ;  /* 0x0000000c18207e2b */ /* 0x000fe40008000020 */
[----:B------:R-:W-:Y:S02]  /*f4e0*/  DFMA R26, R28, R26, R30 ;  /* 0x0000001a1c1a722b */ /* 0x000fe4000000001e */
[----:B------:R-:W-:-:S04]  /*f4f0*/  DFMA R34, R6, R34, UR12 ;  /* 0x0000000c06227e2b */ /* 0x000fc80008000022 */
[----:B------:R-:W-:Y:S01]  /*f500*/  DFMA R32, R24, R32, UR14 ;  /* 0x0000000e18207e2b */ /* 0x000fe20008000020 */
[----:B------:R-:W-:Y:S01]  /*f510*/  FSETP.GEU.FTZ.AND P0, PT, |R37|, 4.1917929649353027344, PT ;  /* 0x4086232b2500780b */ /* 0x000fe20003f1e200 */
[----:B------:R-:W-:Y:S02]  /*f520*/  DMUL R22, R22, R26 ;  /* 0x0000001a16167228 */ /* 0x000fe40000000000 */
[----:B------:R-:W-:-:S04]  /*f530*/  DFMA R34, R6, R34, UR14 ;  /* 0x0000000e06227e2b */ /* 0x000fc80008000022 */
        /* <DEDUP_REMOVED lines=12> */
[----:B------:R-:W-:-:S04]  /*f600*/  DFMA R32, R24, R32, 1 ;  /* 0x3ff000001820742b */ /* 0x000fc80000000020 */
[----:B------:R-:W-:-:S04]  /*f610*/  DFMA R34, R6, R34, 1 ;  /* 0x3ff000000622742b */ /* 0x000fc80000000022 */
[----:B------:R-:W-:-:S04]  /*f620*/  DFMA R24, R24, R32, 1 ;  /* 0x3ff000001818742b */ /* 0x000fc80000000020 */
[----:B------:R-:W-:-:S06]  /*f630*/  DFMA R6, R6, R34, 1 ;  /* 0x3ff000000606742b */ /* 0x000fcc0000000022 */
[----:B------:R-:W-:Y:S01]  /*f640*/  IMAD R29, R4, 0x100000, R25 ;  /* 0x00100000041d7824 */ /* 0x000fe200078e0219 */
[----:B------:R-:W-:-:S03]  /*f650*/  MOV R28, R24 ;  /* 0x00000018001c7202 */ /* 0x000fc60000000f00 */
        /* <DEDUP_REMOVED lines=14> */
.L_x_3922:
[----:B------:R-:W-:Y:S05]  /*f740*/  BSYNC.RECONVERGENT B0 ;  /* 0x0000000000007941 */ /* 0x000fea0003800200 */
.L_x_3921:
        /* <DEDUP_REMOVED lines=15> */
.L_x_3924:
[----:B------:R-:W-:Y:S05]  /*f840*/  BSYNC.RECONVERGENT B0 ;  /* 0x0000000000007941 */ /* 0x000fea0003800200 */
.L_x_3923:
        /* <DEDUP_REMOVED lines=86> */
.L_x_3926:
        /* <DEDUP_REMOVED lines=22> */
.L_x_3929:
[----:B------:R-:W-:Y:S05]  /*ff10*/  BSYNC.RECONVERGENT B2 ;  /* 0x0000000000027941 */ /* 0x000fea0003800200 */
.L_x_3928:
        /* <DEDUP_REMOVED lines=29> */
.L_x_3927:
[----:B------:R-:W-:Y:S05]  /*100f0*/  BSYNC.RECONVERGENT B1 ;  /* 0x0000000000017941 */ /* 0x000fea0003800200 */
.L_x_3925:
        /* <DEDUP_REMOVED lines=70> */
.L_x_3931:
        /* <DEDUP_REMOVED lines=35> */
.L_x_3932:
[----:B------:R-:W-:Y:S05]  /*10790*/  BSYNC.RECONVERGENT B0 ;  /* 0x0000000000007941 */ /* 0x000fea0003800200 */
.L_x_3930:
        /* <DEDUP_REMOVED lines=16> */
[----:B------:R-:W-:Y:S01]  /*108a0*/  MOV R28, R0 ;  /* 0x00000000001c7202 */ /* 0x000fe20000000f00 */
[----:B------:R-:W-:-:S07]  /*108b0*/  IMAD.MOV.U32 R29, RZ, RZ, R5 ;  /* 0x000000ffff1d7224 */ /* 0x000fce00078e0005 */
.L_x_3934:
[----:B------:R-:W-:Y:S05]  /*108c0*/  BSYNC.RECONVERGENT B1 ;  /* 0x0000000000017941 */ /* 0x000fea0003800200 */
.L_x_3933:
        /* <DEDUP_REMOVED lines=47> */
[----:B------:R-:W-:Y:S02]  /*10bc0*/  DMUL R16, R40, R16 ;  /* 0x0000001028107228 */ /* 0x000fe40000000000 */
        /* <DEDUP_REMOVED lines=34> */
.L_x_3936:
[----:B------:R-:W-:Y:S05]  /*10df0*/  BSYNC.RECONVERGENT B0 ;  /* 0x0000000000007941 */ /* 0x000fea0003800200 */
.L_x_3935:
        /* <DEDUP_REMOVED lines=15> */
.L_x_3938:
[----:B------:R-:W-:Y:S05]  /*10ef0*/  BSYNC.RECONVERGENT B0 ;  /* 0x0000000000007941 */ /* 0x000fea0003800200 */
.L_x_3937:
        /* <DEDUP_REMOVED lines=86> */
.L_x_3940:
        /* <DEDUP_REMOVED lines=22> */
.L_x_3943:
[----:B------:R-:W-:Y:S05]  /*115c0*/  BSYNC.RECONVERGENT B2 ;  /* 0x0000000000027941 */ /* 0x000fea0003800200 */
.L_x_3942:
        /* <DEDUP_REMOVED lines=29> */
.L_x_3941:
[----:B------:R-:W-:Y:S05]  /*117a0*/  BSYNC.RECONVERGENT B1 ;  /* 0x0000000000017941 */ /* 0x000fea0003800200 */
.L_x_3939:
        /* <DEDUP_REMOVED lines=70> */
.L_x_3945:
        /* <DEDUP_REMOVED lines=35> */
.L_x_3946:
[----:B------:R-:W-:Y:S05]  /*11e40*/  BSYNC.RECONVERGENT B0 ;  /* 0x0000000000007941 */ /* 0x000fea0003800200 */
.L_x_3944:
        /* <DEDUP_REMOVED lines=18> */
.L_x_3948:
[----:B------:R-:W-:Y:S05]  /*11f70*/  BSYNC.RECONVERGENT B1 ;  /* 0x0000000000017941 */ /* 0x000fea0003800200 */
.L_x_3947:
        /* <DEDUP_REMOVED lines=82> */
.L_x_3950:
[----:B------:R-:W-:Y:S05]  /*124a0*/  BSYNC.RECONVERGENT B0 ;  /* 0x0000000000007941 */ /* 0x000fea0003800200 */
.L_x_3949:
        /* <DEDUP_REMOVED lines=15> */
.L_x_3952:
[----:B------:R-:W-:Y:S05]  /*125a0*/  BSYNC.RECONVERGENT B0 ;  /* 0x0000000000007941 */ /* 0x000fea0003800200 */
.L_x_3951:
        /* <DEDUP_REMOVED lines=69> */
[----:B------:R-:W-:-:S05]  /*12a00*/  DFMA R34, R32, -UR4, R28 ;  /* 0x8000000420227c2b */ /* 0x000fca000800001c */
        /* <DEDUP_REMOVED lines=16> */
.L_x_3954:
        /* <DEDUP_REMOVED lines=22> */
.L_x_3957:
[----:B------:R-:W-:Y:S05]  /*12c70*/  BSYNC.RECONVERGENT B2 ;  /* 0x0000000000027941 */ /* 0x000fea0003800200 */
.L_x_3956:
        /* <DEDUP_REMOVED lines=29> */
.L_x_3955:
[----:B------:R-:W-:Y:S05]  /*12e50*/  BSYNC.RECONVERGENT B1 ;  /* 0x0000000000017941 */ /* 0x000fea0003800200 */
.L_x_3953:
        /* <DEDUP_REMOVED lines=70> */
.L_x_3959:
        /* <DEDUP_REMOVED lines=35> */
.L_x_3960:
[----:B------:R-:W-:Y:S05]  /*134f0*/  BSYNC.RECONVERGENT B0 ;  /* 0x0000000000007941 */ /* 0x000fea0003800200 */
.L_x_3958:
        /* <DEDUP_REMOVED lines=18> */
.L_x_3962:
[----:B------:R-:W-:Y:S05]  /*13620*/  BSYNC.RECONVERGENT B1 ;  /* 0x0000000000017941 */ /* 0x000fea0003800200 */
.L_x_3961:
        /* <DEDUP_REMOVED lines=82> */
.L_x_3964:
[----:B------:R-:W-:Y:S05]  /*13b50*/  BSYNC.RECONVERGENT B0 ;  /* 0x0000000000007941 */ /* 0x000fea0003800200 */
.L_x_3963:
        /* <DEDUP_REMOVED lines=15> */
.L_x_3966:
[----:B------:R-:W-:Y:S05]  /*13c50*/  BSYNC.RECONVERGENT B0 ;  /* 0x0000000000007941 */ /* 0x000fea0003800200 */
.L_x_3965:
        /* <DEDUP_REMOVED lines=24> */
[----:B------:R-:W-:Y:S01]  /*13de0*/  IMAD.MOV.U32 R26, RZ, RZ, R28 ;  /* 0x000000ffff1a7224 */ /* 0x000fe200078e001c */
[----:B------:R-:W-:Y:S01]  /*13df0*/  MOV R33, 0x3ed0ee25 ;  /* 0x3ed0ee2500217802 */ /* 0x000fe20000000f00 */
[----:B------:R-:W-:Y:S01]  /*13e00*/  IMAD.MOV.U32 R4, RZ, RZ, RZ ;  /* 0x000000ffff047224 */ /* 0x000fe200078e00ff */
[----:B------:R-:W-:Y:S01]  /*13e10*/  LOP3.LUT R27, R2, 0x3ff00000, RZ, 0xfc, !PT ;  /* 0x3ff00000021b7812 */ /* 0x000fe200078efcff */
[----:B------:R-:W-:Y:S01]  /*13e20*/  IMAD.MOV.U32 R32, RZ, RZ, -0x748574fc ;  /* 0x8b7a8b04ff207424 */ /* 0x000fe200078e00ff */
[----:B------:R-:W-:Y:S01]  /*13e30*/  UMOV UR8, 0x3ae80f1e ;  /* 0x3ae80f1e00087882 */ /* 0x000fe20000000000 */
[----:B------:R-:W-:Y:S01]  /*13e40*/  UMOV UR9, 0x3eb1380b ;  /* 0x3eb1380b00097882 */ /* 0x000fe20000000000 */
[----:B------:R-:W-:Y:S01]  /*13e50*/  ISETP.GE.U32.AND P0, PT, R27, 0x3ff6a09f, PT ;  /* 0x3ff6a09f1b00780c */ /* 0x000fe20003f06070 */
[----:B------:R-:W-:Y:S01]  /*13e60*/  UMOV UR10, 0x80000000 ;  /* 0x80000000000a7882 */ /* 0x000fe20000000000 */
[----:B------:R-:W-:Y:S01]  /*13e70*/  LEA.HI R0, R29, R0, RZ, 0xc ;  /* 0x000000001d007211 */ /* 0x000fe200078f60ff */
[----:B------:R-:W-:-:S10]  /*13e80*/  UMOV UR11, 0x43300000 ;  /* 0x43300000000b7882 */ /* 0x000fd40000000000 */
        /* <DEDUP_REMOVED lines=17> */
[----:B------:R-:W-:Y:S01]  /*13fa0*/  IMAD.MOV.U32 R33, RZ, RZ, 0x43300000 ;  /* 0x43300000ff217424 */ /* 0x000fe200078e00ff */
[----:B------:R-:W-:-:S03]  /*13fb0*/  DADD R28, R28, R28 ;  /* 0x000000001c1c7229 */ /* 0x000fc6000000001c */
        /* <DEDUP_REMOVED lines=32> */
.L_x_3968:
        /* <DEDUP_REMOVED lines=22> */
.L_x_3971:
[----:B------:R-:W-:Y:S05]  /*14320*/  BSYNC.RECONVERGENT B2 ;  /* 0x0000000000027941 */ /* 0x000fea0003800200 */
.L_x_3970:
        /* <DEDUP_REMOVED lines=29> */
.L_x_3969:
[----:B------:R-:W-:Y:S05]  /*14500*/  BSYNC.RECONVERGENT B1 ;  /* 0x0000000000017941 */ /* 0x000fea0003800200 */
.L_x_3967:
        /* <DEDUP_REMOVED lines=70> */
.L_x_3973:
        /* <DEDUP_REMOVED lines=35> */
.L_x_3974:
[----:B------:R-:W-:Y:S05]  /*14ba0*/  BSYNC.RECONVERGENT B0 ;  /* 0x0000000000007941 */ /* 0x000fea0003800200 */
.L_x_3972:
        /* <DEDUP_REMOVED lines=18> */
.L_x_3976:
[----:B------:R-:W-:Y:S05]  /*14cd0*/  BSYNC.RECONVERGENT B1 ;  /* 0x0000000000017941 */ /* 0x000fea0003800200 */
.L_x_3975:
        /* <DEDUP_REMOVED lines=82> */
.L_x_3978:
[----:B------:R-:W-:Y:S05]  /*15200*/  BSYNC.RECONVERGENT B0 ;  /* 0x0000000000007941 */ /* 0x000fea0003800200 */
.L_x_3977:
        /* <DEDUP_REMOVED lines=15> */
.L_x_3980:
[----:B------:R-:W-:Y:S05]  /*15300*/  BSYNC.RECONVERGENT B0 ;  /* 0x0000000000007941 */ /* 0x000fea0003800200 */
.L_x_3979:
        /* <DEDUP_REMOVED lines=24> */
[----:B------:R-:W-:Y:S01]  /*15490*/  IMAD.MOV.U32 R26, RZ, RZ, R28 ;  /* 0x000000ffff1a7224 */ /* 0x000fe200078e001c */
[----:B------:R-:W-:Y:S01]  /*154a0*/  MOV R6, RZ ;  /* 0x000000ff00067202 */ /* 0x000fe20000000f00 */
[----:B------:R-:W-:Y:S01]  /*154b0*/  IMAD.MOV.U32 R32, RZ, RZ, -0x748574fc ;  /* 0x8b7a8b04ff207424 */ /* 0x000fe200078e00ff */
[----:B------:R-:W-:Y:S01]  /*154c0*/  LOP3.LUT R27, R2, 0x3ff00000, RZ, 0xfc, !PT ;  /* 0x3ff00000021b7812 */ /* 0x000fe200078efcff */
[----:B------:R-:W-:Y:S01]  /*154d0*/  IMAD.MOV.U32 R33, RZ, RZ, 0x3ed0ee25 ;  /* 0x3ed0ee25ff217424 */ /* 0x000fe200078e00ff */
[----:B------:R-:W-:Y:S01]  /*154e0*/  UMOV UR8, 0x3ae80f1e ;  /* 0x3ae80f1e00087882 */ /* 0x000fe20000000000 */
[----:B------:R-:W-:Y:S01]  /*154f0*/  UMOV UR9, 0x3eb1380b ;  /* 0x3eb1380b00097882 */ /* 0x000fe20000000000 */
[----:B------:R-:W-:Y:S01]  /*15500*/  ISETP.GE.U32.AND P0, PT, R27, 0x3ff6a09f, PT ;  /* 0x3ff6a09f1b00780c */ /* 0x000fe20003f06070 */
[----:B------:R-:W-:Y:S01]  /*15510*/  UMOV UR10, 0x80000000 ;  /* 0x80000000000a7882 */ /* 0x000fe20000000000 */
[----:B------:R-:W-:Y:S01]  /*15520*/  LEA.HI R0, R29, R0, RZ, 0xc ;  /* 0x000000001d007211 */ /* 0x000fe200078f60ff */
[----:B------:R-:W-:-:S10]  /*15530*/  UMOV UR11, 0x43300000 ;  /* 0x43300000000b7882 */ /* 0x000fd40000000000 */
        /* <DEDUP_REMOVED lines=51> */
.L_x_3982:
        /* <DEDUP_REMOVED lines=22> */
.L_x_3985:
[----:B------:R-:W-:Y:S05]  /*159d0*/  BSYNC.RECONVERGENT B2 ;  /* 0x0000000000027941 */ /* 0x000fea0003800200 */
.L_x_3984:
        /* <DEDUP_REMOVED lines=29> */
.L_x_3983:
[----:B------:R-:W-:Y:S05]  /*15bb0*/  BSYNC.RECONVERGENT B1 ;  /* 0x0000000000017941 */ /* 0x000fea0003800200 */
.L_x_3981:
        /* <DEDUP_REMOVED lines=70> */
.L_x_3987:
        /* <DEDUP_REMOVED lines=35> */
.L_x_3988:
[----:B------:R-:W-:Y:S05]  /*16250*/  BSYNC.RECONVERGENT B0 ;  /* 0x0000000000007941 */ /* 0x000fea0003800200 */
.L_x_3986:
        /* <DEDUP_REMOVED lines=18> */
.L_x_3990:
[----:B------:R-:W-:Y:S05]  /*16380*/  BSYNC.RECONVERGENT B1 ;  /* 0x0000000000017941 */ /* 0x000fea0003800200 */
.L_x_3989:
        /* <DEDUP_REMOVED lines=82> */
.L_x_3992:
[----:B------:R-:W-:Y:S05]  /*168b0*/  BSYNC.RECONVERGENT B0 ;  /* 0x0000000000007941 */ /* 0x000fea0003800200 */
.L_x_3991:
        /* <DEDUP_REMOVED lines=15> */
.L_x_3994:
[----:B------:R-:W-:Y:S05]  /*169b0*/  BSYNC.RECONVERGENT B0 ;  /* 0x0000000000007941 */ /* 0x000fea0003800200 */
.L_x_3993:
        /* <DEDUP_REMOVED lines=86> */
.L_x_3996:
        /* <DEDUP_REMOVED lines=22> */
.L_x_3999:
[----:B------:R-:W-:Y:S05]  /*17080*/  BSYNC.RECONVERGENT B2 ;  /* 0x0000000000027941 */ /* 0x000fea0003800200 */
.L_x_3998:
        /* <DEDUP_REMOVED lines=29> */
.L_x_3997:
[----:B------:R-:W-:Y:S05]  /*17260*/  BSYNC.RECONVERGENT B1 ;  /* 0x0000000000017941 */ /* 0x000fea0003800200 */
.L_x_3995:
        /* <DEDUP_REMOVED lines=70> */
.L_x_4001:
        /* <DEDUP_REMOVED lines=35> */
.L_x_4002:
[----:B------:R-:W-:Y:S05]  /*17900*/  BSYNC.RECONVERGENT B0 ;  /* 0x0000000000007941 */ /* 0x000fea0003800200 */
.L_x_4000:
[----:B------:R-:W0:Y:S01]  /*17910*/  MUFU.RCP64H R3, R25 ;  /* 0x0000001900037308 */ /* 0x000e220000001800 */
[----:B------:R-:W-:Y:S01]  /*17920*/  VIADD R2, R25, 0x300402 ;  /* 0x0030040219027836 */ /* 0x000fe20000000000 */
[----:B------:R-:W1:Y:S01]  /*17930*/  S2R R30, SR_CTAID.X ;  /* 0x00000000001e7919 */ /* 0x000e620000002500 */
[----:B------:R-:W-:Y:S01]  /*17940*/  BSSY.RECONVERGENT B1, `(.L_x_4003) ;  /* 0x0000011000017945 */ /* 0x000fe20003800200 */
[----:B------:R-:W2:Y:S02]  /*17950*/  S2R R31, SR_TID.X ;  /* 0x00000000001f7919 */ /* 0x000ea40000002100 */
[----:B------:R-:W-:Y:S01]  /*17960*/  FSETP.GEU.AND P0, PT, |R2|, 5.8789094863358348022e-39, PT ;  /* 0x004004020200780b */ /* 0x000fe20003f0e200 */
[----:B0-----:R-:W-:-:S08]  /*17970*/  DFMA R4, -R24, R2, 1 ;  /* 0x3ff000001804742b */ /* 0x001fd00000000102 */
[----:B------:R-:W-:-:S08]  /*17980*/  DFMA R4, R4, R4, R4 ;  /* 0x000000040404722b */ /* 0x000fd00000000004 */
[----:B------:R-:W-:Y:S01]  /*17990*/  DFMA R4, R2, R4, R2 ;  /* 0x000000040204722b */ /* 0x000fe20000000002 */
[----:B-1----:R-:W-:-:S07]  /*179a0*/  IMAD.SHL.U32 R30, R30, 0x400, RZ ;  /* 0x000004001e1e7824 */ /* 0x002fce00078e00ff */
[----:B------:R-:W-:-:S08]  /*179b0*/  DFMA R6, -R24, R4, 1 ;  /* 0x3ff000001806742b */ /* 0x000fd00000000104 */
[----:B------:R-:W-:Y:S01]  /*179c0*/  DFMA R4, R4, R6, R4 ;  /* 0x000000060404722b */ /* 0x000fe20000000004 */
[----:B--2---:R-:W-:Y:S10]  /*179d0*/  @P0 BRA `(.L_x_4004) ;  /* 0x00000000001c0947 */ /* 0x004ff40003800000 */
[----:B------:R-:W-:Y:S01]  /*179e0*/  LOP3.LUT R0, R25, 0x7fffffff, RZ, 0xc0, !PT ;  /* 0x7fffffff19007812 */ /* 0x000fe200078ec0ff */
[----:B------:R-:W-:Y:S01]  /*179f0*/  IMAD.MOV.U32 R3, RZ, RZ, R25 ;  /* 0x000000ffff037224 */ /* 0x000fe200078e0019 */
[----:B------:R-:W-:Y:S02]  /*17a00*/  MOV R2, R24 ;  /* 0x0000001800027202 */ /* 0x000fe40000000f00 */
[----:B------:R-:W-:Y:S01]  /*17a10*/  MOV R28, 0x17a40 ;  /* 0x00017a40001c7802 */ /* 0x000fe20000000f00 */
[----:B------:R-:W-:-:S07]  /*17a20*/  VIADD R0, R0, 0xfff00000 ;  /* 0xfff0000000007836 */ /* 0x000fce0000000000 */
[----:B------:R-:W-:Y:S05]  /*17a30*/  CALL.REL.NOINC `($__internal_8_$__cuda_sm20_dblrcp_rn_slowpath_v3) ;  /* 0x0000000000387944 */ /* 0x000fea0003c00000 */
[----:B------:R-:W-:-:S07]  /*17a40*/  IMAD.MOV.U32 R4, RZ, RZ, R0 ;  /* 0x000000ffff047224 */ /* 0x000fce00078e0000 */
.L_x_4004:
[----:B------:R-:W-:Y:S05]  /*17a50*/  BSYNC.RECONVERGENT B1 ;  /* 0x0000000000017941 */ /* 0x000fea0003800200 */
.L_x_4003:
[----:B------:R-:W0:Y:S01]  /*17a60*/  LDC.64 R6, c[0x0][0x388] ;  /* 0x0000e200ff067b82 */ /* 0x000e220000000a00 */
[----:B------:R-:W-:Y:S02]  /*17a70*/  DMUL R4, R10, R4 ;  /* 0x000000040a047228 */ /* 0x000fe40000000000 */
[----:B------:R-:W-:-:S08]  /*17a80*/  DFMA R2, -R26, R26, 1 ;  /* 0x3ff000001a02742b */ /* 0x000fd0000000011a */
[----:B------:R-:W-:-:S08]  /*17a90*/  DFMA R2, R4, R2, R26 ;  /* 0x000000020402722b */ /* 0x000fd0000000001a */
[----:B------:R-:W-:Y:S01]  /*17aa0*/  DMUL R10, R50, R2 ;  /* 0x00000002320a7228 */ /* 0x000fe20000000000 */
[----:B0-----:R-:W-:-:S04]  /*17ab0*/  IMAD.WIDE.U32 R4, R30, 0x8, R6 ;  /* 0x000000081e047825 */ /* 0x001fc800078e0006 */
[----:B------:R-:W-:-:S05]  /*17ac0*/  IMAD.WIDE.U32 R4, R31, 0x10, R4 ;  /* 0x000000101f047825 */ /* 0x000fca00078e0004 */
[----:B------:R-:W-:Y:S04]  /*17ad0*/  STG.E.128 desc[UR6][R4.64], R20 ;  /* 0x0000001404007986 */ /* 0x000fe8000c101d06 */
[----:B------:R-:W-:Y:S04]  /*17ae0*/  STG.E.128 desc[UR6][R4.64+0x800], R16 ;  /* 0x0008001004007986 */ /* 0x000fe8000c101d06 */
[----:B------:R-:W-:Y:S04]  /*17af0*/  STG.E.128 desc[UR6][R4.64+0x1000], R12 ;  /* 0x0010000c04007986 */ /* 0x000fe8000c101d06 */
[----:B------:R-:W-:Y:S01]  /*17b00*/  STG.E.128 desc[UR6][R4.64+0x1800], R8 ;  /* 0x0018000804007986 */ /* 0x000fe2000c101d06 */
[----:B------:R-:W-:Y:S05]  /*17b10*/  EXIT ;  /* 0x000000000000794d */ /* 0x000fea0003800000 */
        .weak           $__internal_8_$__cuda_sm20_dblrcp_rn_slowpath_v3
        .type           $__internal_8_$__cuda_sm20_dblrcp_rn_slowpath_v3,@function
        .size           $__internal_8_$__cuda_sm20_dblrcp_rn_slowpath_v3,($__internal_9_$__cuda_sm20_div_rn_f64_full - $__internal_8_$__cuda_sm20_dblrcp_rn_slowpath_v3)
$__internal_8_$__cuda_sm20_dblrcp_rn_slowpath_v3:
        /* <DEDUP_REMOVED lines=11> */
[----:B------:R-:W-:Y:S01]  /*17bd0*/  VIADD R5, R3, 0xc0200000 ;  /* 0xc020000003057836 */ /* 0x000fe20000000000 */
[----:B------:R-:W-:Y:S01]  /*17be0*/  MOV R6, R0 ;  /* 0x0000000000067202 */ /* 0x000fe20000000f00 */
        /* <DEDUP_REMOVED lines=12> */
.L_x_4008:
        /* <DEDUP_REMOVED lines=10> */
.L_x_4006:
[----:B------:R-:W-:Y:S01]  /*17d50*/  LOP3.LUT R5, R3, 0x80000, RZ, 0xfc, !PT ;  /* 0x0008000003057812 */ /* 0x000fe200078efcff */
[----:B------:R-:W-:-:S07]  /*17d60*/  IMAD.MOV.U32 R4, RZ, RZ, R2 ;  /* 0x000000ffff047224 */ /* 0x000fce00078e0002 */
.L_x_4007:
[----:B------:R-:W-:Y:S05]  /*17d70*/  BSYNC.RECONVERGENT B0 ;  /* 0x0000000000007941 */ /* 0x000fea0003800200 */
.L_x_4005:
[----:B------:R-:W-:Y:S01]  /*17d80*/  MOV R29, 0x0 ;  /* 0x00000000001d7802 */ /* 0x000fe20000000f00 */
[----:B------:R-:W-:-:S03]  /*17d90*/  IMAD.MOV.U32 R0, RZ, RZ, R4 ;  /* 0x000000ffff007224 */ /* 0x000fc600078e0004 */
[----:B------:R-:W-:Y:S05]  /*17da0*/  RET.REL.NODEC R28 `(_ZN2at6native29vectorized_elementwise_kernelILi2EZZZNS0_61_GLOBAL__N__b29612f4_23_ActivationMishKernel_cu_9e10b42f_310420mish_backward_kernelERNS_14TensorIteratorEENKUlvE_clEvENKUlvE_clEvEUlddE_St5arrayIPcLm3EEEEviT0_T1_) ;  /* 0xfffffe801c947950 */ /* 0x000fea0003c3ffff */
        .weak           $__internal_9_$__cuda_sm20_div_rn_f64_full
        .type           $__internal_9_$__cuda_sm20_div_rn_f64_full,@function
        .size           $__internal_9_$__cuda_sm20_div_rn_f64_full,(.L_x_7821 - $__internal_9_$__cuda_sm20_div_rn_f64_full)
$__internal_9_$__cuda_sm20_div_rn_f64_full:
[----:B------:R-:W-:Y:S01]  /*17db0*/  IMAD.MOV.U32 R7, RZ, RZ, R4 ;  /* 0x000000ffff077224 */ /* 0x000fe200078e0004 */
[C---:B------:R-:W-:Y:S01]  /*17dc0*/  FSETP.GEU.AND P0, PT, |R3|.reuse, 1.469367938527859385e-39, PT ;  /* 0x001000000300780b */ /* 0x040fe20003f0e200 */
[----:B------:R-:W-:Y:S01]  /*17dd0*/  IMAD.MOV.U32 R6, RZ, RZ, R5 ;  /* 0x000000ffff067224 */ /* 0x000fe200078e0005 */
[----:B------:R-:W-:Y:S01]  /*17de0*/  LOP3.LUT R4, R3, 0x800fffff, RZ, 0xc0, !PT ;  /* 0x800fffff03047812 */ /* 0x000fe200078ec0ff */
[----:B------:R-:W-:Y:S01]  /*17df0*/  BSSY.RECONVERGENT B0, `(.L_x_4009) ;  /* 0x000005b000007945 */ /* 0x000fe20003800200 */
[C---:B------:R-:W-:Y:S02]  /*17e00*/  FSETP.GEU.AND P2, PT, |R7|.reuse, 1.469367938527859385e-39, PT ;  /* 0x001000000700780b */ /* 0x040fe40003f4e200 */
[----:B------:R-:W-:Y:S01]  /*17e10*/  LOP3.LUT R5, R4, 0x3ff00000, RZ, 0xfc, !PT ;  /* 0x3ff0000004057812 */ /* 0x000fe200078efcff */
[----:B------:R-:W-:Y:S01]  /*17e20*/  IMAD.MOV.U32 R4, RZ, RZ, R2 ;  /* 0x000000ffff047224 */ /* 0x000fe200078e0002 */
[----:B------:R-:W-:Y:S02]  /*17e30*/  LOP3.LUT R55, R7, 0x7ff00000, RZ, 0xc0, !PT ;  /* 0x7ff0000007377812 */ /* 0x000fe400078ec0ff */
[----:B------:R-:W-:-:S02]  /*17e40*/  LOP3.LUT R54, R3, 0x7ff00000, RZ, 0xc0, !PT ;  /* 0x7ff0000003367812 */ /* 0x000fc400078ec0ff */
[----:B------:R-:W-:Y:S01]  /*17e50*/  MOV R56, 0x1ca00000 ;  /* 0x1ca0000000387802 */ /* 0x000fe20000000f00 */
[----:B------:R-:W-:Y:S01]  /*17e60*/  @!P0 DMUL R4, R2, 8.98846567431157953865e+307 ;  /* 0x7fe0000002048828 */ /* 0x000fe20000000000 */
[----:B------:R-:W-:-:S03]  /*17e70*/  ISETP.GE.U32.AND P1, PT, R55, R54, PT ;  /* 0x000000363700720c */ /* 0x000fc60003f26070 */
[----:B------:R-:W-:Y:S01]  /*17e80*/  @!P2 LOP3.LUT R28, R3, 0x7ff00000, RZ, 0xc0, !PT ;  /* 0x7ff00000031ca812 */ /* 0x000fe200078ec0ff */
[----:B------:R-:W-:Y:S01]  /*17e90*/  @!P2 IMAD.MOV.U32 R32, RZ, RZ, RZ ;  /* 0x000000ffff20a224 */ /* 0x000fe200078e00ff */
[----:B------:R-:W0:Y:S01]  /*17ea0*/  MUFU.RCP64H R29, R5 ;  /* 0x00000005001d7308 */ /* 0x000e220000001800 */
[----:B------:R-:W-:Y:S02]  /*17eb0*/  SEL R30, R56, 0x63400000, !P1 ;  /* 0x63400000381e7807 */ /* 0x000fe40004800000 */
[----:B------:R-:W-:Y:S02]  /*17ec0*/  @!P2 ISETP.GE.U32.AND P3, PT, R55, R28, PT ;  /* 0x0000001c3700a20c */ /* 0x000fe40003f66070 */
[----:B------:R-:W-:Y:S01]  /*17ed0*/  LOP3.LUT R31, R30, 0x800fffff, R7, 0xf8, !PT ;  /* 0x800fffff1e1f7812 */ /* 0x000fe200078ef807 */
[----:B------:R-:W-:Y:S01]  /*17ee0*/  IMAD.MOV.U32 R30, RZ, RZ, R6 ;  /* 0x000000ffff1e7224 */ /* 0x000fe200078e0006 */
[----:B------:R-:W-:-:S04]  /*17ef0*/  @!P2 SEL R28, R56, 0x63400000, !P3 ;  /* 0x63400000381ca807 */ /* 0x000fc80005800000 */
[----:B------:R-:W-:-:S04]  /*17f00*/  @!P2 LOP3.LUT R28, R28, 0x80000000, R7, 0xf8, !PT ;  /* 0x800000001c1ca812 */ /* 0x000fc800078ef807 */
[----:B------:R-:W-:Y:S01]  /*17f10*/  @!P2 LOP3.LUT R33, R28, 0x100000, RZ, 0xfc, !PT ;  /* 0x001000001c21a812 */ /* 0x000fe200078efcff */
[----:B------:R-:W-:-:S05]  /*17f20*/  IMAD.MOV.U32 R28, RZ, RZ, 0x1 ;  /* 0x00000001ff1c7424 */ /* 0x000fca00078e00ff */
[----:B------:R-:W-:Y:S02]  /*17f30*/  @!P2 DFMA R30, R30, 2, -R32 ;  /* 0x400000001e1ea82b */ /* 0x000fe40000000820 */
[----:B0-----:R-:W-:-:S08]  /*17f40*/  DFMA R32, R28, -R4, 1 ;  /* 0x3ff000001c20742b */ /* 0x001fd00000000804 */
[----:B------:R-:W-:-:S08]  /*17f50*/  DFMA R32, R32, R32, R32 ;  /* 0x000000202020722b */ /* 0x000fd00000000020 */
[----:B------:R-:W-:-:S08]  /*17f60*/  DFMA R28, R28, R32, R28 ;  /* 0x000000201c1c722b */ /* 0x000fd0000000001c */
[----:B------:R-:W-:-:S08]  /*17f70*/  DFMA R32, R28, -R4, 1 ;  /* 0x3ff000001c20742b */ /* 0x000fd00000000804 */
[----:B------:R-:W-:-:S08]  /*17f80*/  DFMA R28, R28, R32, R28 ;  /* 0x000000201c1c722b */ /* 0x000fd0000000001c */
[----:B------:R-:W-:-:S08]  /*17f90*/  DMUL R32, R28, R30 ;  /* 0x0000001e1c207228 */ /* 0x000fd00000000000 */
[----:B------:R-:W-:-:S08]  /*17fa0*/  DFMA R52, R32, -R4, R30 ;  /* 0x800000042034722b */ /* 0x000fd0000000001e */
[----:B------:R-:W-:Y:S01]  /*17fb0*/  DFMA R32, R28, R52, R32 ;  /* 0x000000341c20722b */ /* 0x000fe20000000020 */
[----:B------:R-:W-:Y:S01]  /*17fc0*/  MOV R52, R55 ;  /* 0x0000003700347202 */ /* 0x000fe20000000f00 */
[----:B------:R-:W-:Y:S01]  /*17fd0*/  IMAD.MOV.U32 R53, RZ, RZ, R54 ;  /* 0x000000ffff357224 */ /* 0x000fe200078e0036 */
[----:B------:R-:W-:Y:S02]  /*17fe0*/  @!P2 LOP3.LUT R52, R31, 0x7ff00000, RZ, 0xc0, !PT ;  /* 0x7ff000001f34a812 */ /* 0x000fe400078ec0ff */
[----:B------:R-:W-:-:S03]  /*17ff0*/  @!P0 LOP3.LUT R53, R5, 0x7ff00000, RZ, 0xc0, !PT ;  /* 0x7ff0000005358812 */ /* 0x000fc600078ec0ff */
[----:B------:R-:W-:-:S05]  /*18000*/  VIADD R28, R52, 0xffffffff ;  /* 0xffffffff341c7836 */ /* 0x000fca0000000000 */
[----:B------:R-:W-:Y:S01]  /*18010*/  ISETP.GT.U32.AND P0, PT, R28, 0x7feffffe, PT ;  /* 0x7feffffe1c00780c */ /* 0x000fe20003f04070 */
[----:B------:R-:W-:-:S05]  /*18020*/  VIADD R28, R53, 0xffffffff ;  /* 0xffffffff351c7836 */ /* 0x000fca0000000000 */
[----:B------:R-:W-:-:S13]  /*18030*/  ISETP.GT.U32.OR P0, PT, R28, 0x7feffffe, P0 ;  /* 0x7feffffe1c00780c */ /* 0x000fda0000704470 */
[----:B------:R-:W-:Y:S05]  /*18040*/  @P0 BRA `(.L_x_4010) ;  /* 0x0000000000740947 */ /* 0x000fea0003800000 */
[----:B------:R-:W-:-:S04]  /*18050*/  LOP3.LUT R6, R3, 0x7ff00000, RZ, 0xc0, !PT ;  /* 0x7ff0000003067812 */ /* 0x000fc800078ec0ff */
[CC--:B------:R-:W-:Y:S02]  /*18060*/  ISETP.GE.U32.AND P0, PT, R55.reuse, R6.reuse, PT ;  /* 0x000000063700720c */ /* 0x0c0fe40003f06070 */
[----:B------:R-:W-:Y:S02]  /*18070*/  VIADDMNMX R6, R55, -R6, 0xb9600000, !PT ;  /* 0xb960000037067446 */ /* 0x000fe40007800906 */
[----:B------:R-:W-:Y:S02]  /*18080*/  SEL R52, R56, 0x63400000, !P0 ;  /* 0x6340000038347807 */ /* 0x000fe40004000000 */
[----:B------:R-:W-:-:S04]  /*18090*/  VIMNMX R6, PT, PT, R6, 0x46a00000, PT ;  /* 0x46a0000006067848 */ /* 0x000fc80003fe0100 */
[----:B------:R-:W-:Y:S01]  /*180a0*/  IADD3 R52, PT, PT, -R52, R6, RZ ;  /* 0x0000000634347210 */ /* 0x000fe20007ffe1ff */
[----:B------:R-:W-:-:S04]  /*180b0*/  IMAD.MOV.U32 R6, RZ, RZ, RZ ;  /* 0x000000ffff067224 */ /* 0x000fc800078e00ff */
        /* <DEDUP_REMOVED lines=10> */
[C---:B------:R-:W-:Y:S01]  /*18160*/  IADD3 R5, PT, PT, -R52.reuse, RZ, RZ ;  /* 0x000000ff34057210 */ /* 0x040fe20007ffe1ff */
[----:B------:R-:W-:Y:S01]  /*18170*/  IMAD.MOV.U32 R4, RZ, RZ, RZ ;  /* 0x000000ffff047224 */ /* 0x000fe200078e00ff */
[----:B------:R-:W-:Y:S01]  /*18180*/  DMUL.RP R2, R32, R2 ;  /* 0x0000000220027228 */ /* 0x000fe20000008000 */
[----:B------:R-:W-:-:S04]  /*18190*/  IADD3 R52, PT, PT, -R52, -0x43300000, RZ ;  /* 0xbcd0000034347810 */ /* 0x000fc80007ffe1ff */
[----:B------:R-:W-:-:S05]  /*181a0*/  DFMA R4, R28, -R4, R32 ;  /* 0x800000041c04722b */ /* 0x000fca0000000020 */
[----:B------:R-:W-:-:S05]  /*181b0*/  LOP3.LUT R6, R3, R6, RZ, 0x3c, !PT ;  /* 0x0000000603067212 */ /* 0x000fca00078e3cff */
[----:B------:R-:W-:-:S04]  /*181c0*/  FSETP.NEU.AND P0, PT, |R5|, R52, PT ;  /* 0x000000340500720b */ /* 0x000fc80003f0d200 */
[----:B------:R-:W-:Y:S02]  /*181d0*/  FSEL R2, R2, R28, !P0 ;  /* 0x0000001c02027208 */ /* 0x000fe40004000000 */
[----:B------:R-:W-:-:S05]  /*181e0*/  FSEL R28, R6, R29, !P0 ;  /* 0x0000001d061c7208 */ /* 0x000fca0004000000 */
[----:B------:R-:W-:Y:S02]  /*181f0*/  IMAD.MOV.U32 R29, RZ, RZ, R28 ;  /* 0x000000ffff1d7224 */ /* 0x000fe400078e001c */
[----:B------:R-:W-:Y:S01]  /*18200*/  IMAD.MOV.U32 R28, RZ, RZ, R2 ;  /* 0x000000ffff1c7224 */ /* 0x000fe200078e0002 */
[----:B------:R-:W-:Y:S06]  /*18210*/  BRA `(.L_x_4011) ;  /* 0x0000000000607947 */ /* 0x000fec0003800000 */
.L_x_4010:
        /* <DEDUP_REMOVED lines=11> */
[----:B------:R-:W-:Y:S01]  /*182d0*/  @P0 LOP3.LUT R3, R2, 0x7ff00000, RZ, 0xfc, !PT ;  /* 0x7ff0000002030812 */ /* 0x000fe200078efcff */
[----:B------:R-:W-:Y:S01]  /*182e0*/  @!P0 IMAD.MOV.U32 R28, RZ, RZ, RZ ;  /* 0x000000ffff1c8224 */ /* 0x000fe200078e00ff */
[----:B------:R-:W-:Y:S01]  /*182f0*/  @!P0 MOV R29, R2 ;  /* 0x00000002001d8202 */ /* 0x000fe20000000f00 */
[----:B------:R-:W-:Y:S02]  /*18300*/  @P0 IMAD.MOV.U32 R28, RZ, RZ, RZ ;  /* 0x000000ffff1c0224 */ /* 0x000fe400078e00ff */
[----:B------:R-:W-:Y:S01]  /*18310*/  @P0 IMAD.MOV.U32 R29, RZ, RZ, R3 ;  /* 0x000000ffff1d0224 */ /* 0x000fe200078e0003 */
[----:B------:R-:W-:Y:S06]  /*18320*/  BRA `(.L_x_4011) ;  /* 0x00000000001c7947 */ /* 0x000fec0003800000 */
.L_x_4013:
[----:B------:R-:W-:-:S04]  /*18330*/  LOP3.LUT R28, R3, 0x80000, RZ, 0xfc, !PT ;  /* 0x00080000031c7812 */ /* 0x000fc800078efcff */
[----:B------:R-:W-:Y:S01]  /*18340*/  MOV R29, R28 ;  /* 0x0000001c001d7202 */ /* 0x000fe20000000f00 */
[----:B------:R-:W-:Y:S01]  /*18350*/  IMAD.MOV.U32 R28, RZ, RZ, R2 ;  /* 0x000000ffff1c7224 */ /* 0x000fe200078e0002 */
[----:B------:R-:W-:Y:S06]  /*18360*/  BRA `(.L_x_4011) ;  /* 0x00000000000c7947 */ /* 0x000fec0003800000 */
.L_x_4012:
[----:B------:R-:W-:-:S05]  /*18370*/  LOP3.LUT R28, R7, 0x80000, RZ, 0xfc, !PT ;  /* 0x00080000071c7812 */ /* 0x000fca00078efcff */
[----:B------:R-:W-:Y:S01]  /*18380*/  IMAD.MOV.U32 R29, RZ, RZ, R28 ;  /* 0x000000ffff1d7224 */ /* 0x000fe200078e001c */
[----:B------:R-:W-:-:S07]  /*18390*/  MOV R28, R6 ;  /* 0x00000006001c7202 */ /* 0x000fce0000000f00 */
.L_x_4011:
[----:B------:R-:W-:Y:S05]  /*183a0*/  BSYNC.RECONVERGENT B0 ;  /* 0x0000000000007941 */ /* 0x000fea0003800200 */
.L_x_4009:
[----:B------:R-:W-:Y:S01]  /*183b0*/  MOV R4, R0 ;  /* 0x0000000000047202 */ /* 0x000fe20000000f00 */
[----:B------:R-:W-:Y:S02]  /*183c0*/  IMAD.MOV.U32 R5, RZ, RZ, 0x0 ;  /* 0x00000000ff057424 */ /* 0x000fe400078e00ff */
[----:B------:R-:W-:Y:S02]  /*183d0*/  IMAD.MOV.U32 R2, RZ, RZ, R28 ;  /* 0x000000ffff027224 */ /* 0x000fe400078e001c */
[----:B------:R-:W-:Y:S01]  /*183e0*/  IMAD.MOV.U32 R3, RZ, RZ, R29 ;  /* 0x000000ffff037224 */ /* 0x000fe200078e001d */
[----:B------:R-:W-:Y:S06]  /*183f0*/  RET.REL.NODEC R4 `(_ZN2at6native29vectorized_elementwise_kernelILi2EZZZNS0_61_GLOBAL__N__b29612f4_23_ActivationMishKernel_cu_9e10b42f_310420mish_backward_kernelERNS_14TensorIteratorEENKUlvE_clEvENKUlvE_clEvEUlddE_St5arrayIPcLm3EEEEviT0_T1_) ;  /* 0xfffffe7c04007950 */ /* 0x000fec0003c3ffff */
.L_x_4014:
        /* <DEDUP_REMOVED lines=16> */
.L_x_7821:


//--------------------- .text._ZN2at6native29vectorized_elementwise_kernelILi4EZZZNS0_61_GLOBAL__N__b29612f4_23_ActivationMishKernel_cu_9e10b42f_310420mish_backward_kernelERNS_14TensorIteratorEENKUlvE_clEvENKUlvE_clEvEUlddE_St5arrayIPcLm3EEEEviT0_T1_ --------------------------
	.section	.text._ZN2at6native29vectorized_elementwise_kernelILi4EZZZNS0_61_GLOBAL__N__b29612f4_23_ActivationMishKernel_cu_9e10b42f_310420mish_backward_kernelERNS_14TensorIteratorEENKUlvE_clEvENKUlvE_clEvEUlddE_St5arrayIPcLm3EEEEviT0_T1_,"ax",@progbits
	.align	128
        .global         _ZN2at6native29vectorized_elementwise_kernelILi4EZZZNS0_61_GLOBAL__N__b29612f4_23_ActivationMishKernel_cu_9e10b42f_310420mish_backward_kernelERNS_14TensorIteratorEENKUlvE_clEvENKUlvE_clEvEUlddE_St5arrayIPcLm3EEEEviT0_T1_
        .type           _ZN2at6native29vectorized_elementwise_kernelILi4EZZZNS0_61_GLOBAL__N__b29612f4_23_ActivationMishKernel_cu_9e10b42f_310420mish_backward_kernelERNS_14TensorIteratorEENKUlvE_clEvENKUlvE_clEvEUlddE_St5arrayIPcLm3EEEEviT0_T1_,@function
        .size           _ZN2at6native29vectorized_elementwise_kernelILi4EZZZNS0_61_GLOBAL__N__b29612f4_23_ActivationMishKernel_cu_9e10b42f_310420mish_backward_kernelERNS_14TensorIteratorEENKUlvE_clEvENKUlvE_clEvEUlddE_St5arrayIPcLm3EEEEviT0_T1_,(.L_x_7823 - _ZN2at6native29vectorized_elementwise_kernelILi4EZZZNS0_61_GLOBAL__N__b29612f4_23_ActivationMishKernel_cu_9e10b42f_310420mish_backward_kernelERNS_14TensorIteratorEENKUlvE_clEvENKUlvE_clEvEUlddE_St5arrayIPcLm3EEEEviT0_T1_)
        .other          _ZN2at6native29vectorized_elementwise_kernelILi4EZZZNS0_61_GLOBAL__N__b29612f4_23_ActivationMishKernel_cu_9e10b42f_310420mish_backward_kernelERNS_14TensorIteratorEENKUlvE_clEvENKUlvE_clEvEUlddE_St5arrayIPcLm3EEEEviT0_T1_,@"STO_CUDA_ENTRY STV_DEFAULT"
_ZN2at6native29vectorized_elementwise_kernelILi4EZZZNS0_61_GLOBAL__N__b29612f4_23_ActivationMishKernel_cu_9e10b42f_310420mish_backward_kernelERNS_14TensorIteratorEENKUlvE_clEvENKUlvE_clEvEUlddE_St5arrayIPcLm3EEEEviT0_T1_:
.text._ZN2at6native29vectorized_elementwise_kernelILi4EZZZNS0_61_GLOBAL__N__b29612f4_23_ActivationMishKernel_cu_9e10b42f_310420mish_backward_kernelERNS_14TensorIteratorEENKUlvE_clEvENKUlvE_clEvEUlddE_St5arrayIPcLm3EEEEviT0_T1_:
        /* <DEDUP_REMOVED lines=160> */
.L_x_4019:
[----:B------:R-:W-:Y:S05]  /*0a00*/  BSYNC.RECONVERGENT B0 ;  /* 0x0000000000007941 */ /* 0x000fea0003800200 */
.L_x_4018:
        /* <DEDUP_REMOVED lines=40> */
.L_x_4021:
[----:B------:R-:W-:Y:S05]  /*0c90*/  BSYNC.RECONVERGENT B0 ;  /* 0x0000000000007941 */ /* 0x000fea0003800200 */
.L_x_4020:
        /* <DEDUP_REMOVED lines=27> */
[----:B-----5:R-:W-:Y:S05]  /*0e50*/  CALL.REL.NOINC `($__internal_11_$__cuda_sm20_div_rn_f64_full) ;  /* 0x0000016c00bc7944 */ /* 0x020fea0003c00000 */
.L_x_4025:
[----:B------:R-:W-:Y:S05]  /*0e60*/  BSYNC.RECONVERGENT B3 ;  /* 0x0000000000037941 */ /* 0x000fea0003800200 */
.L_x_4024:
        /* <DEDUP_REMOVED lines=30> */
.L_x_4023:
        /* <DEDUP_REMOVED lines=75> */
.L_x_4027:
[----:B------:R-:W-:Y:S01]  /*1500*/  MOV R2, 0x0 ;  /* 0x0000000000027802 */ /* 0x000fe20000000f00 */
[----:B------:R-:W-:Y:S01]  /*1510*/  IMAD.MOV.U32 R3, RZ, RZ, 0x7ff00000 ;  /* 0x7ff00000ff037424 */ /* 0x000fe200078e00ff */
[----:B------:R-:W-:-:S05]  /*1520*/  LOP3.LUT P0, RZ, R7, 0x7fffffff, RZ, 0xc0, !PT ;  /* 0x7fffffff07ff7812 */ /* 0x000fca000780c0ff */
[----:B------:R-:W-:-:S10]  /*1530*/  DFMA R2, R6, R2, +INF ;  /* 0x7ff000000602742b */ /* 0x000fd40000000002 */
[----:B------:R-:W-:Y:S02]  /*1540*/  FSEL R6, R2, RZ, P0 ;  /* 0x000000ff02067208 */ /* 0x000fe40000000000 */
[----:B------:R-:W-:-:S07]  /*1550*/  FSEL R7, R3, -QNAN , P0 ;  /* 0xfff0000003077808 */ /* 0x000fce0000000000 */
.L_x_4026:
[----:B------:R-:W-:Y:S05]  /*1560*/  BSYNC.RECONVERGENT B2 ;  /* 0x0000000000027941 */ /* 0x000fea0003800200 */
.L_x_4022:
        /* <DEDUP_REMOVED lines=70> */
.L_x_4029:
        /* <DEDUP_REMOVED lines=35> */
.L_x_4030:
[----:B------:R-:W-:Y:S05]  /*1c00*/  BSYNC.RECONVERGENT B0 ;  /* 0x0000000000007941 */ /* 0x000fea0003800200 */
.L_x_4028:
        /* <DEDUP_REMOVED lines=15> */
[----:B-----5:R-:W-:Y:S05]  /*1d00*/  CALL.REL.NOINC `($__internal_10_$__cuda_sm20_dblrcp_rn_slowpath_v3) ;  /* 0x0000015c006c7944 */ /* 0x020fea0003c00000 */
[----:B------:R-:W-:-:S07]  /*1d10*/  IMAD.MOV.U32 R4, RZ, RZ, R0 ;  /* 0x000000ffff047224 */ /* 0x000fce00078e0000 */
.L_x_4032:
[----:B------:R-:W-:Y:S05]  /*1d20*/  BSYNC.RECONVERGENT B2 ;  /* 0x0000000000027941 */ /* 0x000fea0003800200 */
.L_x_4031:
[----:B------:R-:W-:Y:S02]  /*1d30*/  DMUL R4, R4, R24 ;  /* 0x0000001804047228 */ /* 0x000fe40000000000 */
[----:B------:R-:W-:-:S08]  /*1d40*/  DFMA R2, -R30, R30, 1 ;  /* 0x3ff000001e02742b */ /* 0x000fd0000000011e */
[----:B------:R-:W-:-:S08]  /*1d50*/  DFMA R2, R4, R2, R30 ;  /* 0x000000020402722b */ /* 0x000fd0000000001e */
[----:B------:R-:W-:-:S11]  /*1d60*/  DMUL R36, R2, R36 ;  /* 0x0000002402247228 */ /* 0x000fd60000000000 */
.L_x_4017:
[----:B------:R-:W-:Y:S05]  /*1d70*/  BSYNC.RECONVERGENT B1 ;  /* 0x0000000000017941 */ /* 0x000fea0003800200 */
.L_x_4016:
        /* <DEDUP_REMOVED lines=71> */
.L_x_4036:
[----:B------:R-:W-:Y:S05]  /*21f0*/  BSYNC.RECONVERGENT B0 ;  /* 0x0000000000007941 */ /* 0x000fea0003800200 */
.L_x_4035:
        /* <DEDUP_REMOVED lines=36> */
.L_x_4038:
[----:B------:R-:W-:Y:S05]  /*2440*/  BSYNC.RECONVERGENT B0 ;  /* 0x0000000000007941 */ /* 0x000fea0003800200 */
.L_x_4037:
        /* <DEDUP_REMOVED lines=86> */
.L_x_4040:
        /* <DEDUP_REMOVED lines=21> */
[----:B-----5:R-:W-:Y:S05]  /*2b00*/  CALL.REL.NOINC `($__internal_11_$__cuda_sm20_div_rn_f64_full) ;  /* 0x0000015000907944 */ /* 0x020fea0003c00000 */
.L_x_4043:
[----:B------:R-:W-:Y:S05]  /*2b10*/  BSYNC.RECONVERGENT B3 ;  /* 0x0000000000037941 */ /* 0x000fea0003800200 */
.L_x_4042:
        /* <DEDUP_REMOVED lines=29> */
.L_x_4041:
[----:B------:R-:W-:Y:S05]  /*2cf0*/  BSYNC.RECONVERGENT B2 ;  /* 0x0000000000027941 */ /* 0x000fea0003800200 */
.L_x_4039:
        /* <DEDUP_REMOVED lines=70> */
.L_x_4045:
        /* <DEDUP_REMOVED lines=35> */
.L_x_4046:
[----:B------:R-:W-:Y:S05]  /*3390*/  BSYNC.RECONVERGENT B0 ;  /* 0x0000000000007941 */ /* 0x000fea0003800200 */
.L_x_4044:
        /* <DEDUP_REMOVED lines=17> */
.L_x_4048:
[----:B------:R-:W-:Y:S05]  /*34b0*/  BSYNC.RECONVERGENT B2 ;  /* 0x0000000000027941 */ /* 0x000fea0003800200 */
.L_x_4047:
[----:B------:R-:W-:Y:S02]  /*34c0*/  DMUL R4, R4, R10 ;  /* 0x0000000a04047228 */ /* 0x000fe40000000000 */
[----:B------:R-:W-:-:S08]  /*34d0*/  DFMA R2, -R26, R26, 1 ;  /* 0x3ff000001a02742b */ /* 0x000fd0000000011a */
[----:B------:R-:W-:-:S08]  /*34e0*/  DFMA R26, R4, R2, R26 ;  /* 0x00000002041a722b */ /* 0x000fd0000000001a */
[----:B-----5:R-:W-:-:S11]  /*34f0*/  DMUL R26, R26, R8 ;  /* 0x000000081a1a7228 */ /* 0x020fd60000000000 */
.L_x_4034:
[----:B------:R-:W-:Y:S05]  /*3500*/  BSYNC.RECONVERGENT B1 ;  /* 0x0000000000017941 */ /* 0x000fea0003800200 */
.L_x_4033:
        /* <DEDUP_REMOVED lines=71> */
.L_x_4052:
[----:B------:R-:W-:Y:S05]  /*3980*/  BSYNC.RECONVERGENT B0 ;  /* 0x0000000000007941 */ /* 0x000fea0003800200 */
.L_x_4051:
        /* <DEDUP_REMOVED lines=36> */
.L_x_4054:
[----:B------:R-:W-:Y:S05]  /*3bd0*/  BSYNC.RECONVERGENT B0 ;  /* 0x0000000000007941 */ /* 0x000fea0003800200 */
.L_x_4053:
        /* <DEDUP_REMOVED lines=86> */
.L_x_4056:
        /* <DEDUP_REMOVED lines=22> */
.L_x_4059:
[----:B------:R-:W-:Y:S05]  /*42a0*/  BSYNC.RECONVERGENT B3 ;  /* 0x0000000000037941 */ /* 0x000fea0003800200 */
.L_x_4058:
        /* <DEDUP_REMOVED lines=29> */
.L_x_4057:
[----:B------:R-:W-:Y:S05]  /*4480*/  BSYNC.RECONVERGENT B2 ;  /* 0x0000000000027941 */ /* 0x000fea0003800200 */
.L_x_4055:
        /* <DEDUP_REMOVED lines=70> */
.L_x_4061:
        /* <DEDUP_REMOVED lines=35> */
.L_x_4062:
[----:B------:R-:W-:Y:S05]  /*4b20*/  BSYNC.RECONVERGENT B0 ;  /* 0x0000000000007941 */ /* 0x000fea0003800200 */
.L_x_4060:
        /* <DEDUP_REMOVED lines=17> */
.L_x_4064:
[----:B------:R-:W-:Y:S05]  /*4c40*/  BSYNC.RECONVERGENT B2 ;  /* 0x0000000000027941 */ /* 0x000fea0003800200 */
.L_x_4063:
[----:B------:R-:W-:Y:S02]  /*4c50*/  DMUL R4, R4, R12 ;  /* 0x0000000c04047228 */ /* 0x000fe40000000000 */
[----:B------:R-:W-:-:S08]  /*4c60*/  DFMA R2, -R24, R24, 1 ;  /* 0x3ff000001802742b */ /* 0x000fd00000000118 */
[----:B------:R-:W-:-:S08]  /*4c70*/  DFMA R2, R4, R2, R24 ;  /* 0x000000020402722b */ /* 0x000fd00000000018 */
[----:B------:R-:W-:-:S11]  /*4c80*/  DMUL R44, R2, R44 ;  /* 0x0000002c022c7228 */ /* 0x000fd60000000000 */
.L_x_4050:
[----:B------:R-:W-:Y:S05]  /*4c90*/  BSYNC.RECONVERGENT B1 ;  /* 0x0000000000017941 */ /* 0x000fea0003800200 */
.L_x_4049:
        /* <DEDUP_REMOVED lines=86> */
.L_x_4068:
[----:B------:R-:W-:Y:S05]  /*5200*/  BSYNC.RECONVERGENT B0 ;  /* 0x0000000000007941 */ /* 0x000fea0003800200 */
.L_x_4067:
        /* <DEDUP_REMOVED lines=14> */
.L_x_4070:
[----:B------:R-:W-:Y:S05]  /*52f0*/  BSYNC.RECONVERGENT B0 ;  /* 0x0000000000007941 */ /* 0x000fea0003800200 */
.L_x_4069:
        /* <DEDUP_REMOVED lines=86> */
.L_x_4072:
        /* <DEDUP_REMOVED lines=21> */
[----:B------:R-:W-:Y:S05]  /*59b0*/  CALL.REL.NOINC `($__internal_11_$__cuda_sm20_div_rn_f64_full) ;  /* 0x0000012000e47944 */ /* 0x000fea0003c00000 */
.L_x_4075:
[----:B------:R-:W-:Y:S05]  /*59c0*/  BSYNC.RECONVERGENT B3 ;  /* 0x0000000000037941 */ /* 0x000fea0003800200 */
.L_x_4074:
        /* <DEDUP_REMOVED lines=29> */
.L_x_4073:
[----:B------:R-:W-:Y:S05]  /*5ba0*/  BSYNC.RECONVERGENT B2 ;  /* 0x0000000000027941 */ /* 0x000fea0003800200 */
.L_x_4071:
        /* <DEDUP_REMOVED lines=70> */
.L_x_4077:
        /* <DEDUP_REMOVED lines=35> */
.L_x_4078:
[----:B------:R-:W-:Y:S05]  /*6240*/  BSYNC.RECONVERGENT B0 ;  /* 0x0000000000007941 */ /* 0x000fea0003800200 */
.L_x_4076:
        /* <DEDUP_REMOVED lines=15> */
[----:B------:R-:W-:Y:S05]  /*6340*/  CALL.REL.NOINC `($__internal_10_$__cuda_sm20_dblrcp_rn_slowpath_v3) ;  /* 0x0000011400dc7944 */ /* 0x000fea0003c00000 */
[----:B------:R-:W-:-:S07]  /*6350*/  IMAD.MOV.U32 R4, RZ, RZ, R0 ;  /* 0x000000ffff047224 */ /* 0x000fce00078e0000 */
.L_x_4080:
[----:B------:R-:W-:Y:S05]  /*6360*/  BSYNC.RECONVERGENT B2 ;  /* 0x0000000000027941 */ /* 0x000fea0003800200 */
.L_x_4079:
[----:B------:R-:W-:Y:S02]  /*6370*/  DMUL R4, R4, R14 ;  /* 0x0000000e04047228 */ /* 0x000fe40000000000 */
[----:B------:R-:W-:-:S08]  /*6380*/  DFMA R2, -R12, R12, 1 ;  /* 0x3ff000000c02742b */ /* 0x000fd0000000010c */
[----:B------:R-:W-:-:S08]  /*6390*/  DFMA R2, R4, R2, R12 ;  /* 0x000000020402722b */ /* 0x000fd0000000000c */
[----:B------:R-:W-:-:S11]  /*63a0*/  DMUL R46, R2, R46 ;  /* 0x0000002e022e7228 */ /* 0x000fd60000000000 */
.L_x_4066:
[----:B------:R-:W-:Y:S05]  /*63b0*/  BSYNC.RECONVERGENT B1 ;  /* 0x0000000000017941 */ /* 0x000fea0003800200 */
.L_x_4065:
        /* <DEDUP_REMOVED lines=84> */
.L_x_4084:
[----:B------:R-:W-:Y:S05]  /*6900*/  BSYNC.RECONVERGENT B0 ;  /* 0x0000000000007941 */ /* 0x000fea0003800200 */
.L_x_4083:
        /* <DEDUP_REMOVED lines=14> */
.L_x_4086:
[----:B------:R-:W-:Y:S05]  /*69f0*/  BSYNC.RECONVERGENT B0 ;  /* 0x0000000000007941 */ /* 0x000fea0003800200 */
.L_x_4085:
        /* <DEDUP_REMOVED lines=86> */
.L_x_4088:
        /* <DEDUP_REMOVED lines=22> */
.L_x_4091:
[----:B------:R-:W-:Y:S05]  /*70c0*/  BSYNC.RECONVERGENT B3 ;  /* 0x0000000000037941 */ /* 0x000fea0003800200 */
.L_x_4090:
        /* <DEDUP_REMOVED lines=29> */
.L_x_4089:
[----:B------:R-:W-:Y:S05]  /*72a0*/  BSYNC.RECONVERGENT B2 ;  /* 0x0000000000027941 */ /* 0x000fea0003800200 */
.L_x_4087:
        /* <DEDUP_REMOVED lines=70> */
.L_x_4093:
        /* <DEDUP_REMOVED lines=35> */
.L_x_4094:
[----:B------:R-:W-:Y:S05]  /*7940*/  BSYNC.RECONVERGENT B0 ;  /* 0x0000000000007941 */ /* 0x000fea0003800200 */
.L_x_4092:
        /* <DEDUP_REMOVED lines=15> */
[----:B------:R-:W-:Y:S05]  /*7a40*/  CALL.REL.NOINC `($__internal_10_$__cuda_sm20_dblrcp_rn_slowpath_v3) ;  /* 0x00000100001c7944 */ /* 0x000fea0003c00000 */
[----:B------:R-:W-:-:S07]  /*7a50*/  MOV R4, R0 ;  /* 0x0000000000047202 */ /* 0x000fce0000000f00 */
.L_x_4096:
[----:B------:R-:W-:Y:S05]  /*7a60*/  BSYNC.RECONVERGENT B2 ;  /* 0x0000000000027941 */ /* 0x000fea0003800200 */
.L_x_4095:
[----:B------:R-:W-:Y:S02]  /*7a70*/  DMUL R4, R4, R16 ;  /* 0x0000001004047228 */ /* 0x000fe40000000000 */
[----:B------:R-:W-:-:S08]  /*7a80*/  DFMA R2, -R12, R12, 1 ;  /* 0x3ff000000c02742b */ /* 0x000fd0000000010c */
[----:B------:R-:W-:-:S08]  /*7a90*/  DFMA R2, R4, R2, R12 ;  /* 0x000000020402722b */ /* 0x000fd0000000000c */
[----:B------:R-:W-:-:S11]  /*7aa0*/  DMUL R42, R2, R42 ;  /* 0x0000002a022a7228 */ /* 0x000fd60000000000 */
.L_x_4082:
[----:B------:R-:W-:Y:S05]  /*7ab0*/  BSYNC.RECONVERGENT B1 ;  /* 0x0000000000017941 */ /* 0x000fea0003800200 */
.L_x_4081:
        /* <DEDUP_REMOVED lines=84> */
.L_x_4100:
[----:B------:R-:W-:Y:S05]  /*8000*/  BSYNC.RECONVERGENT B0 ;  /* 0x0000000000007941 */ /* 0x000fea0003800200 */
.L_x_4099:
        /* <DEDUP_REMOVED lines=14> */
.L_x_4102:
[----:B------:R-:W-:Y:S05]  /*80f0*/  BSYNC.RECONVERGENT B0 ;  /* 0x0000000000007941 */ /* 0x000fea0003800200 */
.L_x_4101:
        /* <DEDUP_REMOVED lines=86> */
.L_x_4104:
        /* <DEDUP_REMOVED lines=22> */
.L_x_4107:
[----:B------:R-:W-:Y:S05]  /*87c0*/  BSYNC.RECONVERGENT B3 ;  /* 0x0000000000037941 */ /* 0x000fea0003800200 */
.L_x_4106:
        /* <DEDUP_REMOVED lines=29> */
.L_x_4105:
[----:B------:R-:W-:Y:S05]  /*89a0*/  BSYNC.RECONVERGENT B2 ;  /* 0x0000000000027941 */ /* 0x000fea0003800200 */
.L_x_4103:
        /* <DEDUP_REMOVED lines=70> */
.L_x_4109:
        /* <DEDUP_REMOVED lines=35> */
.L_x_4110:
[----:B------:R-:W-:Y:S05]  /*9040*/  BSYNC.RECONVERGENT B0 ;  /* 0x0000000000007941 */ /* 0x000fea0003800200 */
.L_x_4108:
        /* <DEDUP_REMOVED lines=15> */
[----:B------:R-:W-:Y:S05]  /*9140*/  CALL.REL.NOINC `($__internal_10_$__cuda_sm20_dblrcp_rn_slowpath_v3) ;  /* 0x000000e8005c7944 */ /* 0x000fea0003c00000 */
[----:B------:R-:W-:-:S07]  /*9150*/  IMAD.MOV.U32 R4, RZ, RZ, R0 ;  /* 0x000000ffff047224 */ /* 0x000fce00078e0000 */
.L_x_4112:
[----:B------:R-:W-:Y:S05]  /*9160*/  BSYNC.RECONVERGENT B2 ;  /* 0x0000000000027941 */ /* 0x000fea0003800200 */
.L_x_4111:
[----:B------:R-:W-:Y:S02]  /*9170*/  DMUL R4, R4, R18 ;  /* 0x0000001204047228 */ /* 0x000fe40000000000 */
[----:B------:R-:W-:-:S08]  /*9180*/  DFMA R2, -R12, R12, 1 ;  /* 0x3ff000000c02742b */ /* 0x000fd0000000010c */
[----:B------:R-:W-:-:S08]  /*9190*/  DFMA R2, R4, R2, R12 ;  /* 0x000000020402722b */ /* 0x000fd0000000000c */
[----:B------:R-:W-:-:S11]  /*91a0*/  DMUL R40, R2, R40 ;  /* 0x0000002802287228 */ /* 0x000fd60000000000 */
.L_x_4098:
[----:B------:R-:W-:Y:S05]  /*91b0*/  BSYNC.RECONVERGENT B1 ;  /* 0x0000000000017941 */ /* 0x000fea0003800200 */
.L_x_4097:
        /* <DEDUP_REMOVED lines=84> */
.L_x_4116:
[----:B------:R-:W-:Y:S05]  /*9700*/  BSYNC.RECONVERGENT B0 ;  /* 0x0000000000007941 */ /* 0x000fea0003800200 */
.L_x_4115:
        /* <DEDUP_REMOVED lines=15> */
.L_x_4118:
[----:B------:R-:W-:Y:S05]  /*9800*/  BSYNC.RECONVERGENT B0 ;  /* 0x0000000000007941 */ /* 0x000fea0003800200 */
.L_x_4117:
        /* <DEDUP_REMOVED lines=87> */
.L_x_4120:
        /* <DEDUP_REMOVED lines=22> */
.L_x_4123:
[----:B------:R-:W-:Y:S05]  /*9ee0*/  BSYNC.RECONVERGENT B3 ;  /* 0x0000000000037941 */ /* 0x000fea0003800200 */
.L_x_4122:
        /* <DEDUP_REMOVED lines=29> */
.L_x_4121:
[----:B------:R-:W-:Y:S05]  /*a0c0*/  BSYNC.RECONVERGENT B2 ;  /* 0x0000000000027941 */ /* 0x000fea0003800200 */
.L_x_4119:
        /* <DEDUP_REMOVED lines=70> */
.L_x_4125:
        /* <DEDUP_REMOVED lines=35> */
.L_x_4126:
[----:B------:R-:W-:Y:S05]  /*a760*/  BSYNC.RECONVERGENT B0 ;  /* 0x0000000000007941 */ /* 0x000fea0003800200 */
.L_x_4124:
        /* <DEDUP_REMOVED lines=17> */
.L_x_4128:
[----:B------:R-:W-:Y:S05]  /*a880*/  BSYNC.RECONVERGENT B2 ;  /* 0x0000000000027941 */ /* 0x000fea0003800200 */
.L_x_4127:
[----:B------:R-:W-:Y:S02]  /*a890*/  DMUL R4, R4, R20 ;  /* 0x0000001404047228 */ /* 0x000fe40000000000 */
[----:B------:R-:W-:-:S08]  /*a8a0*/  DFMA R2, -R12, R12, 1 ;  /* 0x3ff000000c02742b */ /* 0x000fd0000000010c */
[----:B------:R-:W-:-:S08]  /*a8b0*/  DFMA R2, R4, R2, R12 ;  /* 0x000000020402722b */ /* 0x000fd0000000000c */
[----:B------:R-:W-:-:S11]  /*a8c0*/  DMUL R38, R2, R38 ;  /* 0x0000002602267228 */ /* 0x000fd60000000000 */
.L_x_4114:
[----:B------:R-:W-:Y:S05]  /*a8d0*/  BSYNC.RECONVERGENT B1 ;  /* 0x0000000000017941 */ /* 0x000fea0003800200 */
.L_x_4113:
        /* <DEDUP_REMOVED lines=84> */
.L_x_4132:
[----:B------:R-:W-:Y:S05]  /*ae20*/  BSYNC.RECONVERGENT B0 ;  /* 0x0000000000007941 */ /* 0x000fea0003800200 */
.L_x_4131:
        /* <DEDUP_REMOVED lines=15> */
.L_x_4134:
[----:B------:R-:W-:Y:S05]  /*af20*/  BSYNC.RECONVERGENT B0 ;  /* 0x0000000000007941 */ /* 0x000fea0003800200 */
.L_x_4133:
        /* <DEDUP_REMOVED lines=87> */
.L_x_4136:
        /* <DEDUP_REMOVED lines=22> */
.L_x_4139:
[----:B------:R-:W-:Y:S05]  /*b600*/  BSYNC.RECONVERGENT B3 ;  /* 0x0000000000037941 */ /* 0x000fea0003800200 */
.L_x_4138:
        /* <DEDUP_REMOVED lines=29> */
.L_x_4137:
[----:B------:R-:W-:Y:S05]  /*b7e0*/  BSYNC.RECONVERGENT B2 ;  /* 0x0000000000027941 */ /* 0x000fea0003800200 */
.L_x_4135:
        /* <DEDUP_REMOVED lines=70> */
.L_x_4141:
        /* <DEDUP_REMOVED lines=35> */
.L_x_4142:
[----:B------:R-:W-:Y:S05]  /*be80*/  BSYNC.RECONVERGENT B0 ;  /* 0x0000000000007941 */ /* 0x000fea0003800200 */
.L_x_4140:
        /* <DEDUP_REMOVED lines=17> */
.L_x_4144:
[----:B------:R-:W-:Y:S05]  /*bfa0*/  BSYNC.RECONVERGENT B2 ;  /* 0x0000000000027941 */ /* 0x000fea0003800200 */
.L_x_4143:
[----:B------:R-:W-:Y:S02]  /*bfb0*/  DMUL R4, R4, R22 ;  /* 0x0000001604047228 */ /* 0x000fe40000000000 */
[----:B------:R-:W-:-:S08]  /*bfc0*/  DFMA R2, -R12, R12, 1 ;  /* 0x3ff000000c02742b */ /* 0x000fd0000000010c */
[----:B------:R-:W-:-:S08]  /*bfd0*/  DFMA R2, R4, R2, R12 ;  /* 0x000000020402722b */ /* 0x000fd0000000000c */
[----:B------:R-:W-:-:S11]  /*bfe0*/  DMUL R48, R2, R48 ;  /* 0x0000003002307228 */ /* 0x000fd60000000000 */
.L_x_4130:
[----:B------:R-:W-:Y:S05]  /*bff0*/  BSYNC.RECONVERGENT B1 ;  /* 0x0000000000017941 */ /* 0x000fea0003800200 */
.L_x_4129:
        /* <DEDUP_REMOVED lines=17> */
.L_x_4147:
[----:B------:R-:W-:-:S13]  /*c110*/  ISETP.GE.U32.AND P0, PT, R8, UR4, PT ;  /* 0x0000000408007c0c */ /* 0x000fda000bf06070 */
[----:B------:R-:W-:Y:S05]  /*c120*/  @P0 BRA `(.L_x_4149) ;  /* 0x0000000000300947 */ /* 0x000fea0003800000 */
[----:B-1----:R-:W1:Y:S01]  /*c130*/  LDC.64 R2, c[0x0][0x388] ;  /* 0x0000e200ff027b82 */ /* 0x002e620000000a00 */
[----:B0-----:R-:W-:Y:S01]  /*c140*/  LEA R5, R7, R8, 0xa ;  /* 0x0000000807057211 */ /* 0x001fe200078e50ff */
[----:B------:R-:W-:-:S04]  /*c150*/  VIADD R8, R8, 0x80 ;  /* 0x0000008008087836 */ /* 0x000fc80000000000 */
[----:B-1----:R-:W-:-:S05]  /*c160*/  IMAD.WIDE.U32 R2, R5, 0x8, R2 ;  /* 0x0000000805027825 */ /* 0x002fca00078e0002 */
[----:B------:R1:W-:Y:S02]  /*c170*/  STG.E.64 desc[UR6][R2.64], R44 ;  /* 0x0000002c02007986 */ /* 0x0003e4000c101b06 */
.L_x_4148:
[----:B------:R-:W-:-:S13]  /*c180*/  ISETP.GE.U32.AND P0, PT, R8, UR4, PT ;  /* 0x0000000408007c0c */ /* 0x000fda000bf06070 */
[----:B------:R-:W-:Y:S05]  /*c190*/  @P0 BRA `(.L_x_4150) ;  /* 0x0000000000300947 */ /* 0x000fea0003800000 */
[----:B01----:R-:W0:Y:S01]  /*c1a0*/  LDC.64 R2, c[0x0][0x388] ;  /* 0x0000e200ff027b82 */ /* 0x003e220000000a00 */
[----:B------:R-:W-:Y:S02]  /*c1b0*/  IMAD R5, R7, 0x400, R8 ;  /* 0x0000040007057824 */ /* 0x000fe400078e0208 */
[----:B------:R-:W-:Y:S02]  /*c1c0*/  VIADD R8, R8, 0x80 ;  /* 0x0000008008087836 */ /* 0x000fe40000000000 */
[----:B0-----:R-:W-:-:S05]  /*c1d0*/  IMAD.WIDE.U32 R2, R5, 0x8, R2 ;  /* 0x0000000805027825 */ /* 0x001fca00078e0002 */
[----:B------:R2:W-:Y:S02]  /*c1e0*/  STG.E.64 desc[UR6][R2.64], R46 ;  /* 0x0000002e02007986 */ /* 0x0005e4000c101b06 */
.L_x_4149:
[----:B------:R-:W-:-:S13]  /*c1f0*/  ISETP.GE.U32.AND P0, PT, R8, UR4, PT ;  /* 0x0000000408007c0c */ /* 0x000fda000bf06070 */
[----:B------:R-:W-:Y:S05]  /*c200*/  @P0 BRA `(.L_x_4151) ;  /* 0x0000000000340947 */ /* 0x000fea0003800000 */
[----:B-12---:R-:W1:Y:S01]  /*c210*/  LDC.64 R2, c[0x0][0x388] ;  /* 0x0000e200ff027b82 */ /* 0x006e620000000a00 */
[----:B0-----:R-:W-:Y:S01]  /*c220*/  LEA R5, R7, R8, 0xa ;  /* 0x0000000807057211 */ /* 0x001fe200078e50ff */
[----:B------:R-:W-:-:S04]  /*c230*/  VIADD R8, R8, 0x80 ;  /* 0x0000008008087836 */ /* 0x000fc80000000000 */
[----:B-1----:R-:W-:-:S05]  /*c240*/  IMAD.WIDE.U32 R2, R5, 0x8, R2 ;  /* 0x0000000805027825 */ /* 0x002fca00078e0002 */
[----:B------:R2:W-:Y:S02]  /*c250*/  STG.E.64 desc[UR6][R2.64], R42 ;  /* 0x0000002a02007986 */ /* 0x0005e4000c101b06 */
.L_x_4150:
        /* <DEDUP_REMOVED lines=8> */
.L_x_4151:
[----:B------:R-:W-:Y:S05]  /*c2e0*/  BSYNC.RELIABLE B1 ;  /* 0x0000000000017941 */ /* 0x000fea0003800100 */
.L_x_4146:
[----:B------:R-:W-:-:S13]  /*c2f0*/  ISETP.GE.U32.AND P0, PT, R8, UR4, PT ;  /* 0x0000000408007c0c */ /* 0x000fda000bf06070 */
[----:B-123--:R-:W1:Y:S01]  /*c300*/  @!P0 LDC.64 R2, c[0x0][0x388] ;  /* 0x0000e200ff028b82 */ /* 0x00ee620000000a00 */
[----:B0-----:R-:W-:Y:S01]  /*c310*/  @!P0 LEA R5, R7, R8, 0xa ;  /* 0x0000000807058211 */ /* 0x001fe200078e50ff */
[----:B------:R-:W-:-:S04]  /*c320*/  @!P0 VIADD R8, R8, 0x80 ;  /* 0x0000008008088836 */ /* 0x000fc80000000000 */
[----:B-1----:R-:W-:-:S05]  /*c330*/  @!P0 IMAD.WIDE.U32 R2, R5, 0x8, R2 ;  /* 0x0000000805028825 */ /* 0x002fca00078e0002 */
[----:B------:R3:W-:Y:S02]  /*c340*/  @!P0 STG.E.64 desc[UR6][R2.64], R38 ;  /* 0x0000002602008986 */ /* 0x0007e4000c101b06 */
.L_x_4152:
[----:B------:R-:W-:Y:S05]  /*c350*/  BSYNC.RECONVERGENT B0 ;  /* 0x0000000000007941 */ /* 0x000fea0003800200 */
.L_x_4145:
        /* <DEDUP_REMOVED lines=8> */
.L_x_4015:
[----:B------:R-:W0:Y:S01]  /*c3e0*/  S2R R7, SR_TID.X ;  /* 0x0000000000077919 */ /* 0x000e220000002100 */
[----:B------:R-:W1:Y:S02]  /*c3f0*/  LDC.64 R2, c[0x0][0x398] ;  /* 0x0000e600ff027b82 */ /* 0x000e640000000a00 */
[----:B-1----:R-:W-:-:S04]  /*c400*/  IMAD.WIDE.U32 R2, R0, 0x8, R2 ;  /* 0x0000000800027825 */ /* 0x002fc800078e0002 */
[----:B0-----:R-:W-:Y:S02]  /*c410*/  IMAD.WIDE.U32 R28, R7, 0x20, R2 ;  /* 0x00000020071c7825 */ /* 0x001fe400078e0002 */
[----:B------:R-:W0:Y:S03]  /*c420*/  LDC.64 R2, c[0x0][0x390] ;  /* 0x0000e400ff027b82 */ /* 0x000e260000000a00 */
[----:B------:R-:W2:Y:S01]  /*c430*/  LDG.E.ENL2.256 R20, R24, desc[UR6][R28.64] ;  /* 0xfe0000061c18797e */ /* 0x000ea20008121914 */
[----:B------:R-:W-:Y:S01]  /*c440*/  IMAD.MOV.U32 R4, RZ, RZ, 0x652b82fe ;  /* 0x652b82feff047424 */ /* 0x000fe200078e00ff */
[----:B------:R-:W-:Y:S01]  /*c450*/  MOV R5, 0x3ff71547 ;  /* 0x3ff7154700057802 */ /* 0x000fe20000000f00 */
[----:B------:R-:W-:Y:S01]  /*c460*/  UMOV UR4, 0xfefa39ef ;  /* 0xfefa39ef00047882 */ /* 0x000fe20000000000 */
[----:B------:R-:W-:Y:S01]  /*c470*/  UMOV UR5, 0x3fe62e42 ;  /* 0x3fe62e4200057882 */ /* 0x000fe20000000000 */
[----:B------:R-:W-:Y:S01]  /*c480*/  UMOV UR8, 0x3b39803f ;  /* 0x3b39803f00087882 */ /* 0x000fe20000000000 */
[----:B------:R-:W-:Y:S01]  /*c490*/  UMOV UR9, 0x3c7abc9e ;  /* 0x3c7abc9e00097882 */ /* 0x000fe20000000000 */
[----:B------:R1:W5:Y:S01]  /*c4a0*/  LDG.E.ENL2.256 R8, R12, desc[UR6][R28.64+0x1000] ;  /* 0xfe0080061c0c797e */ /* 0x0003620008121908 */
[----:B0-----:R-:W-:-:S04]  /*c4b0*/  IMAD.WIDE.U32 R2, R0, 0x8, R2 ;  /* 0x0000000800027825 */ /* 0x001fc800078e0002 */
[----:B------:R-:W-:-:S04]  /*c4c0*/  IMAD.WIDE.U32 R6, R7, 0x20, R2 ;  /* 0x0000002007067825 */ /* 0x000fc800078e0002 */
[----:B------:R-:W-:Y:S01]  /*c4d0*/  IMAD.MOV.U32 R2, RZ, RZ, 0x652b82fe ;  /* 0x652b82feff027424 */ /* 0x000fe200078e00ff */
[----:B------:R-:W5:Y:S01]  /*c4e0*/  LDG.E.ENL2.256 R40, R16, desc[UR6][R6.64] ;  /* 0xfe0000060610797e */ /* 0x000f620008121928 */
[----:B------:R-:W-:-:S03]  /*c4f0*/  IMAD.MOV.U32 R3, RZ, RZ, 0x3ff71547 ;  /* 0x3ff71547ff037424 */ /* 0x000fc600078e00ff */
[----:B------:R0:W5:Y:S01]  /*c500*/  LDG.E.ENL2.256 R48, R44, desc[UR6][R6.64+0x1000] ;  /* 0xfe008006062c797e */ /* 0x0001620008121930 */
        /* <DEDUP_REMOVED lines=23> */
[--C-:B------:R-:W-:Y:S02]  /*c680*/  DFMA R32, R30, -UR4, -R24.reuse ;  /* 0x800000041e207c2b */ /* 0x100fe40008000818 */
[----:B------:R-:W-:-:S06]  /*c690*/  DFMA R36, R34, -UR4, R24 ;  /* 0x8000000422247c2b */ /* 0x000fcc0008000018 */
[----:B-1----:R-:W-:Y:S02]  /*c6a0*/  DFMA R28, R30, -UR8, R32 ;  /* 0x800000081e1c7c2b */ /* 0x002fe40008000020 */
[----:B0-----:R-:W-:Y:S01]  /*c6b0*/  DFMA R6, R34, -UR8, R36 ;  /* 0x8000000822067c2b */ /* 0x001fe20008000024 */
[----:B------:R-:W-:Y:S01]  /*c6c0*/  IMAD.MOV.U32 R32, RZ, RZ, -0x35dec16 ;  /* 0xfca213eaff207424 */ /* 0x000fe200078e00ff */
[----:B------:R-:W-:-:S06]  /*c6d0*/  MOV R33, 0x3e928af3 ;  /* 0x3e928af300217802 */ /* 0x000fcc0000000f00 */
        /* <DEDUP_REMOVED lines=42> */
.L_x_4154:
[----:B------:R-:W-:Y:S05]  /*c980*/  BSYNC.RECONVERGENT B0 ;  /* 0x0000000000007941 */ /* 0x000fea0003800200 */
.L_x_4153:
        /* <DEDUP_REMOVED lines=15> */
.L_x_4156:
[----:B------:R-:W-:Y:S05]  /*ca80*/  BSYNC.RECONVERGENT B0 ;  /* 0x0000000000007941 */ /* 0x000fea0003800200 */
.L_x_4155:
        /* <DEDUP_REMOVED lines=28> */
.L_x_4160:
[----:B------:R-:W-:Y:S05]  /*cc50*/  BSYNC.RECONVERGENT B2 ;  /* 0x0000000000027941 */ /* 0x000fea0003800200 */
.L_x_4159:
        /* <DEDUP_REMOVED lines=30> */
.L_x_4158:
        /* <DEDUP_REMOVED lines=75> */
.L_x_4162:
[----:B------:R-:W-:Y:S01]  /*d2f0*/  IMAD.MOV.U32 R2, RZ, RZ, 0x0 ;  /* 0x00000000ff027424 */ /* 0x000fe200078e00ff */
[----:B------:R-:W-:Y:S01]  /*d300*/  LOP3.LUT P0, RZ, R5, 0x7fffffff, RZ, 0xc0, !PT ;  /* 0x7fffffff05ff7812 */ /* 0x000fe2000780c0ff */
[----:B------:R-:W-:-:S06]  /*d310*/  IMAD.MOV.U32 R3, RZ, RZ, 0x7ff00000 ;  /* 0x7ff00000ff037424 */ /* 0x000fcc00078e00ff */
[----:B------:R-:W-:-:S10]  /*d320*/  DFMA R2, R4, R2, +INF ;  /* 0x7ff000000402742b */ /* 0x000fd40000000002 */
[----:B------:R-:W-:Y:S02]  /*d330*/  FSEL R4, R2, RZ, P0 ;  /* 0x000000ff02047208 */ /* 0x000fe40000000000 */
[----:B------:R-:W-:-:S07]  /*d340*/  FSEL R5, R3, -QNAN , P0 ;  /* 0xfff0000003057808 */ /* 0x000fce0000000000 */
.L_x_4161:
[----:B------:R-:W-:Y:S05]  /*d350*/  BSYNC.RECONVERGENT B1 ;  /* 0x0000000000017941 */ /* 0x000fea0003800200 */
.L_x_4157:
        /* <DEDUP_REMOVED lines=70> */
.L_x_4164:
        /* <DEDUP_REMOVED lines=35> */
.L_x_4165:
[----:B------:R-:W-:Y:S05]  /*d9f0*/  BSYNC.RECONVERGENT B0 ;  /* 0x0000000000007941 */ /* 0x000fea0003800200 */
.L_x_4163:
        /* <DEDUP_REMOVED lines=15> */
[----:B-----5:R-:W-:Y:S05]  /*daf0*/  CALL.REL.NOINC `($__internal_10_$__cuda_sm20_dblrcp_rn_slowpath_v3) ;  /* 0x0000009c00f07944 */ /* 0x020fea0003c00000 */
[----:B------:R-:W-:Y:S01]  /*db00*/  MOV R28, R0 ;  /* 0x00000000001c7202 */ /* 0x000fe20000000f00 */
[----:B------:R-:W-:-:S07]  /*db10*/  IMAD.MOV.U32 R29, RZ, RZ, R5 ;  /* 0x000000ffff1d7224 */ /* 0x000fce00078e0005 */
.L_x_4167:
[----:B------:R-:W-:Y:S05]  /*db20*/  BSYNC.RECONVERGENT B1 ;  /* 0x0000000000017941 */ /* 0x000fea0003800200 */
.L_x_4166:
        /* <DEDUP_REMOVED lines=82> */
.L_x_4169:
[----:B------:R-:W-:Y:S05]  /*e050*/  BSYNC.RECONVERGENT B0 ;  /* 0x0000000000007941 */ /* 0x000fea0003800200 */
.L_x_4168:
        /* <DEDUP_REMOVED lines=15> */
.L_x_4171:
[----:B------:R-:W-:Y:S05]  /*e150*/  BSYNC.RECONVERGENT B0 ;  /* 0x0000000000007941 */ /* 0x000fea0003800200 */
.L_x_4170:
        /* <DEDUP_REMOVED lines=86> */
.L_x_4173:
        /* <DEDUP_REMOVED lines=21> */
[----:B------:R-:W-:Y:S05]  /*e810*/  CALL.REL.NOINC `($__internal_11_$__cuda_sm20_div_rn_f64_full) ;  /* 0x00000094004c7944 */ /* 0x000fea0003c00000 */
.L_x_4176:
[----:B------:R-:W-:Y:S05]  /*e820*/  BSYNC.RECONVERGENT B2 ;  /* 0x0000000000027941 */ /* 0x000fea0003800200 */
.L_x_4175:
        /* <DEDUP_REMOVED lines=29> */
.L_x_4174:
[----:B------:R-:W-:Y:S05]  /*ea00*/  BSYNC.RECONVERGENT B1 ;  /* 0x0000000000017941 */ /* 0x000fea0003800200 */
.L_x_4172:
        /* <DEDUP_REMOVED lines=70> */
.L_x_4178:
        /* <DEDUP_REMOVED lines=35> */
.L_x_4179:
[----:B------:R-:W-:Y:S05]  /*f0a0*/  BSYNC.RECONVERGENT B0 ;  /* 0x0000000000007941 */ /* 0x000fea0003800200 */
.L_x_4177:
        /* <DEDUP_REMOVED lines=16> */
[----:B------:R-:W-:Y:S02]  /*f1b0*/  IMAD.MOV.U32 R28, RZ, RZ, R0 ;  /* 0x000000ffff1c7224 */ /* 0x000fe400078e0000 */
[----:B------:R-:W-:-:S07]  /*f1c0*/  IMAD.MOV.U32 R29, RZ, RZ, R5 ;  /* 0x000000ffff1d7224 */ /* 0x000fce00078e0005 */
.L_x_4181:
[----:B------:R-:W-:Y:S05]  /*f1d0*/  BSYNC.RECONVERGENT B1 ;  /* 0x0000000000017941 */ /* 0x000fea0003800200 */
.L_x_4180:
        /* <DEDUP_REMOVED lines=82> */
.L_x_4183:
[----:B------:R-:W-:Y:S05]  /*f700*/  BSYNC.RECONVERGENT B0 ;  /* 0x0000000000007941 */ /* 0x000fea0003800200 */
.L_x_4182:
        /* <DEDUP_REMOVED lines=15> */
.L_x_4185:
[----:B------:R-:W-:Y:S05]  /*f800*/  BSYNC.RECONVERGENT B0 ;  /* 0x0000000000007941 */ /* 0x000fea0003800200 */
.L_x_4184:
        /* <DEDUP_REMOVED lines=86> */
.L_x_4187:
        /* <DEDUP_REMOVED lines=22> */
.L_x_4190:
[----:B------:R-:W-:Y:S05]  /*fed0*/  BSYNC.RECONVERGENT B2 ;  /* 0x0000000000027941 */ /* 0x000fea0003800200 */
.L_x_4189:
        /* <DEDUP_REMOVED lines=29> */
.L_x_4188:
[----:B------:R-:W-:Y:S05]  /*100b0*/  BSYNC.RECONVERGENT B1 ;  /* 0x0000000000017941 */ /* 0x000fea0003800200 */
.L_x_4186:
        /* <DEDUP_REMOVED lines=70> */
.L_x_4192:
        /* <DEDUP_REMOVED lines=35> */
.L_x_4193:
[----:B------:R-:W-:Y:S05]  /*10750*/  BSYNC.RECONVERGENT B0 ;  /* 0x0000000000007941 */ /* 0x000fea0003800200 */
.L_x_4191:
        /* <DEDUP_REMOVED lines=16> */
[----:B------:R-:W-:Y:S01]  /*10860*/  MOV R28, R0 ;  /* 0x00000000001c7202 */ /* 0x000fe20000000f00 */
[----:B------:R-:W-:-:S07]  /*10870*/  IMAD.MOV.U32 R29, RZ, RZ, R5 ;  /* 0x000000ffff1d7224 */ /* 0x000fce00078e0005 */
.L_x_4195:
[----:B------:R-:W-:Y:S05]  /*10880*/  BSYNC.RECONVERGENT B1 ;  /* 0x0000000000017941 */ /* 0x000fea0003800200 */
.L_x_4194:
        /* <DEDUP_REMOVED lines=82> */
.L_x_4197:
[----:B------:R-:W-:Y:S05]  /*10db0*/  BSYNC.RECONVERGENT B0 ;  /* 0x0000000000007941 */ /* 0x000fea0003800200 */
.L_x_4196:
        /* <DEDUP_REMOVED lines=15> */
.L_x_4199:
[----:B------:R-:W-:Y:S05]  /*10eb0*/  BSYNC.RECONVERGENT B0 ;  /* 0x0000000000007941 */ /* 0x000fea0003800200 */
.L_x_4198:
        /* <DEDUP_REMOVED lines=86> */
.L_x_4201:
        /* <DEDUP_REMOVED lines=22> */
.L_x_4204:
[----:B------:R-:W-:Y:S05]  /*11580*/  BSYNC.RECONVERGENT B2 ;  /* 0x0000000000027941 */ /* 0x000fea0003800200 */
.L_x_4203:
        /* <DEDUP_REMOVED lines=29> */
.L_x_4202:
[----:B------:R-:W-:Y:S05]  /*11760*/  BSYNC.RECONVERGENT B1 ;  /* 0x0000000000017941 */ /* 0x000fea0003800200 */
.L_x_4200:
        /* <DEDUP_REMOVED lines=70> */
.L_x_4206:
        /* <DEDUP_REMOVED lines=35> */
.L_x_4207:
[----:B------:R-:W-:Y:S05]  /*11e00*/  BSYNC.RECONVERGENT B0 ;  /* 0x0000000000007941 */ /* 0x000fea0003800200 */
.L_x_4205:
        /* <DEDUP_REMOVED lines=18> */
.L_x_4209:
[----:B------:R-:W-:Y:S05]  /*11f30*/  BSYNC.RECONVERGENT B1 ;  /* 0x0000000000017941 */ /* 0x000fea0003800200 */
.L_x_4208:
        /* <DEDUP_REMOVED lines=82> */
.L_x_4211:
[----:B------:R-:W-:Y:S05]  /*12460*/  BSYNC.RECONVERGENT B0 ;  /* 0x0000000000007941 */ /* 0x000fea0003800200 */
.L_x_4210:
        /* <DEDUP_REMOVED lines=15> */
.L_x_4213:
[----:B------:R-:W-:Y:S05]  /*12560*/  BSYNC.RECONVERGENT B0 ;  /* 0x0000000000007941 */ /* 0x000fea0003800200 */
.L_x_4212:
        /* <DEDUP_REMOVED lines=86> */
.L_x_4215:
        /* <DEDUP_REMOVED lines=22> */
.L_x_4218:
[----:B------:R-:W-:Y:S05]  /*12c30*/  BSYNC.RECONVERGENT B2 ;  /* 0x0000000000027941 */ /* 0x000fea0003800200 */
.L_x_4217:
        /* <DEDUP_REMOVED lines=29> */
.L_x_4216:
[----:B------:R-:W-:Y:S05]  /*12e10*/  BSYNC.RECONVERGENT B1 ;  /* 0x0000000000017941 */ /* 0x000fea0003800200 */
.L_x_4214:
        /* <DEDUP_REMOVED lines=70> */
.L_x_4220:
        /* <DEDUP_REMOVED lines=35> */
.L_x_4221:
[----:B------:R-:W-:Y:S05]  /*134b0*/  BSYNC.RECONVERGENT B0 ;  /* 0x0000000000007941 */ /* 0x000fea0003800200 */
.L_x_4219:
        /* <DEDUP_REMOVED lines=18> */
.L_x_4223:
[----:B------:R-:W-:Y:S05]  /*135e0*/  BSYNC.RECONVERGENT B1 ;  /* 0x0000000000017941 */ /* 0x000fea0003800200 */
.L_x_4222:
        /* <DEDUP_REMOVED lines=82> */
.L_x_4225:
[----:B------:R-:W-:Y:S05]  /*13b10*/  BSYNC.RECONVERGENT B0 ;  /* 0x0000000000007941 */ /* 0x000fea0003800200 */
.L_x_4224:
        /* <DEDUP_REMOVED lines=15> */
.L_x_4227:
[----:B------:R-:W-:Y:S05]  /*13c10*/  BSYNC.RECONVERGENT B0 ;  /* 0x0000000000007941 */ /* 0x000fea0003800200 */
.L_x_4226:
        /* <DEDUP_REMOVED lines=86> */
.L_x_4229:
        /* <DEDUP_REMOVED lines=22> */
.L_x_4232:
[----:B------:R-:W-:Y:S05]  /*142e0*/  BSYNC.RECONVERGENT B2 ;  /* 0x0000000000027941 */ /* 0x000fea0003800200 */
.L_x_4231:
        /* <DEDUP_REMOVED lines=29> */
.L_x_4230:
[----:B------:R-:W-:Y:S05]  /*144c0*/  BSYNC.RECONVERGENT B1 ;  /* 0x0000000000017941 */ /* 0x000fea0003800200 */
.L_x_4228:
        /* <DEDUP_REMOVED lines=70> */
.L_x_4234:
        /* <DEDUP_REMOVED lines=35> */
.L_x_4235:
[----:B------:R-:W-:Y:S05]  /*14b60*/  BSYNC.RECONVERGENT B0 ;  /* 0x0000000000007941 */ /* 0x000fea0003800200 */
.L_x_4233:
        /* <DEDUP_REMOVED lines=18> */
.L_x_4237:
[----:B------:R-:W-:Y:S05]  /*14c90*/  BSYNC.RECONVERGENT B1 ;  /* 0x0000000000017941 */ /* 0x000fea0003800200 */
.L_x_4236:
        /* <DEDUP_REMOVED lines=82> */
.L_x_4239:
[----:B------:R-:W-:Y:S05]  /*151c0*/  BSYNC.RECONVERGENT B0 ;  /* 0x0000000000007941 */ /* 0x000fea0003800200 */
.L_x_4238:
        /* <DEDUP_REMOVED lines=15> */
.L_x_4241:
[----:B------:R-:W-:Y:S05]  /*152c0*/  BSYNC.RECONVERGENT B0 ;  /* 0x0000000000007941 */ /* 0x000fea0003800200 */
.L_x_4240:
        /* <DEDUP_REMOVED lines=86> */
.L_x_4243:
        /* <DEDUP_REMOVED lines=22> */
.L_x_4246:
[----:B------:R-:W-:Y:S05]  /*15990*/  BSYNC.RECONVERGENT B2 ;  /* 0x0000000000027941 */ /* 0x000fea0003800200 */
.L_x_4245:
        /* <DEDUP_REMOVED lines=29> */
.L_x_4244:
[----:B------:R-:W-:Y:S05]  /*15b70*/  BSYNC.RECONVERGENT B1 ;  /* 0x0000000000017941 */ /* 0x000fea0003800200 */
.L_x_4242:
        /* <DEDUP_REMOVED lines=70> */
.L_x_4248:
        /* <DEDUP_REMOVED lines=35> */
.L_x_4249:
[----:B------:R-:W-:Y:S05]  /*16210*/  BSYNC.RECONVERGENT B0 ;  /* 0x0000000000007941 */ /* 0x000fea0003800200 */
.L_x_4247:
        /* <DEDUP_REMOVED lines=18> */
.L_x_4251:
[----:B------:R-:W-:Y:S05]  /*16340*/  BSYNC.RECONVERGENT B1 ;  /* 0x0000000000017941 */ /* 0x000fea0003800200 */
.L_x_4250:
        /* <DEDUP_REMOVED lines=82> */
.L_x_4253:
[----:B------:R-:W-:Y:S05]  /*16870*/  BSYNC.RECONVERGENT B0 ;  /* 0x0000000000007941 */ /* 0x000fea0003800200 */
.L_x_4252:
        /* <DEDUP_REMOVED lines=15> */
.L_x_4255:
[----:B------:R-:W-:Y:S05]  /*16970*/  BSYNC.RECONVERGENT B0 ;  /* 0x0000000000007941 */ /* 0x000fea0003800200 */
.L_x_4254:
        /* <DEDUP_REMOVED lines=86> */
.L_x_4257:
        /* <DEDUP_REMOVED lines=22> */
.L_x_4260:
[----:B------:R-:W-:Y:S05]  /*17040*/  BSYNC.RECONVERGENT B2 ;  /* 0x0000000000027941 */ /* 0x000fea0003800200 */
.L_x_4259:
        /* <DEDUP_REMOVED lines=29> */
.L_x_4258:
[----:B------:R-:W-:Y:S05]  /*17220*/  BSYNC.RECONVERGENT B1 ;  /* 0x0000000000017941 */ /* 0x000fea0003800200 */
.L_x_4256:
        /* <DEDUP_REMOVED lines=70> */
.L_x_4262:
        /* <DEDUP_REMOVED lines=35> */
.L_x_4263:
[----:B------:R-:W-:Y:S05]  /*178c0*/  BSYNC.RECONVERGENT B0 ;  /* 0x0000000000007941 */ /* 0x000fea0003800200 */
.L_x_4261:
        /* <DEDUP_REMOVED lines=18> */
[----:B------:R-:W-:Y:S05]  /*179f0*/  CALL.REL.NOINC `($__internal_10_$__cuda_sm20_dblrcp_rn_slowpath_v3) ;  /* 0x0000000000307944 */ /* 0x000fea0003c00000 */
[----:B------:R-:W-:-:S07]  /*17a00*/  IMAD.MOV.U32 R4, RZ, RZ, R0 ;  /* 0x000000ffff047224 */ /* 0x000fce00078e0000 */
.L_x_4265:
[----:B------:R-:W-:Y:S05]  /*17a10*/  BSYNC.RECONVERGENT B1 ;  /* 0x0000000000017941 */ /* 0x000fea0003800200 */
.L_x_4264:
[----:B------:R-:W0:Y:S01]  /*17a20*/  LDC.64 R6, c[0x0][0x388] ;  /* 0x0000e200ff067b82 */ /* 0x000e220000000a00 */
[----:B------:R-:W-:Y:S02]  /*17a30*/  DMUL R4, R10, R4 ;  /* 0x000000040a047228 */ /* 0x000fe40000000000 */
[----:B------:R-:W-:-:S08]  /*17a40*/  DFMA R2, -R26, R26, 1 ;  /* 0x3ff000001a02742b */ /* 0x000fd0000000011a */
[----:B------:R-:W-:-:S08]  /*17a50*/  DFMA R2, R4, R2, R26 ;  /* 0x000000020402722b */ /* 0x000fd0000000001a */
[----:B------:R-:W-:Y:S01]  /*17a60*/  DMUL R10, R50, R2 ;  /* 0x00000002320a7228 */ /* 0x000fe20000000000 */
[----:B0-----:R-:W-:-:S04]  /*17a70*/  IMAD.WIDE.U32 R4, R30, 0x8, R6 ;  /* 0x000000081e047825 */ /* 0x001fc800078e0006 */
[----:B------:R-:W-:-:S05]  /*17a80*/  IMAD.WIDE.U32 R4, R31, 0x20, R4 ;  /* 0x000000201f047825 */ /* 0x000fca00078e0004 */
[----:B------:R-:W-:Y:S04]  /*17a90*/  STG.E.ENL2.256 desc[UR6][R4.64], R16, R20 ;  /* 0xf80000100414797f */ /* 0x000fe8000f121806 */
[----:B------:R-:W-:Y:S01]  /*17aa0*/  STG.E.ENL2.256 desc[UR6][R4.64+0x1000], R12, R8 ;  /* 0xf800800c0408797f */ /* 0x000fe2000f121806 */
[----:B------:R-:W-:Y:S05]  /*17ab0*/  EXIT ;  /* 0x000000000000794d */ /* 0x000fea0003800000 */
        .weak           $__internal_10_$__cuda_sm20_dblrcp_rn_slowpath_v3
        .type           $__internal_10_$__cuda_sm20_dblrcp_rn_slowpath_v3,@function
        .size           $__internal_10_$__cuda_sm20_dblrcp_rn_slowpath_v3,($__internal_11_$__cuda_sm20_div_rn_f64_full - $__internal_10_$__cuda_sm20_dblrcp_rn_slowpath_v3)
$__internal_10_$__cuda_sm20_dblrcp_rn_slowpath_v3:
        /* <DEDUP_REMOVED lines=25> */
.L_x_4269:
        /* <DEDUP_REMOVED lines=10> */
.L_x_4267:
[----:B------:R-:W-:Y:S01]  /*17cf0*/  LOP3.LUT R5, R3, 0x80000, RZ, 0xfc, !PT ;  /* 0x0008000003057812 */ /* 0x000fe200078efcff */
[----:B------:R-:W-:-:S07]  /*17d00*/  IMAD.MOV.U32 R4, RZ, RZ, R2 ;  /* 0x000000ffff047224 */ /* 0x000fce00078e0002 */
.L_x_4268:
[----:B------:R-:W-:Y:S05]  /*17d10*/  BSYNC.RECONVERGENT B0 ;  /* 0x0000000000007941 */ /* 0x000fea0003800200 */
.L_x_4266:
[----:B------:R-:W-:Y:S01]  /*17d20*/  MOV R29, 0x0 ;  /* 0x00000000001d7802 */ /* 0x000fe20000000f00 */
[----:B------:R-:W-:-:S03]  /*17d30*/  IMAD.MOV.U32 R0, RZ, RZ, R4 ;  /* 0x000000ffff007224 */ /* 0x000fc600078e0004 */
[----:B------:R-:W-:Y:S05]  /*17d40*/  RET.REL.NODEC R28 `(_ZN2at6native29vectorized_elementwise_kernelILi4EZZZNS0_61_GLOBAL__N__b29612f4_23_ActivationMishKernel_cu_9e10b42f_310420mish_backward_kernelERNS_14TensorIteratorEENKUlvE_clEvENKUlvE_clEvEUlddE_St5arrayIPcLm3EEEEviT0_T1_) ;  /* 0xfffffe801cac7950 */ /* 0x000fea0003c3ffff */
        .weak           $__internal_11_$__cuda_sm20_div_rn_f64_full
        .type           $__internal_11_$__cuda_sm20_div_rn_f64_full,@function
        .size           $__internal_11_$__cuda_sm20_div_rn_f64_full,(.L_x_7823 - $__internal_11_$__cuda_sm20_div_rn_f64_full)
$__internal_11_$__cuda_sm20_div_rn_f64_full:
        /* <DEDUP_REMOVED lines=71> */
.L_x_4271:
        /* <DEDUP_REMOVED lines=17> */
.L_x_4274:
[----:B------:R-:W-:-:S04]  /*182d0*/  LOP3.LUT R28, R3, 0x80000, RZ, 0xfc, !PT ;  /* 0x00080000031c7812 */ /* 0x000fc800078efcff */
[----:B------:R-:W-:Y:S01]  /*182e0*/  MOV R29, R28 ;  /* 0x0000001c001d7202 */ /* 0x000fe20000000f00 */
[----:B------:R-:W-:Y:S01]  /*182f0*/  IMAD.MOV.U32 R28, RZ, RZ, R2 ;  /* 0x000000ffff1c7224 */ /* 0x000fe200078e0002 */
[----:B------:R-:W-:Y:S06]  /*18300*/  BRA `(.L_x_4272) ;  /* 0x00000000000c7947 */ /* 0x000fec0003800000 */
.L_x_4273:
[----:B------:R-:W-:-:S05]  /*18310*/  LOP3.LUT R28, R7, 0x80000, RZ, 0xfc, !PT ;  /* 0x00080000071c7812 */ /* 0x000fca00078efcff */
[----:B------:R-:W-:Y:S01]  /*18320*/  IMAD.MOV.U32 R29, RZ, RZ, R28 ;  /* 0x000000ffff1d7224 */ /* 0x000fe200078e001c */
[----:B------:R-:W-:-:S07]  /*18330*/  MOV R28, R6 ;  /* 0x00000006001c7202 */ /* 0x000fce0000000f00 */
.L_x_4272:
[----:B------:R-:W-:Y:S05]  /*18340*/  BSYNC.RECONVERGENT B0 ;  /* 0x0000000000007941 */ /* 0x000fea0003800200 */
.L_x_4270:
[----:B------:R-:W-:Y:S01]  /*18350*/  MOV R4, R0 ;  /* 0x0000000000047202 */ /* 0x000fe20000000f00 */
[----:B------:R-:W-:Y:S02]  /*18360*/  IMAD.MOV.U32 R5, RZ, RZ, 0x0 ;  /* 0x00000000ff057424 */ /* 0x000fe400078e00ff */
[----:B------:R-:W-:Y:S02]  /*18370*/  IMAD.MOV.U32 R2, RZ, RZ, R28 ;  /* 0x000000ffff027224 */ /* 0x000fe400078e001c */
[----:B------:R-:W-:Y:S01]  /*18380*/  IMAD.MOV.U32 R3, RZ, RZ, R29 ;  /* 0x000000ffff037224 */ /* 0x000fe200078e001d */
[----:B------:R-:W-:Y:S06]  /*18390*/  RET.REL.NODEC R4 `(_ZN2at6native29vectorized_elementwise_kernelILi4EZZZNS0_61_GLOBAL__N__b29612f4_23_ActivationMishKernel_cu_9e10b42f_310420mish_backward_kernelERNS_14TensorIteratorEENKUlvE_clEvENKUlvE_clEvEUlddE_St5arrayIPcLm3EEEEviT0_T1_) ;  /* 0xfffffe7c04187950 */ /* 0x000fec0003c3ffff */
.L_x_4275:
        /* <DEDUP_REMOVED lines=14> */
.L_x_7823:


//--------------------- .text._ZN2at6native29vectorized_elementwise_kernelILi8EZZZNS0_61_GLOBAL__N__b29612f4_23_ActivationMishKernel_cu_9e10b42f_310420mish_backward_kernelERNS_14TensorIteratorEENKUlvE_clEvENKUlvE_clEvEUlddE_St5arrayIPcLm3EEEEviT0_T1_ --------------------------
	.section	.text._ZN2at6native29vectorized_elementwise_kernelILi8EZZZNS0_61_GLOBAL__N__b29612f4_23_ActivationMishKernel_cu_9e10b42f_310420mish_backward_kernelERNS_14TensorIteratorEENKUlvE_clEvENKUlvE_clEvEUlddE_St5arrayIPcLm3EEEEviT0_T1_,"ax",@progbits
	.align	128
        .global         _ZN2at6native29vectorized_elementwise_kernelILi8EZZZNS0_61_GLOBAL__N__b29612f4_23_ActivationMishKernel_cu_9e10b42f_310420mish_backward_kernelERNS_14TensorIteratorEENKUlvE_clEvENKUlvE_clEvEUlddE_St5arrayIPcLm3EEEEviT0_T1_
        .type           _ZN2at6native29vectorized_elementwise_kernelILi8EZZZNS0_61_GLOBAL__N__b29612f4_23_ActivationMishKernel_cu_9e10b42f_310420mish_backward_kernelERNS_14TensorIteratorEENKUlvE_clEvENKUlvE_clEvEUlddE_St5arrayIPcLm3EEEEviT0_T1_,@function
        .size           _ZN2at6native29vectorized_elementwise_kernelILi8EZZZNS0_61_GLOBAL__N__b29612f4_23_ActivationMishKernel_cu_9e10b42f_310420mish_backward_kernelERNS_14TensorIteratorEENKUlvE_clEvENKUlvE_clEvEUlddE_St5arrayIPcLm3EEEEviT0_T1_,(.L_x_7825 - _ZN2at6native29vectorized_elementwise_kernelILi8EZZZNS0_61_GLOBAL__N__b29612f4_23_ActivationMishKernel_cu_9e10b42f_310420mish_backward_kernelERNS_14TensorIteratorEENKUlvE_clEvENKUlvE_clEvEUlddE_St5arrayIPcLm3EEEEviT0_T1_)
        .other          _ZN2at6native29vectorized_elementwise_kernelILi8EZZZNS0_61_GLOBAL__N__b29612f4_23_ActivationMishKernel_cu_9e10b42f_310420mish_backward_kernelERNS_14TensorIteratorEENKUlvE_clEvENKUlvE_clEvEUlddE_St5arrayIPcLm3EEEEviT0_T1_,@"STO_CUDA_ENTRY STV_DEFAULT"
_ZN2at6native29vectorized_elementwise_kernelILi8EZZZNS0_61_GLOBAL__N__b29612f4_23_ActivationMishKernel_cu_9e10b42f_310420mish_backward_kernelERNS_14TensorIteratorEENKUlvE_clEvENKUlvE_clEvEUlddE_St5arrayIPcLm3EEEEviT0_T1_:
.text._ZN2at6native29vectorized_elementwise_kernelILi8EZZZNS0_61_GLOBAL__N__b29612f4_23_ActivationMishKernel_cu_9e10b42f_310420mish_backward_kernelERNS_14TensorIteratorEENKUlvE_clEvENKUlvE_clEvEUlddE_St5arrayIPcLm3EEEEviT0_T1_:
        /* <DEDUP_REMOVED lines=160> */
.L_x_4280:
[----:B------:R-:W-:Y:S05]  /*0a00*/  BSYNC.RECONVERGENT B0 ;  /* 0x0000000000007941 */ /* 0x000fea0003800200 */
.L_x_4279:
        /* <DEDUP_REMOVED lines=40> */
.L_x_4282:
[----:B------:R-:W-:Y:S05]  /*0c90*/  BSYNC.RECONVERGENT B0 ;  /* 0x0000000000007941 */ /* 0x000fea0003800200 */
.L_x_4281:
        /* <DEDUP_REMOVED lines=27> */
[----:B-----5:R-:W-:Y:S05]  /*0e50*/  CALL.REL.NOINC `($__internal_13_$__cuda_sm20_div_rn_f64_full) ;  /* 0x0000016c00bc7944 */ /* 0x020fea0003c00000 */
.L_x_4286:
[----:B------:R-:W-:Y:S05]  /*0e60*/  BSYNC.RECONVERGENT B3 ;  /* 0x0000000000037941 */ /* 0x000fea0003800200 */
.L_x_4285:
        /* <DEDUP_REMOVED lines=30> */
.L_x_4284:
        /* <DEDUP_REMOVED lines=75> */
.L_x_4288:
[----:B------:R-:W-:Y:S01]  /*1500*/  MOV R2, 0x0 ;  /* 0x0000000000027802 */ /* 0x000fe20000000f00 */
[----:B------:R-:W-:Y:S01]  /*1510*/  IMAD.MOV.U32 R3, RZ, RZ, 0x7ff00000 ;  /* 0x7ff00000ff037424 */ /* 0x000fe200078e00ff */
[----:B------:R-:W-:-:S05]  /*1520*/  LOP3.LUT P0, RZ, R7, 0x7fffffff, RZ, 0xc0, !PT ;  /* 0x7fffffff07ff7812 */ /* 0x000fca000780c0ff */
[----:B------:R-:W-:-:S10]  /*1530*/  DFMA R2, R6, R2, +INF ;  /* 0x7ff000000602742b */ /* 0x000fd40000000002 */
[----:B------:R-:W-:Y:S02]  /*1540*/  FSEL R6, R2, RZ, P0 ;  /* 0x000000ff02067208 */ /* 0x000fe40000000000 */
[----:B------:R-:W-:-:S07]  /*1550*/  FSEL R7, R3, -QNAN , P0 ;  /* 0xfff0000003077808 */ /* 0x000fce0000000000 */
.L_x_4287:
[----:B------:R-:W-:Y:S05]  /*1560*/  BSYNC.RECONVERGENT B2 ;  /* 0x0000000000027941 */ /* 0x000fea0003800200 */
.L_x_4283:
        /* <DEDUP_REMOVED lines=70> */
.L_x_4290:
        /* <DEDUP_REMOVED lines=35> */
.L_x_4291:
[----:B------:R-:W-:Y:S05]  /*1c00*/  BSYNC.RECONVERGENT B0 ;  /* 0x0000000000007941 */ /* 0x000fea0003800200 */
.L_x_4289:
        /* <DEDUP_REMOVED lines=15> */
[----:B-----5:R-:W-:Y:S05]  /*1d00*/  CALL.REL.NOINC `($__internal_12_$__cuda_sm20_dblrcp_rn_slowpath_v3) ;  /* 0x0000015c006c7944 */ /* 0x020fea0003c00000 */
[----:B------:R-:W-:-:S07]  /*1d10*/  IMAD.MOV.U32 R4, RZ, RZ, R0 ;  /* 0x000000ffff047224 */ /* 0x000fce00078e0000 */
.L_x_4293:
[----:B------:R-:W-:Y:S05]  /*1d20*/  BSYNC.RECONVERGENT B2 ;  /* 0x0000000000027941 */ /* 0x000fea0003800200 */
.L_x_4292:
[----:B------:R-:W-:Y:S02]  /*1d30*/  DMUL R4, R4, R24 ;  /* 0x0000001804047228 */ /* 0x000fe40000000000 */
[----:B------:R-:W-:-:S08]  /*1d40*/  DFMA R2, -R30, R30, 1 ;  /* 0x3ff000001e02742b */ /* 0x000fd0000000011e */
[----:B------:R-:W-:-:S08]  /*1d50*/  DFMA R2, R4, R2, R30 ;  /* 0x000000020402722b */ /* 0x000fd0000000001e */
[----:B------:R-:W-:-:S11]  /*1d60*/  DMUL R36, R2, R36 ;  /* 0x0000002402247228 */ /* 0x000fd60000000000 */
.L_x_4278:
[----:B------:R-:W-:Y:S05]  /*1d70*/  BSYNC.RECONVERGENT B1 ;  /* 0x0000000000017941 */ /* 0x000fea0003800200 */
.L_x_4277:
        /* <DEDUP_REMOVED lines=71> */
.L_x_4297:
[----:B------:R-:W-:Y:S05]  /*21f0*/  BSYNC.RECONVERGENT B0 ;  /* 0x0000000000007941 */ /* 0x000fea0003800200 */
.L_x_4296:
        /* <DEDUP_REMOVED lines=36> */
.L_x_4299:
[----:B------:R-:W-:Y:S05]  /*2440*/  BSYNC.RECONVERGENT B0 ;  /* 0x0000000000007941 */ /* 0x000fea0003800200 */
.L_x_4298:
        /* <DEDUP_REMOVED lines=86> */
.L_x_4301:
        /* <DEDUP_REMOVED lines=21> */
[----:B-----5:R-:W-:Y:S05]  /*2b00*/  CALL.REL.NOINC `($__internal_13_$__cuda_sm20_div_rn_f64_full) ;  /* 0x0000015000907944 */ /* 0x020fea0003c00000 */
.L_x_4304:
[----:B------:R-:W-:Y:S05]  /*2b10*/  BSYNC.RECONVERGENT B3 ;  /* 0x0000000000037941 */ /* 0x000fea0003800200 */
.L_x_4303:
        /* <DEDUP_REMOVED lines=29> */
.L_x_4302:
[----:B------:R-:W-:Y:S05]  /*2cf0*/  BSYNC.RECONVERGENT B2 ;  /* 0x0000000000027941 */ /* 0x000fea0003800200 */
.L_x_4300:
        /* <DEDUP_REMOVED lines=70> */
.L_x_4306:
        /* <DEDUP_REMOVED lines=35> */
.L_x_4307:
[----:B------:R-:W-:Y:S05]  /*3390*/  BSYNC.RECONVERGENT B0 ;  /* 0x0000000000007941 */ /* 0x000fea0003800200 */
.L_x_4305:
        /* <DEDUP_REMOVED lines=17> */
.L_x_4309:
[----:B------:R-:W-:Y:S05]  /*34b0*/  BSYNC.RECONVERGENT B2 ;  /* 0x0000000000027941 */ /* 0x000fea0003800200 */
.L_x_4308:
[----:B------:R-:W-:Y:S02]  /*34c0*/  DMUL R4, R4, R10 ;  /* 0x0000000a04047228 */ /* 0x000fe40000000000 */
[----:B------:R-:W-:-:S08]  /*34d0*/  DFMA R2, -R26, R26, 1 ;  /* 0x3ff000001a02742b */ /* 0x000fd0000000011a */
[----:B------:R-:W-:-:S08]  /*34e0*/  DFMA R26, R4, R2, R26 ;  /* 0x00000002041a722b */ /* 0x000fd0000000001a */
[----:B-----5:R-:W-:-:S11]  /*34f0*/  DMUL R26, R26, R8 ;  /* 0x000000081a1a7228 */ /* 0x020fd60000000000 */
.L_x_4295:
[----:B------:R-:W-:Y:S05]  /*3500*/  BSYNC.RECONVERGENT B1 ;  /* 0x0000000000017941 */ /* 0x000fea0003800200 */
.L_x_4294:
        /* <DEDUP_REMOVED lines=71> */
.L_x_4313:
[----:B------:R-:W-:Y:S05]  /*3980*/  BSYNC.RECONVERGENT B0 ;  /* 0x0000000000007941 */ /* 0x000fea0003800200 */
.L_x_4312:
        /* <DEDUP_REMOVED lines=36> */
.L_x_4315:
[----:B------:R-:W-:Y:S05]  /*3bd0*/  BSYNC.RECONVERGENT B0 ;  /* 0x0000000000007941 */ /* 0x000fea0003800200 */
.L_x_4314:
        /* <DEDUP_REMOVED lines=86> */
.L_x_4317:
        /* <DEDUP_REMOVED lines=22> */
.L_x_4320:
[----:B------:R-:W-:Y:S05]  /*42a0*/  BSYNC.RECONVERGENT B3 ;  /* 0x0000000000037941 */ /* 0x000fea0003800200 */
.L_x_4319:
        /* <DEDUP_REMOVED lines=29> */
.L_x_4318:
[----:B------:R-:W-:Y:S05]  /*4480*/  BSYNC.RECONVERGENT B2 ;  /* 0x0000000000027941 */ /* 0x000fea0003800200 */
.L_x_4316:
        /* <DEDUP_REMOVED lines=70> */
.L_x_4322:
        /* <DEDUP_REMOVED lines=35> */
.L_x_4323:
[----:B------:R-:W-:Y:S05]  /*4b20*/  BSYNC.RECONVERGENT B0 ;  /* 0x0000000000007941 */ /* 0x000fea0003800200 */
.L_x_4321:
        /* <DEDUP_REMOVED lines=17> */
.L_x_4325:
[----:B------:R-:W-:Y:S05]  /*4c40*/  BSYNC.RECONVERGENT B2 ;  /* 0x0000000000027941 */ /* 0x000fea0003800200 */
.L_x_4324:
[----:B------:R-:W-:Y:S02]  /*4c50*/  DMUL R4, R4, R12 ;  /* 0x0000000c04047228 */ /* 0x000fe40000000000 */
[----:B------:R-:W-:-:S08]  /*4c60*/  DFMA R2, -R24, R24, 1 ;  /* 0x3ff000001802742b */ /* 0x000fd00000000118 */
[----:B------:R-:W-:-:S08]  /*4c70*/  DFMA R2, R4, R2, R24 ;  /* 0x000000020402722b */ /* 0x000fd00000000018 */
[----:B------:R-:W-:-:S11]  /*4c80*/  DMUL R44, R2, R44 ;  /* 0x0000002c022c7228 */ /* 0x000fd60000000000 */
.L_x_4311:
[----:B------:R-:W-:Y:S05]  /*4c90*/  BSYNC.RECONVERGENT B1 ;  /* 0x0000000000017941 */ /* 0x000fea0003800200 */
.L_x_4310:
        /* <DEDUP_REMOVED lines=86> */
.L_x_4329:
[----:B------:R-:W-:Y:S05]  /*5200*/  BSYNC.RECONVERGENT B0 ;  /* 0x0000000000007941 */ /* 0x000fea0003800200 */
.L_x_4328:
        /* <DEDUP_REMOVED lines=14> */
.L_x_4331:
[----:B------:R-:W-:Y:S05]  /*52f0*/  BSYNC.RECONVERGENT B0 ;  /* 0x0000000000007941 */ /* 0x000fea0003800200 */
.L_x_4330:
        /* <DEDUP_REMOVED lines=86> */
.L_x_4333:
        /* <DEDUP_REMOVED lines=21> */
[----:B------:R-:W-:Y:S05]  /*59b0*/  CALL.REL.NOINC `($__internal_13_$__cuda_sm20_div_rn_f64_full) ;  /* 0x0000012000e47944 */ /* 0x000fea0003c00000 */
.L_x_4336:
[----:B------:R-:W-:Y:S05]  /*59c0*/  BSYNC.RECONVERGENT B3 ;  /* 0x0000000000037941 */ /* 0x000fea0003800200 */
.L_x_4335:
        /* <DEDUP_REMOVED lines=29> */
.L_x_4334:
[----:B------:R-:W-:Y:S05]  /*5ba0*/  BSYNC.RECONVERGENT B2 ;  /* 0x0000000000027941 */ /* 0x000fea0003800200 */
.L_x_4332:
        /* <DEDUP_REMOVED lines=70> */
.L_x_4338:
        /* <DEDUP_REMOVED lines=35> */
.L_x_4339:
[----:B------:R-:W-:Y:S05]  /*6240*/  BSYNC.RECONVERGENT B0 ;  /* 0x0000000000007941 */ /* 0x000fea0003800200 */
.L_x_4337:
        /* <DEDUP_REMOVED lines=15> */
[----:B------:R-:W-:Y:S05]  /*6340*/  CALL.REL.NOINC `($__internal_12_$__cuda_sm20_dblrcp_rn_slowpath_v3) ;  /* 0x0000011400dc7944 */ /* 0x000fea0003c00000 */
[----:B------:R-:W-:-:S07]  /*6350*/  IMAD.MOV.U32 R4, RZ, RZ, R0 ;  /* 0x000000ffff047224 */ /* 0x000fce00078e0000 */
.L_x_4341:
[----:B------:R-:W-:Y:S05]  /*6360*/  BSYNC.RECONVERGENT B2 ;  /* 0x0000000000027941 */ /* 0x000fea0003800200 */
.L_x_4340:
[----:B------:R-:W-:Y:S02]  /*6370*/  DMUL R4, R4, R14 ;  /* 0x0000000e04047228 */ /* 0x000fe40000000000 */
[----:B------:R-:W-:-:S08]  /*6380*/  DFMA R2, -R12, R12, 1 ;  /* 0x3ff000000c02742b */ /* 0x000fd0000000010c */
[----:B------:R-:W-:-:S08]  /*6390*/  DFMA R2, R4, R2, R12 ;  /* 0x000000020402722b */ /* 0x000fd0000000000c */
[----:B------:R-:W-:-:S11]  /*63a0*/  DMUL R46, R2, R46 ;  /* 0x0000002e022e7228 */ /* 0x000fd60000000000 */
.L_x_4327:
[----:B------:R-:W-:Y:S05]  /*63b0*/  BSYNC.RECONVERGENT B1 ;  /* 0x0000000000017941 */ /* 0x000fea0003800200 */
.L_x_4326:
        /* <DEDUP_REMOVED lines=84> */
.L_x_4345:
[----:B------:R-:W-:Y:S05]  /*6900*/  BSYNC.RECONVERGENT B0 ;  /* 0x0000000000007941 */ /* 0x000fea0003800200 */
.L_x_4344:
        /* <DEDUP_REMOVED lines=14> */
.L_x_4347:
[----:B------:R-:W-:Y:S05]  /*69f0*/  BSYNC.RECONVERGENT B0 ;  /* 0x0000000000007941 */ /* 0x000fea0003800200 */
.L_x_4346:
        /* <DEDUP_REMOVED lines=86> */
.L_x_4349:
        /* <DEDUP_REMOVED lines=22> */
.L_x_4352:
[----:B------:R-:W-:Y:S05]  /*70c0*/  BSYNC.RECONVERGENT B3 ;  /* 0x0000000000037941 */ /* 0x000fea0003800200 */
.L_x_4351:
        /* <DEDUP_REMOVED lines=29> */
.L_x_4350:
[----:B------:R-:W-:Y:S05]  /*72a0*/  BSYNC.RECONVERGENT B2 ;  /* 0x0000000000027941 */ /* 0x000fea0003800200 */
.L_x_4348:
        /* <DEDUP_REMOVED lines=70> */
.L_x_4354:
        /* <DEDUP_REMOVED lines=35> */
.L_x_4355:
[----:B------:R-:W-:Y:S05]  /*7940*/  BSYNC.RECONVERGENT B0 ;  /* 0x0000000000007941 */ /* 0x000fea0003800200 */
.L_x_4353:
        /* <DEDUP_REMOVED lines=15> */
[----:B------:R-:W-:Y:S05]  /*7a40*/  CALL.REL.NOINC `($__internal_12_$__cuda_sm20_dblrcp_rn_slowpath_v3) ;  /* 0x00000100001c7944 */ /* 0x000fea0003c00000 */
[----:B------:R-:W-:-:S07]  /*7a50*/  MOV R4, R0 ;  /* 0x0000000000047202 */ /* 0x000fce0000000f00 */
.L_x_4357:
[----:B------:R-:W-:Y:S05]  /*7a60*/  BSYNC.RECONVERGENT B2 ;  /* 0x0000000000027941 */ /* 0x000fea0003800200 */
.L_x_4356:
[----:B------:R-:W-:Y:S02]  /*7a70*/  DMUL R4, R4, R16 ;  /* 0x0000001004047228 */ /* 0x000fe40000000000 */
[----:B------:R-:W-:-:S08]  /*7a80*/  DFMA R2, -R12, R12, 1 ;  /* 0x3ff000000c02742b */ /* 0x000fd0000000010c */
[----:B------:R-:W-:-:S08]  /*7a90*/  DFMA R2, R4, R2, R12 ;  /* 0x000000020402722b */ /* 0x000fd0000000000c */
[----:B------:R-:W-:-:S11]  /*7aa0*/  DMUL R42, R2, R42 ;  /* 0x0000002a022a7228 */ /* 0x000fd60000000000 */
.L_x_4343:
[----:B------:R-:W-:Y:S05]  /*7ab0*/  BSYNC.RECONVERGENT B1 ;  /* 0x0000000000017941 */ /* 0x000fea0003800200 */
.L_x_4342:
        /* <DEDUP_REMOVED lines=84> */
.L_x_4361:
[----:B------:R-:W-:Y:S05]  /*8000*/  BSYNC.RECONVERGENT B0 ;  /* 0x0000000000007941 */ /* 0x000fea0003800200 */
.L_x_4360:
        /* <DEDUP_REMOVED lines=14> */
.L_x_4363:
[----:B------:R-:W-:Y:S05]  /*80f0*/  BSYNC.RECONVERGENT B0 ;  /* 0x0000000000007941 */ /* 0x000fea0003800200 */
.L_x_4362:
        /* <DEDUP_REMOVED lines=86> */
.L_x_4365:
        /* <DEDUP_REMOVED lines=22> */
.L_x_4368:
[----:B------:R-:W-:Y:S05]  /*87c0*/  BSYNC.RECONVERGENT B3 ;  /* 0x0000000000037941 */ /* 0x000fea0003800200 */
.L_x_4367:
        /* <DEDUP_REMOVED lines=29> */
.L_x_4366:
[----:B------:R-:W-:Y:S05]  /*89a0*/  BSYNC.RECONVERGENT B2 ;  /* 0x0000000000027941 */ /* 0x000fea0003800200 */
.L_x_4364:
        /* <DEDUP_REMOVED lines=70> */
.L_x_4370:
        /* <DEDUP_REMOVED lines=35> */
.L_x_4371:
[----:B------:R-:W-:Y:S05]  /*9040*/  BSYNC.RECONVERGENT B0 ;  /* 0x0000000000007941 */ /* 0x000fea0003800200 */
.L_x_4369:
        /* <DEDUP_REMOVED lines=15> */
[----:B------:R-:W-:Y:S05]  /*9140*/  CALL.REL.NOINC `($__internal_12_$__cuda_sm20_dblrcp_rn_slowpath_v3) ;  /* 0x000000e8005c7944 */ /* 0x000fea0003c00000 */
[----:B------:R-:W-:-:S07]  /*9150*/  IMAD.MOV.U32 R4, RZ, RZ, R0 ;  /* 0x000000ffff047224 */ /* 0x000fce00078e0000 */
.L_x_4373:
[----:B------:R-:W-:Y:S05]  /*9160*/  BSYNC.RECONVERGENT B2 ;  /* 0x0000000000027941 */ /* 0x000fea0003800200 */
.L_x_4372:
[----:B------:R-:W-:Y:S02]  /*9170*/  DMUL R4, R4, R18 ;  /* 0x0000001204047228 */ /* 0x000fe40000000000 */
[----:B------:R-:W-:-:S08]  /*9180*/  DFMA R2, -R12, R12, 1 ;  /* 0x3ff000000c02742b */ /* 0x000fd0000000010c */
[----:B------:R-:W-:-:S08]  /*9190*/  DFMA R2, R4, R2, R12 ;  /* 0x000000020402722b */ /* 0x000fd0000000000c */
[----:B------:R-:W-:-:S11]  /*91a0*/  DMUL R40, R2, R40 ;  /* 0x0000002802287228 */ /* 0x000fd60000000000 */
.L_x_4359:
[----:B------:R-:W-:Y:S05]  /*91b0*/  BSYNC.RECONVERGENT B1 ;  /* 0x0000000000017941 */ /* 0x000fea0003800200 */
.L_x_4358:
        /* <DEDUP_REMOVED lines=84> */
.L_x_4377:
[----:B------:R-:W-:Y:S05]  /*9700*/  BSYNC.RECONVERGENT B0 ;  /* 0x0000000000007941 */ /* 0x000fea0003800200 */
.L_x_4376:
        /* <DEDUP_REMOVED lines=15> */
.L_x_4379:
[----:B------:R-:W-:Y:S05]  /*9800*/  BSYNC.RECONVERGENT B0 ;  /* 0x0000000000007941 */ /* 0x000fea0003800200 */
.L_x_4378:
        /* <DEDUP_REMOVED lines=87> */
.L_x_4381:
        /* <DEDUP_REMOVED lines=22> */
.L_x_4384:
[----:B------:R-:W-:Y:S05]  /*9ee0*/  BSYNC.RECONVERGENT B3 ;  /* 0x0000000000037941 */ /* 0x000fea0003800200 */
.L_x_4383:
        /* <DEDUP_REMOVED lines=29> */
.L_x_4382:
[----:B------:R-:W-:Y:S05]  /*a0c0*/  BSYNC.RECONVERGENT B2 ;  /* 0x0000000000027941 */ /* 0x000fea0003800200 */
.L_x_4380:
        /* <DEDUP_REMOVED lines=70> */
.L_x_4386:
        /* <DEDUP_REMOVED lines=35> */
.L_x_4387:
[----:B------:R-:W-:Y:S05]  /*a760*/  BSYNC.RECONVERGENT B0 ;  /* 0x0000000000007941 */ /* 0x000fea0003800200 */
.L_x_4385:
        /* <DEDUP_REMOVED lines=17> */
.L_x_4389:
[----:B------:R-:W-:Y:S05]  /*a880*/  BSYNC.RECONVERGENT B2 ;  /* 0x0000000000027941 */ /* 0x000fea0003800200 */
.L_x_4388:
[----:B------:R-:W-:Y:S02]  /*a890*/  DMUL R4, R4, R20 ;  /* 0x0000001404047228 */ /* 0x000fe40000000000 */
[----:B------:R-:W-:-:S08]  /*a8a0*/  DFMA R2, -R12, R12, 1 ;  /* 0x3ff000000c02742b */ /* 0x000fd0000000010c */
[----:B------:R-:W-:-:S08]  /*a8b0*/  DFMA R2, R4, R2, R12 ;  /* 0x000000020402722b */ /* 0x000fd0000000000c */
[----:B------:R-:W-:-:S11]  /*a8c0*/  DMUL R38, R2, R38 ;  /* 0x0000002602267228 */ /* 0x000fd60000000000 */
.L_x_4375:
[----:B------:R-:W-:Y:S05]  /*a8d0*/  BSYNC.RECONVERGENT B1 ;  /* 0x0000000000017941 */ /* 0x000fea0003800200 */
.L_x_4374:
        /* <DEDUP_REMOVED lines=84> */
.L_x_4393:
[----:B------:R-:W-:Y:S05]  /*ae20*/  BSYNC.RECONVERGENT B0 ;  /* 0x0000000000007941 */ /* 0x000fea0003800200 */
.L_x_4392:
        /* <DEDUP_REMOVED lines=15> */
.L_x_4395:
[----:B------:R-:W-:Y:S05]  /*af20*/  BSYNC.RECONVERGENT B0 ;  /* 0x0000000000007941 */ /* 0x000fea0003800200 */
.L_x_4394:
        /* <DEDUP_REMOVED lines=87> */
.L_x_4397:
        /* <DEDUP_REMOVED lines=22> */
.L_x_4400:
[----:B------:R-:W-:Y:S05]  /*b600*/  BSYNC.RECONVERGENT B3 ;  /* 0x0000000000037941 */ /* 0x000fea0003800200 */
.L_x_4399:
        /* <DEDUP_REMOVED lines=29> */
.L_x_4398:
[----:B------:R-:W-:Y:S05]  /*b7e0*/  BSYNC.RECONVERGENT B2 ;  /* 0x0000000000027941 */ /* 0x000fea0003800200 */
.L_x_4396:
        /* <DEDUP_REMOVED lines=70> */
.L_x_4402:
        /* <DEDUP_REMOVED lines=35> */
.L_x_4403:
[----:B------:R-:W-:Y:S05]  /*be80*/  BSYNC.RECONVERGENT B0 ;  /* 0x0000000000007941 */ /* 0x000fea0003800200 */
.L_x_4401:
        /* <DEDUP_REMOVED lines=17> */
.L_x_4405:
[----:B------:R-:W-:Y:S05]  /*bfa0*/  BSYNC.RECONVERGENT B2 ;  /* 0x0000000000027941 */ /* 0x000fea0003800200 */
.L_x_4404:
[----:B------:R-:W-:Y:S02]  /*bfb0*/  DMUL R4, R4, R22 ;  /* 0x0000001604047228 */ /* 0x000fe40000000000 */
[----:B------:R-:W-:-:S08]  /*bfc0*/  DFMA R2, -R12, R12, 1 ;  /* 0x3ff000000c02742b */ /* 0x000fd0000000010c */
[----:B------:R-:W-:-:S08]  /*bfd0*/  DFMA R2, R4, R2, R12 ;  /* 0x000000020402722b */ /* 0x000fd0000000000c */
[----:B------:R-:W-:-:S11]  /*bfe0*/  DMUL R48, R2, R48 ;  /* 0x0000003002307228 */ /* 0x000fd60000000000 */
.L_x_4391:
[----:B------:R-:W-:Y:S05]  /*bff0*/  BSYNC.RECONVERGENT B1 ;  /* 0x0000000000017941 */ /* 0x000fea0003800200 */
.L_x_4390:
        /* <DEDUP_REMOVED lines=17> */
.L_x_4408:
[----:B------:R-:W-:-:S13]  /*c110*/  ISETP.GE.U32.AND P0, PT, R8, UR4, PT ;  /* 0x0000000408007c0c */ /* 0x000fda000bf06070 */
[----:B------:R-:W-:Y:S05]  /*c120*/  @P0 BRA `(.L_x_4410) ;  /* 0x0000000000300947 */ /* 0x000fea0003800000 */
[----:B-1----:R-:W1:Y:S01]  /*c130*/  LDC.64 R2, c[0x0][0x388] ;  /* 0x0000e200ff027b82 */ /* 0x002e620000000a00 */
[----:B0-----:R-:W-:Y:S01]  /*c140*/  LEA R5, R7, R8, 0xa ;  /* 0x0000000807057211 */ /* 0x001fe200078e50ff */
[----:B------:R-:W-:-:S04]  /*c150*/  VIADD R8, R8, 0x80 ;  /* 0x0000008008087836 */ /* 0x000fc80000000000 */
[----:B-1----:R-:W-:-:S05]  /*c160*/  IMAD.WIDE.U32 R2, R5, 0x8, R2 ;  /* 0x0000000805027825 */ /* 0x002fca00078e0002 */
[----:B------:R1:W-:Y:S02]  /*c170*/  STG.E.64 desc[UR6][R2.64], R44 ;  /* 0x0000002c02007986 */ /* 0x0003e4000c101b06 */
.L_x_4409:
[----:B------:R-:W-:-:S13]  /*c180*/  ISETP.GE.U32.AND P0, PT, R8, UR4, PT ;  /* 0x0000000408007c0c */ /* 0x000fda000bf06070 */
[----:B------:R-:W-:Y:S05]  /*c190*/  @P0 BRA `(.L_x_4411) ;  /* 0x0000000000300947 */ /* 0x000fea0003800000 */
[----:B01----:R-:W0:Y:S01]  /*c1a0*/  LDC.64 R2, c[0x0][0x388] ;  /* 0x0000e200ff027b82 */ /* 0x003e220000000a00 */
[----:B------:R-:W-:Y:S02]  /*c1b0*/  IMAD R5, R7, 0x400, R8 ;  /* 0x0000040007057824 */ /* 0x000fe400078e0208 */
[----:B------:R-:W-:Y:S02]  /*c1c0*/  VIADD R8, R8, 0x80 ;  /* 0x0000008008087836 */ /* 0x000fe40000000000 */
[----:B0-----:R-:W-:-:S05]  /*c1d0*/  IMAD.WIDE.U32 R2, R5, 0x8, R2 ;  /* 0x0000000805027825 */ /* 0x001fca00078e0002 */
[----:B------:R2:W-:Y:S02]  /*c1e0*/  STG.E.64 desc[UR6][R2.64], R46 ;  /* 0x0000002e02007986 */ /* 0x0005e4000c101b06 */
.L_x_4410:
[----:B------:R-:W-:-:S13]  /*c1f0*/  ISETP.GE.U32.AND P0, PT, R8, UR4, PT ;  /* 0x0000000408007c0c */ /* 0x000fda000bf06070 */
[----:B------:R-:W-:Y:S05]  /*c200*/  @P0 BRA `(.L_x_4412) ;  /* 0x0000000000340947 */ /* 0x000fea0003800000 */
[----:B-12---:R-:W1:Y:S01]  /*c210*/  LDC.64 R2, c[0x0][0x388] ;  /* 0x0000e200ff027b82 */ /* 0x006e620000000a00 */
[----:B0-----:R-:W-:Y:S01]  /*c220*/  LEA R5, R7, R8, 0xa ;  /* 0x0000000807057211 */ /* 0x001fe200078e50ff */
[----:B------:R-:W-:-:S04]  /*c230*/  VIADD R8, R8, 0x80 ;  /* 0x0000008008087836 */ /* 0x000fc80000000000 */
[----:B-1----:R-:W-:-:S05]  /*c240*/  IMAD.WIDE.U32 R2, R5, 0x8, R2 ;  /* 0x0000000805027825 */ /* 0x002fca00078e0002 */
[----:B------:R2:W-:Y:S02]  /*c250*/  STG.E.64 desc[UR6][R2.64], R42 ;  /* 0x0000002a02007986 */ /* 0x0005e4000c101b06 */
.L_x_4411:
        /* <DEDUP_REMOVED lines=8> */
.L_x_4412:
[----:B------:R-:W-:Y:S05]  /*c2e0*/  BSYNC.RELIABLE B1 ;  /* 0x0000000000017941 */ /* 0x000fea0003800100 */
.L_x_4407:
[----:B------:R-:W-:-:S13]  /*c2f0*/  ISETP.GE.U32.AND P0, PT, R8, UR4, PT ;  /* 0x0000000408007c0c */ /* 0x000fda000bf06070 */
[----:B-123--:R-:W1:Y:S01]  /*c300*/  @!P0 LDC.64 R2, c[0x0][0x388] ;  /* 0x0000e200ff028b82 */ /* 0x00ee620000000a00 */
[----:B0-----:R-:W-:Y:S01]  /*c310*/  @!P0 LEA R5, R7, R8, 0xa ;  /* 0x0000000807058211 */ /* 0x001fe200078e50ff */
[----:B------:R-:W-:-:S04]  /*c320*/  @!P0 VIADD R8, R8, 0x80 ;  /* 0x0000008008088836 */ /* 0x000fc80000000000 */
[----:B-1----:R-:W-:-:S05]  /*c330*/  @!P0 IMAD.WIDE.U32 R2, R5, 0x8, R2 ;  /* 0x0000000805028825 */ /* 0x002fca00078e0002 */
[----:B------:R3:W-:Y:S02]  /*c340*/  @!P0 STG.E.64 desc[UR6][R2.64], R38 ;  /* 0x0000002602008986 */ /* 0x0007e4000c101b06 */
.L_x_4413:
[----:B------:R-:W-:Y:S05]  /*c350*/  BSYNC.RECONVERGENT B0 ;  /* 0x0000000000007941 */ /* 0x000fea0003800200 */
.L_x_4406:
        /* <DEDUP_REMOVED lines=8> */
.L_x_4276:
        /* <DEDUP_REMOVED lines=90> */
.L_x_4415:
[----:B------:R-:W-:Y:S05]  /*c980*/  BSYNC.RECONVERGENT B0 ;  /* 0x0000000000007941 */ /* 0x000fea0003800200 */
.L_x_4414:
        /* <DEDUP_REMOVED lines=15> */
.L_x_4417:
[----:B------:R-:W-:Y:S05]  /*ca80*/  BSYNC.RECONVERGENT B0 ;  /* 0x0000000000007941 */ /* 0x000fea0003800200 */
.L_x_4416:
        /* <DEDUP_REMOVED lines=28> */
.L_x_4421:
[----:B------:R-:W-:Y:S05]  /*cc50*/  BSYNC.RECONVERGENT B2 ;  /* 0x0000000000027941 */ /* 0x000fea0003800200 */
.L_x_4420:
        /* <DEDUP_REMOVED lines=30> */
.L_x_4419:
        /* <DEDUP_REMOVED lines=75> */
.L_x_4423:
[----:B------:R-:W-:Y:S01]  /*d2f0*/  IMAD.MOV.U32 R2, RZ, RZ, 0x0 ;  /* 0x00000000ff027424 */ /* 0x000fe200078e00ff */
[----:B------:R-:W-:Y:S01]  /*d300*/  LOP3.LUT P0, RZ, R5, 0x7fffffff, RZ, 0xc0, !PT ;  /* 0x7fffffff05ff7812 */ /* 0x000fe2000780c0ff */
[----:B------:R-:W-:-:S06]  /*d310*/  IMAD.MOV.U32 R3, RZ, RZ, 0x7ff00000 ;  /* 0x7ff00000ff037424 */ /* 0x000fcc00078e00ff */
[----:B------:R-:W-:-:S10]  /*d320*/  DFMA R2, R4, R2, +INF ;  /* 0x7ff000000402742b */ /* 0x000fd40000000002 */
[----:B------:R-:W-:Y:S02]  /*d330*/  FSEL R4, R2, RZ, P0 ;  /* 0x000000ff02047208 */ /* 0x000fe40000000000 */
[----:B------:R-:W-:-:S07]  /*d340*/  FSEL R5, R3, -QNAN , P0 ;  /* 0xfff0000003057808 */ /* 0x000fce0000000000 */
.L_x_4422:
[----:B------:R-:W-:Y:S05]  /*d350*/  BSYNC.RECONVERGENT B1 ;  /* 0x0000000000017941 */ /* 0x000fea0003800200 */
.L_x_4418:
        /* <DEDUP_REMOVED lines=70> */
.L_x_4425:
        /* <DEDUP_REMOVED lines=35> */
.L_x_4426:
[----:B------:R-:W-:Y:S05]  /*d9f0*/  BSYNC.RECONVERGENT B0 ;  /* 0x0000000000007941 */ /* 0x000fea0003800200 */
.L_x_4424:
        /* <DEDUP_REMOVED lines=15> */
[----:B-----5:R-:W-:Y:S05]  /*daf0*/  CALL.REL.NOINC `($__internal_12_$__cuda_sm20_dblrcp_rn_slowpath_v3) ;  /* 0x0000009c00f07944 */ /* 0x020fea0003c00000 */
[----:B------:R-:W-:Y:S01]  /*db00*/  MOV R28, R0 ;  /* 0x00000000001c7202 */ /* 0x000fe20000000f00 */
[----:B------:R-:W-:-:S07]  /*db10*/  IMAD.MOV.U32 R29, RZ, RZ, R5 ;  /* 0x000000ffff1d7224 */ /* 0x000fce00078e0005 */
.L_x_4428:
[----:B------:R-:W-:Y:S05]  /*db20*/  BSYNC.RECONVERGENT B1 ;  /* 0x0000000000017941 */ /* 0x000fea0003800200 */
.L_x_4427:
        /* <DEDUP_REMOVED lines=82> */
.L_x_4430:
[----:B------:R-:W-:Y:S05]  /*e050*/  BSYNC.RECONVERGENT B0 ;  /* 0x0000000000007941 */ /* 0x000fea0003800200 */
.L_x_4429:
        /* <DEDUP_REMOVED lines=15> */
.L_x_4432:
[----:B------:R-:W-:Y:S05]  /*e150*/  BSYNC.RECONVERGENT B0 ;  /* 0x0000000000007941 */ /* 0x000fea0003800200 */
.L_x_4431:
        /* <DEDUP_REMOVED lines=86> */
.L_x_4434:
        /* <DEDUP_REMOVED lines=21> */
[----:B------:R-:W-:Y:S05]  /*e810*/  CALL.REL.NOINC `($__internal_13_$__cuda_sm20_div_rn_f64_full) ;  /* 0x00000094004c7944 */ /* 0x000fea0003c00000 */
.L_x_4437:
[----:B------:R-:W-:Y:S05]  /*e820*/  BSYNC.RECONVERGENT B2 ;  /* 0x0000000000027941 */ /* 0x000fea0003800200 */
.L_x_4436:
        /* <DEDUP_REMOVED lines=29> */
.L_x_4435:
[----:B------:R-:W-:Y:S05]  /*ea00*/  BSYNC.RECONVERGENT B1 ;  /* 0x0000000000017941 */ /* 0x000fea0003800200 */
.L_x_4433:
        /* <DEDUP_REMOVED lines=70> */
.L_x_4439:
        /* <DEDUP_REMOVED lines=35> */
.L_x_4440:
[----:B------:R-:W-:Y:S05]  /*f0a0*/  BSYNC.RECONVERGENT B0 ;  /* 0x0000000000007941 */ /* 0x000fea0003800200 */
.L_x_4438:
        /* <DEDUP_REMOVED lines=16> */
[----:B------:R-:W-:Y:S02]  /*f1b0*/  IMAD.MOV.U32 R28, RZ, RZ, R0 ;  /* 0x000000ffff1c7224 */ /* 0x000fe400078e0000 */
[----:B------:R-:W-:-:S07]  /*f1c0*/  IMAD.MOV.U32 R29, RZ, RZ, R5 ;  /* 0x000000ffff1d7224 */ /* 0x000fce00078e0005 */
.L_x_4442:
[----:B------:R-:W-:Y:S05]  /*f1d0*/  BSYNC.RECONVERGENT B1 ;  /* 0x0000000000017941 */ /* 0x000fea0003800200 */
.L_x_4441:
        /* <DEDUP_REMOVED lines=82> */
.L_x_4444:
[----:B------:R-:W-:Y:S05]  /*f700*/  BSYNC.RECONVERGENT B0 ;  /* 0x0000000000007941 */ /* 0x000fea0003800200 */
.L_x_4443:
        /* <DEDUP_REMOVED lines=15> */
.L_x_4446:
[----:B------:R-:W-:Y:S05]  /*f800*/  BSYNC.RECONVERGENT B0 ;  /* 0x0000000000007941 */ /* 0x000fea0003800200 */
.L_x_4445:
        /* <DEDUP_REMOVED lines=86> */
.L_x_4448:
        /* <DEDUP_REMOVED lines=22> */
.L_x_4451:
[----:B------:R-:W-:Y:S05]  /*fed0*/  BSYNC.RECONVERGENT B2 ;  /* 0x0000000000027941 */ /* 0x000fea0003800200 */
.L_x_4450:
        /* <DEDUP_REMOVED lines=29> */
.L_x_4449:
[----:B------:R-:W-:Y:S05]  /*100b0*/  BSYNC.RECONVERGENT B1 ;  /* 0x0000000000017941 */ /* 0x000fea0003800200 */
.L_x_4447:
        /* <DEDUP_REMOVED lines=70> */
.L_x_4453:
        /* <DEDUP_REMOVED lines=35> */
.L_x_4454:
[----:B------:R-:W-:Y:S05]  /*10750*/  BSYNC.RECONVERGENT B0 ;  /* 0x0000000000007941 */ /* 0x000fea0003800200 */
.L_x_4452:
        /* <DEDUP_REMOVED lines=16> */
[----:B------:R-:W-:Y:S01]  /*10860*/  MOV R28, R0 ;  /* 0x00000000001c7202 */ /* 0x000fe20000000f00 */
[----:B------:R-:W-:-:S07]  /*10870*/  IMAD.MOV.U32 R29, RZ, RZ, R5 ;  /* 0x000000ffff1d7224 */ /* 0x000fce00078e0005 */
.L_x_4456:
[----:B------:R-:W-:Y:S05]  /*10880*/  BSYNC.RECONVERGENT B1 ;  /* 0x0000000000017941 */ /* 0x000fea0003800200 */
.L_x_4455:
        /* <DEDUP_REMOVED lines=82> */
.L_x_4458:
[----:B------:R-:W-:Y:S05]  /*10db0*/  BSYNC.RECONVERGENT B0 ;  /* 0x0000000000007941 */ /* 0x000fea0003800200 */
.L_x_4457:
        /* <DEDUP_REMOVED lines=15> */
.L_x_4460:
[----:B------:R-:W-:Y:S05]  /*10eb0*/  BSYNC.RECONVERGENT B0 ;  /* 0x0000000000007941 */ /* 0x000fea0003800200 */
.L_x_4459:
        /* <DEDUP_REMOVED lines=86> */
.L_x_4462:
        /* <DEDUP_REMOVED lines=22> */
.L_x_4465:
[----:B------:R-:W-:Y:S05]  /*11580*/  BSYNC.RECONVERGENT B2 ;  /* 0x0000000000027941 */ /* 0x000fea0003800200 */
.L_x_4464:
        /* <DEDUP_REMOVED lines=29> */
.L_x_4463:
[----:B------:R-:W-:Y:S05]  /*11760*/  BSYNC.RECONVERGENT B1 ;  /* 0x0000000000017941 */ /* 0x000fea0003800200 */
.L_x_4461:
        /* <DEDUP_REMOVED lines=70> */
.L_x_4467:
        /* <DEDUP_REMOVED lines=35> */
.L_x_4468:
[----:B------:R-:W-:Y:S05]  /*11e00*/  BSYNC.RECONVERGENT B0 ;  /* 0x0000000000007941 */ /* 0x000fea0003800200 */
.L_x_4466:
        /* <DEDUP_REMOVED lines=18> */
.L_x_4470:
[----:B------:R-:W-:Y:S05]  /*11f30*/  BSYNC.RECONVERGENT B1 ;  /* 0x0000000000017941 */ /* 0x000fea0003800200 */
.L_x_4469:
        /* <DEDUP_REMOVED lines=82> */
.L_x_4472:
[----:B------:R-:W-:Y:S05]  /*12460*/  BSYNC.RECONVERGENT B0 ;  /* 0x0000000000007941 */ /* 0x000fea0003800200 */
.L_x_4471:
        /* <DEDUP_REMOVED lines=15> */
.L_x_4474:
[----:B------:R-:W-:Y:S05]  /*12560*/  BSYNC.RECONVERGENT B0 ;  /* 0x0000000000007941 */ /* 0x000fea0003800200 */
.L_x_4473:
        /* <DEDUP_REMOVED lines=86> */
.L_x_4476:
        /* <DEDUP_REMOVED lines=22> */
.L_x_4479:
[----:B------:R-:W-:Y:S05]  /*12c30*/  BSYNC.RECONVERGENT B2 ;  /* 0x0000000000027941 */ /* 0x000fea0003800200 */
.L_x_4478:
        /* <DEDUP_REMOVED lines=29> */
.L_x_4477:
[----:B------:R-:W-:Y:S05]  /*12e10*/  BSYNC.RECONVERGENT B1 ;  /* 0x0000000000017941 */ /* 0x000fea0003800200 */
.L_x_4475:
        /* <DEDUP_REMOVED lines=70> */
.L_x_4481:
        /* <DEDUP_REMOVED lines=35> */
.L_x_4482:
[----:B------:R-:W-:Y:S05]  /*134b0*/  BSYNC.RECONVERGENT B0 ;  /* 0x0000000000007941 */ /* 0x000fea0003800200 */
.L_x_4480:
        /* <DEDUP_REMOVED lines=18> */
.L_x_4484:
[----:B------:R-:W-:Y:S05]  /*135e0*/  BSYNC.RECONVERGENT B1 ;  /* 0x0000000000017941 */ /* 0x000fea0003800200 */
.L_x_4483:
        /* <DEDUP_REMOVED lines=82> */
.L_x_4486:
[----:B------:R-:W-:Y:S05]  /*13b10*/  BSYNC.RECONVERGENT B0 ;  /* 0x0000000000007941 */ /* 0x000fea0003800200 */
.L_x_4485:
        /* <DEDUP_REMOVED lines=15> */
.L_x_4488:
[----:B------:R-:W-:Y:S05]  /*13c10*/  BSYNC.RECONVERGENT B0 ;  /* 0x0000000000007941 */ /* 0x000fea0003800200 */
.L_x_4487:
        /* <DEDUP_REMOVED lines=86> */
.L_x_4490:
        /* <DEDUP_REMOVED lines=22> */
.L_x_4493:
[----:B------:R-:W-:Y:S05]  /*142e0*/  BSYNC.RECONVERGENT B2 ;  /* 0x0000000000027941 */ /* 0x000fea0003800200 */
.L_x_4492:
        /* <DEDUP_REMOVED lines=29> */
.L_x_4491:
[----:B------:R-:W-:Y:S05]  /*144c0*/  BSYNC.RECONVERGENT B1 ;  /* 0x0000000000017941 */ /* 0x000fea0003800200 */
.L_x_4489:
        /* <DEDUP_REMOVED lines=70> */
.L_x_4495:
        /* <DEDUP_REMOVED lines=35> */
.L_x_4496:
[----:B------:R-:W-:Y:S05]  /*14b60*/  BSYNC.RECONVERGENT B0 ;  /* 0x0000000000007941 */ /* 0x000fea0003800200 */
.L_x_4494:
        /* <DEDUP_REMOVED lines=18> */
.L_x_4498:
[----:B------:R-:W-:Y:S05]  /*14c90*/  BSYNC.RECONVERGENT B1 ;  /* 0x0000000000017941 */ /* 0x000fea0003800200 */
.L_x_4497:
        /* <DEDUP_REMOVED lines=82> */
.L_x_4500:
[----:B------:R-:W-:Y:S05]  /*151c0*/  BSYNC.RECONVERGENT B0 ;  /* 0x0000000000007941 */ /* 0x000fea0003800200 */
.L_x_4499:
        /* <DEDUP_REMOVED lines=15> */
.L_x_4502:
[----:B------:R-:W-:Y:S05]  /*152c0*/  BSYNC.RECONVERGENT B0 ;  /* 0x0000000000007941 */ /* 0x000fea0003800200 */
.L_x_4501:
        /* <DEDUP_REMOVED lines=86> */
.L_x_4504:
        /* <DEDUP_REMOVED lines=22> */
.L_x_4507:
[----:B------:R-:W-:Y:S05]  /*15990*/  BSYNC.RECONVERGENT B2 ;  /* 0x0000000000027941 */ /* 0x000fea0003800200 */
.L_x_4506:
        /* <DEDUP_REMOVED lines=29> */
.L_x_4505:
[----:B------:R-:W-:Y:S05]  /*15b70*/  BSYNC.RECONVERGENT B1 ;  /* 0x0000000000017941 */ /* 0x000fea0003800200 */
.L_x_4503:
        /* <DEDUP_REMOVED lines=70> */
.L_x_4509:
        /* <DEDUP_REMOVED lines=35> */
.L_x_4510:
[----:B------:R-:W-:Y:S05]  /*16210*/  BSYNC.RECONVERGENT B0 ;  /* 0x0000000000007941 */ /* 0x000fea0003800200 */
.L_x_4508:
        /* <DEDUP_REMOVED lines=18> */
.L_x_4512:
[----:B------:R-:W-:Y:S05]  /*16340*/  BSYNC.RECONVERGENT B1 ;  /* 0x0000000000017941 */ /* 0x000fea0003800200 */
.L_x_4511:
        /* <DEDUP_REMOVED lines=82> */
.L_x_4514:
[----:B------:R-:W-:Y:S05]  /*16870*/  BSYNC.RECONVERGENT B0 ;  /* 0x0000000000007941 */ /* 0x000fea0003800200 */
.L_x_4513:
        /* <DEDUP_REMOVED lines=15> */
.L_x_4516:
[----:B------:R-:W-:Y:S05]  /*16970*/  BSYNC.RECONVERGENT B0 ;  /* 0x0000000000007941 */ /* 0x000fea0003800200 */
.L_x_4515:
        /* <DEDUP_REMOVED lines=86> */
.L_x_4518:
        /* <DEDUP_REMOVED lines=22> */
.L_x_4521:
[----:B------:R-:W-:Y:S05]  /*17040*/  BSYNC.RECONVERGENT B2 ;  /* 0x0000000000027941 */ /* 0x000fea0003800200 */
.L_x_4520:
        /* <DEDUP_REMOVED lines=29> */
.L_x_4519:
[----:B------:R-:W-:Y:S05]  /*17220*/  BSYNC.RECONVERGENT B1 ;  /* 0x0000000000017941 */ /* 0x000fea0003800200 */
.L_x_4517:
        /* <DEDUP_REMOVED lines=70> */
.L_x_4523:
        /* <DEDUP_REMOVED lines=35> */
.L_x_4524:
[----:B------:R-:W-:Y:S05]  /*178c0*/  BSYNC.RECONVERGENT B0 ;  /* 0x0000000000007941 */ /* 0x000fea0003800200 */
.L_x_4522:
        /* <DEDUP_REMOVED lines=18> */
[----:B------:R-:W-:Y:S05]  /*179f0*/  CALL.REL.NOINC `($__internal_12_$__cuda_sm20_dblrcp_rn_slowpath_v3) ;  /* 0x0000000000307944 */ /* 0x000fea0003c00000 */
[----:B------:R-:W-:-:S07]  /*17a00*/  IMAD.MOV.U32 R4, RZ, RZ, R0 ;  /* 0x000000ffff047224 */ /* 0x000fce00078e0000 */
.L_x_4526:
[----:B------:R-:W-:Y:S05]  /*17a10*/  BSYNC.RECONVERGENT B1 ;  /* 0x0000000000017941 */ /* 0x000fea0003800200 */
.L_x_4525:
        /* <DEDUP_REMOVED lines=10> */
        .weak           $__internal_12_$__cuda_sm20_dblrcp_rn_slowpath_v3
        .type           $__internal_12_$__cuda_sm20_dblrcp_rn_slowpath_v3,@function
        .size           $__internal_12_$__cuda_sm20_dblrcp_rn_slowpath_v3,($__internal_13_$__cuda_sm20_div_rn_f64_full - $__internal_12_$__cuda_sm20_dblrcp_rn_slowpath_v3)
$__internal_12_$__cuda_sm20_dblrcp_rn_slowpath_v3:
        /* <DEDUP_REMOVED lines=25> */
.L_x_4530:
        /* <DEDUP_REMOVED lines=10> */
.L_x_4528:
[----:B------:R-:W-:Y:S01]  /*17cf0*/  LOP3.LUT R5, R3, 0x80000, RZ, 0xfc, !PT ;  /* 0x0008000003057812 */ /* 0x000fe200078efcff */
[----:B------:R-:W-:-:S07]  /*17d00*/  IMAD.MOV.U32 R4, RZ, RZ, R2 ;  /* 0x000000ffff047224 */ /* 0x000fce00078e0002 */
.L_x_4529:
[----:B------:R-:W-:Y:S05]  /*17d10*/  BSYNC.RECONVERGENT B0 ;  /* 0x0000000000007941 */ /* 0x000fea0003800200 */
.L_x_4527:
[----:B------:R-:W-:Y:S01]  /*17d20*/  MOV R29, 0x0 ;  /* 0x00000000001d7802 */ /* 0x000fe20000000f00 */
[----:B------:R-:W-:-:S03]  /*17d30*/  IMAD.MOV.U32 R0, RZ, RZ, R4 ;  /* 0x000000ffff007224 */ /* 0x000fc600078e0004 */
[----:B------:R-:W-:Y:S05]  /*17d40*/  RET.REL.NODEC R28 `(_ZN2at6native29vectorized_elementwise_kernelILi8EZZZNS0_61_GLOBAL__N__b29612f4_23_ActivationMishKernel_cu_9e10b42f_310420mish_backward_kernelERNS_14TensorIteratorEENKUlvE_clEvENKUlvE_clEvEUlddE_St5arrayIPcLm3EEEEviT0_T1_) ;  /* 0xfffffe801cac7950 */ /* 0x000fea0003c3ffff */
        .weak           $__internal_13_$__cuda_sm20_div_rn_f64_full
        .type           $__internal_13_$__cuda_sm20_div_rn_f64_full,@function
        .size           $__internal_13_$__cuda_sm20_div_rn_f64_full,(.L_x_7825 - $__internal_13_$__cuda_sm20_div_rn_f64_full)
$__internal_13_$__cuda_sm20_div_rn_f64_full:
        /* <DEDUP_REMOVED lines=71> */
.L_x_4532:
        /* <DEDUP_REMOVED lines=17> */
.L_x_4535:
[----:B------:R-:W-:-:S04]  /*182d0*/  LOP3.LUT R28, R3, 0x80000, RZ, 0xfc, !PT ;  /* 0x00080000031c7812 */ /* 0x000fc800078efcff */
[----:B------:R-:W-:Y:S01]  /*182e0*/  MOV R29, R28 ;  /* 0x0000001c001d7202 */ /* 0x000fe20000000f00 */
[----:B------:R-:W-:Y:S01]  /*182f0*/  IMAD.MOV.U32 R28, RZ, RZ, R2 ;  /* 0x000000ffff1c7224 */ /* 0x000fe200078e0002 */
[----:B------:R-:W-:Y:S06]  /*18300*/  BRA `(.L_x_4533) ;  /* 0x00000000000c7947 */ /* 0x000fec0003800000 */
.L_x_4534:
[----:B------:R-:W-:-:S05]  /*18310*/  LOP3.LUT R28, R7, 0x80000, RZ, 0xfc, !PT ;  /* 0x00080000071c7812 */ /* 0x000fca00078efcff */
[----:B------:R-:W-:Y:S01]  /*18320*/  IMAD.MOV.U32 R29, RZ, RZ, R28 ;  /* 0x000000ffff1d7224 */ /* 0x000fe200078e001c */
[----:B------:R-:W-:-:S07]  /*18330*/  MOV R28, R6 ;  /* 0x00000006001c7202 */ /* 0x000fce0000000f00 */
.L_x_4533:
[----:B------:R-:W-:Y:S05]  /*18340*/  BSYNC.RECONVERGENT B0 ;  /* 0x0000000000007941 */ /* 0x000fea0003800200 */
.L_x_4531:
[----:B------:R-:W-:Y:S01]  /*18350*/  MOV R4, R0 ;  /* 0x0000000000047202 */ /* 0x000fe20000000f00 */
[----:B------:R-:W-:Y:S02]  /*18360*/  IMAD.MOV.U32 R5, RZ, RZ, 0x0 ;  /* 0x00000000ff057424 */ /* 0x000fe400078e00ff */
[----:B------:R-:W-:Y:S02]  /*18370*/  IMAD.MOV.U32 R2, RZ, RZ, R28 ;  /* 0x000000ffff027224 */ /* 0x000fe400078e001c */
[----:B------:R-:W-:Y:S01]  /*18380*/  IMAD.MOV.U32 R3, RZ, RZ, R29 ;  /* 0x000000ffff037224 */ /* 0x000fe200078e001d */
[----:B------:R-:W-:Y:S06]  /*18390*/  RET.REL.NODEC R4 `(_ZN2at6native29vectorized_elementwise_kernelILi8EZZZNS0_61_GLOBAL__N__b29612f4_23_ActivationMishKernel_cu_9e10b42f_310420mish_backward_kernelERNS_14TensorIteratorEENKUlvE_clEvENKUlvE_clEvEUlddE_St5arrayIPcLm3EEEEviT0_T1_) ;  /* 0xfffffe7c04187950 */ /* 0x000fec0003c3ffff */
.L_x_4536:
        /* <DEDUP_REMOVED lines=14> */
.L_x_7825:


//--------------------- .text._ZN2at6native18elementwise_kernelILi128ELi4EZNS0_15gpu_kernel_implIZZZNS0_61_GLOBAL__N__b29612f4_23_ActivationMishKernel_cu_9e10b42f_310411mish_kernelERNS_18TensorIteratorBaseEENKUlvE_clEvENKUlvE2_clEvEUlN3c108BFloat16EE_EEvS5_RKT_EUliE_EEviT1_ --------------------------
	.section	.text._ZN2at6native18elementwise_kernelILi128ELi4EZNS0_15gpu_kernel_implIZZZNS0_61_GLOBAL__N__b29612f4_23_ActivationMishKernel_cu_9e10b42f_310411mish_kernelERNS_18TensorIteratorBaseEENKUlvE_clEvENKUlvE2_clEvEUlN3c108BFloat16EE_EEvS5_RKT_EUliE_EEviT1_,"ax",@progbits
	.align	128
        .global         _ZN2at6native18elementwise_kernelILi128ELi4EZNS0_15gpu_kernel_implIZZZNS0_61_GLOBAL__N__b29612f4_23_ActivationMishKernel_cu_9e10b42f_310411mish_kernelERNS_18TensorIteratorBaseEENKUlvE_clEvENKUlvE2_clEvEUlN3c108BFloat16EE_EEvS5_RKT_EUliE_EEviT1_
        .type           _ZN2at6native18elementwise_kernelILi128ELi4EZNS0_15gpu_kernel_implIZZZNS0_61_GLOBAL__N__b29612f4_23_ActivationMishKernel_cu_9e10b42f_310411mish_kernelERNS_18TensorIteratorBaseEENKUlvE_clEvENKUlvE2_clEvEUlN3c108BFloat16EE_EEvS5_RKT_EUliE_EEviT1_,@function
        .size           _ZN2at6native18elementwise_kernelILi128ELi4EZNS0_15gpu_kernel_implIZZZNS0_61_GLOBAL__N__b29612f4_23_ActivationMishKernel_cu_9e10b42f_310411mish_kernelERNS_18TensorIteratorBaseEENKUlvE_clEvENKUlvE2_clEvEUlN3c108BFloat16EE_EEvS5_RKT_EUliE_EEviT1_,(.L_x_7861 - _ZN2at6native18elementwise_kernelILi128ELi4EZNS0_15gpu_kernel_implIZZZNS0_61_GLOBAL__N__b29612f4_23_ActivationMishKernel_cu_9e10b42f_310411mish_kernelERNS_18TensorIteratorBaseEENKUlvE_clEvENKUlvE2_clEvEUlN3c108BFloat16EE_EEvS5_RKT_EUliE_EEviT1_)
        .other          _ZN2at6native18elementwise_kernelILi128ELi4EZNS0_15gpu_kernel_implIZZZNS0_61_GLOBAL__N__b29612f4_23_ActivationMishKernel_cu_9e10b42f_310411mish_kernelERNS_18TensorIteratorBaseEENKUlvE_clEvENKUlvE2_clEvEUlN3c108BFloat16EE_EEvS5_RKT_EUliE_EEviT1_,@"STO_CUDA_ENTRY STV_DEFAULT"
_ZN2at6native18elementwise_kernelILi128ELi4EZNS0_15gpu_kernel_implIZZZNS0_61_GLOBAL__N__b29612f4_23_ActivationMishKernel_cu_9e10b42f_310411mish_kernelERNS_18TensorIteratorBaseEENKUlvE_clEvENKUlvE2_clEvEUlN3c108BFloat16EE_EEvS5_RKT_EUliE_EEviT1_:
.text._ZN2at6native18elementwise_kernelILi128ELi4EZNS0_15gpu_kernel_implIZZZNS0_61_GLOBAL__N__b29612f4_23_ActivationMishKernel_cu_9e10b42f_310411mish_kernelERNS_18TensorIteratorBaseEENKUlvE_clEvENKUlvE2_clEvEUlN3c108BFloat16EE_EEvS5_RKT_EUliE_EEviT1_:
        /* <DEDUP_REMOVED lines=9> */
[----:B---3--:R-:W-:-:S02]  /*0090*/  UIADD3 UR40, UPT, UPT, UR39, -0x1, URZ ;  /* 0xffffffff27287890 */ /* 0x008fc4000fffe0ff */
[----:B--2---:R-:W-:Y:S02]  /*00a0*/  USHF.L.U32 UR4, UR4, 0x9, URZ ;  /* 0x0000000904047899 */ /* 0x004fe400080006ff */
[----:B------:R-:W-:-:S04]  /*00b0*/  UISETP.LT.U32.AND UP0, UPT, UR40, 0x18, UPT ;  /* 0x000000182800788c */ /* 0x000fc8000bf01070 */
[----:B------:R-:W-:Y:S01]  /*00c0*/  USEL UR38, UR40, 0x18, UP0 ;  /* 0x0000001828267887 */ /* 0x000fe20008000000 */
[----:B-1----:R-:W-:-:S03]  /*00d0*/  LOP3.LUT R17, R17, UR4, RZ, 0xfc, !PT ;  /* 0x0000000411117c12 */ /* 0x002fc6000f8efcff */
[----:B------:R-:W-:Y:S01]  /*00e0*/  UIADD3 UR38, UPT, UPT, UR38, 0x1, URZ ;  /* 0x0000000126267890 */ /* 0x000fe2000fffe0ff */
[----:B----4-:R-:W-:-:S13]  /*00f0*/  ISETP.GE.AND P0, PT, R17, UR5, PT ;  /* 0x0000000511007c0c */ /* 0x010fda000bf06270 */
[----:B0-----:R-:W-:Y:S05]  /*0100*/  @P0 BRA `(.L_x_4538) ;  /* 0x0000003000e80947 */ /* 0x001fea0003800000 */
[----:B------:R-:W-:Y:S01]  /*0110*/  UISETP.NE.AND UP0, UPT, UR39, URZ, UPT ;  /* 0x000000ff2700728c */ /* 0x000fe2000bf05270 */
[----:B------:R-:W-:Y:S02]  /*0120*/  IMAD.MOV.U32 R0, RZ, RZ, RZ ;  /* 0x000000ffff007224 */ /* 0x000fe400078e00ff */
[----:B------:R-:W-:-:S06]  /*0130*/  IMAD.MOV.U32 R16, RZ, RZ, RZ ;  /* 0x000000ffff107224 */ /* 0x000fcc00078e00ff */
[----:B------:R-:W-:Y:S05]  /*0140*/  BRA.U !UP0, `(.L_x_4539) ;  /* 0x0000001108a87547 */ /* 0x000fea000b800000 */
[----:B------:R-:W0:Y:S01]  /*0150*/  LDCU.64 UR4, c[0x0][0x390] ;  /* 0x00007200ff0477ac */ /* 0x000e220008000a00 */
[----:B------:R-:W-:Y:S01]  /*0160*/  HFMA2 R16, -RZ, RZ, 0, 0 ;  /* 0x00000000ff107431 */ /* 0x000fe200000001ff */
[----:B------:R-:W1:Y:S01]  /*0170*/  LDCU UR6, c[0x0][0x38c] ;  /* 0x00007180ff0677ac */ /* 0x000e620008000800 */
[----:B------:R-:W2:Y:S01]  /*0180*/  LDCU.64 UR8, c[0x0][0x4b8] ;  /* 0x00009700ff0877ac */ /* 0x000ea20008000a00 */
[----:B------:R-:W-:Y:S02]  /*0190*/  UISETP.NE.AND UP0, UPT, UR40, URZ, UPT ;  /* 0x000000ff2800728c */ /* 0x000fe4000bf05270 */
[----:B0-----:R-:W-:-:S05]  /*01a0*/  IMAD.HI.U32 R2, R17, UR4, R16 ;  /* 0x0000000411027c27 */ /* 0x001fca000f8e0010 */
[----:B------:R-:W-:-:S05]  /*01b0*/  SHF.R.U32.HI R3, RZ, UR5, R2 ;  /* 0x00000005ff037c19 */ /* 0x000fca0008011602 */
[----:B------:R-:W-:-:S04]  /*01c0*/  IMAD.MOV R0, RZ, RZ, -R3 ;  /* 0x000000ffff007224 */ /* 0x000fc800078e0a03 */
[----:B-1----:R-:W-:-:S04]  /*01d0*/  IMAD R0, R0, UR6, R17 ;  /* 0x0000000600007c24 */ /* 0x002fc8000f8e0211 */
[C---:B--2---:R-:W-:Y:S02]  /*01e0*/  IMAD R16, R0.reuse, UR8, RZ ;  /* 0x0000000800107c24 */ /* 0x044fe4000f8e02ff */
[----:B------:R-:W-:Y:S01]  /*01f0*/  IMAD R0, R0, UR9, RZ ;  /* 0x0000000900007c24 */ /* 0x000fe2000f8e02ff */
[----:B------:R-:W-:Y:S06]  /*0200*/  BRA.U !UP0, `(.L_x_4539) ;  /* 0x0000001108787547 */ /* 0x000fec000b800000 */
[----:B------:R-:W0:Y:S01]  /*0210*/  LDCU.64 UR6, c[0x0][0x398] ;  /* 0x00007300ff0677ac */ /* 0x000e220008000a00 */
[----:B------:R-:W-:Y:S01]  /*0220*/  IMAD.MOV.U32 R2, RZ, RZ, RZ ;  /* 0x000000ffff027224 */ /* 0x000fe200078e00ff */
[----:B------:R-:W1:Y:S01]  /*0230*/  LDCU UR4, c[0x0][0x3a0] ;  /* 0x00007400ff0477ac */ /* 0x000e620008000800 */
[----:B------:R-:W2:Y:S01]  /*0240*/  LDCU.64 UR8, c[0x0][0x4c0] ;  /* 0x00009800ff0877ac */ /* 0x000ea20008000a00 */
[----:B------:R-:W-:Y:S01]  /*0250*/  UISETP.NE.AND UP0, UPT, UR38, 0x2, UPT ;  /* 0x000000022600788c */ /* 0x000fe2000bf05270 */
[----:B0-----:R-:W-:-:S05]  /*0260*/  IMAD.HI.U32 R4, R3, UR7, R2 ;  /* 0x0000000703047c27 */ /* 0x001fca000f8e0002 */
[----:B-1----:R-:W-:-:S04]  /*0270*/  SHF.R.U32.HI R5, RZ, UR4, R4 ;  /* 0x00000004ff057c19 */ /* 0x002fc80008011604 */
[----:B------:R-:W-:-:S05]  /*0280*/  IADD3 R2, PT, PT, -R5, RZ, RZ ;  /* 0x000000ff05027210 */ /* 0x000fca0007ffe1ff */
[----:B------:R-:W-:-:S04]  /*0290*/  IMAD R3, R2, UR6, R3 ;  /* 0x0000000602037c24 */ /* 0x000fc8000f8e0203 */
[C---:B--2---:R-:W-:Y:S02]  /*02a0*/  IMAD R16, R3.reuse, UR8, R16 ;  /* 0x0000000803107c24 */ /* 0x044fe4000f8e0210 */
[----:B------:R-:W-:Y:S01]  /*02b0*/  IMAD R0, R3, UR9, R0 ;  /* 0x0000000903007c24 */ /* 0x000fe2000f8e0200 */
[----:B------:R-:W-:Y:S06]  /*02c0*/  BRA.U !UP0, `(.L_x_4539) ;  /* 0x0000001108487547 */ /* 0x000fec000b800000 */
[----:B------:R-:W0:Y:S01]  /*02d0*/  LDCU.64 UR4, c[0x0][0x3a8] ;  /* 0x00007500ff0477ac */ /* 0x000e220008000a00 */
[----:B------:R-:W-:Y:S01]  /*02e0*/  IMAD.MOV.U32 R4, RZ, RZ, RZ ;  /* 0x000000ffff047224 */ /* 0x000fe200078e00ff */
[----:B------:R-:W1:Y:S01]  /*02f0*/  LDCU UR6, c[0x0][0x3a4] ;  /* 0x00007480ff0677ac */ /* 0x000e620008000800 */
[----:B------:R-:W2:Y:S01]  /*0300*/  LDCU.64 UR8, c[0x0][0x4c8] ;  /* 0x00009900ff0877ac */ /* 0x000ea20008000a00 */
[----:B------:R-:W-:Y:S01]  /*0310*/  UISETP.NE.AND UP0, UPT, UR38, 0x3, UPT ;  /* 0x000000032600788c */ /* 0x000fe2000bf05270 */
[----:B0-----:R-:W-:-:S05]  /*0320*/  IMAD.HI.U32 R2, R5, UR4, R4 ;  /* 0x0000000405027c27 */ /* 0x001fca000f8e0004 */
[----:B------:R-:W-:-:S05]  /*0330*/  SHF.R.U32.HI R3, RZ, UR5, R2 ;  /* 0x00000005ff037c19 */ /* 0x000fca0008011602 */
[----:B------:R-:W-:-:S04]  /*0340*/  IMAD.MOV R4, RZ, RZ, -R3 ;  /* 0x000000ffff047224 */ /* 0x000fc800078e0a03 */
[----:B-1----:R-:W-:-:S04]  /*0350*/  IMAD R5, R4, UR6, R5 ;  /* 0x0000000604057c24 */ /* 0x002fc8000f8e0205 */
[C---:B--2---:R-:W-:Y:S02]  /*0360*/  IMAD R16, R5.reuse, UR8, R16 ;  /* 0x0000000805107c24 */ /* 0x044fe4000f8e0210 */
[----:B------:R-:W-:Y:S01]  /*0370*/  IMAD R0, R5, UR9, R0 ;  /* 0x0000000905007c24 */ /* 0x000fe2000f8e0200 */
[----:B------:R-:W-:Y:S06]  /*0380*/  BRA.U !UP0, `(.L_x_4539) ;  /* 0x0000001108187547 */ /* 0x000fec000b800000 */
[----:B------:R-:W0:Y:S01]  /*0390*/  LDCU.64 UR6, c[0x0][0x3b0] ;  /* 0x00007600ff0677ac */ /* 0x000e220008000a00 */
[----:B------:R-:W-:Y:S01]  /*03a0*/  MOV R2, RZ ;  /* 0x000000ff00027202 */ /* 0x000fe20000000f00 */
[----:B------:R-:W1:Y:S01]  /*03b0*/  LDCU UR4, c[0x0][0x3b8] ;  /* 0x00007700ff0477ac */ /* 0x000e620008000800 */
[----:B------:R-:W2:Y:S01]  /*03c0*/  LDCU.64 UR8, c[0x0][0x4d0] ;  /* 0x00009a00ff0877ac */ /* 0x000ea20008000a00 */
[----:B------:R-:W-:Y:S02]  /*03d0*/  UISETP.NE.AND UP0, UPT, UR38, 0x4, UPT ;  /* 0x000000042600788c */ /* 0x000fe4000bf05270 */
[----:B0-----:R-:W-:-:S05]  /*03e0*/  IMAD.HI.U32 R4, R3, UR7, R2 ;  /* 0x0000000703047c27 */ /* 0x001fca000f8e0002 */
[----:B-1----:R-:W-:-:S05]  /*03f0*/  SHF.R.U32.HI R5, RZ, UR4, R4 ;  /* 0x00000004ff057c19 */ /* 0x002fca0008011604 */
[----:B------:R-:W-:-:S04]  /*0400*/  IMAD.MOV R2, RZ, RZ, -R5 ;  /* 0x000000ffff027224 */ /* 0x000fc800078e0a05 */
        /* <DEDUP_REMOVED lines=10> */
[----:B------:R-:W-:-:S04]  /*04b0*/  SHF.R.U32.HI R3, RZ, UR5, R2 ;  /* 0x00000005ff037c19 */ /* 0x000fc80008011602 */
[----:B------:R-:W-:-:S05]  /*04c0*/  IADD3 R4, PT, PT, -R3, RZ, RZ ;  /* 0x000000ff03047210 */ /* 0x000fca0007ffe1ff */
[----:B-1----:R-:W-:-:S04]  /*04d0*/  IMAD R5, R4, UR6, R5 ;  /* 0x0000000604057c24 */ /* 0x002fc8000f8e0205 */
        /* <DEDUP_REMOVED lines=16> */
[----:B------:R-:W-:Y:S01]  /*05e0*/  HFMA2 R4, -RZ, RZ, 0, 0 ;  /* 0x00000000ff047431 */ /* 0x000fe200000001ff */
[----:B------:R-:W1:Y:S01]  /*05f0*/  LDCU UR6, c[0x0][0x3d4] ;  /* 0x00007a80ff0677ac */ /* 0x000e620008000800 */
[----:B------:R-:W2:Y:S01]  /*0600*/  LDCU.64 UR8, c[0x0][0x4e8] ;  /* 0x00009d00ff0877ac */ /* 0x000ea20008000a00 */
[----:B------:R-:W-:Y:S02]  /*0610*/  UISETP.NE.AND UP0, UPT, UR38, 0x7, UPT ;  /* 0x000000072600788c */ /* 0x000fe4000bf05270 */
        /* <DEDUP_REMOVED lines=214> */
[----:B------:R-:W2:Y:S03]  /*1380*/  LDCU.64 UR8, c[0x0][0x578] ;  /* 0x0000af00ff0877ac */ /* 0x000ea60008000a00 */
[----:B0-----:R-:W-:-:S05]  /*1390*/  IMAD.HI.U32 R2, R5, UR4, R4 ;  /* 0x0000000405027c27 */ /* 0x001fca000f8e0004 */
[----:B------:R-:W-:-:S05]  /*13a0*/  SHF.R.U32.HI R2, RZ, UR5, R2 ;  /* 0x00000005ff027c19 */ /* 0x000fca0008011602 */
[----:B------:R-:W-:-:S04]  /*13b0*/  IMAD.MOV R3, RZ, RZ, -R2 ;  /* 0x000000ffff037224 */ /* 0x000fc800078e0a02 */
[----:B-1----:R-:W-:-:S04]  /*13c0*/  IMAD R5, R3, UR6, R5 ;  /* 0x0000000603057c24 */ /* 0x002fc8000f8e0205 */
[C---:B--2---:R-:W-:Y:S02]  /*13d0*/  IMAD R16, R5.reuse, UR8, R16 ;  /* 0x0000000805107c24 */ /* 0x044fe4000f8e0210 */
[----:B------:R-:W-:-:S07]  /*13e0*/  IMAD R0, R5, UR9, R0 ;  /* 0x0000000905007c24 */ /* 0x000fce000f8e0200 */
.L_x_4539:
        /* <DEDUP_REMOVED lines=18> */
.L_x_4543:
[----:B------:R-:W2:Y:S02]  /*1510*/  LDG.E.U8 R2, desc[UR36][R2.64] ;  /* 0x0000002402027981 */ /* 0x000ea4000c1e1100 */
[----:B--2---:R-:W-:-:S04]  /*1520*/  I2FP.F32.U32 R0, R2 ;  /* 0x0000000200007245 */ /* 0x004fc80000201000 */
[----:B------:R-:W-:Y:S01]  /*1530*/  F2FP.BF16.F32.PACK_AB R0, RZ, R0 ;  /* 0x00000000ff00723e */ /* 0x000fe200000010ff */
[----:B------:R-:W-:Y:S06]  /*1540*/  BRA `(.L_x_4545) ;  /* 0x0000000c00847947 */ /* 0x000fec0003800000 */
.L_x_4542:
        /* <DEDUP_REMOVED lines=10> */
.L_x_4547:
[----:B------:R-:W2:Y:S02]  /*15f0*/  LDG.E R2, desc[UR36][R2.64] ;  /* 0x0000002402027981 */ /* 0x000ea4000c1e1900 */
[----:B--2---:R-:W-:-:S04]  /*1600*/  I2FP.F32.S32 R0, R2 ;  /* 0x0000000200007245 */ /* 0x004fc80000201400 */
[----:B------:R-:W-:Y:S01]  /*1610*/  F2FP.BF16.F32.PACK_AB R0, RZ, R0 ;  /* 0x00000000ff00723e */ /* 0x000fe200000010ff */
[----:B------:R-:W-:Y:S06]  /*1620*/  BRA `(.L_x_4545) ;  /* 0x0000000c004c7947 */ /* 0x000fec0003800000 */
.L_x_4546:
[----:B------:R-:W2:Y:S02]  /*1630*/  LDG.E.U16 R2, desc[UR36][R2.64] ;  /* 0x0000002402027981 */ /* 0x000ea4000c1e1500 */
[----:B--2---:R-:W0:Y:S02]  /*1640*/  I2F.S16 R0, R2 ;  /* 0x0000000200007306 */ /* 0x004e240000101400 */
[----:B0-----:R-:W-:Y:S01]  /*1650*/  F2FP.BF16.F32.PACK_AB R0, RZ, R0 ;  /* 0x00000000ff00723e */ /* 0x001fe200000010ff */
[----:B------:R-:W-:Y:S06]  /*1660*/  BRA `(.L_x_4545) ;  /* 0x0000000c003c7947 */ /* 0x000fec0003800000 */
.L_x_4541:
        /* <DEDUP_REMOVED lines=9> */
.L_x_4549:
[----:B------:R-:W2:Y:S02]  /*1700*/  LDG.E.U16 R0, desc[UR36][R2.64] ;  /* 0x0000002402007981 */ /* 0x000ea4000c1e1500 */
[----:B--2---:R-:W-:-:S05]  /*1710*/  HADD2.F32 R0, -RZ, R0.H0_H0 ;  /* 0x20000000ff007230 */ /* 0x004fca0000004100 */
[----:B------:R-:W-:Y:S01]  /*1720*/  F2FP.BF16.F32.PACK_AB R0, RZ, R0 ;  /* 0x00000000ff00723e */ /* 0x000fe200000010ff */
[----:B------:R-:W-:Y:S06]  /*1730*/  BRA `(.L_x_4545) ;  /* 0x0000000c00087947 */ /* 0x000fec0003800000 */
.L_x_4548:
        /* <DEDUP_REMOVED lines=9> */
.L_x_4551:
[----:B------:R-:W2:Y:S02]  /*17d0*/  LDG.E.U16 R2, desc[UR36][R2.64] ;  /* 0x0000002402027981 */ /* 0x000ea4000c1e1500 */
[----:B--2---:R-:W-:-:S05]  /*17e0*/  HADD2.F32 R0, -RZ, R2.H0_H0 ;  /* 0x20000002ff007230 */ /* 0x004fca0000004100 */
[----:B------:R-:W-:Y:S01]  /*17f0*/  F2FP.BF16.F32.PACK_AB R0, RZ, R0 ;  /* 0x00000000ff00723e */ /* 0x000fe200000010ff */
[----:B------:R-:W-:Y:S06]  /*1800*/  BRA `(.L_x_4545) ;  /* 0x0000000800d47947 */ /* 0x000fec0003800000 */
.L_x_4550:
        /* <DEDUP_REMOVED lines=8> */
.L_x_4540:
        /* <DEDUP_REMOVED lines=13> */
.L_x_4554:
        /* <DEDUP_REMOVED lines=8> */
.L_x_4553:
        /* <DEDUP_REMOVED lines=27> */
.L_x_4556:
        /* <DEDUP_REMOVED lines=13> */
.L_x_4555:
[----:B------:R0:W5:Y:S01]  /*1c60*/  LDG.E.U16 R0, desc[UR36][R2.64] ;  /* 0x0000002402007981 */ /* 0x000162000c1e1500 */
[----:B------:R-:W-:Y:S05]  /*1c70*/  BRA `(.L_x_4545) ;  /* 0x0000000400b87947 */ /* 0x000fea0003800000 */
.L_x_4552:
        /* <DEDUP_REMOVED lines=12> */
.L_x_4559:
        /* <DEDUP_REMOVED lines=21> */
.L_x_4563:
[----:B------:R-:W-:Y:S05]  /*1e90*/  BSYNC.RECONVERGENT B1 ;  /* 0x0000000000017941 */ /* 0x000fea0003800200 */
.L_x_4562:
[----:B------:R-:W-:Y:S01]  /*1ea0*/  IMAD.SHL.U32 R0, R0, 0x100000, RZ ;  /* 0x0010000000007824 */ /* 0x000fe200078e00ff */
[----:B------:R-:W-:-:S04]  /*1eb0*/  LEA R2, R2, 0x3b800000, 0x17 ;  /* 0x3b80000002027811 */ /* 0x000fc800078eb8ff */
[----:B------:R-:W-:-:S07]  /*1ec0*/  LOP3.LUT R0, R2, R0, R7, 0xfe, !PT ;  /* 0x0000000002007212 */ /* 0x000fce00078efe07 */
.L_x_4561:
[----:B------:R-:W-:Y:S05]  /*1ed0*/  BSYNC.RECONVERGENT B0 ;  /* 0x0000000000007941 */ /* 0x000fea0003800200 */
.L_x_4560:
[----:B------:R-:W-:Y:S01]  /*1ee0*/  F2FP.BF16.F32.PACK_AB R0, RZ, R0 ;  /* 0x00000000ff00723e */ /* 0x000fe200000010ff */
[----:B------:R-:W-:Y:S06]  /*1ef0*/  BRA `(.L_x_4545) ;  /* 0x0000000400187947 */ /* 0x000fec0003800000 */
.L_x_4558:
        /* <DEDUP_REMOVED lines=21> */
.L_x_4567:
[----:B------:R-:W-:Y:S05]  /*2050*/  BSYNC.RECONVERGENT B1 ;  /* 0x0000000000017941 */ /* 0x000fea0003800200 */
.L_x_4566:
[----:B------:R-:W-:Y:S02]  /*2060*/  SHF.L.U32 R0, R0, 0x15, RZ ;  /* 0x0000001500007819 */ /* 0x000fe400000006ff */
[----:B------:R-:W-:-:S04]  /*2070*/  LEA R2, R2, 0x37800000, 0x17 ;  /* 0x3780000002027811 */ /* 0x000fc800078eb8ff */
[----:B------:R-:W-:-:S07]  /*2080*/  LOP3.LUT R0, R2, R0, R7, 0xfe, !PT ;  /* 0x0000000002007212 */ /* 0x000fce00078efe07 */
.L_x_4565:
[----:B------:R-:W-:Y:S05]  /*2090*/  BSYNC.RECONVERGENT B0 ;  /* 0x0000000000007941 */ /* 0x000fea0003800200 */
.L_x_4564:
[----:B------:R-:W-:Y:S01]  /*20a0*/  F2FP.BF16.F32.PACK_AB R0, RZ, R0 ;  /* 0x00000000ff00723e */ /* 0x000fe200000010ff */
[----:B------:R-:W-:Y:S06]  /*20b0*/  BRA `(.L_x_4545) ;  /* 0x0000000000a87947 */ /* 0x000fec0003800000 */
.L_x_4557:
[----:B------:R-:W-:-:S09]  /*20c0*/  UISETP.NE.AND UP0, UPT, UR4, 0x1c, UPT ;  /* 0x0000001c0400788c */ /* 0x000fd2000bf05270 */
[----:B------:R-:W-:Y:S05]  /*20d0*/  BRA.U !UP0, `(.L_x_4568) ;  /* 0x0000000108947547 */ /* 0x000fea000b800000 */
[----:B------:R-:W-:-:S09]  /*20e0*/  UISETP.NE.AND UP0, UPT, UR4, 0x1d, UPT ;  /* 0x0000001d0400788c */ /* 0x000fd2000bf05270 */
[----:B------:R-:W-:Y:S05]  /*20f0*/  BRA.U !UP0, `(.L_x_4569) ;  /* 0x00000001087c7547 */ /* 0x000fea000b800000 */
[----:B------:R-:W-:-:S09]  /*2100*/  UISETP.NE.AND UP0, UPT, UR4, 0x2c, UPT ;  /* 0x0000002c0400788c */ /* 0x000fd2000bf05270 */
[----:B------:R-:W-:Y:S05]  /*2110*/  BRA.U !UP0, `(.L_x_4570) ;  /* 0x0000000108487547 */ /* 0x000fea000b800000 */
.L_x_4544:
        /* <DEDUP_REMOVED lines=8> */
[----:B0-----:R-:W-:Y:S02]  /*21a0*/  IMAD.U32 R4, RZ, RZ, UR4 ;  /* 0x00000004ff047e24 */ /* 0x001fe4000f8e00ff */
[----:B------:R-:W-:Y:S01]  /*21b0*/  IMAD.U32 R5, RZ, RZ, UR5 ;  /* 0x00000005ff057e24 */ /* 0x000fe2000f8e00ff */
[----:B-1----:R-:W-:Y:S01]  /*21c0*/  MOV R6, UR6 ;  /* 0x0000000600067c02 */ /* 0x002fe20008000f00 */
[----:B------:R-:W-:-:S02]  /*21d0*/  IMAD.U32 R7, RZ, RZ, UR7 ;  /* 0x00000007ff077e24 */ /* 0x000fc4000f8e00ff */
[----:B---3--:R-:W-:Y:S01]  /*21e0*/  IMAD.U32 R10, RZ, RZ, UR8 ;  /* 0x00000008ff0a7e24 */ /* 0x008fe2000f8e00ff */
[----:B------:R-:W-:-:S07]  /*21f0*/  MOV R11, UR9 ;  /* 0x00000009000b7c02 */ /* 0x000fce0008000f00 */
[----:B------:R-:W-:-:S07]  /*2200*/  LEPC R20, `(.L_x_4571) ;  /* 0x000000001014794e */ /* 0x000fce0000000000 */
[----:B--2---:R-:W-:Y:S05]  /*2210*/  CALL.ABS.NOINC R2 ;  /* 0x0000000002007343 */ /* 0x004fea0003c00000 */
.L_x_4571:
[----:B------:R-:W-:Y:S01]  /*2220*/  PRMT R0, RZ, 0x7610, R0 ;  /* 0x00007610ff007816 */ /* 0x000fe20000000000 */
[----:B------:R-:W-:Y:S06]  /*2230*/  BRA `(.L_x_4545) ;  /* 0x0000000000487947 */ /* 0x000fec0003800000 */
.L_x_4570:
        /* <DEDUP_REMOVED lines=8> */
.L_x_4573:
[----:B------:R-:W-:Y:S05]  /*22c0*/  BSYNC.RECONVERGENT B0 ;  /* 0x0000000000007941 */ /* 0x000fea0003800200 */
.L_x_4572:
[----:B------:R-:W-:Y:S01]  /*22d0*/  F2FP.BF16.F32.PACK_AB R0, RZ, R0 ;  /* 0x00000000ff00723e */ /* 0x000fe200000010ff */
[----:B------:R-:W-:Y:S06]  /*22e0*/  BRA `(.L_x_4545) ;  /* 0x00000000001c7947 */ /* 0x000fec0003800000 */
.L_x_4569:
[----:B------:R-:W2:Y:S02]  /*22f0*/  LDG.E.64 R2, desc[UR36][R2.64] ;  /* 0x0000002402027981 */ /* 0x000ea4000c1e1b00 */
[----:B--2---:R-:W0:Y:S02]  /*2300*/  I2F.U64 R0, R2 ;  /* 0x0000000200007312 */ /* 0x004e240000301000 */
[----:B0-----:R-:W-:Y:S01]  /*2310*/  F2FP.BF16.F32.PACK_AB R0, RZ, R0 ;  /* 0x00000000ff00723e */ /* 0x001fe200000010ff */
[----:B------:R-:W-:Y:S06]  /*2320*/  BRA `(.L_x_4545) ;  /* 0x00000000000c7947 */ /* 0x000fec0003800000 */
.L_x_4568:
[----:B------:R-:W2:Y:S02]  /*2330*/  LDG.E R2, desc[UR36][R2.64] ;  /* 0x0000002402027981 */ /* 0x000ea4000c1e1900 */
[----:B--2---:R-:W-:-:S04]  /*2340*/  I2FP.F32.U32 R0, R2 ;  /* 0x0000000200007245 */ /* 0x004fc80000201000 */
[----:B------:R-:W-:-:S07]  /*2350*/  F2FP.BF16.F32.PACK_AB R0, RZ, R0 ;  /* 0x00000000ff00723e */ /* 0x000fce00000010ff */
.L_x_4545:
[----:B-----5:R-:W-:Y:S01]  /*2360*/  IMAD.U32 R7, R0, 0x10000, RZ ;  /* 0x0001000000077824 */ /* 0x020fe200078e00ff */
[----:B------:R-:W-:Y:S01]  /*2370*/  MOV R5, 0x3e800000 ;  /* 0x3e80000000057802 */ /* 0x000fe20000000f00 */
[----:B------:R-:W-:Y:S01]  /*2380*/  IMAD.MOV.U32 R6, RZ, RZ, 0x3d39bf78 ;  /* 0x3d39bf78ff067424 */ /* 0x000fe200078e00ff */
[----:B------:R-:W1:Y:S01]  /*2390*/  LDCU.64 UR6, c[0x0][0x580] ;  /* 0x0000b000ff0677ac */ /* 0x000e620008000a00 */
[----:B------:R-:W-:Y:S01]  /*23a0*/  FMUL.FTZ R0, R7, 1.4426950216293334961 ;  /* 0x3fb8aa3b07007820 */ /* 0x000fe20000410000 */
        /* <DEDUP_REMOVED lines=11> */
[----:B------:R-:W-:Y:S02]  /*2460*/  FFMA.FTZ R4, R4, R5, -1 ;  /* 0xbf80000004047423 */ /* 0x000fe40000010005 */
[----:B------:R-:W-:Y:S02]  /*2470*/  FMUL.FTZ R2, R2, 1.1920928955078125e-07 ;  /* 0x3400000002027820 */ /* 0x000fe40000410000 */
[----:B------:R-:W-:-:S04]  /*2480*/  FADD.FTZ R3, R3, R4 ;  /* 0x0000000403037221 */ /* 0x000fc80000010000 */
        /* <DEDUP_REMOVED lines=13> */
[----:B------:R-:W-:-:S04]  /*2560*/  @P0 FSETP.NEU.FTZ.AND P1, PT, R9, RZ, PT ;  /* 0x000000ff0900020b */ /* 0x000fc80003f3d000 */
[----:B------:R-:W-:Y:S02]  /*2570*/  @P0 FSEL R0, R0, -RZ, P1 ;  /* 0x800000ff00000208 */ /* 0x000fe40000800000 */
[----:B-1----:R-:W-:-:S04]  /*2580*/  IADD3 R2, P0, PT, R16, UR6, RZ ;  /* 0x0000000610027c10 */ /* 0x002fc8000ff1e0ff */
[----:B------:R-:W0:Y:S01]  /*2590*/  MUFU.TANH R0, R0 ;  /* 0x0000000000007308 */ /* 0x000e220000002400 */
[----:B------:R-:W-:Y:S02]  /*25a0*/  IMAD.X R3, RZ, RZ, UR7, P0 ;  /* 0x00000007ff037e24 */ /* 0x000fe400080e06ff */
[----:B0-----:R-:W-:-:S05]  /*25b0*/  FMUL.FTZ R4, R7, R0 ;  /* 0x0000000007047220 */ /* 0x001fca0000410000 */
        /* <DEDUP_REMOVED lines=10> */
[----:B-1----:R-:W-:-:S04]  /*2660*/  IMAD.U32 R0, R5, 0x10000, RZ ;  /* 0x0001000005007824 */ /* 0x002fc800078e00ff */
[----:B------:R-:W1:Y:S02]  /*2670*/  F2I.FTZ.TRUNC.NTZ R5, R0 ;  /* 0x0000000000057305 */ /* 0x000e64000021f100 */
[----:B-1----:R4:W-:Y:S01]  /*2680*/  STG.E.U8 desc[UR36][R2.64], R5 ;  /* 0x0000000502007986 */ /* 0x0029e2000c101124 */
[----:B------:R-:W-:Y:S05]  /*2690*/  BRA `(.L_x_4579) ;  /* 0x0000000c00807947 */ /* 0x000fea0003800000 */
.L_x_4577:
[----:B-1----:R-:W-:-:S06]  /*26a0*/  SHF.L.U32 R5, R5, 0x10, RZ ;  /* 0x0000001005057819 */ /* 0x002fcc00000006ff */
[----:B0-----:R-:W0:Y:S02]  /*26b0*/  F2I.S64.TRUNC R4, R5 ;  /* 0x0000000500047311 */ /* 0x001e24000020d900 */
[----:B0-----:R3:W-:Y:S01]  /*26c0*/  STG.E.U8 desc[UR36][R2.64], R4 ;  /* 0x0000000402007986 */ /* 0x0017e2000c101124 */
[----:B------:R-:W-:Y:S05]  /*26d0*/  BRA `(.L_x_4579) ;  /* 0x0000000c00707947 */ /* 0x000fea0003800000 */
.L_x_4576:
[----:B------:R-:W-:-:S09]  /*26e0*/  UISETP.NE.AND UP0, UPT, UR4, 0x2, UPT ;  /* 0x000000020400788c */ /* 0x000fd2000bf05270 */
[----:B------:R-:W-:Y:S05]  /*26f0*/  BRA.U !UP0, `(.L_x_4580) ;  /* 0x0000000108307547 */ /* 0x000fea000b800000 */
[----:B------:R-:W-:-:S09]  /*2700*/  UISETP.NE.AND UP0, UPT, UR4, 0x3, UPT ;  /* 0x000000030400788c */ /* 0x000fd2000bf05270 */
[----:B------:R-:W-:Y:S05]  /*2710*/  BRA.U !UP0, `(.L_x_4581) ;  /* 0x0000000108187547 */ /* 0x000fea000b800000 */
[----:B------:R-:W-:-:S09]  /*2720*/  UISETP.NE.AND UP0, UPT, UR4, 0x4, UPT ;  /* 0x000000040400788c */ /* 0x000fd2000bf05270 */
[----:B------:R-:W-:Y:S05]  /*2730*/  BRA.U UP0, `(.L_x_4578) ;  /* 0x0000000900b87547 */ /* 0x000fea000b800000 */
[----:B-1----:R-:W-:-:S06]  /*2740*/  IMAD.U32 R5, R5, 0x10000, RZ ;  /* 0x0001000005057824 */ /* 0x002fcc00078e00ff */
[----:B0-----:R-:W0:Y:S02]  /*2750*/  F2I.S64.TRUNC R4, R5 ;  /* 0x0000000500047311 */ /* 0x001e24000020d900 */
[----:B0-----:R0:W-:Y:S01]  /*2760*/  STG.E.64 desc[UR36][R2.64], R4 ;  /* 0x0000000402007986 */ /* 0x0011e2000c101b24 */
[----:B------:R-:W-:Y:S05]  /*2770*/  BRA `(.L_x_4579) ;  /* 0x0000000c00487947 */ /* 0x000fea0003800000 */
.L_x_4581:
[----:B-1----:R-:W-:-:S06]  /*2780*/  IMAD.U32 R5, R5, 0x10000, RZ ;  /* 0x0001000005057824 */ /* 0x002fcc00078e00ff */
[----:B------:R-:W1:Y:S02]  /*2790*/  F2I.FTZ.TRUNC.NTZ R5, R5 ;  /* 0x0000000500057305 */ /* 0x000e64000021f100 */
[----:B-1----:R1:W-:Y:S01]  /*27a0*/  STG.E desc[UR36][R2.64], R5 ;  /* 0x0000000502007986 */ /* 0x0023e2000c101924 */
[----:B------:R-:W-:Y:S05]  /*27b0*/  BRA `(.L_x_4579) ;  /* 0x0000000c00387947 */ /* 0x000fea0003800000 */
.L_x_4580:
[----:B-1----:R-:W-:-:S06]  /*27c0*/  SHF.L.U32 R5, R5, 0x10, RZ ;  /* 0x0000001005057819 */ /* 0x002fcc00000006ff */
[----:B------:R-:W1:Y:S02]  /*27d0*/  F2I.FTZ.TRUNC.NTZ R5, R5 ;  /* 0x0000000500057305 */ /* 0x000e64000021f100 */
[----:B-1----:R2:W-:Y:S01]  /*27e0*/  STG.E.U16 desc[UR36][R2.64], R5 ;  /* 0x0000000502007986 */ /* 0x0025e2000c101524 */
[----:B------:R-:W-:Y:S05]  /*27f0*/  BRA `(.L_x_4579) ;  /* 0x0000000c00287947 */ /* 0x000fea0003800000 */
.L_x_4575:
        /* <DEDUP_REMOVED lines=9> */
.L_x_4583:
[----:B-1----:R-:W-:-:S05]  /*2890*/  IMAD.U32 R0, R5, 0x10000, RZ ;  /* 0x0001000005007824 */ /* 0x002fca00078e00ff */
[----:B------:R-:W-:-:S05]  /*28a0*/  F2FP.F16.F32.PACK_AB R0, RZ, R0 ;  /* 0x00000000ff00723e */ /* 0x000fca00000000ff */
[----:B------:R1:W-:Y:S01]  /*28b0*/  STG.E.U16 desc[UR36][R2.64], R0 ;  /* 0x0000000002007986 */ /* 0x0003e2000c101524 */
[----:B------:R-:W-:Y:S05]  /*28c0*/  BRA `(.L_x_4579) ;  /* 0x0000000800f47947 */ /* 0x000fea0003800000 */
.L_x_4582:
[----:B------:R-:W-:-:S09]  /*28d0*/  UISETP.NE.AND UP0, UPT, UR4, 0x7, UPT ;  /* 0x000000070400788c */ /* 0x000fd2000bf05270 */
[----:B------:R-:W-:Y:S05]  /*28e0*/  BRA.U !UP0, `(.L_x_4584) ;  /* 0x0000000108347547 */ /* 0x000fea000b800000 */
[----:B------:R-:W-:-:S09]  /*28f0*/  UISETP.NE.AND UP0, UPT, UR4, 0x8, UPT ;  /* 0x000000080400788c */ /* 0x000fd2000bf05270 */
[----:B------:R-:W-:Y:S05]  /*2900*/  BRA.U !UP0, `(.L_x_4585) ;  /* 0x0000000108187547 */ /* 0x000fea000b800000 */
[----:B------:R-:W-:-:S09]  /*2910*/  UISETP.NE.AND UP0, UPT, UR4, 0x9, UPT ;  /* 0x000000090400788c */ /* 0x000fd2000bf05270 */
[----:B------:R-:W-:Y:S05]  /*2920*/  BRA.U UP0, `(.L_x_4578) ;  /* 0x00000009003c7547 */ /* 0x000fea000b800000 */
[----:B01----:R-:W-:Y:S01]  /*2930*/  SHF.L.U32 R4, R5, 0x10, RZ ;  /* 0x0000001005047819 */ /* 0x003fe200000006ff */
[----:B------:R-:W-:-:S05]  /*2940*/  IMAD.MOV.U32 R5, RZ, RZ, RZ ;  /* 0x000000ffff057224 */ /* 0x000fca00078e00ff */
[----:B------:R0:W-:Y:S01]  /*2950*/  STG.E.64 desc[UR36][R2.64], R4 ;  /* 0x0000000402007986 */ /* 0x0001e2000c101b24 */
[----:B------:R-:W-:Y:S05]  /*2960*/  BRA `(.L_x_4579) ;  /* 0x0000000800cc7947 */ /* 0x000fea0003800000 */
.L_x_4585:
[----:B-1----:R-:W-:-:S05]  /*2970*/  IMAD.U32 R5, R5, 0x10000, RZ ;  /* 0x0001000005057824 */ /* 0x002fca00078e00ff */
[----:B------:R-:W-:-:S04]  /*2980*/  F2FP.F16.F32.PACK_AB R5, RZ, R5 ;  /* 0x00000005ff05723e */ /* 0x000fc800000000ff */
[----:B------:R-:W-:-:S05]  /*2990*/  PRMT R5, R5, 0x5410, RZ ;  /* 0x0000541005057816 */ /* 0x000fca00000000ff */
[----:B------:R1:W-:Y:S01]  /*29a0*/  STG.E desc[UR36][R2.64], R5 ;  /* 0x0000000502007986 */ /* 0x0003e2000c101924 */
[----:B------:R-:W-:Y:S05]  /*29b0*/  BRA `(.L_x_4579) ;  /* 0x0000000800b87947 */ /* 0x000fea0003800000 */
.L_x_4584:
[----:B01----:R-:W-:-:S05]  /*29c0*/  SHF.L.U32 R4, R5, 0x10, RZ ;  /* 0x0000001005047819 */ /* 0x003fca00000006ff */
[----:B------:R-:W-:-:S06]  /*29d0*/  FMUL.FTZ R4, R4, 1 ;  /* 0x3f80000004047820 */ /* 0x000fcc0000410000 */
[----:B------:R-:W0:Y:S02]  /*29e0*/  F2F.F64.F32 R4, R4 ;  /* 0x0000000400047310 */ /* 0x000e240000201800 */
[----:B0-----:R0:W-:Y:S01]  /*29f0*/  STG.E.64 desc[UR36][R2.64], R4 ;  /* 0x0000000402007986 */ /* 0x0011e2000c101b24 */
[----:B------:R-:W-:Y:S05]  /*2a00*/  BRA `(.L_x_4579) ;  /* 0x0000000800a47947 */ /* 0x000fea0003800000 */
.L_x_4574:
        /* <DEDUP_REMOVED lines=13> */
.L_x_4588:
[----:B-1----:R-:W-:Y:S01]  /*2ae0*/  IMAD.U32 R5, R5, 0x10000, RZ ;  /* 0x0001000005057824 */ /* 0x002fe200078e00ff */
[----:B------:R-:W-:-:S03]  /*2af0*/  CS2R R6, SRZ ;  /* 0x0000000000067805 */ /* 0x000fc6000001ff00 */
[----:B------:R-:W-:-:S06]  /*2b00*/  FMUL.FTZ R5, R5, 1 ;  /* 0x3f80000005057820 */ /* 0x000fcc0000410000 */
[----:B0-----:R-:W0:Y:S02]  /*2b10*/  F2F.F64.F32 R4, R5 ;  /* 0x0000000500047310 */ /* 0x001e240000201800 */
[----:B0-----:R0:W-:Y:S01]  /*2b20*/  STG.E.128 desc[UR36][R2.64], R4 ;  /* 0x0000000402007986 */ /* 0x0011e2000c101d24 */
[----:B------:R-:W-:Y:S05]  /*2b30*/  BRA `(.L_x_4579) ;  /* 0x0000000800587947 */ /* 0x000fea0003800000 */
.L_x_4587:
[----:B------:R-:W-:-:S09]  /*2b40*/  UISETP.NE.AND UP0, UPT, UR4, 0xf, UPT ;  /* 0x0000000f0400788c */ /* 0x000fd2000bf05270 */
[----:B------:R-:W-:Y:S05]  /*2b50*/  BRA.U !UP0, `(.L_x_4589) ;  /* 0x0000000108a07547 */ /* 0x000fea000b800000 */
[----:B------:R-:W-:-:S09]  /*2b60*/  UISETP.NE.AND UP0, UPT, UR4, 0x17, UPT ;  /* 0x000000170400788c */ /* 0x000fd2000bf05270 */
[----:B------:R-:W-:Y:S05]  /*2b70*/  BRA.U !UP0, `(.L_x_4590) ;  /* 0x00000001084c7547 */ /* 0x000fea000b800000 */
[----:B------:R-:W-:-:S09]  /*2b80*/  UISETP.NE.AND UP0, UPT, UR4, 0x18, UPT ;  /* 0x000000180400788c */ /* 0x000fd2000bf05270 */
[----:B------:R-:W-:Y:S05]  /*2b90*/  BRA.U UP0, `(.L_x_4578) ;  /* 0x0000000500a07547 */ /* 0x000fea000b800000 */
[----:B-1----:R-:W-:Y:S01]  /*2ba0*/  SHF.L.U32 R7, R5, 0x10, RZ ;  /* 0x0000001005077819 */ /* 0x002fe200000006ff */
[----:B------:R-:W-:Y:S01]  /*2bb0*/  BSSY.RECONVERGENT B0, `(.L_x_4591) ;  /* 0x000000c000007945 */ /* 0x000fe20003800200 */
[----:B------:R-:W-:Y:S02]  /*2bc0*/  IMAD.MOV.U32 R0, RZ, RZ, 0x7f ;  /* 0x0000007fff007424 */ /* 0x000fe400078e00ff */
[----:B------:R-:W-:Y:S02]  /*2bd0*/  LOP3.LUT R6, R7, 0x7fffffff, RZ, 0xc0, !PT ;  /* 0x7fffffff07067812 */ /* 0x000fe400078ec0ff */
[----:B------:R-:W-:Y:S02]  /*2be0*/  SHF.R.U32.HI R5, RZ, 0x18, R7 ;  /* 0x00000018ff057819 */ /* 0x000fe40000011607 */
[----:B------:R-:W-:-:S13]  /*2bf0*/  ISETP.GT.U32.AND P0, PT, R6, 0x43efffff, PT ;  /* 0x43efffff0600780c */ /* 0x000fda0003f04070 */
[----:B------:R-:W-:Y:S05]  /*2c00*/  @P0 BRA `(.L_x_4592) ;  /* 0x0000000000180947 */ /* 0x000fea0003800000 */
[----:B------:R-:W-:-:S13]  /*2c10*/  ISETP.GT.U32.AND P0, PT, R6, 0x3c7fffff, PT ;  /* 0x3c7fffff0600780c */ /* 0x000fda0003f04070 */
[----:B------:R-:W-:-:S04]  /*2c20*/  @P0 SHF.R.U32.HI R0, RZ, 0x14, R7 ;  /* 0x00000014ff000819 */ /* 0x000fc80000011607 */
[----:B0-----:R-:W-:Y:S01]  /*2c30*/  @P0 LOP3.LUT R4, R0, 0x1, RZ, 0xc0, !PT ;  /* 0x0000000100040812 */ /* 0x001fe200078ec0ff */
[----:B------:R-:W-:-:S03]  /*2c40*/  @!P0 FADD.FTZ R0, R6, 16384 ;  /* 0x4680000006008421 */ /* 0x000fc60000010000 */
[----:B------:R-:W-:-:S04]  /*2c50*/  @P0 IADD3 R4, PT, PT, R7, 0x407ffff, R4 ;  /* 0x0407ffff07040810 */ /* 0x000fc80007ffe004 */
[----:B------:R-:W-:-:S07]  /*2c60*/  @P0 SHF.R.U32.HI R0, RZ, 0x14, R4 ;  /* 0x00000014ff000819 */ /* 0x000fce0000011604 */
.L_x_4592:
[----:B------:R-:W-:Y:S05]  /*2c70*/  BSYNC.RECONVERGENT B0 ;  /* 0x0000000000007941 */ /* 0x000fea0003800200 */
.L_x_4591:
[----:B------:R-:W-:-:S05]  /*2c80*/  LOP3.LUT R5, R0, 0x80, R5, 0xf8, !PT ;  /* 0x0000008000057812 */ /* 0x000fca00078ef805 */
[----:B------:R1:W-:Y:S01]  /*2c90*/  STG.E.U8 desc[UR36][R2.64], R5 ;  /* 0x0000000502007986 */ /* 0x0003e2000c101124 */
[----:B------:R-:W-:Y:S05]  /*2ca0*/  BRA `(.L_x_4579) ;  /* 0x0000000400fc7947 */ /* 0x000fea0003800000 */
.L_x_4590:
[----:B-1----:R-:W-:Y:S01]  /*2cb0*/  IMAD.U32 R7, R5, 0x10000, RZ ;  /* 0x0001000005077824 */ /* 0x002fe200078e00ff */
        /* <DEDUP_REMOVED lines=10> */
[----:B0-----:R-:W-:Y:S01]  /*2d60*/  @P0 LOP3.LUT R4, R0, 0x1, RZ, 0xc0, !PT ;  /* 0x0000000100040812 */ /* 0x001fe200078ec0ff */
[----:B------:R-:W-:-:S03]  /*2d70*/  @!P0 FADD.FTZ R0, R6, 128 ;  /* 0x4300000006008421 */ /* 0x000fc60000010000 */
[----:B------:R-:W-:-:S04]  /*2d80*/  @P0 IADD3 R4, PT, PT, R7, 0x80fffff, R4 ;  /* 0x080fffff07040810 */ /* 0x000fc80007ffe004 */
[----:B------:R-:W-:-:S07]  /*2d90*/  @P0 SHF.R.U32.HI R0, RZ, 0x15, R4 ;  /* 0x00000015ff000819 */ /* 0x000fce0000011604 */
.L_x_4594:
[----:B------:R-:W-:Y:S05]  /*2da0*/  BSYNC.RECONVERGENT B0 ;  /* 0x0000000000007941 */ /* 0x000fea0003800200 */
.L_x_4593:
[----:B------:R-:W-:-:S05]  /*2db0*/  LOP3.LUT R5, R0, 0x80, R5, 0xf8, !PT ;  /* 0x0000008000057812 */ /* 0x000fca00078ef805 */
[----:B------:R1:W-:Y:S01]  /*2dc0*/  STG.E.U8 desc[UR36][R2.64], R5 ;  /* 0x0000000502007986 */ /* 0x0003e2000c101124 */
[----:B------:R-:W-:Y:S05]  /*2dd0*/  BRA `(.L_x_4579) ;  /* 0x0000000400b07947 */ /* 0x000fea0003800000 */
.L_x_4589:
[----:B-1----:R1:W-:Y:S01]  /*2de0*/  STG.E.U16 desc[UR36][R2.64], R5 ;  /* 0x0000000502007986 */ /* 0x0023e2000c101524 */
[----:B------:R-:W-:Y:S05]  /*2df0*/  BRA `(.L_x_4579) ;  /* 0x0000000400a87947 */ /* 0x000fea0003800000 */
.L_x_4586:
        /* <DEDUP_REMOVED lines=12> */
.L_x_4597:
[----:B-1----:R-:W-:Y:S01]  /*2ec0*/  IMAD.U32 R5, R5, 0x10000, RZ ;  /* 0x0001000005057824 */ /* 0x002fe200078e00ff */
[----:B------:R-:W-:Y:S01]  /*2ed0*/  BSSY.RECONVERGENT B0, `(.L_x_4598) ;  /* 0x0000014000007945 */ /* 0x000fe20003800200 */
[----:B------:R-:W-:-:S03]  /*2ee0*/  HFMA2 R0, -RZ, RZ, 0, 7.62939453125e-06 ;  /* 0x00000080ff007431 */ /* 0x000fc600000001ff */
[----:B0-----:R-:W-:-:S04]  /*2ef0*/  LOP3.LUT R4, R5, 0x7fffffff, RZ, 0xc0, !PT ;  /* 0x7fffffff05047812 */ /* 0x001fc800078ec0ff */
        /* <DEDUP_REMOVED lines=9> */
.L_x_4600:
[----:B------:R-:W-:-:S04]  /*2f90*/  SHF.R.U32.HI R0, RZ, 0x14, R5 ;  /* 0x00000014ff007819 */ /* 0x000fc80000011605 */
[----:B------:R-:W-:-:S04]  /*2fa0*/  LOP3.LUT R0, R0, 0x1, RZ, 0xc0, !PT ;  /* 0x0000000100007812 */ /* 0x000fc800078ec0ff */
[----:B------:R-:W-:-:S04]  /*2fb0*/  IADD3 R0, PT, PT, R5, 0x487ffff, R0 ;  /* 0x0487ffff05007810 */ /* 0x000fc80007ffe000 */
[----:B------:R-:W-:-:S04]  /*2fc0*/  SHF.R.U32.HI R0, RZ, 0x14, R0 ;  /* 0x00000014ff007819 */ /* 0x000fc80000011600 */
[----:B------:R-:W-:-:S07]  /*2fd0*/  LOP3.LUT R4, R0, 0xff, RZ, 0xc0, !PT ;  /* 0x000000ff00047812 */ /* 0x000fce00078ec0ff */
.L_x_4601:
[----:B------:R-:W-:-:S04]  /*2fe0*/  SHF.R.U32.HI R5, RZ, 0x18, R5 ;  /* 0x00000018ff057819 */ /* 0x000fc80000011605 */
[----:B------:R-:W-:-:S04]  /*2ff0*/  LOP3.LUT R4, R4, 0x80, R5, 0xf8, !PT ;  /* 0x0000008004047812 */ /* 0x000fc800078ef805 */
[----:B------:R-:W-:-:S07]  /*3000*/  PRMT R0, R4, 0x7610, R0 ;  /* 0x0000761004007816 */ /* 0x000fce0000000000 */
.L_x_4599:
[----:B------:R-:W-:Y:S05]  /*3010*/  BSYNC.RECONVERGENT B0 ;  /* 0x0000000000007941 */ /* 0x000fea0003800200 */
.L_x_4598:
[----:B------:R0:W-:Y:S01]  /*3020*/  STG.E.U8 desc[UR36][R2.64], R0 ;  /* 0x0000000002007986 */ /* 0x0001e2000c101124 */
[----:B------:R-:W-:Y:S05]  /*3030*/  BRA `(.L_x_4579) ;  /* 0x0000000400187947 */ /* 0x000fea0003800000 */
.L_x_4596:
[----:B-1----:R-:W-:Y:S01]  /*3040*/  IMAD.U32 R5, R5, 0x10000, RZ ;  /* 0x0001000005057824 */ /* 0x002fe200078e00ff */
[----:B------:R-:W-:Y:S01]  /*3050*/  BSSY.RECONVERGENT B0, `(.L_x_4602) ;  /* 0x0000014000007945 */ /* 0x000fe20003800200 */
[----:B------:R-:W-:-:S03]  /*3060*/  IMAD.MOV.U32 R0, RZ, RZ, 0x80 ;  /* 0x00000080ff007424 */ /* 0x000fc600078e00ff */
        /* <DEDUP_REMOVED lines=10> */
.L_x_4604:
[----:B------:R-:W-:-:S04]  /*3110*/  SHF.R.U32.HI R0, RZ, 0x15, R5 ;  /* 0x00000015ff007819 */ /* 0x000fc80000011605 */
[----:B------:R-:W-:-:S04]  /*3120*/  LOP3.LUT R0, R0, 0x1, RZ, 0xc0, !PT ;  /* 0x0000000100007812 */ /* 0x000fc800078ec0ff */
[----:B------:R-:W-:-:S04]  /*3130*/  IADD3 R0, PT, PT, R5, 0x88fffff, R0 ;  /* 0x088fffff05007810 */ /* 0x000fc80007ffe000 */
[----:B------:R-:W-:-:S04]  /*3140*/  SHF.R.U32.HI R0, RZ, 0x15, R0 ;  /* 0x00000015ff007819 */ /* 0x000fc80000011600 */
[----:B------:R-:W-:-:S07]  /*3150*/  LOP3.LUT R4, R0, 0xff, RZ, 0xc0, !PT ;  /* 0x000000ff00047812 */ /* 0x000fce00078ec0ff */
.L_x_4605:
[----:B------:R-:W-:-:S04]  /*3160*/  SHF.R.U32.HI R5, RZ, 0x18, R5 ;  /* 0x00000018ff057819 */ /* 0x000fc80000011605 */
[----:B------:R-:W-:-:S04]  /*3170*/  LOP3.LUT R4, R4, 0x80, R5, 0xf8, !PT ;  /* 0x0000008004047812 */ /* 0x000fc800078ef805 */
[----:B------:R-:W-:-:S07]  /*3180*/  PRMT R0, R4, 0x7610, R0 ;  /* 0x0000761004007816 */ /* 0x000fce0000000000 */
.L_x_4603:
[----:B------:R-:W-:Y:S05]  /*3190*/  BSYNC.RECONVERGENT B0 ;  /* 0x0000000000007941 */ /* 0x000fea0003800200 */
.L_x_4602:
[----:B------:R0:W-:Y:S01]  /*31a0*/  STG.E.U8 desc[UR36][R2.64], R0 ;  /* 0x0000000002007986 */ /* 0x0001e2000c101124 */
[----:B------:R-:W-:Y:S05]  /*31b0*/  BRA `(.L_x_4579) ;  /* 0x0000000000b87947 */ /* 0x000fea0003800000 */
.L_x_4595:
[----:B------:R-:W-:-:S09]  /*31c0*/  UISETP.NE.AND UP0, UPT, UR4, 0x1c, UPT ;  /* 0x0000001c0400788c */ /* 0x000fd2000bf05270 */
[----:B------:R-:W-:Y:S05]  /*31d0*/  BRA.U !UP0, `(.L_x_4606) ;  /* 0x0000000108a47547 */ /* 0x000fea000b800000 */
[----:B------:R-:W-:-:S09]  /*31e0*/  UISETP.NE.AND UP0, UPT, UR4, 0x1d, UPT ;  /* 0x0000001d0400788c */ /* 0x000fd2000bf05270 */
[----:B------:R-:W-:Y:S05]  /*31f0*/  BRA.U !UP0, `(.L_x_4607) ;  /* 0x00000001088c7547 */ /* 0x000fea000b800000 */
[----:B------:R-:W-:-:S09]  /*3200*/  UISETP.NE.AND UP0, UPT, UR4, 0x2c, UPT ;  /* 0x0000002c0400788c */ /* 0x000fd2000bf05270 */
[----:B------:R-:W-:Y:S05]  /*3210*/  BRA.U !UP0, `(.L_x_4608) ;  /* 0x0000000108447547 */ /* 0x000fea000b800000 */
.L_x_4578:
[----:B------:R-:W-:Y:S01]  /*3220*/  MOV R0, 0x0 ;  /* 0x0000000000007802 */ /* 0x000fe20000000f00 */
[----:B------:R-:W0:Y:S01]  /*3230*/  LDCU.64 UR6, c[0x4][0x128] ;  /* 0x01002500ff0677ac */ /* 0x000e220008000a00 */
[----:B------:R-:W-:Y:S02]  /*3240*/  HFMA2 R8, -RZ, RZ, 0, 6.020069122314453125e-06 ;  /* 0x00000065ff087431 */ /* 0x000fe400000001ff */
[----:B------:R-:W-:Y:S01]  /*3250*/  IMAD.MOV.U32 R12, RZ, RZ, 0x1 ;  /* 0x00000001ff0c7424 */ /* 0x000fe200078e00ff */
[----:B------:R2:W3:Y:S01]  /*3260*/  LDC.64 R2, c[0x4][R0] ;  /* 0x0100000000027b82 */ /* 0x0004e20000000a00 */
[----:B------:R-:W4:Y:S01]  /*3270*/  LDCU.64 UR8, c[0x4][0x130] ;  /* 0x01002600ff0877ac */ /* 0x000f220008000a00 */
[----:B------:R-:W-:Y:S01]  /*3280*/  IMAD.MOV.U32 R13, RZ, RZ, RZ ;  /* 0x000000ffff0d7224 */ /* 0x000fe200078e00ff */
[----:B------:R-:W5:Y:S01]  /*3290*/  LDCU.64 UR4, c[0x4][0x40] ;  /* 0x01000800ff0477ac */ /* 0x000f620008000a00 */
[----:B0-----:R-:W-:Y:S01]  /*32a0*/  MOV R4, UR6 ;  /* 0x0000000600047c02 */ /* 0x001fe20008000f00 */
[----:B-1----:R-:W-:-:S02]  /*32b0*/  IMAD.U32 R5, RZ, RZ, UR7 ;  /* 0x00000007ff057e24 */ /* 0x002fc4000f8e00ff */
[----:B----4-:R-:W-:Y:S01]  /*32c0*/  IMAD.U32 R6, RZ, RZ, UR8 ;  /* 0x00000008ff067e24 */ /* 0x010fe2000f8e00ff */
[----:B------:R-:W-:Y:S01]  /*32d0*/  MOV R7, UR9 ;  /* 0x0000000900077c02 */ /* 0x000fe20008000f00 */
[----:B-----5:R-:W-:Y:S02]  /*32e0*/  IMAD.U32 R10, RZ, RZ, UR4 ;  /* 0x00000004ff0a7e24 */ /* 0x020fe4000f8e00ff */
[----:B--2---:R-:W-:-:S07]  /*32f0*/  IMAD.U32 R11, RZ, RZ, UR5 ;  /* 0x00000005ff0b7e24 */ /* 0x004fce000f8e00ff */
[----:B------:R-:W-:-:S07]  /*3300*/  LEPC R20, `(.L_x_4609) ;  /* 0x000000001014794e */ /* 0x000fce0000000000 */
[----:B---3--:R-:W-:Y:S05]  /*3310*/  CALL.ABS.NOINC R2 ;  /* 0x0000000002007343 */ /* 0x008fea0003c00000 */
.L_x_4609:
[----:B------:R-:W-:Y:S05]  /*3320*/  BRA `(.L_x_4579) ;  /* 0x00000000005c7947 */ /* 0x000fea0003800000 */
.L_x_4608:
[----:B-1----:R-:W-:-:S04]  /*3330*/  SHF.L.U32 R5, R5, 0x10, RZ ;  /* 0x0000001005057819 */ /* 0x002fc800000006ff */
[----:B------:R-:W-:-:S04]  /*3340*/  SHF.R.U32.HI R6, RZ, 0x17, R5 ;  /* 0x00000017ff067819 */ /* 0x000fc80000011605 */
[----:B0-----:R-:W-:-:S04]  /*3350*/  LOP3.LUT R4, R6, 0xff, RZ, 0xc0, !PT ;  /* 0x000000ff06047812 */ /* 0x001fc800078ec0ff */
        /* <DEDUP_REMOVED lines=13> */
.L_x_4607:
[----:B-1----:R-:W-:-:S06]  /*3430*/  IMAD.U32 R5, R5, 0x10000, RZ ;  /* 0x0001000005057824 */ /* 0x002fcc00078e00ff */
[----:B0-----:R-:W0:Y:S02]  /*3440*/  F2I.U64.TRUNC R4, R5 ;  /* 0x0000000500047311 */ /* 0x001e24000020d800 */
[----:B0-----:R0:W-:Y:S01]  /*3450*/  STG.E.64 desc[UR36][R2.64], R4 ;  /* 0x0000000402007986 */ /* 0x0011e2000c101b24 */
[----:B------:R-:W-:Y:S05]  /*3460*/  BRA `(.L_x_4579) ;  /* 0x00000000000c7947 */ /* 0x000fea0003800000 */
.L_x_4606:
[----:B-1----:R-:W-:-:S06]  /*3470*/  SHF.L.U32 R5, R5, 0x10, RZ ;  /* 0x0000001005057819 */ /* 0x002fcc00000006ff */
[----:B------:R-:W1:Y:S02]  /*3480*/  F2I.FTZ.U32.TRUNC.NTZ R5, R5 ;  /* 0x0000000500057305 */ /* 0x000e64000021f000 */
[----:B-1----:R1:W-:Y:S02]  /*3490*/  STG.E desc[UR36][R2.64], R5 ;  /* 0x0000000502007986 */ /* 0x0023e4000c101924 */
.L_x_4579:
[----:B------:R-:W-:-:S07]  /*34a0*/  VIADD R17, R17, 0x80 ;  /* 0x0000008011117836 */ /* 0x000fce0000000000 */
.L_x_4538:
[----:B------:R-:W-:Y:S05]  /*34b0*/  BSYNC.RECONVERGENT B6 ;  /* 0x0000000000067941 */ /* 0x000fea0003800200 */
.L_x_4537:
[----:B------:R-:W5:Y:S01]  /*34c0*/  LDCU UR4, c[0x0][0x380] ;  /* 0x00007000ff0477ac */ /* 0x000f620008000800 */
[----:B------:R-:W-:Y:S01]  /*34d0*/  BSSY.RECONVERGENT B6, `(.L_x_4610) ;  /* 0x000033d000067945 */ /* 0x000fe20003800200 */
[----:B-----5:R-:W-:-:S13]  /*34e0*/  ISETP.GE.AND P0, PT, R17, UR4, PT ;  /* 0x0000000411007c0c */ /* 0x020fda000bf06270 */
[----:B------:R-:W-:Y:S05]  /*34f0*/  @P0 BRA `(.L_x_4611) ;  /* 0x0000003000e80947 */ /* 0x000fea0003800000 */
[----:B------:R-:W5:Y:S01]  /*3500*/  LDCU UR4, c[0x0][0x388] ;  /* 0x00007100ff0477ac */ /* 0x000f620008000800 */
[----:B------:R-:W-:Y:S02]  /*3510*/  HFMA2 R16, -RZ, RZ, 0, 0 ;  /* 0x00000000ff107431 */ /* 0x000fe400000001ff */
[----:B01----:R-:W-:Y:S01]  /*3520*/  IMAD.MOV.U32 R0, RZ, RZ, RZ ;  /* 0x000000ffff007224 */ /* 0x003fe200078e00ff */
[----:B-----5:R-:W-:-:S09]  /*3530*/  UISETP.NE.AND UP0, UPT, UR4, URZ, UPT ;  /* 0x000000ff0400728c */ /* 0x020fd2000bf05270 */
[----:B------:R-:W-:Y:S05]  /*3540*/  BRA.U !UP0, `(.L_x_4612) ;  /* 0x0000001108a87547 */ /* 0x000fea000b800000 */
[----:B------:R-:W2:Y:S01]  /*3550*/  LDCU.64 UR4, c[0x0][0x390] ;  /* 0x00007200ff0477ac */ /* 0x000ea20008000a00 */
[----:B------:R-:W-:Y:S01]  /*3560*/  IMAD.MOV.U32 R16, RZ, RZ, RZ ;  /* 0x000000ffff107224 */ /* 0x000fe200078e00ff */
[----:B------:R-:W0:Y:S01]  /*3570*/  LDCU UR6, c[0x0][0x38c] ;  /* 0x00007180ff0677ac */ /* 0x000e220008000800 */
[----:B------:R-:W1:Y:S01]  /*3580*/  LDCU.64 UR8, c[0x0][0x4b8] ;  /* 0x00009700ff0877ac */ /* 0x000e620008000a00 */
[----:B------:R-:W-:Y:S01]  /*3590*/  UISETP.NE.AND UP0, UPT, UR40, URZ, UPT ;  /* 0x000000ff2800728c */ /* 0x000fe2000bf05270 */
[----:B--234-:R-:W-:-:S05]  /*35a0*/  IMAD.HI.U32 R2, R17, UR4, R16 ;  /* 0x0000000411027c27 */ /* 0x01cfca000f8e0010 */
[----:B------:R-:W-:-:S05]  /*35b0*/  SHF.R.U32.HI R3, RZ, UR5, R2 ;  /* 0x00000005ff037c19 */ /* 0x000fca0008011602 */
[----:B------:R-:W-:-:S04]  /*35c0*/  IMAD.MOV R0, RZ, RZ, -R3 ;  /* 0x000000ffff007224 */ /* 0x000fc800078e0a03 */
[----:B0-----:R-:W-:-:S04]  /*35d0*/  IMAD R0, R0, UR6, R17 ;  /* 0x0000000600007c24 */ /* 0x001fc8000f8e0211 */
[C---:B-1----:R-:W-:Y:S02]  /*35e0*/  IMAD R16, R0.reuse, UR8, RZ ;  /* 0x0000000800107c24 */ /* 0x042fe4000f8e02ff */
[----:B------:R-:W-:Y:S01]  /*35f0*/  IMAD R0, R0, UR9, RZ ;  /* 0x0000000900007c24 */ /* 0x000fe2000f8e02ff */
        /* <DEDUP_REMOVED lines=280> */
[----:B------:R-:W2:Y:S02]  /*4780*/  LDCU.64 UR8, c[0x0][0x578] ;  /* 0x0000af00ff0877ac */ /* 0x000ea40008000a00 */
[----:B0-----:R-:W-:-:S05]  /*4790*/  IMAD.HI.U32 R2, R5, UR4, R4 ;  /* 0x0000000405027c27 */ /* 0x001fca000f8e0004 */
[----:B------:R-:W-:-:S05]  /*47a0*/  SHF.R.U32.HI R2, RZ, UR5, R2 ;  /* 0x00000005ff027c19 */ /* 0x000fca0008011602 */
[----:B------:R-:W-:-:S04]  /*47b0*/  IMAD.MOV R3, RZ, RZ, -R2 ;  /* 0x000000ffff037224 */ /* 0x000fc800078e0a02 */
[----:B-1----:R-:W-:-:S04]  /*47c0*/  IMAD R5, R3, UR6, R5 ;  /* 0x0000000603057c24 */ /* 0x002fc8000f8e0205 */
[C---:B--2---:R-:W-:Y:S02]  /*47d0*/  IMAD R16, R5.reuse, UR8, R16 ;  /* 0x0000000805107c24 */ /* 0x044fe4000f8e0210 */
[----:B------:R-:W-:-:S07]  /*47e0*/  IMAD R0, R5, UR9, R0 ;  /* 0x0000000905007c24 */ /* 0x000fce000f8e0200 */
.L_x_4612:
[----:B------:R-:W2:Y:S01]  /*47f0*/  LDCU.64 UR6, c[0x0][0x588] ;  /* 0x0000b100ff0677ac */ /* 0x000ea20008000a00 */
[----:B------:R-:W-:-:S04]  /*4800*/  UPRMT UR4, UR41, 0x9910, URZ ;  /* 0x0000991029047896 */ /* 0x000fc800080000ff */
[----:B------:R-:W-:Y:S01]  /*4810*/  UISETP.GT.AND UP0, UPT, UR4, 0x9, UPT ;  /* 0x000000090400788c */ /* 0x000fe2000bf04270 */
[----:B--234-:R-:W-:-:S04]  /*4820*/  IADD3 R2, P0, PT, R0, UR6, RZ ;  /* 0x0000000600027c10 */ /* 0x01cfc8000ff1e0ff */
        /* <DEDUP_REMOVED lines=14> */
.L_x_4616:
[----:B------:R-:W2:Y:S02]  /*4910*/  LDG.E.U8 R2, desc[UR36][R2.64] ;  /* 0x0000002402027981 */ /* 0x000ea4000c1e1100 */
[----:B--2---:R-:W-:-:S04]  /*4920*/  I2FP.F32.U32 R0, R2 ;  /* 0x0000000200007245 */ /* 0x004fc80000201000 */
[----:B------:R-:W-:Y:S01]  /*4930*/  F2FP.BF16.F32.PACK_AB R0, RZ, R0 ;  /* 0x00000000ff00723e */ /* 0x000fe200000010ff */
[----:B------:R-:W-:Y:S06]  /*4940*/  BRA `(.L_x_4618) ;  /* 0x0000000c00847947 */ /* 0x000fec0003800000 */
.L_x_4615:
        /* <DEDUP_REMOVED lines=10> */
.L_x_4620:
[----:B------:R-:W2:Y:S02]  /*49f0*/  LDG.E R2, desc[UR36][R2.64] ;  /* 0x0000002402027981 */ /* 0x000ea4000c1e1900 */
[----:B--2---:R-:W-:-:S04]  /*4a00*/  I2FP.F32.S32 R0, R2 ;  /* 0x0000000200007245 */ /* 0x004fc80000201400 */
[----:B------:R-:W-:Y:S01]  /*4a10*/  F2FP.BF16.F32.PACK_AB R0, RZ, R0 ;  /* 0x00000000ff00723e */ /* 0x000fe200000010ff */
[----:B------:R-:W-:Y:S06]  /*4a20*/  BRA `(.L_x_4618) ;  /* 0x0000000c004c7947 */ /* 0x000fec0003800000 */
.L_x_4619:
[----:B------:R-:W2:Y:S02]  /*4a30*/  LDG.E.U16 R2, desc[UR36][R2.64] ;  /* 0x0000002402027981 */ /* 0x000ea4000c1e1500 */
[----:B--2---:R-:W0:Y:S02]  /*4a40*/  I2F.S16 R0, R2 ;  /* 0x0000000200007306 */ /* 0x004e240000101400 */
[----:B0-----:R-:W-:Y:S01]  /*4a50*/  F2FP.BF16.F32.PACK_AB R0, RZ, R0 ;  /* 0x00000000ff00723e */ /* 0x001fe200000010ff */
[----:B------:R-:W-:Y:S06]  /*4a60*/  BRA `(.L_x_4618) ;  /* 0x0000000c003c7947 */ /* 0x000fec0003800000 */
.L_x_4614:
        /* <DEDUP_REMOVED lines=9> */
.L_x_4622:
[----:B------:R-:W2:Y:S02]  /*4b00*/  LDG.E.U16 R0, desc[UR36][R2.64] ;  /* 0x0000002402007981 */ /* 0x000ea4000c1e1500 */
[----:B--2---:R-:W-:-:S05]  /*4b10*/  HADD2.F32 R0, -RZ, R0.H0_H0 ;  /* 0x20000000ff007230 */ /* 0x004fca0000004100 */
[----:B------:R-:W-:Y:S01]  /*4b20*/  F2FP.BF16.F32.PACK_AB R0, RZ, R0 ;  /* 0x00000000ff00723e */ /* 0x000fe200000010ff */
[----:B------:R-:W-:Y:S06]  /*4b30*/  BRA `(.L_x_4618) ;  /* 0x0000000c00087947 */ /* 0x000fec0003800000 */
.L_x_4621:
        /* <DEDUP_REMOVED lines=9> */
.L_x_4624:
[----:B------:R-:W2:Y:S02]  /*4bd0*/  LDG.E.U16 R2, desc[UR36][R2.64] ;  /* 0x0000002402027981 */ /* 0x000ea4000c1e1500 */
[----:B--2---:R-:W-:-:S05]  /*4be0*/  HADD2.F32 R0, -RZ, R2.H0_H0 ;  /* 0x20000002ff007230 */ /* 0x004fca0000004100 */
[----:B------:R-:W-:Y:S01]  /*4bf0*/  F2FP.BF16.F32.PACK_AB R0, RZ, R0 ;  /* 0x00000000ff00723e */ /* 0x000fe200000010ff */
[----:B------:R-:W-:Y:S06]  /*4c00*/  BRA `(.L_x_4618) ;  /* 0x0000000800d47947 */ /* 0x000fec0003800000 */
.L_x_4623:
        /* <DEDUP_REMOVED lines=8> */
.L_x_4613:
        /* <DEDUP_REMOVED lines=13> */
.L_x_4627:
        /* <DEDUP_REMOVED lines=8> */
.L_x_4626:
        /* <DEDUP_REMOVED lines=27> */
.L_x_4629:
        /* <DEDUP_REMOVED lines=13> */
.L_x_4628:
[----:B------:R0:W5:Y:S01]  /*5060*/  LDG.E.U16 R0, desc[UR36][R2.64] ;  /* 0x0000002402007981 */ /* 0x000162000c1e1500 */
[----:B------:R-:W-:Y:S05]  /*5070*/  BRA `(.L_x_4618) ;  /* 0x0000000400b87947 */ /* 0x000fea0003800000 */
.L_x_4625:
        /* <DEDUP_REMOVED lines=12> */
.L_x_4632:
        /* <DEDUP_REMOVED lines=21> */
.L_x_4636:
[----:B------:R-:W-:Y:S05]  /*5290*/  BSYNC.RECONVERGENT B1 ;  /* 0x0000000000017941 */ /* 0x000fea0003800200 */
.L_x_4635:
[----:B------:R-:W-:Y:S01]  /*52a0*/  IMAD.SHL.U32 R0, R0, 0x100000, RZ ;  /* 0x0010000000007824 */ /* 0x000fe200078e00ff */
[----:B------:R-:W-:-:S04]  /*52b0*/  LEA R2, R2, 0x3b800000, 0x17 ;  /* 0x3b80000002027811 */ /* 0x000fc800078eb8ff */
[----:B------:R-:W-:-:S07]  /*52c0*/  LOP3.LUT R0, R2, R0, R7, 0xfe, !PT ;  /* 0x0000000002007212 */ /* 0x000fce00078efe07 */
.L_x_4634:
[----:B------:R-:W-:Y:S05]  /*52d0*/  BSYNC.RECONVERGENT B0 ;  /* 0x0000000000007941 */ /* 0x000fea0003800200 */
.L_x_4633:
[----:B------:R-:W-:Y:S01]  /*52e0*/  F2FP.BF16.F32.PACK_AB R0, RZ, R0 ;  /* 0x00000000ff00723e */ /* 0x000fe200000010ff */
[----:B------:R-:W-:Y:S06]  /*52f0*/  BRA `(.L_x_4618) ;  /* 0x0000000400187947 */ /* 0x000fec0003800000 */
.L_x_4631:
        /* <DEDUP_REMOVED lines=21> */
.L_x_4640:
[----:B------:R-:W-:Y:S05]  /*5450*/  BSYNC.RECONVERGENT B1 ;  /* 0x0000000000017941 */ /* 0x000fea0003800200 */
.L_x_4639:
[----:B------:R-:W-:Y:S01]  /*5460*/  IMAD.SHL.U32 R0, R0, 0x200000, RZ ;  /* 0x0020000000007824 */ /* 0x000fe200078e00ff */
[----:B------:R-:W-:-:S04]  /*5470*/  LEA R2, R2, 0x37800000, 0x17 ;  /* 0x3780000002027811 */ /* 0x000fc800078eb8ff */
[----:B------:R-:W-:-:S07]  /*5480*/  LOP3.LUT R0, R2, R0, R7, 0xfe, !PT ;  /* 0x0000000002007212 */ /* 0x000fce00078efe07 */
.L_x_4638:
[----:B------:R-:W-:Y:S05]  /*5490*/  BSYNC.RECONVERGENT B0 ;  /* 0x0000000000007941 */ /* 0x000fea0003800200 */
.L_x_4637:
[----:B------:R-:W-:Y:S01]  /*54a0*/  F2FP.BF16.F32.PACK_AB R0, RZ, R0 ;  /* 0x00000000ff00723e */ /* 0x000fe200000010ff */
[----:B------:R-:W-:Y:S06]  /*54b0*/  BRA `(.L_x_4618) ;  /* 0x0000000000a87947 */ /* 0x000fec0003800000 */
.L_x_4630:
        /* <DEDUP_REMOVED lines=14> */
.L_x_4644:
[----:B------:R-:W-:Y:S05]  /*55a0*/  BSYNC.RECONVERGENT B0 ;  /* 0x0000000000007941 */ /* 0x000fea0003800200 */
.L_x_4643:
[----:B------:R-:W-:Y:S01]  /*55b0*/  F2FP.BF16.F32.PACK_AB R0, RZ, R0 ;  /* 0x00000000ff00723e */ /* 0x000fe200000010ff */
[----:B------:R-:W-:Y:S06]  /*55c0*/  BRA `(.L_x_4618) ;  /* 0x0000000000647947 */ /* 0x000fec0003800000 */
.L_x_4617:
        /* <DEDUP_REMOVED lines=11> */
[----:B------:R-:W-:Y:S01]  /*5680*/  IMAD.U32 R7, RZ, RZ, UR7 ;  /* 0x00000007ff077e24 */ /* 0x000fe2000f8e00ff */
[----:B---3--:R-:W-:Y:S01]  /*5690*/  MOV R10, UR8 ;  /* 0x00000008000a7c02 */ /* 0x008fe20008000f00 */
[----:B------:R-:W-:-:S07]  /*56a0*/  IMAD.U32 R11, RZ, RZ, UR9 ;  /* 0x00000009ff0b7e24 */ /* 0x000fce000f8e00ff */
[----:B------:R-:W-:-:S07]  /*56b0*/  LEPC R20, `(.L_x_4645) ;  /* 0x000000001014794e */ /* 0x000fce0000000000 */
[----:B--2---:R-:W-:Y:S05]  /*56c0*/  CALL.ABS.NOINC R2 ;  /* 0x0000000002007343 */ /* 0x004fea0003c00000 */
.L_x_4645:
[----:B------:R-:W-:Y:S01]  /*56d0*/  PRMT R0, RZ, 0x7610, R0 ;  /* 0x00007610ff007816 */ /* 0x000fe20000000000 */
[----:B------:R-:W-:Y:S06]  /*56e0*/  BRA `(.L_x_4618) ;  /* 0x00000000001c7947 */ /* 0x000fec0003800000 */
.L_x_4642:
[----:B------:R-:W2:Y:S02]  /*56f0*/  LDG.E.64 R2, desc[UR36][R2.64] ;  /* 0x0000002402027981 */ /* 0x000ea4000c1e1b00 */
[----:B--2---:R-:W0:Y:S02]  /*5700*/  I2F.U64 R0, R2 ;  /* 0x0000000200007312 */ /* 0x004e240000301000 */
[----:B0-----:R-:W-:Y:S01]  /*5710*/  F2FP.BF16.F32.PACK_AB R0, RZ, R0 ;  /* 0x00000000ff00723e */ /* 0x001fe200000010ff */
[----:B------:R-:W-:Y:S06]  /*5720*/  BRA `(.L_x_4618) ;  /* 0x00000000000c7947 */ /* 0x000fec0003800000 */
.L_x_4641:
[----:B------:R-:W2:Y:S02]  /*5730*/  LDG.E R2, desc[UR36][R2.64] ;  /* 0x0000002402027981 */ /* 0x000ea4000c1e1900 */
[----:B--2---:R-:W-:-:S04]  /*5740*/  I2FP.F32.U32 R0, R2 ;  /* 0x0000000200007245 */ /* 0x004fc80000201000 */
[----:B------:R-:W-:-:S07]  /*5750*/  F2FP.BF16.F32.PACK_AB R0, RZ, R0 ;  /* 0x00000000ff00723e */ /* 0x000fce00000010ff */
.L_x_4618:
        /* <DEDUP_REMOVED lines=48> */
[----:B-1----:R-:W-:-:S04]  /*5a60*/  SHF.L.U32 R0, R5, 0x10, RZ ;  /* 0x0000001005007819 */ /* 0x002fc800000006ff */
[----:B------:R-:W1:Y:S02]  /*5a70*/  F2I.FTZ.TRUNC.NTZ R5, R0 ;  /* 0x0000000000057305 */ /* 0x000e64000021f100 */
[----:B-1----:R1:W-:Y:S01]  /*5a80*/  STG.E.U8 desc[UR36][R2.64], R5 ;  /* 0x0000000502007986 */ /* 0x0023e2000c101124 */
[----:B------:R-:W-:Y:S05]  /*5a90*/  BRA `(.L_x_4651) ;  /* 0x0000000c007c7947 */ /* 0x000fea0003800000 */
.L_x_4649:
[----:B-1----:R-:W-:-:S06]  /*5aa0*/  IMAD.U32 R5, R5, 0x10000, RZ ;  /* 0x0001000005057824 */ /* 0x002fcc00078e00ff */
[----:B0-----:R-:W0:Y:S02]  /*5ab0*/  F2I.S64.TRUNC R4, R5 ;  /* 0x0000000500047311 */ /* 0x001e24000020d900 */
[----:B0-----:R0:W-:Y:S01]  /*5ac0*/  STG.E.U8 desc[UR36][R2.64], R4 ;  /* 0x0000000402007986 */ /* 0x0011e2000c101124 */
[----:B------:R-:W-:Y:S05]  /*5ad0*/  BRA `(.L_x_4651) ;  /* 0x0000000c006c7947 */ /* 0x000fea0003800000 */
.L_x_4648:
        /* <DEDUP_REMOVED lines=10> */
.L_x_4653:
[----:B-1----:R-:W-:-:S06]  /*5b80*/  SHF.L.U32 R5, R5, 0x10, RZ ;  /* 0x0000001005057819 */ /* 0x002fcc00000006ff */
[----:B------:R-:W1:Y:S02]  /*5b90*/  F2I.FTZ.TRUNC.NTZ R5, R5 ;  /* 0x0000000500057305 */ /* 0x000e64000021f100 */
[----:B-1----:R1:W-:Y:S01]  /*5ba0*/  STG.E desc[UR36][R2.64], R5 ;  /* 0x0000000502007986 */ /* 0x0023e2000c101924 */
[----:B------:R-:W-:Y:S05]  /*5bb0*/  BRA `(.L_x_4651) ;  /* 0x0000000c00347947 */ /* 0x000fea0003800000 */
.L_x_4652:
[----:B-1----:R-:W-:-:S06]  /*5bc0*/  IMAD.U32 R5, R5, 0x10000, RZ ;  /* 0x0001000005057824 */ /* 0x002fcc00078e00ff */
[----:B------:R-:W1:Y:S02]  /*5bd0*/  F2I.FTZ.TRUNC.NTZ R5, R5 ;  /* 0x0000000500057305 */ /* 0x000e64000021f100 */
[----:B-1----:R1:W-:Y:S01]  /*5be0*/  STG.E.U16 desc[UR36][R2.64], R5 ;  /* 0x0000000502007986 */ /* 0x0023e2000c101524 */
[----:B------:R-:W-:Y:S05]  /*5bf0*/  BRA `(.L_x_4651) ;  /* 0x0000000c00247947 */ /* 0x000fea0003800000 */
.L_x_4647:
        /* <DEDUP_REMOVED lines=9> */
.L_x_4655:
[----:B-1----:R-:W-:-:S04]  /*5c90*/  SHF.L.U32 R0, R5, 0x10, RZ ;  /* 0x0000001005007819 */ /* 0x002fc800000006ff */
[----:B------:R-:W-:-:S05]  /*5ca0*/  F2FP.F16.F32.PACK_AB R0, RZ, R0 ;  /* 0x00000000ff00723e */ /* 0x000fca00000000ff */
[----:B------:R1:W-:Y:S01]  /*5cb0*/  STG.E.U16 desc[UR36][R2.64], R0 ;  /* 0x0000000002007986 */ /* 0x0003e2000c101524 */
[----:B------:R-:W-:Y:S05]  /*5cc0*/  BRA `(.L_x_4651) ;  /* 0x0000000800f07947 */ /* 0x000fea0003800000 */
.L_x_4654:
[----:B------:R-:W-:-:S09]  /*5cd0*/  UISETP.NE.AND UP0, UPT, UR4, 0x7, UPT ;  /* 0x000000070400788c */ /* 0x000fd2000bf05270 */
[----:B------:R-:W-:Y:S05]  /*5ce0*/  BRA.U !UP0, `(.L_x_4656) ;  /* 0x0000000108347547 */ /* 0x000fea000b800000 */
[----:B------:R-:W-:-:S09]  /*5cf0*/  UISETP.NE.AND UP0, UPT, UR4, 0x8, UPT ;  /* 0x000000080400788c */ /* 0x000fd2000bf05270 */
[----:B------:R-:W-:Y:S05]  /*5d00*/  BRA.U !UP0, `(.L_x_4657) ;  /* 0x0000000108187547 */ /* 0x000fea000b800000 */
[----:B------:R-:W-:-:S09]  /*5d10*/  UISETP.NE.AND UP0, UPT, UR4, 0x9, UPT ;  /* 0x000000090400788c */ /* 0x000fd2000bf05270 */
[----:B------:R-:W-:Y:S05]  /*5d20*/  BRA.U UP0, `(.L_x_4650) ;  /* 0x0000000500fc7547 */ /* 0x000fea000b800000 */
[----:B01----:R-:W-:Y:S02]  /*5d30*/  IMAD.U32 R4, R5, 0x10000, RZ ;  /* 0x0001000005047824 */ /* 0x003fe400078e00ff */
[----:B------:R-:W-:-:S05]  /*5d40*/  IMAD.MOV.U32 R5, RZ, RZ, RZ ;  /* 0x000000ffff057224 */ /* 0x000fca00078e00ff */
[----:B------:R0:W-:Y:S01]  /*5d50*/  STG.E.64 desc[UR36][R2.64], R4 ;  /* 0x0000000402007986 */ /* 0x0001e2000c101b24 */
[----:B------:R-:W-:Y:S05]  /*5d60*/  BRA `(.L_x_4651) ;  /* 0x0000000800c87947 */ /* 0x000fea0003800000 */
.L_x_4657:
[----:B-1----:R-:W-:-:S04]  /*5d70*/  SHF.L.U32 R5, R5, 0x10, RZ ;  /* 0x0000001005057819 */ /* 0x002fc800000006ff */
[----:B------:R-:W-:-:S04]  /*5d80*/  F2FP.F16.F32.PACK_AB R5, RZ, R5 ;  /* 0x00000005ff05723e */ /* 0x000fc800000000ff */
[----:B------:R-:W-:-:S05]  /*5d90*/  PRMT R5, R5, 0x5410, RZ ;  /* 0x0000541005057816 */ /* 0x000fca00000000ff */
[----:B------:R1:W-:Y:S01]  /*5da0*/  STG.E desc[UR36][R2.64], R5 ;  /* 0x0000000502007986 */ /* 0x0003e2000c101924 */
[----:B------:R-:W-:Y:S05]  /*5db0*/  BRA `(.L_x_4651) ;  /* 0x0000000800b47947 */ /* 0x000fea0003800000 */
.L_x_4656:
[----:B01----:R-:W-:-:S04]  /*5dc0*/  IMAD.U32 R4, R5, 0x10000, RZ ;  /* 0x0001000005047824 */ /* 0x003fc800078e00ff */
[----:B------:R-:W-:-:S06]  /*5dd0*/  FMUL.FTZ R4, R4, 1 ;  /* 0x3f80000004047820 */ /* 0x000fcc0000410000 */
[----:B------:R-:W0:Y:S02]  /*5de0*/  F2F.F64.F32 R4, R4 ;  /* 0x0000000400047310 */ /* 0x000e240000201800 */
[----:B0-----:R0:W-:Y:S01]  /*5df0*/  STG.E.64 desc[UR36][R2.64], R4 ;  /* 0x0000000402007986 */ /* 0x0011e2000c101b24 */
[----:B------:R-:W-:Y:S05]  /*5e00*/  BRA `(.L_x_4651) ;  /* 0x0000000800a07947 */ /* 0x000fea0003800000 */
.L_x_4646:
        /* <DEDUP_REMOVED lines=14> */
.L_x_4661:
[----:B-1----:R-:W-:Y:S01]  /*5ef0*/  SHF.L.U32 R5, R5, 0x10, RZ ;  /* 0x0000001005057819 */ /* 0x002fe200000006ff */
[----:B------:R-:W-:Y:S01]  /*5f00*/  BSSY.RECONVERGENT B0, `(.L_x_4662) ;  /* 0x0000013000007945 */ /* 0x000fe20003800200 */
[----:B------:R-:W-:Y:S02]  /*5f10*/  IMAD.MOV.U32 R0, RZ, RZ, 0x80 ;  /* 0x00000080ff007424 */ /* 0x000fe400078e00ff */
[----:B0-----:R-:W-:-:S04]  /*5f20*/  LOP3.LUT R4, R5, 0x7fffffff, RZ, 0xc0, !PT ;  /* 0x7fffffff05047812 */ /* 0x001fc800078ec0ff */
        /* <DEDUP_REMOVED lines=14> */
.L_x_4664:
[----:B------:R-:W-:-:S04]  /*6010*/  SHF.R.U32.HI R5, RZ, 0x18, R5 ;  /* 0x00000018ff057819 */ /* 0x000fc80000011605 */
[----:B------:R-:W-:-:S07]  /*6020*/  LOP3.LUT R0, R0, 0x80, R5, 0xf8, !PT ;  /* 0x0000008000007812 */ /* 0x000fce00078ef805 */
.L_x_4663:
[----:B------:R-:W-:Y:S05]  /*6030*/  BSYNC.RECONVERGENT B0 ;  /* 0x0000000000007941 */ /* 0x000fea0003800200 */
.L_x_4662:
[----:B------:R0:W-:Y:S01]  /*6040*/  STG.E.U8 desc[UR36][R2.64], R0 ;  /* 0x0000000002007986 */ /* 0x0001e2000c101124 */
[----:B------:R-:W-:Y:S05]  /*6050*/  BRA `(.L_x_4651) ;  /* 0x00000008000c7947 */ /* 0x000fea0003800000 */
.L_x_4660:
        /* <DEDUP_REMOVED lines=18> */
.L_x_4667:
[----:B------:R-:W-:-:S04]  /*6180*/  SHF.R.U32.HI R5, RZ, 0x18, R5 ;  /* 0x00000018ff057819 */ /* 0x000fc80000011605 */
[----:B------:R-:W-:-:S07]  /*6190*/  LOP3.LUT R0, R0, 0x80, R5, 0xf8, !PT ;  /* 0x0000008000007812 */ /* 0x000fce00078ef805 */
.L_x_4666:
[----:B------:R-:W-:Y:S05]  /*61a0*/  BSYNC.RECONVERGENT B0 ;  /* 0x0000000000007941 */ /* 0x000fea0003800200 */
.L_x_4665:
[----:B------:R0:W-:Y:S01]  /*61b0*/  STG.E.U8 desc[UR36][R2.64], R0 ;  /* 0x0000000002007986 */ /* 0x0001e2000c101124 */
[----:B------:R-:W-:Y:S05]  /*61c0*/  BRA `(.L_x_4651) ;  /* 0x0000000400b07947 */ /* 0x000fea0003800000 */
.L_x_4659:
[----:B------:R-:W-:-:S09]  /*61d0*/  UISETP.NE.AND UP0, UPT, UR4, 0x1c, UPT ;  /* 0x0000001c0400788c */ /* 0x000fd2000bf05270 */
[----:B------:R-:W-:Y:S05]  /*61e0*/  BRA.U !UP0, `(.L_x_4668) ;  /* 0x0000000108607547 */ /* 0x000fea000b800000 */
[----:B------:R-:W-:-:S09]  /*61f0*/  UISETP.NE.AND UP0, UPT, UR4, 0x1d, UPT ;  /* 0x0000001d0400788c */ /* 0x000fd2000bf05270 */
[----:B------:R-:W-:Y:S05]  /*6200*/  BRA.U !UP0, `(.L_x_4669) ;  /* 0x0000000108487547 */ /* 0x000fea000b800000 */
[----:B------:R-:W-:-:S09]  /*6210*/  UISETP.NE.AND UP0, UPT, UR4, 0x2c, UPT ;  /* 0x0000002c0400788c */ /* 0x000fd2000bf05270 */
[----:B------:R-:W-:Y:S05]  /*6220*/  BRA.U UP0, `(.L_x_4650) ;  /* 0x0000000100bc7547 */ /* 0x000fea000b800000 */
        /* <DEDUP_REMOVED lines=16> */
.L_x_4669:
[----:B-1----:R-:W-:-:S06]  /*6330*/  IMAD.U32 R5, R5, 0x10000, RZ ;  /* 0x0001000005057824 */ /* 0x002fcc00078e00ff */
[----:B0-----:R-:W0:Y:S02]  /*6340*/  F2I.U64.TRUNC R4, R5 ;  /* 0x0000000500047311 */ /* 0x001e24000020d800 */
[----:B0-----:R0:W-:Y:S01]  /*6350*/  STG.E.64 desc[UR36][R2.64], R4 ;  /* 0x0000000402007986 */ /* 0x0011e2000c101b24 */
[----:B------:R-:W-:Y:S05]  /*6360*/  BRA `(.L_x_4651) ;  /* 0x0000000400487947 */ /* 0x000fea0003800000 */
.L_x_4668:
[----:B-1----:R-:W-:-:S06]  /*6370*/  SHF.L.U32 R5, R5, 0x10, RZ ;  /* 0x0000001005057819 */ /* 0x002fcc00000006ff */
[----:B------:R-:W1:Y:S02]  /*6380*/  F2I.FTZ.U32.TRUNC.NTZ R5, R5 ;  /* 0x0000000500057305 */ /* 0x000e64000021f000 */
[----:B-1----:R1:W-:Y:S01]  /*6390*/  STG.E desc[UR36][R2.64], R5 ;  /* 0x0000000502007986 */ /* 0x0023e2000c101924 */
[----:B------:R-:W-:Y:S05]  /*63a0*/  BRA `(.L_x_4651) ;  /* 0x0000000400387947 */ /* 0x000fea0003800000 */
.L_x_4658:
        /* <DEDUP_REMOVED lines=11> */
.L_x_4671:
[----:B-1----:R-:W-:Y:S01]  /*6460*/  IMAD.U32 R5, R5, 0x10000, RZ ;  /* 0x0001000005057824 */ /* 0x002fe200078e00ff */
[----:B------:R-:W-:-:S03]  /*6470*/  CS2R R6, SRZ ;  /* 0x0000000000067805 */ /* 0x000fc6000001ff00 */
[----:B------:R-:W-:-:S06]  /*6480*/  FMUL.FTZ R5, R5, 1 ;  /* 0x3f80000005057820 */ /* 0x000fcc0000410000 */
[----:B0-----:R-:W0:Y:S02]  /*6490*/  F2F.F64.F32 R4, R5 ;  /* 0x0000000500047310 */ /* 0x001e240000201800 */
[----:B0-----:R0:W-:Y:S01]  /*64a0*/  STG.E.128 desc[UR36][R2.64], R4 ;  /* 0x0000000402007986 */ /* 0x0011e2000c101d24 */
[----:B------:R-:W-:Y:S05]  /*64b0*/  BRA `(.L_x_4651) ;  /* 0x0000000000f47947 */ /* 0x000fea0003800000 */
.L_x_4670:
[----:B------:R-:W-:-:S09]  /*64c0*/  UISETP.NE.AND UP0, UPT, UR4, 0xf, UPT ;  /* 0x0000000f0400788c */ /* 0x000fd2000bf05270 */
[----:B------:R-:W-:Y:S05]  /*64d0*/  BRA.U !UP0, `(.L_x_4672) ;  /* 0x0000000108e87547 */ /* 0x000fea000b800000 */
[----:B------:R-:W-:-:S09]  /*64e0*/  UISETP.NE.AND UP0, UPT, UR4, 0x17, UPT ;  /* 0x000000170400788c */ /* 0x000fd2000bf05270 */
[----:B------:R-:W-:Y:S05]  /*64f0*/  BRA.U !UP0, `(.L_x_4673) ;  /* 0x0000000108907547 */ /* 0x000fea000b800000 */
[----:B------:R-:W-:-:S09]  /*6500*/  UISETP.NE.AND UP0, UPT, UR4, 0x18, UPT ;  /* 0x000000180400788c */ /* 0x000fd2000bf05270 */
[----:B------:R-:W-:Y:S05]  /*6510*/  BRA.U !UP0, `(.L_x_4674) ;  /* 0x0000000108447547 */ /* 0x000fea000b800000 */
.L_x_4650:
        /* <DEDUP_REMOVED lines=16> */
.L_x_4675:
[----:B------:R-:W-:Y:S05]  /*6620*/  BRA `(.L_x_4651) ;  /* 0x0000000000987947 */ /* 0x000fea0003800000 */
.L_x_4674:
[----:B-1----:R-:W-:Y:S01]  /*6630*/  SHF.L.U32 R7, R5, 0x10, RZ ;  /* 0x0000001005077819 */ /* 0x002fe200000006ff */
[----:B------:R-:W-:Y:S01]  /*6640*/  BSSY.RECONVERGENT B0, `(.L_x_4676) ;  /* 0x000000c000007945 */ /* 0x000fe20003800200 */
[----:B------:R-:W-:Y:S02]  /*6650*/  IMAD.MOV.U32 R0, RZ, RZ, 0x7f ;  /* 0x0000007fff007424 */ /* 0x000fe400078e00ff */
[----:B0-----:R-:W-:Y:S02]  /*6660*/  LOP3.LUT R4, R7, 0x7fffffff, RZ, 0xc0, !PT ;  /* 0x7fffffff07047812 */ /* 0x001fe400078ec0ff */
        /* <DEDUP_REMOVED lines=9> */
.L_x_4677:
[----:B------:R-:W-:Y:S05]  /*6700*/  BSYNC.RECONVERGENT B0 ;  /* 0x0000000000007941 */ /* 0x000fea0003800200 */
.L_x_4676:
[----:B------:R-:W-:-:S05]  /*6710*/  LOP3.LUT R5, R0, 0x80, R5, 0xf8, !PT ;  /* 0x0000008000057812 */ /* 0x000fca00078ef805 */
[----:B------:R3:W-:Y:S01]  /*6720*/  STG.E.U8 desc[UR36][R2.64], R5 ;  /* 0x0000000502007986 */ /* 0x0007e2000c101124 */
[----:B------:R-:W-:Y:S05]  /*6730*/  BRA `(.L_x_4651) ;  /* 0x0000000000547947 */ /* 0x000fea0003800000 */
.L_x_4673:
[----:B-1----:R-:W-:Y:S01]  /*6740*/  IMAD.U32 R5, R5, 0x10000, RZ ;  /* 0x0001000005057824 */ /* 0x002fe200078e00ff */
[----:B------:R-:W-:Y:S04]  /*6750*/  BSSY.RECONVERGENT B0, `(.L_x_4678) ;  /* 0x000000e000007945 */ /* 0x000fe80003800200 */
[----:B0-----:R-:W-:-:S04]  /*6760*/  LOP3.LUT R4, R5, 0x7fffffff, RZ, 0xc0, !PT ;  /* 0x7fffffff05047812 */ /* 0x001fc800078ec0ff */
        /* <DEDUP_REMOVED lines=9> */
.L_x_4679:
[----:B------:R-:W-:Y:S02]  /*6800*/  ISETP.GT.U32.AND P0, PT, R4, 0x7f800000, PT ;  /* 0x7f8000000400780c */ /* 0x000fe40003f04070 */
[----:B------:R-:W-:-:S04]  /*6810*/  MOV R0, 0x7f ;  /* 0x0000007f00007802 */ /* 0x000fc80000000f00 */
[----:B------:R-:W-:-:S07]  /*6820*/  SEL R0, R0, 0x7c, P0 ;  /* 0x0000007c00007807 */ /* 0x000fce0000000000 */
.L_x_4680:
[----:B------:R-:W-:Y:S05]  /*6830*/  BSYNC.RECONVERGENT B0 ;  /* 0x0000000000007941 */ /* 0x000fea0003800200 */
.L_x_4678:
[----:B------:R-:W-:-:S04]  /*6840*/  SHF.R.U32.HI R5, RZ, 0x18, R5 ;  /* 0x00000018ff057819 */ /* 0x000fc80000011605 */
[----:B------:R-:W-:-:S05]  /*6850*/  LOP3.LUT R5, R0, 0x80, R5, 0xf8, !PT ;  /* 0x0000008000057812 */ /* 0x000fca00078ef805 */
[----:B------:R2:W-:Y:S01]  /*6860*/  STG.E.U8 desc[UR36][R2.64], R5 ;  /* 0x0000000502007986 */ /* 0x0005e2000c101124 */
[----:B------:R-:W-:Y:S05]  /*6870*/  BRA `(.L_x_4651) ;  /* 0x0000000000047947 */ /* 0x000fea0003800000 */
.L_x_4672:
[----:B-1----:R1:W-:Y:S02]  /*6880*/  STG.E.U16 desc[UR36][R2.64], R5 ;  /* 0x0000000502007986 */ /* 0x0023e4000c101524 */
.L_x_4651:
[----:B------:R-:W-:-:S07]  /*6890*/  VIADD R17, R17, 0x80 ;  /* 0x0000008011117836 */ /* 0x000fce0000000000 */
.L_x_4611:
[----:B------:R-:W-:Y:S05]  /*68a0*/  BSYNC.RECONVERGENT B6 ;  /* 0x0000000000067941 */ /* 0x000fea0003800200 */
.L_x_4610:
        /* <DEDUP_REMOVED lines=307> */
.L_x_4683:
        /* <DEDUP_REMOVED lines=18> */
.L_x_4687:
[----:B------:R-:W2:Y:S02]  /*7d00*/  LDG.E.U8 R2, desc[UR36][R2.64] ;  /* 0x0000002402027981 */ /* 0x000ea4000c1e1100 */
[----:B--2---:R-:W-:-:S04]  /*7d10*/  I2FP.F32.U32 R0, R2 ;  /* 0x0000000200007245 */ /* 0x004fc80000201000 */
[----:B------:R-:W-:Y:S01]  /*7d20*/  F2FP.BF16.F32.PACK_AB R0, RZ, R0 ;  /* 0x00000000ff00723e */ /* 0x000fe200000010ff */
[----:B------:R-:W-:Y:S06]  /*7d30*/  BRA `(.L_x_4689) ;  /* 0x0000000c00847947 */ /* 0x000fec0003800000 */
.L_x_4686:
        /* <DEDUP_REMOVED lines=10> */
.L_x_4691:
[----:B------:R-:W2:Y:S02]  /*7de0*/  LDG.E R2, desc[UR36][R2.64] ;  /* 0x0000002402027981 */ /* 0x000ea4000c1e1900 */
[----:B--2---:R-:W-:-:S04]  /*7df0*/  I2FP.F32.S32 R0, R2 ;  /* 0x0000000200007245 */ /* 0x004fc80000201400 */
[----:B------:R-:W-:Y:S01]  /*7e00*/  F2FP.BF16.F32.PACK_AB R0, RZ, R0 ;  /* 0x00000000ff00723e */ /* 0x000fe200000010ff */
[----:B------:R-:W-:Y:S06]  /*7e10*/  BRA `(.L_x_4689) ;  /* 0x0000000c004c7947 */ /* 0x000fec0003800000 */
.L_x_4690:
[----:B------:R-:W2:Y:S02]  /*7e20*/  LDG.E.U16 R2, desc[UR36][R2.64] ;  /* 0x0000002402027981 */ /* 0x000ea4000c1e1500 */
[----:B--2---:R-:W0:Y:S02]  /*7e30*/  I2F.S16 R0, R2 ;  /* 0x0000000200007306 */ /* 0x004e240000101400 */
[----:B0-----:R-:W-:Y:S01]  /*7e40*/  F2FP.BF16.F32.PACK_AB R0, RZ, R0 ;  /* 0x00000000ff00723e */ /* 0x001fe200000010ff */
[----:B------:R-:W-:Y:S06]  /*7e50*/  BRA `(.L_x_4689) ;  /* 0x0000000c003c7947 */ /* 0x000fec0003800000 */
.L_x_4685:
        /* <DEDUP_REMOVED lines=9> */
.L_x_4693:
[----:B------:R-:W2:Y:S02]  /*7ef0*/  LDG.E.U16 R0, desc[UR36][R2.64] ;  /* 0x0000002402007981 */ /* 0x000ea4000c1e1500 */
[----:B--2---:R-:W-:-:S05]  /*7f00*/  HADD2.F32 R0, -RZ, R0.H0_H0 ;  /* 0x20000000ff007230 */ /* 0x004fca0000004100 */
[----:B------:R-:W-:Y:S01]  /*7f10*/  F2FP.BF16.F32.PACK_AB R0, RZ, R0 ;  /* 0x00000000ff00723e */ /* 0x000fe200000010ff */
[----:B------:R-:W-:Y:S06]  /*7f20*/  BRA `(.L_x_4689) ;  /* 0x0000000c00087947 */ /* 0x000fec0003800000 */
.L_x_4692:
        /* <DEDUP_REMOVED lines=9> */
.L_x_4695:
[----:B------:R-:W2:Y:S02]  /*7fc0*/  LDG.E.U16 R2, desc[UR36][R2.64] ;  /* 0x0000002402027981 */ /* 0x000ea4000c1e1500 */
[----:B--2---:R-:W-:-:S05]  /*7fd0*/  HADD2.F32 R0, -RZ, R2.H0_H0 ;  /* 0x20000002ff007230 */ /* 0x004fca0000004100 */
[----:B------:R-:W-:Y:S01]  /*7fe0*/  F2FP.BF16.F32.PACK_AB R0, RZ, R0 ;  /* 0x00000000ff00723e */ /* 0x000fe200000010ff */
[----:B------:R-:W-:Y:S06]  /*7ff0*/  BRA `(.L_x_4689) ;  /* 0x0000000800d47947 */ /* 0x000fec0003800000 */
.L_x_4694:
        /* <DEDUP_REMOVED lines=8> */
.L_x_4684:
        /* <DEDUP_REMOVED lines=13> */
.L_x_4698:
        /* <DEDUP_REMOVED lines=8> */
.L_x_4697:
        /* <DEDUP_REMOVED lines=27> */
.L_x_4700:
        /* <DEDUP_REMOVED lines=13> */
.L_x_4699:
[----:B------:R0:W5:Y:S01]  /*8450*/  LDG.E.U16 R0, desc[UR36][R2.64] ;  /* 0x0000002402007981 */ /* 0x000162000c1e1500 */
[----:B------:R-:W-:Y:S05]  /*8460*/  BRA `(.L_x_4689) ;  /* 0x0000000400b87947 */ /* 0x000fea0003800000 */
.L_x_4696:
        /* <DEDUP_REMOVED lines=12> */
.L_x_4703:
        /* <DEDUP_REMOVED lines=21> */
.L_x_4707:
[----:B------:R-:W-:Y:S05]  /*8680*/  BSYNC.RECONVERGENT B1 ;  /* 0x0000000000017941 */ /* 0x000fea0003800200 */
.L_x_4706:
[----:B------:R-:W-:Y:S01]  /*8690*/  IMAD.SHL.U32 R0, R0, 0x100000, RZ ;  /* 0x0010000000007824 */ /* 0x000fe200078e00ff */
[----:B------:R-:W-:-:S04]  /*86a0*/  LEA R2, R2, 0x3b800000, 0x17 ;  /* 0x3b80000002027811 */ /* 0x000fc800078eb8ff */
[----:B------:R-:W-:-:S07]  /*86b0*/  LOP3.LUT R0, R2, R0, R7, 0xfe, !PT ;  /* 0x0000000002007212 */ /* 0x000fce00078efe07 */
.L_x_4705:
[----:B------:R-:W-:Y:S05]  /*86c0*/  BSYNC.RECONVERGENT B0 ;  /* 0x0000000000007941 */ /* 0x000fea0003800200 */
.L_x_4704:
[----:B------:R-:W-:Y:S01]  /*86d0*/  F2FP.BF16.F32.PACK_AB R0, RZ, R0 ;  /* 0x00000000ff00723e */ /* 0x000fe200000010ff */
[----:B------:R-:W-:Y:S06]  /*86e0*/  BRA `(.L_x_4689) ;  /* 0x0000000400187947 */ /* 0x000fec0003800000 */
.L_x_4702:
        /* <DEDUP_REMOVED lines=21> */
.L_x_4711:
[----:B------:R-:W-:Y:S05]  /*8840*/  BSYNC.RECONVERGENT B1 ;  /* 0x0000000000017941 */ /* 0x000fea0003800200 */
.L_x_4710:
[----:B------:R-:W-:Y:S01]  /*8850*/  IMAD.SHL.U32 R0, R0, 0x200000, RZ ;  /* 0x0020000000007824 */ /* 0x000fe200078e00ff */
[----:B------:R-:W-:-:S04]  /*8860*/  LEA R2, R2, 0x37800000, 0x17 ;  /* 0x3780000002027811 */ /* 0x000fc800078eb8ff */
[----:B------:R-:W-:-:S07]  /*8870*/  LOP3.LUT R0, R2, R0, R7, 0xfe, !PT ;  /* 0x0000000002007212 */ /* 0x000fce00078efe07 */
.L_x_4709:
[----:B------:R-:W-:Y:S05]  /*8880*/  BSYNC.RECONVERGENT B0 ;  /* 0x0000000000007941 */ /* 0x000fea0003800200 */
.L_x_4708:
[----:B------:R-:W-:Y:S01]  /*8890*/  F2FP.BF16.F32.PACK_AB R0, RZ, R0 ;  /* 0x00000000ff00723e */ /* 0x000fe200000010ff */
[----:B------:R-:W-:Y:S06]  /*88a0*/  BRA `(.L_x_4689) ;  /* 0x0000000000a87947 */ /* 0x000fec0003800000 */
.L_x_4701:
        /* <DEDUP_REMOVED lines=14> */
.L_x_4715:
[----:B------:R-:W-:Y:S05]  /*8990*/  BSYNC.RECONVERGENT B0 ;  /* 0x0000000000007941 */ /* 0x000fea0003800200 */
.L_x_4714:
[----:B------:R-:W-:Y:S01]  /*89a0*/  F2FP.BF16.F32.PACK_AB R0, RZ, R0 ;  /* 0x00000000ff00723e */ /* 0x000fe200000010ff */
[----:B------:R-:W-:Y:S06]  /*89b0*/  BRA `(.L_x_4689) ;  /* 0x0000000000647947 */ /* 0x000fec0003800000 */
.L_x_4688:
        /* <DEDUP_REMOVED lines=16> */
.L_x_4716:
[----:B------:R-:W-:Y:S01]  /*8ac0*/  PRMT R0, RZ, 0x7610, R0 ;  /* 0x00007610ff007816 */ /* 0x000fe20000000000 */
[----:B------:R-:W-:Y:S06]  /*8ad0*/  BRA `(.L_x_4689) ;  /* 0x00000000001c7947 */ /* 0x000fec0003800000 */
.L_x_4713:
[----:B------:R-:W2:Y:S02]  /*8ae0*/  LDG.E.64 R2, desc[UR36][R2.64] ;  /* 0x0000002402027981 */ /* 0x000ea4000c1e1b00 */
[----:B--2---:R-:W0:Y:S02]  /*8af0*/  I2F.U64 R0, R2 ;  /* 0x0000000200007312 */ /* 0x004e240000301000 */
[----:B0-----:R-:W-:Y:S01]  /*8b00*/  F2FP.BF16.F32.PACK_AB R0, RZ, R0 ;  /* 0x00000000ff00723e */ /* 0x001fe200000010ff */
[----:B------:R-:W-:Y:S06]  /*8b10*/  BRA `(.L_x_4689) ;  /* 0x00000000000c7947 */ /* 0x000fec0003800000 */
.L_x_4712:
[----:B------:R-:W2:Y:S02]  /*8b20*/  LDG.E R2, desc[UR36][R2.64] ;  /* 0x0000002402027981 */ /* 0x000ea4000c1e1900 */
[----:B--2---:R-:W-:-:S04]  /*8b30*/  I2FP.F32.U32 R0, R2 ;  /* 0x0000000200007245 */ /* 0x004fc80000201000 */
[----:B------:R-:W-:-:S07]  /*8b40*/  F2FP.BF16.F32.PACK_AB R0, RZ, R0 ;  /* 0x00000000ff00723e */ /* 0x000fce00000010ff */
.L_x_4689:
        /* <DEDUP_REMOVED lines=52> */
.L_x_4720:
[----:B-1----:R-:W-:-:S06]  /*8e90*/  IMAD.U32 R5, R5, 0x10000, RZ ;  /* 0x0001000005057824 */ /* 0x002fcc00078e00ff */
[----:B0-----:R-:W0:Y:S02]  /*8ea0*/  F2I.S64.TRUNC R4, R5 ;  /* 0x0000000500047311 */ /* 0x001e24000020d900 */
[----:B0-----:R0:W-:Y:S01]  /*8eb0*/  STG.E.U8 desc[UR36][R2.64], R4 ;  /* 0x0000000402007986 */ /* 0x0011e2000c101124 */
[----:B------:R-:W-:Y:S05]  /*8ec0*/  BRA `(.L_x_4722) ;  /* 0x0000000c006c7947 */ /* 0x000fea0003800000 */
.L_x_4719:
        /* <DEDUP_REMOVED lines=10> */
.L_x_4724:
[----:B-1----:R-:W-:-:S06]  /*8f70*/  SHF.L.U32 R5, R5, 0x10, RZ ;  /* 0x0000001005057819 */ /* 0x002fcc00000006ff */
[----:B------:R-:W1:Y:S02]  /*8f80*/  F2I.FTZ.TRUNC.NTZ R5, R5 ;  /* 0x0000000500057305 */ /* 0x000e64000021f100 */
[----:B-1----:R3:W-:Y:S01]  /*8f90*/  STG.E desc[UR36][R2.64], R5 ;  /* 0x0000000502007986 */ /* 0x0027e2000c101924 */
[----:B------:R-:W-:Y:S05]  /*8fa0*/  BRA `(.L_x_4722) ;  /* 0x0000000c00347947 */ /* 0x000fea0003800000 */
.L_x_4723:
[----:B-1----:R-:W-:-:S06]  /*8fb0*/  IMAD.U32 R5, R5, 0x10000, RZ ;  /* 0x0001000005057824 */ /* 0x002fcc00078e00ff */
[----:B------:R-:W1:Y:S02]  /*8fc0*/  F2I.FTZ.TRUNC.NTZ R5, R5 ;  /* 0x0000000500057305 */ /* 0x000e64000021f100 */
[----:B-1----:R1:W-:Y:S01]  /*8fd0*/  STG.E.U16 desc[UR36][R2.64], R5 ;  /* 0x0000000502007986 */ /* 0x0023e2000c101524 */
[----:B------:R-:W-:Y:S05]  /*8fe0*/  BRA `(.L_x_4722) ;  /* 0x0000000c00247947 */ /* 0x000fea0003800000 */
.L_x_4718:
        /* <DEDUP_REMOVED lines=9> */
.L_x_4726:
[----:B-1----:R-:W-:-:S04]  /*9080*/  SHF.L.U32 R0, R5, 0x10, RZ ;  /* 0x0000001005007819 */ /* 0x002fc800000006ff */
[----:B------:R-:W-:-:S05]  /*9090*/  F2FP.F16.F32.PACK_AB R0, RZ, R0 ;  /* 0x00000000ff00723e */ /* 0x000fca00000000ff */
[----:B------:R1:W-:Y:S01]  /*90a0*/  STG.E.U16 desc[UR36][R2.64], R0 ;  /* 0x0000000002007986 */ /* 0x0003e2000c101524 */
[----:B------:R-:W-:Y:S05]  /*90b0*/  BRA `(.L_x_4722) ;  /* 0x0000000800f07947 */ /* 0x000fea0003800000 */
.L_x_4725:
        /* <DEDUP_REMOVED lines=10> */
.L_x_4728:
[----:B-1----:R-:W-:-:S04]  /*9160*/  SHF.L.U32 R5, R5, 0x10, RZ ;  /* 0x0000001005057819 */ /* 0x002fc800000006ff */
[----:B------:R-:W-:-:S04]  /*9170*/  F2FP.F16.F32.PACK_AB R5, RZ, R5 ;  /* 0x00000005ff05723e */ /* 0x000fc800000000ff */
[----:B------:R-:W-:-:S05]  /*9180*/  PRMT R5, R5, 0x5410, RZ ;  /* 0x0000541005057816 */ /* 0x000fca00000000ff */
[----:B------:R1:W-:Y:S01]  /*9190*/  STG.E desc[UR36][R2.64], R5 ;  /* 0x0000000502007986 */ /* 0x0003e2000c101924 */
[----:B------:R-:W-:Y:S05]  /*91a0*/  BRA `(.L_x_4722) ;  /* 0x0000000800b47947 */ /* 0x000fea0003800000 */
.L_x_4727:
[----:B01----:R-:W-:-:S04]  /*91b0*/  IMAD.U32 R4, R5, 0x10000, RZ ;  /* 0x0001000005047824 */ /* 0x003fc800078e00ff */
[----:B------:R-:W-:-:S06]  /*91c0*/  FMUL.FTZ R4, R4, 1 ;  /* 0x3f80000004047820 */ /* 0x000fcc0000410000 */
[----:B------:R-:W0:Y:S02]  /*91d0*/  F2F.F64.F32 R4, R4 ;  /* 0x0000000400047310 */ /* 0x000e240000201800 */
[----:B0-----:R0:W-:Y:S01]  /*91e0*/  STG.E.64 desc[UR36][R2.64], R4 ;  /* 0x0000000402007986 */ /* 0x0011e2000c101b24 */
[----:B------:R-:W-:Y:S05]  /*91f0*/  BRA `(.L_x_4722) ;  /* 0x0000000800a07947 */ /* 0x000fea0003800000 */
.L_x_4717:
        /* <DEDUP_REMOVED lines=14> */
.L_x_4732:
        /* <DEDUP_REMOVED lines=18> */
.L_x_4735:
[----:B------:R-:W-:-:S04]  /*9400*/  SHF.R.U32.HI R5, RZ, 0x18, R5 ;  /* 0x00000018ff057819 */ /* 0x000fc80000011605 */
[----:B------:R-:W-:-:S07]  /*9410*/  LOP3.LUT R0, R0, 0x80, R5, 0xf8, !PT ;  /* 0x0000008000007812 */ /* 0x000fce00078ef805 */
.L_x_4734:
[----:B------:R-:W-:Y:S05]  /*9420*/  BSYNC.RECONVERGENT B0 ;  /* 0x0000000000007941 */ /* 0x000fea0003800200 */
.L_x_4733:
[----:B------:R0:W-:Y:S01]  /*9430*/  STG.E.U8 desc[UR36][R2.64], R0 ;  /* 0x0000000002007986 */ /* 0x0001e2000c101124 */
[----:B------:R-:W-:Y:S05]  /*9440*/  BRA `(.L_x_4722) ;  /* 0x00000008000c7947 */ /* 0x000fea0003800000 */
.L_x_4731:
        /* <DEDUP_REMOVED lines=18> */
.L_x_4738:
[----:B------:R-:W-:-:S04]  /*9570*/  SHF.R.U32.HI R5, RZ, 0x18, R5 ;  /* 0x00000018ff057819 */ /* 0x000fc80000011605 */
[----:B------:R-:W-:-:S07]  /*9580*/  LOP3.LUT R0, R0, 0x80, R5, 0xf8, !PT ;  /* 0x0000008000007812 */ /* 0x000fce00078ef805 */
.L_x_4737:
[----:B------:R-:W-:Y:S05]  /*9590*/  BSYNC.RECONVERGENT B0 ;  /* 0x0000000000007941 */ /* 0x000fea0003800200 */
.L_x_4736:
[----:B------:R0:W-:Y:S01]  /*95a0*/  STG.E.U8 desc[UR36][R2.64], R0 ;  /* 0x0000000002007986 */ /* 0x0001e2000c101124 */
[----:B------:R-:W-:Y:S05]  /*95b0*/  BRA `(.L_x_4722) ;  /* 0x0000000400b07947 */ /* 0x000fea0003800000 */
.L_x_4730:
        /* <DEDUP_REMOVED lines=22> */
.L_x_4740:
[----:B-1----:R-:W-:-:S06]  /*9720*/  IMAD.U32 R5, R5, 0x10000, RZ ;  /* 0x0001000005057824 */ /* 0x002fcc00078e00ff */
[----:B0-----:R-:W0:Y:S02]  /*9730*/  F2I.U64.TRUNC R4, R5 ;  /* 0x0000000500047311 */ /* 0x001e24000020d800 */
[----:B0-----:R0:W-:Y:S01]  /*9740*/  STG.E.64 desc[UR36][R2.64], R4 ;  /* 0x0000000402007986 */ /* 0x0011e2000c101b24 */
[----:B------:R-:W-:Y:S05]  /*9750*/  BRA `(.L_x_4722) ;  /* 0x0000000400487947 */ /* 0x000fea0003800000 */
.L_x_4739:
[----:B-1----:R-:W-:-:S06]  /*9760*/  SHF.L.U32 R5, R5, 0x10, RZ ;  /* 0x0000001005057819 */ /* 0x002fcc00000006ff */
[----:B------:R-:W1:Y:S02]  /*9770*/  F2I.FTZ.U32.TRUNC.NTZ R5, R5 ;  /* 0x0000000500057305 */ /* 0x000e64000021f000 */
[----:B-1----:R1:W-:Y:S01]  /*9780*/  STG.E desc[UR36][R2.64], R5 ;  /* 0x0000000502007986 */ /* 0x0023e2000c101924 */
[----:B------:R-:W-:Y:S05]  /*9790*/  BRA `(.L_x_4722) ;  /* 0x0000000400387947 */ /* 0x000fea0003800000 */
.L_x_4729:
        /* <DEDUP_REMOVED lines=11> */
.L_x_4742:
[----:B-1----:R-:W-:Y:S01]  /*9850*/  IMAD.U32 R5, R5, 0x10000, RZ ;  /* 0x0001000005057824 */ /* 0x002fe200078e00ff */
[----:B------:R-:W-:-:S03]  /*9860*/  CS2R R6, SRZ ;  /* 0x0000000000067805 */ /* 0x000fc6000001ff00 */
[----:B------:R-:W-:-:S06]  /*9870*/  FMUL.FTZ R5, R5, 1 ;  /* 0x3f80000005057820 */ /* 0x000fcc0000410000 */
[----:B0-----:R-:W0:Y:S02]  /*9880*/  F2F.F64.F32 R4, R5 ;  /* 0x0000000500047310 */ /* 0x001e240000201800 */
[----:B0-----:R0:W-:Y:S01]  /*9890*/  STG.E.128 desc[UR36][R2.64], R4 ;  /* 0x0000000402007986 */ /* 0x0011e2000c101d24 */
[----:B------:R-:W-:Y:S05]  /*98a0*/  BRA `(.L_x_4722) ;  /* 0x0000000000f47947 */ /* 0x000fea0003800000 */
.L_x_4741:
[----:B------:R-:W-:-:S09]  /*98b0*/  UISETP.NE.AND UP0, UPT, UR4, 0xf, UPT ;  /* 0x0000000f0400788c */ /* 0x000fd2000bf05270 */
[----:B------:R-:W-:Y:S05]  /*98c0*/  BRA.U !UP0, `(.L_x_4743) ;  /* 0x0000000108e87547 */ /* 0x000fea000b800000 */
[----:B------:R-:W-:-:S09]  /*98d0*/  UISETP.NE.AND UP0, UPT, UR4, 0x17, UPT ;  /* 0x000000170400788c */ /* 0x000fd2000bf05270 */
[----:B------:R-:W-:Y:S05]  /*98e0*/  BRA.U !UP0, `(.L_x_4744) ;  /* 0x0000000108907547 */ /* 0x000fea000b800000 */
[----:B------:R-:W-:-:S09]  /*98f0*/  UISETP.NE.AND UP0, UPT, UR4, 0x18, UPT ;  /* 0x000000180400788c */ /* 0x000fd2000bf05270 */
[----:B------:R-:W-:Y:S05]  /*9900*/  BRA.U !UP0, `(.L_x_4745) ;  /* 0x0000000108447547 */ /* 0x000fea000b800000 */
.L_x_4721:
        /* <DEDUP_REMOVED lines=16> */
.L_x_4746:
[----:B------:R-:W-:Y:S05]  /*9a10*/  BRA `(.L_x_4722) ;  /* 0x0000000000987947 */ /* 0x000fea0003800000 */
.L_x_4745:
        /* <DEDUP_REMOVED lines=13> */
.L_x_4748:
[----:B------:R-:W-:Y:S05]  /*9af0*/  BSYNC.RECONVERGENT B0 ;  /* 0x0000000000007941 */ /* 0x000fea0003800200 */
.L_x_4747:
[----:B------:R-:W-:-:S05]  /*9b00*/  LOP3.LUT R5, R0, 0x80, R5, 0xf8, !PT ;  /* 0x0000008000057812 */ /* 0x000fca00078ef805 */
[----:B------:R0:W-:Y:S01]  /*9b10*/  STG.E.U8 desc[UR36][R2.64], R5 ;  /* 0x0000000502007986 */ /* 0x0001e2000c101124 */
[----:B------:R-:W-:Y:S05]  /*9b20*/  BRA `(.L_x_4722) ;  /* 0x0000000000547947 */ /* 0x000fea0003800000 */
.L_x_4744:
        /* <DEDUP_REMOVED lines=12> */
.L_x_4750:
[----:B------:R-:W-:Y:S02]  /*9bf0*/  ISETP.GT.U32.AND P0, PT, R4, 0x7f800000, PT ;  /* 0x7f8000000400780c */ /* 0x000fe40003f04070 */
[----:B------:R-:W-:-:S04]  /*9c00*/  MOV R0, 0x7f ;  /* 0x0000007f00007802 */ /* 0x000fc80000000f00 */
[----:B------:R-:W-:-:S07]  /*9c10*/  SEL R0, R0, 0x7c, P0 ;  /* 0x0000007c00007807 */ /* 0x000fce0000000000 */
.L_x_4751:
[----:B------:R-:W-:Y:S05]  /*9c20*/  BSYNC.RECONVERGENT B0 ;  /* 0x0000000000007941 */ /* 0x000fea0003800200 */
.L_x_4749:
[----:B------:R-:W-:-:S04]  /*9c30*/  SHF.R.U32.HI R5, RZ, 0x18, R5 ;  /* 0x00000018ff057819 */ /* 0x000fc80000011605 */
[----:B------:R-:W-:-:S05]  /*9c40*/  LOP3.LUT R5, R0, 0x80, R5, 0xf8, !PT ;  /* 0x0000008000057812 */ /* 0x000fca00078ef805 */
[----:B------:R0:W-:Y:S01]  /*9c50*/  STG.E.U8 desc[UR36][R2.64], R5 ;  /* 0x0000000502007986 */ /* 0x0001e2000c101124 */
[----:B------:R-:W-:Y:S05]  /*9c60*/  BRA `(.L_x_4722) ;  /* 0x0000000000047947 */ /* 0x000fea0003800000 */
.L_x_4743:
[----:B-1----:R1:W-:Y:S02]  /*9c70*/  STG.E.U16 desc[UR36][R2.64], R5 ;  /* 0x0000000502007986 */ /* 0x0023e4000c101524 */
.L_x_4722:
[----:B------:R-:W-:-:S07]  /*9c80*/  VIADD R17, R17, 0x80 ;  /* 0x0000008011117836 */ /* 0x000fce0000000000 */
.L_x_4682:
[----:B------:R-:W-:Y:S05]  /*9c90*/  BSYNC.RECONVERGENT B6 ;  /* 0x0000000000067941 */ /* 0x000fea0003800200 */
.L_x_4681:
[----:B------:R-:W5:Y:S02]  /*9ca0*/  LDCU UR4, c[0x0][0x380] ;  /* 0x00007000ff0477ac */ /* 0x000f640008000800 */
[----:B-----5:R-:W-:-:S13]  /*9cb0*/  ISETP.GE.AND P0, PT, R17, UR4, PT ;  /* 0x0000000411007c0c */ /* 0x020fda000bf06270 */
[----:B------:R-:W-:Y:S05]  /*9cc0*/  @P0 EXIT ;  /* 0x000000000000094d */ /* 0x000fea0003800000 */
        /* <DEDUP_REMOVED lines=303> */
.L_x_4752:
[----:B------:R-:W2:Y:S01]  /*afc0*/  LDCU.128 UR8, c[0x0][0x580] ;  /* 0x0000b000ff0877ac */ /* 0x000ea20008000c00 */
[----:B------:R-:W-:-:S04]  /*afd0*/  UPRMT UR4, UR41, 0x9910, URZ ;  /* 0x0000991029047896 */ /* 0x000fc800080000ff */
[----:B------:R-:W-:Y:S01]  /*afe0*/  UISETP.GT.AND UP0, UPT, UR4, 0x9, UPT ;  /* 0x000000090400788c */ /* 0x000fe2000bf04270 */
[----:B--234-:R-:W-:Y:S02]  /*aff0*/  IADD3 R2, P1, PT, R0, UR10, RZ ;  /* 0x0000000a00027c10 */ /* 0x01cfe4000ff3e0ff */
[----:B------:R-:W-:-:S03]  /*b000*/  IADD3 R16, P0, PT, R16, UR8, RZ ;  /* 0x0000000810107c10 */ /* 0x000fc6000ff1e0ff */
        /* <DEDUP_REMOVED lines=15> */
.L_x_4756:
[----:B------:R-:W2:Y:S02]  /*b100*/  LDG.E.U8 R2, desc[UR36][R2.64] ;  /* 0x0000002402027981 */ /* 0x000ea4000c1e1100 */
[----:B--2---:R-:W-:-:S04]  /*b110*/  I2FP.F32.U32 R0, R2 ;  /* 0x0000000200007245 */ /* 0x004fc80000201000 */
[----:B------:R-:W-:Y:S01]  /*b120*/  F2FP.BF16.F32.PACK_AB R0, RZ, R0 ;  /* 0x00000000ff00723e */ /* 0x000fe200000010ff */
[----:B------:R-:W-:Y:S06]  /*b130*/  BRA `(.L_x_4758) ;  /* 0x0000000c00847947 */ /* 0x000fec0003800000 */
.L_x_4755:
        /* <DEDUP_REMOVED lines=10> */
.L_x_4760:
[----:B------:R-:W2:Y:S02]  /*b1e0*/  LDG.E R2, desc[UR36][R2.64] ;  /* 0x0000002402027981 */ /* 0x000ea4000c1e1900 */
[----:B--2---:R-:W-:-:S04]  /*b1f0*/  I2FP.F32.S32 R0, R2 ;  /* 0x0000000200007245 */ /* 0x004fc80000201400 */
[----:B------:R-:W-:Y:S01]  /*b200*/  F2FP.BF16.F32.PACK_AB R0, RZ, R0 ;  /* 0x00000000ff00723e */ /* 0x000fe200000010ff */
[----:B------:R-:W-:Y:S06]  /*b210*/  BRA `(.L_x_4758) ;  /* 0x0000000c004c7947 */ /* 0x000fec0003800000 */
.L_x_4759:
[----:B------:R-:W2:Y:S02]  /*b220*/  LDG.E.U16 R2, desc[UR36][R2.64] ;  /* 0x0000002402027981 */ /* 0x000ea4000c1e1500 */
[----:B--2---:R-:W0:Y:S02]  /*b230*/  I2F.S16 R0, R2 ;  /* 0x0000000200007306 */ /* 0x004e240000101400 */
[----:B0-----:R-:W-:Y:S01]  /*b240*/  F2FP.BF16.F32.PACK_AB R0, RZ, R0 ;  /* 0x00000000ff00723e */ /* 0x001fe200000010ff */
[----:B------:R-:W-:Y:S06]  /*b250*/  BRA `(.L_x_4758) ;  /* 0x0000000c003c7947 */ /* 0x000fec0003800000 */
.L_x_4754:
        /* <DEDUP_REMOVED lines=9> */
.L_x_4762:
[----:B------:R-:W2:Y:S02]  /*b2f0*/  LDG.E.U16 R0, desc[UR36][R2.64] ;  /* 0x0000002402007981 */ /* 0x000ea4000c1e1500 */
[----:B--2---:R-:W-:-:S05]  /*b300*/  HADD2.F32 R0, -RZ, R0.H0_H0 ;  /* 0x20000000ff007230 */ /* 0x004fca0000004100 */
[----:B------:R-:W-:Y:S01]  /*b310*/  F2FP.BF16.F32.PACK_AB R0, RZ, R0 ;  /* 0x00000000ff00723e */ /* 0x000fe200000010ff */
[----:B------:R-:W-:Y:S06]  /*b320*/  BRA `(.L_x_4758) ;  /* 0x0000000c00087947 */ /* 0x000fec0003800000 */
.L_x_4761:
        /* <DEDUP_REMOVED lines=9> */
.L_x_4764:
[----:B------:R-:W2:Y:S02]  /*b3c0*/  LDG.E.U16 R2, desc[UR36][R2.64] ;  /* 0x0000002402027981 */ /* 0x000ea4000c1e1500 */
[----:B--2---:R-:W-:-:S05]  /*b3d0*/  HADD2.F32 R0, -RZ, R2.H0_H0 ;  /* 0x20000002ff007230 */ /* 0x004fca0000004100 */
[----:B------:R-:W-:Y:S01]  /*b3e0*/  F2FP.BF16.F32.PACK_AB R0, RZ, R0 ;  /* 0x00000000ff00723e */ /* 0x000fe200000010ff */
[----:B------:R-:W-:Y:S06]  /*b3f0*/  BRA `(.L_x_4758) ;  /* 0x0000000800d47947 */ /* 0x000fec0003800000 */
.L_x_4763:
        /* <DEDUP_REMOVED lines=8> */
.L_x_4753:
        /* <DEDUP_REMOVED lines=13> */
.L_x_4767:
        /* <DEDUP_REMOVED lines=8> */
.L_x_4766:
        /* <DEDUP_REMOVED lines=27> */
.L_x_4769:
        /* <DEDUP_REMOVED lines=13> */
.L_x_4768:
[----:B------:R0:W5:Y:S01]  /*b850*/  LDG.E.U16 R0, desc[UR36][R2.64] ;  /* 0x0000002402007981 */ /* 0x000162000c1e1500 */
[----:B------:R-:W-:Y:S05]  /*b860*/  BRA `(.L_x_4758) ;  /* 0x0000000400b87947 */ /* 0x000fea0003800000 */
.L_x_4765:
        /* <DEDUP_REMOVED lines=12> */
.L_x_4772:
        /* <DEDUP_REMOVED lines=21> */
.L_x_4776:
[----:B------:R-:W-:Y:S05]  /*ba80*/  BSYNC.RECONVERGENT B1 ;  /* 0x0000000000017941 */ /* 0x000fea0003800200 */
.L_x_4775:
[----:B------:R-:W-:Y:S01]  /*ba90*/  IMAD.SHL.U32 R0, R0, 0x100000, RZ ;  /* 0x0010000000007824 */ /* 0x000fe200078e00ff */
[----:B------:R-:W-:-:S04]  /*baa0*/  LEA R2, R2, 0x3b800000, 0x17 ;  /* 0x3b80000002027811 */ /* 0x000fc800078eb8ff */
[----:B------:R-:W-:-:S07]  /*bab0*/  LOP3.LUT R0, R2, R0, R7, 0xfe, !PT ;  /* 0x0000000002007212 */ /* 0x000fce00078efe07 */
.L_x_4774:
[----:B------:R-:W-:Y:S05]  /*bac0*/  BSYNC.RECONVERGENT B0 ;  /* 0x0000000000007941 */ /* 0x000fea0003800200 */
.L_x_4773:
[----:B------:R-:W-:Y:S01]  /*bad0*/  F2FP.BF16.F32.PACK_AB R0, RZ, R0 ;  /* 0x00000000ff00723e */ /* 0x000fe200000010ff */
[----:B------:R-:W-:Y:S06]  /*bae0*/  BRA `(.L_x_4758) ;  /* 0x0000000400187947 */ /* 0x000fec0003800000 */
.L_x_4771:
        /* <DEDUP_REMOVED lines=21> */
.L_x_4780:
[----:B------:R-:W-:Y:S05]  /*bc40*/  BSYNC.RECONVERGENT B1 ;  /* 0x0000000000017941 */ /* 0x000fea0003800200 */
.L_x_4779:
[----:B------:R-:W-:Y:S02]  /*bc50*/  SHF.L.U32 R0, R0, 0x15, RZ ;  /* 0x0000001500007819 */ /* 0x000fe400000006ff */
[----:B------:R-:W-:-:S04]  /*bc60*/  LEA R2, R2, 0x37800000, 0x17 ;  /* 0x3780000002027811 */ /* 0x000fc800078eb8ff */
[----:B------:R-:W-:-:S07]  /*bc70*/  LOP3.LUT R0, R2, R0, R7, 0xfe, !PT ;  /* 0x0000000002007212 */ /* 0x000fce00078efe07 */
.L_x_4778:
[----:B------:R-:W-:Y:S05]  /*bc80*/  BSYNC.RECONVERGENT B0 ;  /* 0x0000000000007941 */ /* 0x000fea0003800200 */
.L_x_4777:
[----:B------:R-:W-:Y:S01]  /*bc90*/  F2FP.BF16.F32.PACK_AB R0, RZ, R0 ;  /* 0x00000000ff00723e */ /* 0x000fe200000010ff */
[----:B------:R-:W-:Y:S06]  /*bca0*/  BRA `(.L_x_4758) ;  /* 0x0000000000a87947 */ /* 0x000fec0003800000 */
.L_x_4770:
        /* <DEDUP_REMOVED lines=14> */
.L_x_4784:
[----:B------:R-:W-:Y:S05]  /*bd90*/  BSYNC.RECONVERGENT B0 ;  /* 0x0000000000007941 */ /* 0x000fea0003800200 */
.L_x_4783:
[----:B------:R-:W-:Y:S01]  /*bda0*/  F2FP.BF16.F32.PACK_AB R0, RZ, R0 ;  /* 0x00000000ff00723e */ /* 0x000fe200000010ff */
[----:B------:R-:W-:Y:S06]  /*bdb0*/  BRA `(.L_x_4758) ;  /* 0x0000000000647947 */ /* 0x000fec0003800000 */
.L_x_4757:
[----:B------:R-:W-:Y:S01]  /*bdc0*/  MOV R0, 0x0 ;  /* 0x0000000000007802 */ /* 0x000fe20000000f00 */
[----:B------:R-:W0:Y:S01]  /*bdd0*/  LDCU.64 UR4, c[0x4][0x128] ;  /* 0x01002500ff0477ac */ /* 0x000e220008000a00 */
[----:B------:R-:W-:Y:S02]  /*bde0*/  HFMA2 R8, -RZ, RZ, 0, 4.64916229248046875e-06 ;  /* 0x0000004eff087431 */ /* 0x000fe400000001ff */
        /* <DEDUP_REMOVED lines=13> */
.L_x_4785:
[----:B------:R-:W-:Y:S01]  /*bec0*/  PRMT R0, RZ, 0x7610, R0 ;  /* 0x00007610ff007816 */ /* 0x000fe20000000000 */
[----:B------:R-:W-:Y:S06]  /*bed0*/  BRA `(.L_x_4758) ;  /* 0x00000000001c7947 */ /* 0x000fec0003800000 */
.L_x_4782:
[----:B------:R-:W2:Y:S02]  /*bee0*/  LDG.E.64 R2, desc[UR36][R2.64] ;  /* 0x0000002402027981 */ /* 0x000ea4000c1e1b00 */
[----:B--2---:R-:W0:Y:S02]  /*bef0*/  I2F.U64 R0, R2 ;  /* 0x0000000200007312 */ /* 0x004e240000301000 */
[----:B0-----:R-:W-:Y:S01]  /*bf00*/  F2FP.BF16.F32.PACK_AB R0, RZ, R0 ;  /* 0x00000000ff00723e */ /* 0x001fe200000010ff */
[----:B------:R-:W-:Y:S06]  /*bf10*/  BRA `(.L_x_4758) ;  /* 0x00000000000c7947 */ /* 0x000fec0003800000 */
.L_x_4781:
[----:B------:R-:W2:Y:S02]  /*bf20*/  LDG.E R2, desc[UR36][R2.64] ;  /* 0x0000002402027981 */ /* 0x000ea4000c1e1900 */
[----:B--2---:R-:W-:-:S04]  /*bf30*/  I2FP.F32.U32 R0, R2 ;  /* 0x0000000200007245 */ /* 0x004fc80000201000 */
[----:B------:R-:W-:-:S07]  /*bf40*/  F2FP.BF16.F32.PACK_AB R0, RZ, R0 ;  /* 0x00000000ff00723e */ /* 0x000fce00000010ff */
.L_x_4758:
[----:B-----5:R-:W-:Y:S01]  /*bf50*/  IMAD.U32 R5, R0, 0x10000, RZ ;  /* 0x0001000000057824 */ /* 0x020fe200078e00ff */
[----:B------:R-:W-:Y:S01]  /*bf60*/  UPRMT UR4, UR42, 0x9910, URZ ;  /* 0x000099102a047896 */ /* 0x000fe200080000ff */
[----:B------:R-:W-:Y:S02]  /*bf70*/  IMAD.MOV.U32 R9, RZ, RZ, 0x3e800000 ;  /* 0x3e800000ff097424 */ /* 0x000fe400078e00ff */
[----:B------:R-:W-:Y:S01]  /*bf80*/  FMUL.FTZ R0, R5, 1.4426950216293334961 ;  /* 0x3fb8aa3b05007820 */ /* 0x000fe20000410000 */
[----:B------:R-:W-:Y:S01]  /*bf90*/  IMAD.MOV.U32 R6, RZ, RZ, 0x3d39bf78 ;  /* 0x3d39bf78ff067424 */ /* 0x000fe200078e00ff */
[----:B------:R-:W-:Y:S02]  /*bfa0*/  UISETP.GT.AND UP0, UPT, UR4, 0x9, UPT ;  /* 0x000000090400788c */ /* 0x000fe4000bf04270 */
        /* <DEDUP_REMOVED lines=25> */
[----:B------:R-:W-:-:S04]  /*c140*/  @P0 FSETP.NEU.FTZ.AND P1, PT, R7, RZ, PT ;  /* 0x000000ff0700020b */ /* 0x000fc80003f3d000 */
[----:B------:R-:W-:-:S06]  /*c150*/  @P0 FSEL R2, R2, -RZ, P1 ;  /* 0x800000ff02020208 */ /* 0x000fcc0000800000 */
[----:B------:R-:W0:Y:S02]  /*c160*/  MUFU.TANH R2, R2 ;  /* 0x0000000200027308 */ /* 0x000e240000002400 */
[----:B0-----:R-:W-:-:S06]  /*c170*/  FMUL.FTZ R0, R5, R2 ;  /* 0x0000000205007220 */ /* 0x001fcc0000410000 */
        /* <DEDUP_REMOVED lines=14> */
.L_x_4789:
[----:B-1----:R-:W-:-:S06]  /*c260*/  SHF.L.U32 R3, R3, 0x10, RZ ;  /* 0x0000001003037819 */ /* 0x002fcc00000006ff */
[----:B------:R-:W1:Y:S02]  /*c270*/  F2I.S64.TRUNC R2, R3 ;  /* 0x0000000300027311 */ /* 0x000e64000020d900 */
[----:B-1----:R-:W-:Y:S01]  /*c280*/  STG.E.U8 desc[UR36][R16.64], R2 ;  /* 0x0000000210007986 */ /* 0x002fe2000c101124 */
[----:B------:R-:W-:Y:S05]  /*c290*/  EXIT ;  /* 0x000000000000794d */ /* 0x000fea0003800000 */
.L_x_4788:
        /* <DEDUP_REMOVED lines=10> */
.L_x_4792:
[----:B-1----:R-:W-:-:S06]  /*c340*/  SHF.L.U32 R3, R3, 0x10, RZ ;  /* 0x0000001003037819 */ /* 0x002fcc00000006ff */
[----:B------:R-:W1:Y:S02]  /*c350*/  F2I.FTZ.TRUNC.NTZ R3, R3 ;  /* 0x0000000300037305 */ /* 0x000e64000021f100 */
[----:B-1----:R-:W-:Y:S01]  /*c360*/  STG.E desc[UR36][R16.64], R3 ;  /* 0x0000000310007986 */ /* 0x002fe2000c101924 */
[----:B------:R-:W-:Y:S05]  /*c370*/  EXIT ;  /* 0x000000000000794d */ /* 0x000fea0003800000 */
.L_x_4791:
[----:B-1----:R-:W-:-:S06]  /*c380*/  IMAD.U32 R3, R3, 0x10000, RZ ;  /* 0x0001000003037824 */ /* 0x002fcc00078e00ff */
[----:B------:R-:W1:Y:S02]  /*c390*/  F2I.FTZ.TRUNC.NTZ R3, R3 ;  /* 0x0000000300037305 */ /* 0x000e64000021f100 */
[----:B-1----:R-:W-:Y:S01]  /*c3a0*/  STG.E.U16 desc[UR36][R16.64], R3 ;  /* 0x0000000310007986 */ /* 0x002fe2000c101524 */
[----:B------:R-:W-:Y:S05]  /*c3b0*/  EXIT ;  /* 0x000000000000794d */ /* 0x000fea0003800000 */
.L_x_4787:
[----:B------:R-:W-:-:S09]  /*c3c0*/  UISETP.GT.AND UP0, UPT, UR4, 0x6, UPT ;  /* 0x000000060400788c */ /* 0x000fd2000bf04270 */
[----:B------:R-:W-:Y:S05]  /*c3d0*/  BRA.U UP0, `(.L_x_4793) ;  /* 0x00000001002c7547 */ /* 0x000fea000b800000 */
[----:B------:R-:W-:-:S09]  /*c3e0*/  UISETP.NE.AND UP0, UPT, UR4, 0x5, UPT ;  /* 0x000000050400788c */ /* 0x000fd2000bf05270 */
[----:B------:R-:W-:Y:S05]  /*c3f0*/  BRA.U !UP0, `(.L_x_4794) ;  /* 0x0000000108147547 */ /* 0x000fea000b800000 */
[----:B------:R-:W-:-:S09]  /*c400*/  UISETP.NE.AND UP0, UPT, UR4, 0x6, UPT ;  /* 0x000000060400788c */ /* 0x000fd2000bf05270 */
[----:B------:R-:W-:Y:S05]  /*c410*/  BRA.U UP0, `(.L_x_4790) ;  /* 0x0000000900307547 */ /* 0x000fea000b800000 */
[----:B-1----:R-:W-:-:S05]  /*c420*/  SHF.L.U32 R3, R3, 0x10, RZ ;  /* 0x0000001003037819 */ /* 0x002fca00000006ff */
[----:B------:R-:W-:Y:S01]  /*c430*/  STG.E desc[UR36][R16.64], R3 ;  /* 0x0000000310007986 */ /* 0x000fe2000c101924 */
[----:B------:R-:W-:Y:S05]  /*c440*/  EXIT ;  /* 0x000000000000794d */ /* 0x000fea0003800000 */
.L_x_4794:
[----:B01----:R-:W-:-:S05]  /*c450*/  IMAD.U32 R0, R3, 0x10000, RZ ;  /* 0x0001000003007824 */ /* 0x003fca00078e00ff */
[----:B------:R-:W-:-:S05]  /*c460*/  F2FP.F16.F32.PACK_AB R0, RZ, R0 ;  /* 0x00000000ff00723e */ /* 0x000fca00000000ff */
[----:B------:R-:W-:Y:S01]  /*c470*/  STG.E.U16 desc[UR36][R16.64], R0 ;  /* 0x0000000010007986 */ /* 0x000fe2000c101524 */
[----:B------:R-:W-:Y:S05]  /*c480*/  EXIT ;  /* 0x000000000000794d */ /* 0x000fea0003800000 */
.L_x_4793:
        /* <DEDUP_REMOVED lines=10> */
.L_x_4796:
[----:B-1----:R-:W-:-:S04]  /*c530*/  SHF.L.U32 R3, R3, 0x10, RZ ;  /* 0x0000001003037819 */ /* 0x002fc800000006ff */
[----:B------:R-:W-:-:S04]  /*c540*/  F2FP.F16.F32.PACK_AB R3, RZ, R3 ;  /* 0x00000003ff03723e */ /* 0x000fc800000000ff */
[----:B------:R-:W-:-:S05]  /*c550*/  PRMT R3, R3, 0x5410, RZ ;  /* 0x0000541003037816 */ /* 0x000fca00000000ff */
[----:B------:R-:W-:Y:S01]  /*c560*/  STG.E desc[UR36][R16.64], R3 ;  /* 0x0000000310007986 */ /* 0x000fe2000c101924 */
[----:B------:R-:W-:Y:S05]  /*c570*/  EXIT ;  /* 0x000000000000794d */ /* 0x000fea0003800000 */
.L_x_4795:
[----:B-1----:R-:W-:-:S04]  /*c580*/  IMAD.U32 R2, R3, 0x10000, RZ ;  /* 0x0001000003027824 */ /* 0x002fc800078e00ff */
[----:B------:R-:W-:-:S06]  /*c590*/  FMUL.FTZ R2, R2, 1 ;  /* 0x3f80000002027820 */ /* 0x000fcc0000410000 */
[----:B------:R-:W1:Y:S02]  /*c5a0*/  F2F.F64.F32 R2, R2 ;  /* 0x0000000200027310 */ /* 0x000e640000201800 */
[----:B-1----:R-:W-:Y:S01]  /*c5b0*/  STG.E.64 desc[UR36][R16.64], R2 ;  /* 0x0000000210007986 */ /* 0x002fe2000c101b24 */
[----:B------:R-:W-:Y:S05]  /*c5c0*/  EXIT ;  /* 0x000000000000794d */ /* 0x000fea0003800000 */
.L_x_4786:
        /* <DEDUP_REMOVED lines=14> */
.L_x_4800:
[----:B-1----:R-:W-:Y:S01]  /*c6b0*/  IMAD.U32 R3, R3, 0x10000, RZ ;  /* 0x0001000003037824 */ /* 0x002fe200078e00ff */
[----:B------:R-:W-:Y:S01]  /*c6c0*/  BSSY.RECONVERGENT B0, `(.L_x_4801) ;  /* 0x0000013000007945 */ /* 0x000fe20003800200 */
[----:B------:R-:W-:-:S03]  /*c6d0*/  HFMA2 R8, -RZ, RZ, 0, 7.62939453125e-06 ;  /* 0x00000080ff087431 */ /* 0x000fc600000001ff */
        /* <DEDUP_REMOVED lines=14> */
.L_x_4803:
[----:B------:R-:W-:-:S04]  /*c7c0*/  SHF.R.U32.HI R3, RZ, 0x18, R3 ;  /* 0x00000018ff037819 */ /* 0x000fc80000011603 */
[----:B------:R-:W-:-:S04]  /*c7d0*/  LOP3.LUT R0, R0, 0x80, R3, 0xf8, !PT ;  /* 0x0000008000007812 */ /* 0x000fc800078ef803 */
[----:B------:R-:W-:-:S07]  /*c7e0*/  PRMT R8, R0, 0x7610, R8 ;  /* 0x0000761000087816 */ /* 0x000fce0000000008 */
.L_x_4802:
[----:B------:R-:W-:Y:S05]  /*c7f0*/  BSYNC.RECONVERGENT B0 ;  /* 0x0000000000007941 */ /* 0x000fea0003800200 */
.L_x_4801:
[----:B------:R-:W-:Y:S01]  /*c800*/  STG.E.U8 desc[UR36][R16.64], R8 ;  /* 0x0000000810007986 */ /* 0x000fe2000c101124 */
[----:B------:R-:W-:Y:S05]  /*c810*/  EXIT ;  /* 0x000000000000794d */ /* 0x000fea0003800000 */
.L_x_4799:
        /* <DEDUP_REMOVED lines=17> */
.L_x_4806:
[----:B------:R-:W-:-:S04]  /*c930*/  SHF.R.U32.HI R3, RZ, 0x18, R3 ;  /* 0x00000018ff037819 */ /* 0x000fc80000011603 */
[----:B------:R-:W-:-:S04]  /*c940*/  LOP3.LUT R0, R0, 0x80, R3, 0xf8, !PT ;  /* 0x0000008000007812 */ /* 0x000fc800078ef803 */
[----:B------:R-:W-:-:S07]  /*c950*/  PRMT R8, R0, 0x7610, R8 ;  /* 0x0000761000087816 */ /* 0x000fce0000000008 */
.L_x_4805:
[----:B------:R-:W-:Y:S05]  /*c960*/  BSYNC.RECONVERGENT B0 ;  /* 0x0000000000007941 */ /* 0x000fea0003800200 */
.L_x_4804:
[----:B------:R-:W-:Y:S01]  /*c970*/  STG.E.U8 desc[UR36][R16.64], R8 ;  /* 0x0000000810007986 */ /* 0x000fe2000c101124 */
[----:B------:R-:W-:Y:S05]  /*c980*/  EXIT ;  /* 0x000000000000794d */ /* 0x000fea0003800000 */
.L_x_4798:
        /* <DEDUP_REMOVED lines=22> */
.L_x_4808:
[----:B-1----:R-:W-:-:S06]  /*caf0*/  SHF.L.U32 R3, R3, 0x10, RZ ;  /* 0x0000001003037819 */ /* 0x002fcc00000006ff */
[----:B------:R-:W1:Y:S02]  /*cb00*/  F2I.U64.TRUNC R2, R3 ;  /* 0x0000000300027311 */ /* 0x000e64000020d800 */
[----:B-1----:R-:W-:Y:S01]  /*cb10*/  STG.E.64 desc[UR36][R16.64], R2 ;  /* 0x0000000210007986 */ /* 0x002fe2000c101b24 */
[----:B------:R-:W-:Y:S05]  /*cb20*/  EXIT ;  /* 0x000000000000794d */ /* 0x000fea0003800000 */
.L_x_4807:
[----:B-1----:R-:W-:-:S06]  /*cb30*/  IMAD.U32 R3, R3, 0x10000, RZ ;  /* 0x0001000003037824 */ /* 0x002fcc00078e00ff */
[----:B------:R-:W1:Y:S02]  /*cb40*/  F2I.FTZ.U32.TRUNC.NTZ R3, R3 ;  /* 0x0000000300037305 */ /* 0x000e64000021f000 */
[----:B-1----:R-:W-:Y:S01]  /*cb50*/  STG.E desc[UR36][R16.64], R3 ;  /* 0x0000000310007986 */ /* 0x002fe2000c101924 */
[----:B------:R-:W-:Y:S05]  /*cb60*/  EXIT ;  /* 0x000000000000794d */ /* 0x000fea0003800000 */
.L_x_4797:
        /* <DEDUP_REMOVED lines=11> */
.L_x_4810:
[----:B-1----:R-:W-:Y:S01]  /*cc20*/  IMAD.U32 R3, R3, 0x10000, RZ ;  /* 0x0001000003037824 */ /* 0x002fe200078e00ff */
[----:B------:R-:W-:-:S03]  /*cc30*/  CS2R R6, SRZ ;  /* 0x0000000000067805 */ /* 0x000fc6000001ff00 */
[----:B------:R-:W-:-:S04]  /*cc40*/  FMUL.FTZ R3, R3, 1 ;  /* 0x3f80000003037820 */ /* 0x000fc80000410000 */
[----:B------:R-:W1:Y:S02]  /*cc50*/  F2F.F64.F32 R4, R3 ;  /* 0x0000000300047310 */ /* 0x000e640000201800 */
[----:B-1----:R-:W-:Y:S01]  /*cc60*/  STG.E.128 desc[UR36][R16.64], R4 ;  /* 0x0000000410007986 */ /* 0x002fe2000c101d24 */
[----:B------:R-:W-:Y:S05]  /*cc70*/  EXIT ;  /* 0x000000000000794d */ /* 0x000fea0003800000 */
.L_x_4809:
[----:B------:R-:W-:-:S09]  /*cc80*/  UISETP.NE.AND UP0, UPT, UR4, 0xf, UPT ;  /* 0x0000000f0400788c */ /* 0x000fd2000bf05270 */
[----:B------:R-:W-:Y:S05]  /*cc90*/  BRA.U !UP0, `(.L_x_4811) ;  /* 0x0000000108e87547 */ /* 0x000fea000b800000 */
[----:B------:R-:W-:-:S09]  /*cca0*/  UISETP.NE.AND UP0, UPT, UR4, 0x17, UPT ;  /* 0x000000170400788c */ /* 0x000fd2000bf05270 */
[----:B------:R-:W-:Y:S05]  /*ccb0*/  BRA.U !UP0, `(.L_x_4812) ;  /* 0x0000000108907547 */ /* 0x000fea000b800000 */
[----:B------:R-:W-:-:S09]  /*ccc0*/  UISETP.NE.AND UP0, UPT, UR4, 0x18, UPT ;  /* 0x000000180400788c */ /* 0x000fd2000bf05270 */
[----:B------:R-:W-:Y:S05]  /*ccd0*/  BRA.U !UP0, `(.L_x_4813) ;  /* 0x0000000108447547 */ /* 0x000fea000b800000 */
.L_x_4790:
[----:B0-----:R-:W-:Y:S01]  /*cce0*/  MOV R0, 0x0 ;  /* 0x0000000000007802 */ /* 0x001fe20000000f00 */
[----:B------:R-:W0:Y:S01]  /*ccf0*/  LDCU.64 UR4, c[0x4][0x128] ;  /* 0x01002500ff0477ac */ /* 0x000e220008000a00 */
[----:B------:R-:W-:Y:S02]  /*cd00*/  HFMA2 R8, -RZ, RZ, 0, 6.020069122314453125e-06 ;  /* 0x00000065ff087431 */ /* 0x000fe400000001ff */
[----:B------:R-:W-:Y:S01]  /*cd10*/  IMAD.MOV.U32 R12, RZ, RZ, 0x1 ;  /* 0x00000001ff0c7424 */ /* 0x000fe200078e00ff */
[----:B-1----:R1:W2:Y:S01]  /*cd20*/  LDC.64 R2, c[0x4][R0] ;  /* 0x0100000000027b82 */ /* 0x0022a20000000a00 */
        /* <DEDUP_REMOVED lines=11> */
.L_x_4814:
[----:B------:R-:W-:Y:S05]  /*cde0*/  EXIT ;  /* 0x000000000000794d */ /* 0x000fea0003800000 */
.L_x_4813:
[----:B-1----:R-:W-:Y:S01]  /*cdf0*/  IMAD.U32 R5, R3, 0x10000, RZ ;  /* 0x0001000003057824 */ /* 0x002fe200078e00ff */
[----:B------:R-:W-:Y:S01]  /*ce00*/  BSSY.RECONVERGENT B0, `(.L_x_4815) ;  /* 0x000000c000007945 */ /* 0x000fe20003800200 */
[----:B0-----:R-:W-:-:S03]  /*ce10*/  HFMA2 R0, -RZ, RZ, 0, 7.569789886474609375e-06 ;  /* 0x0000007fff007431 */ /* 0x001fc600000001ff */
        /* <DEDUP_REMOVED lines=10> */
.L_x_4816:
[----:B------:R-:W-:Y:S05]  /*cec0*/  BSYNC.RECONVERGENT B0 ;  /* 0x0000000000007941 */ /* 0x000fea0003800200 */
.L_x_4815:
[----:B------:R-:W-:-:S05]  /*ced0*/  LOP3.LUT R3, R0, 0x80, R3, 0xf8, !PT ;  /* 0x0000008000037812 */ /* 0x000fca00078ef803 */
[----:B------:R-:W-:Y:S01]  /*cee0*/  STG.E.U8 desc[UR36][R16.64], R3 ;  /* 0x0000000310007986 */ /* 0x000fe2000c101124 */
[----:B------:R-:W-:Y:S05]  /*cef0*/  EXIT ;  /* 0x000000000000794d */ /* 0x000fea0003800000 */
.L_x_4812:
        /* <DEDUP_REMOVED lines=12> */
.L_x_4818:
[----:B------:R-:W-:Y:S02]  /*cfc0*/  ISETP.GT.U32.AND P0, PT, R2, 0x7f800000, PT ;  /* 0x7f8000000200780c */ /* 0x000fe40003f04070 */
[----:B0-----:R-:W-:-:S04]  /*cfd0*/  MOV R0, 0x7f ;  /* 0x0000007f00007802 */ /* 0x001fc80000000f00 */
[----:B------:R-:W-:-:S07]  /*cfe0*/  SEL R0, R0, 0x7c, P0 ;  /* 0x0000007c00007807 */ /* 0x000fce0000000000 */
.L_x_4819:
[----:B------:R-:W-:Y:S05]  /*cff0*/  BSYNC.RECONVERGENT B0 ;  /* 0x0000000000007941 */ /* 0x000fea0003800200 */
.L_x_4817:
[----:B------:R-:W-:-:S04]  /*d000*/  SHF.R.U32.HI R3, RZ, 0x18, R3 ;  /* 0x00000018ff037819 */ /* 0x000fc80000011603 */
[----:B------:R-:W-:-:S05]  /*d010*/  LOP3.LUT R3, R0, 0x80, R3, 0xf8, !PT ;  /* 0x0000008000037812 */ /* 0x000fca00078ef803 */
[----:B------:R-:W-:Y:S01]  /*d020*/  STG.E.U8 desc[UR36][R16.64], R3 ;  /* 0x0000000310007986 */ /* 0x000fe2000c101124 */
[----:B------:R-:W-:Y:S05]  /*d030*/  EXIT ;  /* 0x000000000000794d */ /* 0x000fea0003800000 */
.L_x_4811:
[----:B-1----:R-:W-:Y:S01]  /*d040*/  STG.E.U16 desc[UR36][R16.64], R3 ;  /* 0x0000000310007986 */ /* 0x002fe2000c101524 */
[----:B------:R-:W-:Y:S05]  /*d050*/  EXIT ;  /* 0x000000000000794d */ /* 0x000fea0003800000 */
.L_x_4820:
        /* <DEDUP_REMOVED lines=10> */
.L_x_7861:


//--------------------- .text._ZN2at6native27unrolled_elementwise_kernelIZZZNS0_61_GLOBAL__N__b29612f4_23_ActivationMishKernel_cu_9e10b42f_310411mish_kernelERNS_18TensorIteratorBaseEENKUlvE_clEvENKUlvE2_clEvEUlN3c108BFloat16EE_St5arrayIPcLm2EELi4E23TrivialOffsetCalculatorILi1EjESE_NS0_6memory12LoadWithCastILi1EEENSF_13StoreWithCastILi1EEEEEviT_T0_T2_T3_T4_T5_ --------------------------
	.section	.text._ZN2at6native27unrolled_elementwise_kernelIZZZNS0_61_GLOBAL__N__b29612f4_23_ActivationMishKernel_cu_9e10b42f_310411mish_kernelERNS_18TensorIteratorBaseEENKUlvE_clEvENKUlvE2_clEvEUlN3c108BFloat16EE_St5arrayIPcLm2EELi4E23TrivialOffsetCalculatorILi1EjESE_NS0_6memory12LoadWithCastILi1EEENSF_13StoreWithCastILi1EEEEEviT_T0_T2_T3_T4_T5_,"ax",@progbits
	.align	128
        .global         _ZN2at6native27unrolled_elementwise_kernelIZZZNS0_61_GLOBAL__N__b29612f4_23_ActivationMishKernel_cu_9e10b42f_310411mish_kernelERNS_18TensorIteratorBaseEENKUlvE_clEvENKUlvE2_clEvEUlN3c108BFloat16EE_St5arrayIPcLm2EELi4E23TrivialOffsetCalculatorILi1EjESE_NS0_6memory12LoadWithCastILi1EEENSF_13StoreWithCastILi1EEEEEviT_T0_T2_T3_T4_T5_
        .type           _ZN2at6native27unrolled_elementwise_kernelIZZZNS0_61_GLOBAL__N__b29612f4_23_ActivationMishKernel_cu_9e10b42f_310411mish_kernelERNS_18TensorIteratorBaseEENKUlvE_clEvENKUlvE2_clEvEUlN3c108BFloat16EE_St5arrayIPcLm2EELi4E23TrivialOffsetCalculatorILi1EjESE_NS0_6memory12LoadWithCastILi1EEENSF_13StoreWithCastILi1EEEEEviT_T0_T2_T3_T4_T5_,@function
        .size           _ZN2at6native27unrolled_elementwise_kernelIZZZNS0_61_GLOBAL__N__b29612f4_23_ActivationMishKernel_cu_9e10b42f_310411mish_kernelERNS_18TensorIteratorBaseEENKUlvE_clEvENKUlvE2_clEvEUlN3c108BFloat16EE_St5arrayIPcLm2EELi4E23TrivialOffsetCalculatorILi1EjESE_NS0_6memory12LoadWithCastILi1EEENSF_13StoreWithCastILi1EEEEEviT_T0_T2_T3_T4_T5_,(.L_x_7862 - _ZN2at6native27unrolled_elementwise_kernelIZZZNS0_61_GLOBAL__N__b29612f4_23_ActivationMishKernel_cu_9e10b42f_310411mish_kernelERNS_18TensorIteratorBaseEENKUlvE_clEvENKUlvE2_clEvEUlN3c108BFloat16EE_St5arrayIPcLm2EELi4E23TrivialOffsetCalculatorILi1EjESE_NS0_6memory12LoadWithCastILi1EEENSF_13StoreWithCastILi1EEEEEviT_T0_T2_T3_T4_T5_)
        .other          _ZN2at6native27unrolled_elementwise_kernelIZZZNS0_61_GLOBAL__N__b29612f4_23_ActivationMishKernel_cu_9e10b42f_310411mish_kernelERNS_18TensorIteratorBaseEENKUlvE_clEvENKUlvE2_clEvEUlN3c108BFloat16EE_St5arrayIPcLm2EELi4E23TrivialOffsetCalculatorILi1EjESE_NS0_6memory12LoadWithCastILi1EEENSF_13StoreWithCastILi1EEEEEviT_T0_T2_T3_T4_T5_,@"STO_CUDA_ENTRY STV_DEFAULT"
_ZN2at6native27unrolled_elementwise_kernelIZZZNS0_61_GLOBAL__N__b29612f4_23_ActivationMishKernel_cu_9e10b42f_310411mish_kernelERNS_18TensorIteratorBaseEENKUlvE_clEvENKUlvE2_clEvEUlN3c108BFloat16EE_St5arrayIPcLm2EELi4E23TrivialOffsetCalculatorILi1EjESE_NS0_6memory12LoadWithCastILi1EEENSF_13StoreWithCastILi1EEEEEviT_T0_T2_T3_T4_T5_:
.text._ZN2at6native27unrolled_elementwise_kernelIZZZNS0_61_GLOBAL__N__b29612f4_23_ActivationMishKernel_cu_9e10b42f_310411mish_kernelERNS_18TensorIteratorBaseEENKUlvE_clEvENKUlvE2_clEvEUlN3c108BFloat16EE_St5arrayIPcLm2EELi4E23TrivialOffsetCalculatorILi1EjESE_NS0_6memory12LoadWithCastILi1EEENSF_13StoreWithCastILi1EEEEEviT_T0_T2_T3_T4_T5_:
        /* <DEDUP_REMOVED lines=34> */
.L_x_4826:
[----:B------:R-:W2:Y:S02]  /*0220*/  LDG.E.U8 R4, desc[UR36][R4.64] ;  /* 0x0000002404047981 */ /* 0x000ea4000c1e1100 */
[----:B--2---:R-:W-:-:S04]  /*0230*/  I2FP.F32.U32 R0, R4 ;  /* 0x0000000400007245 */ /* 0x004fc80000201000 */
[----:B------:R-:W-:-:S04]  /*0240*/  F2FP.BF16.F32.PACK_AB R0, RZ, R0 ;  /* 0x00000000ff00723e */ /* 0x000fc800000010ff */
[----:B------:R-:W-:Y:S01]  /*0250*/  PRMT R19, R0, 0x7610, R19 ;  /* 0x0000761000137816 */ /* 0x000fe20000000013 */
[----:B------:R-:W-:Y:S06]  /*0260*/  BRA `(.L_x_4828) ;  /* 0x0000000c00c47947 */ /* 0x000fec0003800000 */
.L_x_4825:
        /* <DEDUP_REMOVED lines=11> */
.L_x_4830:
[----:B------:R-:W2:Y:S02]  /*0320*/  LDG.E R4, desc[UR36][R4.64] ;  /* 0x0000002404047981 */ /* 0x000ea4000c1e1900 */
[----:B--2---:R-:W-:-:S04]  /*0330*/  I2FP.F32.S32 R0, R4 ;  /* 0x0000000400007245 */ /* 0x004fc80000201400 */
[----:B------:R-:W-:-:S04]  /*0340*/  F2FP.BF16.F32.PACK_AB R0, RZ, R0 ;  /* 0x00000000ff00723e */ /* 0x000fc800000010ff */
[----:B------:R-:W-:Y:S01]  /*0350*/  PRMT R19, R0, 0x7610, R19 ;  /* 0x0000761000137816 */ /* 0x000fe20000000013 */
[----:B------:R-:W-:Y:S06]  /*0360*/  BRA `(.L_x_4828) ;  /* 0x0000000c00847947 */ /* 0x000fec0003800000 */
.L_x_4829:
[----:B------:R-:W2:Y:S02]  /*0370*/  LDG.E.U16 R4, desc[UR36][R4.64] ;  /* 0x0000002404047981 */ /* 0x000ea4000c1e1500 */
[----:B--2---:R-:W0:Y:S02]  /*0380*/  I2F.S16 R0, R4 ;  /* 0x0000000400007306 */ /* 0x004e240000101400 */
[----:B0-----:R-:W-:-:S04]  /*0390*/  F2FP.BF16.F32.PACK_AB R0, RZ, R0 ;  /* 0x00000000ff00723e */ /* 0x001fc800000010ff */
[----:B------:R-:W-:Y:S01]  /*03a0*/  PRMT R19, R0, 0x7610, R19 ;  /* 0x0000761000137816 */ /* 0x000fe20000000013 */
[----:B------:R-:W-:Y:S06]  /*03b0*/  BRA `(.L_x_4828) ;  /* 0x0000000c00707947 */ /* 0x000fec0003800000 */
.L_x_4824:
        /* <DEDUP_REMOVED lines=9> */
.L_x_4832:
[----:B------:R-:W2:Y:S02]  /*0450*/  LDG.E.U16 R0, desc[UR36][R4.64] ;  /* 0x0000002404007981 */ /* 0x000ea4000c1e1500 */
[----:B--2---:R-:W-:-:S05]  /*0460*/  HADD2.F32 R0, -RZ, R0.H0_H0 ;  /* 0x20000000ff007230 */ /* 0x004fca0000004100 */
[----:B------:R-:W-:-:S04]  /*0470*/  F2FP.BF16.F32.PACK_AB R0, RZ, R0 ;  /* 0x00000000ff00723e */ /* 0x000fc800000010ff */
[----:B------:R-:W-:Y:S01]  /*0480*/  PRMT R19, R0, 0x7610, R19 ;  /* 0x0000761000137816 */ /* 0x000fe20000000013 */
[----:B------:R-:W-:Y:S06]  /*0490*/  BRA `(.L_x_4828) ;  /* 0x0000000c00387947 */ /* 0x000fec0003800000 */
.L_x_4831:
        /* <DEDUP_REMOVED lines=9> */
.L_x_4834:
[----:B------:R-:W2:Y:S02]  /*0530*/  LDG.E.U16 R4, desc[UR36][R4.64] ;  /* 0x0000002404047981 */ /* 0x000ea4000c1e1500 */
[----:B--2---:R-:W-:-:S05]  /*0540*/  HADD2.F32 R0, -RZ, R4.H0_H0 ;  /* 0x20000004ff007230 */ /* 0x004fca0000004100 */
[----:B------:R-:W-:-:S04]  /*0550*/  F2FP.BF16.F32.PACK_AB R0, RZ, R0 ;  /* 0x00000000ff00723e */ /* 0x000fc800000010ff */
[----:B------:R-:W-:Y:S01]  /*0560*/  PRMT R19, R0, 0x7610, R19 ;  /* 0x0000761000137816 */ /* 0x000fe20000000013 */
[----:B------:R-:W-:Y:S06]  /*0570*/  BRA `(.L_x_4828) ;  /* 0x0000000c00007947 */ /* 0x000fec0003800000 */
.L_x_4833:
        /* <DEDUP_REMOVED lines=9> */
.L_x_4823:
        /* <DEDUP_REMOVED lines=14> */
.L_x_4837:
        /* <DEDUP_REMOVED lines=9> */
.L_x_4836:
        /* <DEDUP_REMOVED lines=27> */
.L_x_4839:
        /* <DEDUP_REMOVED lines=15> */
.L_x_4838:
[----:B------:R0:W5:Y:S01]  /*0a20*/  LDG.E.U16 R19, desc[UR36][R4.64] ;  /* 0x0000002404137981 */ /* 0x000162000c1e1500 */
[----:B------:R-:W-:Y:S05]  /*0a30*/  BRA `(.L_x_4828) ;  /* 0x0000000400d07947 */ /* 0x000fea0003800000 */
.L_x_4835:
        /* <DEDUP_REMOVED lines=13> */
.L_x_4842:
        /* <DEDUP_REMOVED lines=21> */
.L_x_4846:
[----:B------:R-:W-:Y:S05]  /*0c60*/  BSYNC.RECONVERGENT B1 ;  /* 0x0000000000017941 */ /* 0x000fea0003800200 */
.L_x_4845:
[----:B------:R-:W-:Y:S01]  /*0c70*/  IMAD.SHL.U32 R0, R0, 0x100000, RZ ;  /* 0x0010000000007824 */ /* 0x000fe200078e00ff */
[----:B------:R-:W-:-:S04]  /*0c80*/  LEA R3, R3, 0x3b800000, 0x17 ;  /* 0x3b80000003037811 */ /* 0x000fc800078eb8ff */
[----:B------:R-:W-:-:S07]  /*0c90*/  LOP3.LUT R0, R3, R0, R7, 0xfe, !PT ;  /* 0x0000000003007212 */ /* 0x000fce00078efe07 */
.L_x_4844:
[----:B------:R-:W-:Y:S05]  /*0ca0*/  BSYNC.RECONVERGENT B0 ;  /* 0x0000000000007941 */ /* 0x000fea0003800200 */
.L_x_4843:
[----:B------:R-:W-:-:S04]  /*0cb0*/  F2FP.BF16.F32.PACK_AB R0, RZ, R0 ;  /* 0x00000000ff00723e */ /* 0x000fc800000010ff */
[----:B------:R-:W-:Y:S01]  /*0cc0*/  PRMT R19, R0, 0x7610, R19 ;  /* 0x0000761000137816 */ /* 0x000fe20000000013 */
[----:B------:R-:W-:Y:S06]  /*0cd0*/  BRA `(.L_x_4828) ;  /* 0x0000000400287947 */ /* 0x000fec0003800000 */
.L_x_4841:
        /* <DEDUP_REMOVED lines=21> */
.L_x_4850:
[----:B------:R-:W-:Y:S05]  /*0e30*/  BSYNC.RECONVERGENT B1 ;  /* 0x0000000000017941 */ /* 0x000fea0003800200 */
.L_x_4849:
[----:B------:R-:W-:Y:S01]  /*0e40*/  IMAD.SHL.U32 R0, R0, 0x200000, RZ ;  /* 0x0020000000007824 */ /* 0x000fe200078e00ff */
[----:B------:R-:W-:-:S04]  /*0e50*/  LEA R3, R3, 0x37800000, 0x17 ;  /* 0x3780000003037811 */ /* 0x000fc800078eb8ff */
[----:B------:R-:W-:-:S07]  /*0e60*/  LOP3.LUT R0, R3, R0, R7, 0xfe, !PT ;  /* 0x0000000003007212 */ /* 0x000fce00078efe07 */
.L_x_4848:
[----:B------:R-:W-:Y:S05]  /*0e70*/  BSYNC.RECONVERGENT B0 ;  /* 0x0000000000007941 */ /* 0x000fea0003800200 */
.L_x_4847:
[----:B------:R-:W-:-:S04]  /*0e80*/  F2FP.BF16.F32.PACK_AB R0, RZ, R0 ;  /* 0x00000000ff00723e */ /* 0x000fc800000010ff */
[----:B------:R-:W-:Y:S01]  /*0e90*/  PRMT R19, R0, 0x7610, R19 ;  /* 0x0000761000137816 */ /* 0x000fe20000000013 */
[----:B------:R-:W-:Y:S06]  /*0ea0*/  BRA `(.L_x_4828) ;  /* 0x0000000000b47947 */ /* 0x000fec0003800000 */
.L_x_4840:
[----:B------:R-:W-:-:S09]  /*0eb0*/  UISETP.NE.AND UP0, UPT, UR4, 0x1c, UPT ;  /* 0x0000001c0400788c */ /* 0x000fd2000bf05270 */
[----:B------:R-:W-:Y:S05]  /*0ec0*/  BRA.U !UP0, `(.L_x_4851) ;  /* 0x00000001089c7547 */ /* 0x000fea000b800000 */
[----:B------:R-:W-:-:S09]  /*0ed0*/  UISETP.NE.AND UP0, UPT, UR4, 0x1d, UPT ;  /* 0x0000001d0400788c */ /* 0x000fd2000bf05270 */
[----:B------:R-:W-:Y:S05]  /*0ee0*/  BRA.U !UP0, `(.L_x_4852) ;  /* 0x0000000108807547 */ /* 0x000fea000b800000 */
[----:B------:R-:W-:-:S09]  /*0ef0*/  UISETP.NE.AND UP0, UPT, UR4, 0x2c, UPT ;  /* 0x0000002c0400788c */ /* 0x000fd2000bf05270 */
[----:B------:R-:W-:Y:S05]  /*0f00*/  BRA.U !UP0, `(.L_x_4853) ;  /* 0x0000000108487547 */ /* 0x000fea000b800000 */
.L_x_4827:
        /* <DEDUP_REMOVED lines=16> */
.L_x_4854:
[----:B------:R-:W-:Y:S01]  /*1010*/  PRMT R19, RZ, 0x7610, R19 ;  /* 0x00007610ff137816 */ /* 0x000fe20000000013 */
[----:B------:R-:W-:Y:S06]  /*1020*/  BRA `(.L_x_4828) ;  /* 0x0000000000547947 */ /* 0x000fec0003800000 */
.L_x_4853:
        /* <DEDUP_REMOVED lines=8> */
.L_x_4856:
[----:B------:R-:W-:Y:S05]  /*10b0*/  BSYNC.RECONVERGENT B0 ;  /* 0x0000000000007941 */ /* 0x000fea0003800200 */
.L_x_4855:
[----:B------:R-:W-:-:S04]  /*10c0*/  F2FP.BF16.F32.PACK_AB R0, RZ, R0 ;  /* 0x00000000ff00723e */ /* 0x000fc800000010ff */
[----:B------:R-:W-:Y:S01]  /*10d0*/  PRMT R19, R0, 0x7610, R19 ;  /* 0x0000761000137816 */ /* 0x000fe20000000013 */
[----:B------:R-:W-:Y:S06]  /*10e0*/  BRA `(.L_x_4828) ;  /* 0x0000000000247947 */ /* 0x000fec0003800000 */
.L_x_4852:
[----:B------:R-:W2:Y:S02]  /*10f0*/  LDG.E.64 R4, desc[UR36][R4.64] ;  /* 0x0000002404047981 */ /* 0x000ea4000c1e1b00 */
[----:B--2---:R-:W0:Y:S02]  /*1100*/  I2F.U64 R0, R4 ;  /* 0x0000000400007312 */ /* 0x004e240000301000 */
[----:B0-----:R-:W-:-:S04]  /*1110*/  F2FP.BF16.F32.PACK_AB R0, RZ, R0 ;  /* 0x00000000ff00723e */ /* 0x001fc800000010ff */
[----:B------:R-:W-:Y:S01]  /*1120*/  PRMT R19, R0, 0x7610, R19 ;  /* 0x0000761000137816 */ /* 0x000fe20000000013 */
[----:B------:R-:W-:Y:S06]  /*1130*/  BRA `(.L_x_4828) ;  /* 0x0000000000107947 */ /* 0x000fec0003800000 */
.L_x_4851:
[----:B------:R-:W2:Y:S02]  /*1140*/  LDG.E R4, desc[UR36][R4.64] ;  /* 0x0000002404047981 */ /* 0x000ea4000c1e1900 */
[----:B--2---:R-:W-:-:S04]  /*1150*/  I2FP.F32.U32 R0, R4 ;  /* 0x0000000400007245 */ /* 0x004fc80000201000 */
[----:B------:R-:W-:-:S04]  /*1160*/  F2FP.BF16.F32.PACK_AB R0, RZ, R0 ;  /* 0x00000000ff00723e */ /* 0x000fc800000010ff */
[----:B------:R-:W-:-:S07]  /*1170*/  PRMT R19, R0, 0x7610, R19 ;  /* 0x0000761000137816 */ /* 0x000fce0000000013 */
.L_x_4828:
[----:B------:R-:W-:-:S07]  /*1180*/  VIADD R17, R25, 0x80 ;  /* 0x0000008019117836 */ /* 0x000fce0000000000 */
.L_x_4822:
[----:B------:R-:W-:Y:S05]  /*1190*/  BSYNC.RECONVERGENT B6 ;  /* 0x0000000000067941 */ /* 0x000fea0003800200 */
.L_x_4821:
[----:B------:R-:W-:Y:S01]  /*11a0*/  ISETP.GE.AND P0, PT, R17, R16, PT ;  /* 0x000000101100720c */ /* 0x000fe20003f06270 */
[----:B------:R-:W-:Y:S01]  /*11b0*/  BSSY.RECONVERGENT B6, `(.L_x_4857) ;  /* 0x0000110000067945 */ /* 0x000fe20003800200 */
[----:B------:R-:W-:-:S11]  /*11c0*/  PRMT R18, RZ, 0x7610, R18 ;  /* 0x00007610ff127816 */ /* 0x000fd60000000012 */
        /* <DEDUP_REMOVED lines=23> */
.L_x_4862:
[----:B------:R-:W2:Y:S02]  /*1340*/  LDG.E.U8 R4, desc[UR36][R4.64] ;  /* 0x0000002404047981 */ /* 0x000ea4000c1e1100 */
[----:B--2---:R-:W-:-:S04]  /*1350*/  I2FP.F32.U32 R0, R4 ;  /* 0x0000000400007245 */ /* 0x004fc80000201000 */
[----:B------:R-:W-:-:S04]  /*1360*/  F2FP.BF16.F32.PACK_AB R0, RZ, R0 ;  /* 0x00000000ff00723e */ /* 0x000fc800000010ff */
[----:B------:R-:W-:Y:S01]  /*1370*/  PRMT R18, R0, 0x7610, R18 ;  /* 0x0000761000127816 */ /* 0x000fe20000000012 */
[----:B------:R-:W-:Y:S06]  /*1380*/  BRA `(.L_x_4864) ;  /* 0x0000000c00c47947 */ /* 0x000fec0003800000 */
.L_x_4861:
        /* <DEDUP_REMOVED lines=11> */
.L_x_4866:
[----:B------:R-:W2:Y:S02]  /*1440*/  LDG.E R4, desc[UR36][R4.64] ;  /* 0x0000002404047981 */ /* 0x000ea4000c1e1900 */
[----:B--2---:R-:W-:-:S04]  /*1450*/  I2FP.F32.S32 R0, R4 ;  /* 0x0000000400007245 */ /* 0x004fc80000201400 */
[----:B------:R-:W-:-:S04]  /*1460*/  F2FP.BF16.F32.PACK_AB R0, RZ, R0 ;  /* 0x00000000ff00723e */ /* 0x000fc800000010ff */
[----:B------:R-:W-:Y:S01]  /*1470*/  PRMT R18, R0, 0x7610, R18 ;  /* 0x0000761000127816 */ /* 0x000fe20000000012 */
[----:B------:R-:W-:Y:S06]  /*1480*/  BRA `(.L_x_4864) ;  /* 0x0000000c00847947 */ /* 0x000fec0003800000 */
.L_x_4865:
[----:B------:R-:W2:Y:S02]  /*1490*/  LDG.E.U16 R4, desc[UR36][R4.64] ;  /* 0x0000002404047981 */ /* 0x000ea4000c1e1500 */
[----:B--2---:R-:W0:Y:S02]  /*14a0*/  I2F.S16 R0, R4 ;  /* 0x0000000400007306 */ /* 0x004e240000101400 */
[----:B0-----:R-:W-:-:S04]  /*14b0*/  F2FP.BF16.F32.PACK_AB R0, RZ, R0 ;  /* 0x00000000ff00723e */ /* 0x001fc800000010ff */
[----:B------:R-:W-:Y:S01]  /*14c0*/  PRMT R18, R0, 0x7610, R18 ;  /* 0x0000761000127816 */ /* 0x000fe20000000012 */
[----:B------:R-:W-:Y:S06]  /*14d0*/  BRA `(.L_x_4864) ;  /* 0x0000000c00707947 */ /* 0x000fec0003800000 */
.L_x_4860:
        /* <DEDUP_REMOVED lines=9> */
.L_x_4868:
[----:B------:R-:W2:Y:S02]  /*1570*/  LDG.E.U16 R0, desc[UR36][R4.64] ;  /* 0x0000002404007981 */ /* 0x000ea4000c1e1500 */
[----:B--2---:R-:W-:-:S05]  /*1580*/  HADD2.F32 R0, -RZ, R0.H0_H0 ;  /* 0x20000000ff007230 */ /* 0x004fca0000004100 */
[----:B------:R-:W-:-:S04]  /*1590*/  F2FP.BF16.F32.PACK_AB R0, RZ, R0 ;  /* 0x00000000ff00723e */ /* 0x000fc800000010ff */
[----:B------:R-:W-:Y:S01]  /*15a0*/  PRMT R18, R0, 0x7610, R18 ;  /* 0x0000761000127816 */ /* 0x000fe20000000012 */
[----:B------:R-:W-:Y:S06]  /*15b0*/  BRA `(.L_x_4864) ;  /* 0x0000000c00387947 */ /* 0x000fec0003800000 */
.L_x_4867:
        /* <DEDUP_REMOVED lines=9> */
.L_x_4870:
[----:B------:R-:W2:Y:S02]  /*1650*/  LDG.E.U16 R4, desc[UR36][R4.64] ;  /* 0x0000002404047981 */ /* 0x000ea4000c1e1500 */
[----:B--2---:R-:W-:-:S05]  /*1660*/  HADD2.F32 R0, -RZ, R4.H0_H0 ;  /* 0x20000004ff007230 */ /* 0x004fca0000004100 */
[----:B------:R-:W-:-:S04]  /*1670*/  F2FP.BF16.F32.PACK_AB R0, RZ, R0 ;  /* 0x00000000ff00723e */ /* 0x000fc800000010ff */
[----:B------:R-:W-:Y:S01]  /*1680*/  PRMT R18, R0, 0x7610, R18 ;  /* 0x0000761000127816 */ /* 0x000fe20000000012 */
[----:B------:R-:W-:Y:S06]  /*1690*/  BRA `(.L_x_4864) ;  /* 0x0000000c00007947 */ /* 0x000fec0003800000 */
.L_x_4869:
        /* <DEDUP_REMOVED lines=9> */
.L_x_4859:
        /* <DEDUP_REMOVED lines=14> */
.L_x_4873:
        /* <DEDUP_REMOVED lines=9> */
.L_x_4872:
        /* <DEDUP_REMOVED lines=27> */
.L_x_4875:
        /* <DEDUP_REMOVED lines=15> */
.L_x_4874:
[----:B------:R0:W5:Y:S01]  /*1b40*/  LDG.E.U16 R18, desc[UR36][R4.64] ;  /* 0x0000002404127981 */ /* 0x000162000c1e1500 */
[----:B------:R-:W-:Y:S05]  /*1b50*/  BRA `(.L_x_4864) ;  /* 0x0000000400d07947 */ /* 0x000fea0003800000 */
.L_x_4871:
        /* <DEDUP_REMOVED lines=13> */
.L_x_4878:
        /* <DEDUP_REMOVED lines=21> */
.L_x_4882:
[----:B------:R-:W-:Y:S05]  /*1d80*/  BSYNC.RECONVERGENT B1 ;  /* 0x0000000000017941 */ /* 0x000fea0003800200 */
.L_x_4881:
[----:B------:R-:W-:Y:S01]  /*1d90*/  IMAD.SHL.U32 R0, R0, 0x100000, RZ ;  /* 0x0010000000007824 */ /* 0x000fe200078e00ff */
[----:B------:R-:W-:-:S04]  /*1da0*/  LEA R3, R3, 0x3b800000, 0x17 ;  /* 0x3b80000003037811 */ /* 0x000fc800078eb8ff */
[----:B------:R-:W-:-:S07]  /*1db0*/  LOP3.LUT R0, R3, R0, R7, 0xfe, !PT ;  /* 0x0000000003007212 */ /* 0x000fce00078efe07 */
.L_x_4880:
[----:B------:R-:W-:Y:S05]  /*1dc0*/  BSYNC.RECONVERGENT B0 ;  /* 0x0000000000007941 */ /* 0x000fea0003800200 */
.L_x_4879:
[----:B------:R-:W-:-:S04]  /*1dd0*/  F2FP.BF16.F32.PACK_AB R0, RZ, R0 ;  /* 0x00000000ff00723e */ /* 0x000fc800000010ff */
[----:B------:R-:W-:Y:S01]  /*1de0*/  PRMT R18, R0, 0x7610, R18 ;  /* 0x0000761000127816 */ /* 0x000fe20000000012 */
[----:B------:R-:W-:Y:S06]  /*1df0*/  BRA `(.L_x_4864) ;  /* 0x0000000400287947 */ /* 0x000fec0003800000 */
.L_x_4877:
        /* <DEDUP_REMOVED lines=21> */
.L_x_4886:
[----:B------:R-:W-:Y:S05]  /*1f50*/  BSYNC.RECONVERGENT B1 ;  /* 0x0000000000017941 */ /* 0x000fea0003800200 */
.L_x_4885:
[----:B------:R-:W-:Y:S01]  /*1f60*/  IMAD.SHL.U32 R0, R0, 0x200000, RZ ;  /* 0x0020000000007824 */ /* 0x000fe200078e00ff */
[----:B------:R-:W-:-:S04]  /*1f70*/  LEA R3, R3, 0x37800000, 0x17 ;  /* 0x3780000003037811 */ /* 0x000fc800078eb8ff */
[----:B------:R-:W-:-:S07]  /*1f80*/  LOP3.LUT R0, R3, R0, R7, 0xfe, !PT ;  /* 0x0000000003007212 */ /* 0x000fce00078efe07 */
.L_x_4884:
[----:B------:R-:W-:Y:S05]  /*1f90*/  BSYNC.RECONVERGENT B0 ;  /* 0x0000000000007941 */ /* 0x000fea0003800200 */
.L_x_4883:
[----:B------:R-:W-:-:S04]  /*1fa0*/  F2FP.BF16.F32.PACK_AB R0, RZ, R0 ;  /* 0x00000000ff00723e */ /* 0x000fc800000010ff */
[----:B------:R-:W-:Y:S01]  /*1fb0*/  PRMT R18, R0, 0x7610, R18 ;  /* 0x0000761000127816 */ /* 0x000fe20000000012 */
[----:B------:R-:W-:Y:S06]  /*1fc0*/  BRA `(.L_x_4864) ;  /* 0x0000000000b47947 */ /* 0x000fec0003800000 */
.L_x_4876:
        /* <DEDUP_REMOVED lines=14> */
.L_x_4890:
[----:B------:R-:W-:Y:S05]  /*20b0*/  BSYNC.RECONVERGENT B0 ;  /* 0x0000000000007941 */ /* 0x000fea0003800200 */
.L_x_4889:
[----:B------:R-:W-:-:S04]  /*20c0*/  F2FP.BF16.F32.PACK_AB R0, RZ, R0 ;  /* 0x00000000ff00723e */ /* 0x000fc800000010ff */
[----:B------:R-:W-:Y:S01]  /*20d0*/  PRMT R18, R0, 0x7610, R18 ;  /* 0x0000761000127816 */ /* 0x000fe20000000012 */
[----:B------:R-:W-:Y:S06]  /*20e0*/  BRA `(.L_x_4864) ;  /* 0x00000000006c7947 */ /* 0x000fec0003800000 */
.L_x_4863:
        /* <DEDUP_REMOVED lines=16> */
.L_x_4891:
[----:B------:R-:W-:Y:S01]  /*21f0*/  PRMT R18, RZ, 0x7610, R18 ;  /* 0x00007610ff127816 */ /* 0x000fe20000000012 */
[----:B------:R-:W-:Y:S06]  /*2200*/  BRA `(.L_x_4864) ;  /* 0x0000000000247947 */ /* 0x000fec0003800000 */
.L_x_4888:
[----:B------:R-:W2:Y:S02]  /*2210*/  LDG.E.64 R4, desc[UR36][R4.64] ;  /* 0x0000002404047981 */ /* 0x000ea4000c1e1b00 */
[----:B--2---:R-:W0:Y:S02]  /*2220*/  I2F.U64 R0, R4 ;  /* 0x0000000400007312 */ /* 0x004e240000301000 */
[----:B0-----:R-:W-:-:S04]  /*2230*/  F2FP.BF16.F32.PACK_AB R0, RZ, R0 ;  /* 0x00000000ff00723e */ /* 0x001fc800000010ff */
[----:B------:R-:W-:Y:S01]  /*2240*/  PRMT R18, R0, 0x7610, R18 ;  /* 0x0000761000127816 */ /* 0x000fe20000000012 */
[----:B------:R-:W-:Y:S06]  /*2250*/  BRA `(.L_x_4864) ;  /* 0x0000000000107947 */ /* 0x000fec0003800000 */
.L_x_4887:
[----:B------:R-:W2:Y:S02]  /*2260*/  LDG.E R4, desc[UR36][R4.64] ;  /* 0x0000002404047981 */ /* 0x000ea4000c1e1900 */
[----:B--2---:R-:W-:-:S04]  /*2270*/  I2FP.F32.U32 R0, R4 ;  /* 0x0000000400007245 */ /* 0x004fc80000201000 */
[----:B------:R-:W-:-:S04]  /*2280*/  F2FP.BF16.F32.PACK_AB R0, RZ, R0 ;  /* 0x00000000ff00723e */ /* 0x000fc800000010ff */
[----:B------:R-:W-:-:S07]  /*2290*/  PRMT R18, R0, 0x7610, R18 ;  /* 0x0000761000127816 */ /* 0x000fce0000000012 */
.L_x_4864:
[----:B------:R-:W-:-:S07]  /*22a0*/  VIADD R17, R17, 0x80 ;  /* 0x0000008011117836 */ /* 0x000fce0000000000 */
.L_x_4858:
[----:B------:R-:W-:Y:S05]  /*22b0*/  BSYNC.RECONVERGENT B6 ;  /* 0x0000000000067941 */ /* 0x000fea0003800200 */
.L_x_4857:
        /* <DEDUP_REMOVED lines=26> */
.L_x_4897:
[----:B------:R-:W2:Y:S02]  /*2460*/  LDG.E.U8 R4, desc[UR36][R4.64] ;  /* 0x0000002404047981 */ /* 0x000ea4000c1e1100 */
[----:B--2---:R-:W-:-:S04]  /*2470*/  I2FP.F32.U32 R0, R4 ;  /* 0x0000000400007245 */ /* 0x004fc80000201000 */
[----:B------:R-:W-:-:S04]  /*2480*/  F2FP.BF16.F32.PACK_AB R0, RZ, R0 ;  /* 0x00000000ff00723e */ /* 0x000fc800000010ff */
[----:B------:R-:W-:Y:S01]  /*2490*/  PRMT R24, R0, 0x7610, R24 ;  /* 0x0000761000187816 */ /* 0x000fe20000000018 */
[----:B------:R-:W-:Y:S06]  /*24a0*/  BRA `(.L_x_4899) ;  /* 0x0000000c00c47947 */ /* 0x000fec0003800000 */
.L_x_4896:
        /* <DEDUP_REMOVED lines=11> */
.L_x_4901:
[----:B------:R-:W2:Y:S02]  /*2560*/  LDG.E R4, desc[UR36][R4.64] ;  /* 0x0000002404047981 */ /* 0x000ea4000c1e1900 */
[----:B--2---:R-:W-:-:S04]  /*2570*/  I2FP.F32.S32 R0, R4 ;  /* 0x0000000400007245 */ /* 0x004fc80000201400 */
[----:B------:R-:W-:-:S04]  /*2580*/  F2FP.BF16.F32.PACK_AB R0, RZ, R0 ;  /* 0x00000000ff00723e */ /* 0x000fc800000010ff */
[----:B------:R-:W-:Y:S01]  /*2590*/  PRMT R24, R0, 0x7610, R24 ;  /* 0x0000761000187816 */ /* 0x000fe20000000018 */
[----:B------:R-:W-:Y:S06]  /*25a0*/  BRA `(.L_x_4899) ;  /* 0x0000000c00847947 */ /* 0x000fec0003800000 */
.L_x_4900:
[----:B------:R-:W2:Y:S02]  /*25b0*/  LDG.E.U16 R4, desc[UR36][R4.64] ;  /* 0x0000002404047981 */ /* 0x000ea4000c1e1500 */
[----:B--2---:R-:W0:Y:S02]  /*25c0*/  I2F.S16 R0, R4 ;  /* 0x0000000400007306 */ /* 0x004e240000101400 */
[----:B0-----:R-:W-:-:S04]  /*25d0*/  F2FP.BF16.F32.PACK_AB R0, RZ, R0 ;  /* 0x00000000ff00723e */ /* 0x001fc800000010ff */
[----:B------:R-:W-:Y:S01]  /*25e0*/  PRMT R24, R0, 0x7610, R24 ;  /* 0x0000761000187816 */ /* 0x000fe20000000018 */
[----:B------:R-:W-:Y:S06]  /*25f0*/  BRA `(.L_x_4899) ;  /* 0x0000000c00707947 */ /* 0x000fec0003800000 */
.L_x_4895:
        /* <DEDUP_REMOVED lines=9> */
.L_x_4903:
[----:B------:R-:W2:Y:S02]  /*2690*/  LDG.E.U16 R0, desc[UR36][R4.64] ;  /* 0x0000002404007981 */ /* 0x000ea4000c1e1500 */
[----:B--2---:R-:W-:-:S05]  /*26a0*/  HADD2.F32 R0, -RZ, R0.H0_H0 ;  /* 0x20000000ff007230 */ /* 0x004fca0000004100 */
[----:B------:R-:W-:-:S04]  /*26b0*/  F2FP.BF16.F32.PACK_AB R0, RZ, R0 ;  /* 0x00000000ff00723e */ /* 0x000fc800000010ff */
[----:B------:R-:W-:Y:S01]  /*26c0*/  PRMT R24, R0, 0x7610, R24 ;  /* 0x0000761000187816 */ /* 0x000fe20000000018 */
[----:B------:R-:W-:Y:S06]  /*26d0*/  BRA `(.L_x_4899) ;  /* 0x0000000c00387947 */ /* 0x000fec0003800000 */
.L_x_4902:
        /* <DEDUP_REMOVED lines=9> */
.L_x_4905:
[----:B------:R-:W2:Y:S02]  /*2770*/  LDG.E.U16 R4, desc[UR36][R4.64] ;  /* 0x0000002404047981 */ /* 0x000ea4000c1e1500 */
[----:B--2---:R-:W-:-:S05]  /*2780*/  HADD2.F32 R0, -RZ, R4.H0_H0 ;  /* 0x20000004ff007230 */ /* 0x004fca0000004100 */
[----:B------:R-:W-:-:S04]  /*2790*/  F2FP.BF16.F32.PACK_AB R0, RZ, R0 ;  /* 0x00000000ff00723e */ /* 0x000fc800000010ff */
[----:B------:R-:W-:Y:S01]  /*27a0*/  PRMT R24, R0, 0x7610, R24 ;  /* 0x0000761000187816 */ /* 0x000fe20000000018 */
[----:B------:R-:W-:Y:S06]  /*27b0*/  BRA `(.L_x_4899) ;  /* 0x0000000c00007947 */ /* 0x000fec0003800000 */
.L_x_4904:
        /* <DEDUP_REMOVED lines=9> */
.L_x_4894:
        /* <DEDUP_REMOVED lines=14> */
.L_x_4908:
        /* <DEDUP_REMOVED lines=9> */
.L_x_4907:
        /* <DEDUP_REMOVED lines=27> */
.L_x_4910:
        /* <DEDUP_REMOVED lines=15> */
.L_x_4909:
[----:B------:R0:W5:Y:S01]  /*2c60*/  LDG.E.U16 R24, desc[UR36][R4.64] ;  /* 0x0000002404187981 */ /* 0x000162000c1e1500 */
[----:B------:R-:W-:Y:S05]  /*2c70*/  BRA `(.L_x_4899) ;  /* 0x0000000400d07947 */ /* 0x000fea0003800000 */
.L_x_4906:
        /* <DEDUP_REMOVED lines=13> */
.L_x_4913:
        /* <DEDUP_REMOVED lines=21> */
.L_x_4917:
[----:B------:R-:W-:Y:S05]  /*2ea0*/  BSYNC.RECONVERGENT B1 ;  /* 0x0000000000017941 */ /* 0x000fea0003800200 */
.L_x_4916:
[----:B------:R-:W-:Y:S01]  /*2eb0*/  IMAD.SHL.U32 R0, R0, 0x100000, RZ ;  /* 0x0010000000007824 */ /* 0x000fe200078e00ff */
[----:B------:R-:W-:-:S04]  /*2ec0*/  LEA R3, R3, 0x3b800000, 0x17 ;  /* 0x3b80000003037811 */ /* 0x000fc800078eb8ff */
[----:B------:R-:W-:-:S07]  /*2ed0*/  LOP3.LUT R0, R3, R0, R7, 0xfe, !PT ;  /* 0x0000000003007212 */ /* 0x000fce00078efe07 */
.L_x_4915:
[----:B------:R-:W-:Y:S05]  /*2ee0*/  BSYNC.RECONVERGENT B0 ;  /* 0x0000000000007941 */ /* 0x000fea0003800200 */
.L_x_4914:
[----:B------:R-:W-:-:S04]  /*2ef0*/  F2FP.BF16.F32.PACK_AB R0, RZ, R0 ;  /* 0x00000000ff00723e */ /* 0x000fc800000010ff */
[----:B------:R-:W-:Y:S01]  /*2f00*/  PRMT R24, R0, 0x7610, R24 ;  /* 0x0000761000187816 */ /* 0x000fe20000000018 */
[----:B------:R-:W-:Y:S06]  /*2f10*/  BRA `(.L_x_4899) ;  /* 0x0000000400287947 */ /* 0x000fec0003800000 */
.L_x_4912:
        /* <DEDUP_REMOVED lines=21> */
.L_x_4921:
[----:B------:R-:W-:Y:S05]  /*3070*/  BSYNC.RECONVERGENT B1 ;  /* 0x0000000000017941 */ /* 0x000fea0003800200 */
.L_x_4920:
[----:B------:R-:W-:Y:S01]  /*3080*/  IMAD.SHL.U32 R0, R0, 0x200000, RZ ;  /* 0x0020000000007824 */ /* 0x000fe200078e00ff */
[----:B------:R-:W-:-:S04]  /*3090*/  LEA R3, R3, 0x37800000, 0x17 ;  /* 0x3780000003037811 */ /* 0x000fc800078eb8ff */
[----:B------:R-:W-:-:S07]  /*30a0*/  LOP3.LUT R0, R3, R0, R7, 0xfe, !PT ;  /* 0x0000000003007212 */ /* 0x000fce00078efe07 */
.L_x_4919:
[----:B------:R-:W-:Y:S05]  /*30b0*/  BSYNC.RECONVERGENT B0 ;  /* 0x0000000000007941 */ /* 0x000fea0003800200 */
.L_x_4918:
[----:B------:R-:W-:-:S04]  /*30c0*/  F2FP.BF16.F32.PACK_AB R0, RZ, R0 ;  /* 0x00000000ff00723e */ /* 0x000fc800000010ff */
[----:B------:R-:W-:Y:S01]  /*30d0*/  PRMT R24, R0, 0x7610, R24 ;  /* 0x0000761000187816 */ /* 0x000fe20000000018 */
[----:B------:R-:W-:Y:S06]  /*30e0*/  BRA `(.L_x_4899) ;  /* 0x0000000000b47947 */ /* 0x000fec0003800000 */
.L_x_4911:
        /* <DEDUP_REMOVED lines=14> */
.L_x_4925:
[----:B------:R-:W-:Y:S05]  /*31d0*/  BSYNC.RECONVERGENT B0 ;  /* 0x0000000000007941 */ /* 0x000fea0003800200 */
.L_x_4924:
[----:B------:R-:W-:-:S04]  /*31e0*/  F2FP.BF16.F32.PACK_AB R0, RZ, R0 ;  /* 0x00000000ff00723e */ /* 0x000fc800000010ff */
[----:B------:R-:W-:Y:S01]  /*31f0*/  PRMT R24, R0, 0x7610, R24 ;  /* 0x0000761000187816 */ /* 0x000fe20000000018 */
[----:B------:R-:W-:Y:S06]  /*3200*/  BRA `(.L_x_4899) ;  /* 0x00000000006c7947 */ /* 0x000fec0003800000 */
.L_x_4898:
        /* <DEDUP_REMOVED lines=16> */
.L_x_4926:
[----:B------:R-:W-:Y:S01]  /*3310*/  PRMT R24, RZ, 0x7610, R24 ;  /* 0x00007610ff187816 */ /* 0x000fe20000000018 */
[----:B------:R-:W-:Y:S06]  /*3320*/  BRA `(.L_x_4899) ;  /* 0x0000000000247947 */ /* 0x000fec0003800000 */
.L_x_4923:
[----:B------:R-:W2:Y:S02]  /*3330*/  LDG.E.64 R4, desc[UR36][R4.64] ;  /* 0x0000002404047981 */ /* 0x000ea4000c1e1b00 */
[----:B--2---:R-:W0:Y:S02]  /*3340*/  I2F.U64 R0, R4 ;  /* 0x0000000400007312 */ /* 0x004e240000301000 */
[----:B0-----:R-:W-:-:S04]  /*3350*/  F2FP.BF16.F32.PACK_AB R0, RZ, R0 ;  /* 0x00000000ff00723e */ /* 0x001fc800000010ff */
[----:B------:R-:W-:Y:S01]  /*3360*/  PRMT R24, R0, 0x7610, R24 ;  /* 0x0000761000187816 */ /* 0x000fe20000000018 */
[----:B------:R-:W-:Y:S06]  /*3370*/  BRA `(.L_x_4899) ;  /* 0x0000000000107947 */ /* 0x000fec0003800000 */
.L_x_4922:
[----:B------:R-:W2:Y:S02]  /*3380*/  LDG.E R4, desc[UR36][R4.64] ;  /* 0x0000002404047981 */ /* 0x000ea4000c1e1900 */
[----:B--2---:R-:W-:-:S04]  /*3390*/  I2FP.F32.U32 R0, R4 ;  /* 0x0000000400007245 */ /* 0x004fc80000201000 */
[----:B------:R-:W-:-:S04]  /*33a0*/  F2FP.BF16.F32.PACK_AB R0, RZ, R0 ;  /* 0x00000000ff00723e */ /* 0x000fc800000010ff */
[----:B------:R-:W-:-:S07]  /*33b0*/  PRMT R24, R0, 0x7610, R24 ;  /* 0x0000761000187816 */ /* 0x000fce0000000018 */
.L_x_4899:
[----:B------:R-:W-:-:S07]  /*33c0*/  VIADD R17, R17, 0x80 ;  /* 0x0000008011117836 */ /* 0x000fce0000000000 */
.L_x_4893:
[----:B------:R-:W-:Y:S05]  /*33d0*/  BSYNC.RECONVERGENT B6 ;  /* 0x0000000000067941 */ /* 0x000fea0003800200 */
.L_x_4892:
        /* <DEDUP_REMOVED lines=25> */
.L_x_4932:
[----:B------:R-:W2:Y:S02]  /*3570*/  LDG.E.U8 R4, desc[UR36][R4.64] ;  /* 0x0000002404047981 */ /* 0x000ea4000c1e1100 */
[----:B--2---:R-:W-:-:S04]  /*3580*/  I2FP.F32.U32 R0, R4 ;  /* 0x0000000400007245 */ /* 0x004fc80000201000 */
[----:B------:R-:W-:Y:S01]  /*3590*/  F2FP.BF16.F32.PACK_AB R0, RZ, R0 ;  /* 0x00000000ff00723e */ /* 0x000fe200000010ff */
[----:B------:R-:W-:Y:S06]  /*35a0*/  BRA `(.L_x_4928) ;  /* 0x0000000c00887947 */ /* 0x000fec0003800000 */
.L_x_4931:
        /* <DEDUP_REMOVED lines=10> */
.L_x_4935:
[----:B------:R-:W2:Y:S02]  /*3650*/  LDG.E R4, desc[UR36][R4.64] ;  /* 0x0000002404047981 */ /* 0x000ea4000c1e1900 */
[----:B--2---:R-:W-:-:S04]  /*3660*/  I2FP.F32.S32 R0, R4 ;  /* 0x0000000400007245 */ /* 0x004fc80000201400 */
[----:B------:R-:W-:Y:S01]  /*3670*/  F2FP.BF16.F32.PACK_AB R0, RZ, R0 ;  /* 0x00000000ff00723e */ /* 0x000fe200000010ff */
[----:B------:R-:W-:Y:S06]  /*3680*/  BRA `(.L_x_4928) ;  /* 0x0000000c00507947 */ /* 0x000fec0003800000 */
.L_x_4934:
[----:B------:R-:W2:Y:S02]  /*3690*/  LDG.E.U16 R4, desc[UR36][R4.64] ;  /* 0x0000002404047981 */ /* 0x000ea4000c1e1500 */
[----:B--2---:R-:W0:Y:S02]  /*36a0*/  I2F.S16 R0, R4 ;  /* 0x0000000400007306 */ /* 0x004e240000101400 */
[----:B0-----:R-:W-:Y:S01]  /*36b0*/  F2FP.BF16.F32.PACK_AB R0, RZ, R0 ;  /* 0x00000000ff00723e */ /* 0x001fe200000010ff */
[----:B------:R-:W-:Y:S06]  /*36c0*/  BRA `(.L_x_4928) ;  /* 0x0000000c00407947 */ /* 0x000fec0003800000 */
.L_x_4930:
        /* <DEDUP_REMOVED lines=9> */
.L_x_4937:
[----:B------:R-:W2:Y:S02]  /*3760*/  LDG.E.U16 R0, desc[UR36][R4.64] ;  /* 0x0000002404007981 */ /* 0x000ea4000c1e1500 */
[----:B--2---:R-:W-:-:S05]  /*3770*/  HADD2.F32 R0, -RZ, R0.H0_H0 ;  /* 0x20000000ff007230 */ /* 0x004fca0000004100 */
[----:B------:R-:W-:Y:S01]  /*3780*/  F2FP.BF16.F32.PACK_AB R0, RZ, R0 ;  /* 0x00000000ff00723e */ /* 0x000fe200000010ff */
[----:B------:R-:W-:Y:S06]  /*3790*/  BRA `(.L_x_4928) ;  /* 0x0000000c000c7947 */ /* 0x000fec0003800000 */
.L_x_4936:
        /* <DEDUP_REMOVED lines=9> */
.L_x_4939:
[----:B------:R-:W2:Y:S02]  /*3830*/  LDG.E.U16 R4, desc[UR36][R4.64] ;  /* 0x0000002404047981 */ /* 0x000ea4000c1e1500 */
[----:B--2---:R-:W-:-:S05]  /*3840*/  HADD2.F32 R0, -RZ, R4.H0_H0 ;  /* 0x20000004ff007230 */ /* 0x004fca0000004100 */
[----:B------:R-:W-:Y:S01]  /*3850*/  F2FP.BF16.F32.PACK_AB R0, RZ, R0 ;  /* 0x00000000ff00723e */ /* 0x000fe200000010ff */
[----:B------:R-:W-:Y:S06]  /*3860*/  BRA `(.L_x_4928) ;  /* 0x0000000800d87947 */ /* 0x000fec0003800000 */
.L_x_4938:
        /* <DEDUP_REMOVED lines=8> */
.L_x_4929:
        /* <DEDUP_REMOVED lines=13> */
.L_x_4942:
        /* <DEDUP_REMOVED lines=8> */
.L_x_4941:
        /* <DEDUP_REMOVED lines=27> */
.L_x_4944:
        /* <DEDUP_REMOVED lines=14> */
.L_x_4943:
[----:B------:R1:W5:Y:S01]  /*3cd0*/  LDG.E.U16 R0, desc[UR36][R4.64] ;  /* 0x0000002404007981 */ /* 0x000362000c1e1500 */
[----:B------:R-:W-:Y:S05]  /*3ce0*/  BRA `(.L_x_4928) ;  /* 0x0000000400b87947 */ /* 0x000fea0003800000 */
.L_x_4940:
        /* <DEDUP_REMOVED lines=12> */
.L_x_4947:
        /* <DEDUP_REMOVED lines=21> */
.L_x_4951:
[----:B------:R-:W-:Y:S05]  /*3f00*/  BSYNC.RECONVERGENT B1 ;  /* 0x0000000000017941 */ /* 0x000fea0003800200 */
.L_x_4950:
[----:B------:R-:W-:Y:S01]  /*3f10*/  IMAD.SHL.U32 R0, R0, 0x100000, RZ ;  /* 0x0010000000007824 */ /* 0x000fe200078e00ff */
[----:B------:R-:W-:-:S04]  /*3f20*/  LEA R3, R3, 0x3b800000, 0x17 ;  /* 0x3b80000003037811 */ /* 0x000fc800078eb8ff */
[----:B------:R-:W-:-:S07]  /*3f30*/  LOP3.LUT R0, R3, R0, R7, 0xfe, !PT ;  /* 0x0000000003007212 */ /* 0x000fce00078efe07 */
.L_x_4949:
[----:B------:R-:W-:Y:S05]  /*3f40*/  BSYNC.RECONVERGENT B0 ;  /* 0x0000000000007941 */ /* 0x000fea0003800200 */
.L_x_4948:
[----:B------:R-:W-:Y:S01]  /*3f50*/  F2FP.BF16.F32.PACK_AB R0, RZ, R0 ;  /* 0x00000000ff00723e */ /* 0x000fe200000010ff */
[----:B------:R-:W-:Y:S06]  /*3f60*/  BRA `(.L_x_4928) ;  /* 0x0000000400187947 */ /* 0x000fec0003800000 */
.L_x_4946:
        /* <DEDUP_REMOVED lines=21> */
.L_x_4955:
[----:B------:R-:W-:Y:S05]  /*40c0*/  BSYNC.RECONVERGENT B1 ;  /* 0x0000000000017941 */ /* 0x000fea0003800200 */
.L_x_4954:
[----:B------:R-:W-:Y:S01]  /*40d0*/  IMAD.SHL.U32 R0, R0, 0x200000, RZ ;  /* 0x0020000000007824 */ /* 0x000fe200078e00ff */
[----:B------:R-:W-:-:S04]  /*40e0*/  LEA R3, R3, 0x37800000, 0x17 ;  /* 0x3780000003037811 */ /* 0x000fc800078eb8ff */
[----:B------:R-:W-:-:S07]  /*40f0*/  LOP3.LUT R0, R3, R0, R7, 0xfe, !PT ;  /* 0x0000000003007212 */ /* 0x000fce00078efe07 */
.L_x_4953:
[----:B------:R-:W-:Y:S05]  /*4100*/  BSYNC.RECONVERGENT B0 ;  /* 0x0000000000007941 */ /* 0x000fea0003800200 */
.L_x_4952:
[----:B------:R-:W-:Y:S01]  /*4110*/  F2FP.BF16.F32.PACK_AB R0, RZ, R0 ;  /* 0x00000000ff00723e */ /* 0x000fe200000010ff */
[----:B------:R-:W-:Y:S06]  /*4120*/  BRA `(.L_x_4928) ;  /* 0x0000000000a87947 */ /* 0x000fec0003800000 */
.L_x_4945:
        /* <DEDUP_REMOVED lines=14> */
.L_x_4959:
[----:B------:R-:W-:Y:S05]  /*4210*/  BSYNC.RECONVERGENT B0 ;  /* 0x0000000000007941 */ /* 0x000fea0003800200 */
.L_x_4958:
[----:B------:R-:W-:Y:S01]  /*4220*/  F2FP.BF16.F32.PACK_AB R0, RZ, R0 ;  /* 0x00000000ff00723e */ /* 0x000fe200000010ff */
[----:B------:R-:W-:Y:S06]  /*4230*/  BRA `(.L_x_4928) ;  /* 0x0000000000647947 */ /* 0x000fec0003800000 */
.L_x_4933:
        /* <DEDUP_REMOVED lines=16> */
.L_x_4960:
[----:B------:R-:W-:Y:S01]  /*4340*/  PRMT R0, RZ, 0x7610, R0 ;  /* 0x00007610ff007816 */ /* 0x000fe20000000000 */
[----:B------:R-:W-:Y:S06]  /*4350*/  BRA `(.L_x_4928) ;  /* 0x00000000001c7947 */ /* 0x000fec0003800000 */
.L_x_4957:
[----:B------:R-:W2:Y:S02]  /*4360*/  LDG.E.64 R4, desc[UR36][R4.64] ;  /* 0x0000002404047981 */ /* 0x000ea4000c1e1b00 */
[----:B--2---:R-:W0:Y:S02]  /*4370*/  I2F.U64 R0, R4 ;  /* 0x0000000400007312 */ /* 0x004e240000301000 */
[----:B0-----:R-:W-:Y:S01]  /*4380*/  F2FP.BF16.F32.PACK_AB R0, RZ, R0 ;  /* 0x00000000ff00723e */ /* 0x001fe200000010ff */
[----:B------:R-:W-:Y:S06]  /*4390*/  BRA `(.L_x_4928) ;  /* 0x00000000000c7947 */ /* 0x000fec0003800000 */
.L_x_4956:
[----:B------:R-:W2:Y:S02]  /*43a0*/  LDG.E R4, desc[UR36][R4.64] ;  /* 0x0000002404047981 */ /* 0x000ea4000c1e1900 */
[----:B--2---:R-:W-:-:S04]  /*43b0*/  I2FP.F32.U32 R0, R4 ;  /* 0x0000000400007245 */ /* 0x004fc80000201000 */
[----:B------:R-:W-:-:S07]  /*43c0*/  F2FP.BF16.F32.PACK_AB R0, RZ, R0 ;  /* 0x00000000ff00723e */ /* 0x000fce00000010ff */
.L_x_4928:
[----:B------:R-:W-:Y:S05]  /*43d0*/  BSYNC.RECONVERGENT B6 ;  /* 0x0000000000067941 */ /* 0x000fea0003800200 */
.L_x_4927:
        /* <DEDUP_REMOVED lines=13> */
[----:B------:R-:W-:-:S05]  /*44b0*/  IMAD.MOV.U32 R8, RZ, RZ, 0x3d39bf78 ;  /* 0x3d39bf78ff087424 */ /* 0x000fca00078e00ff */
        /* <DEDUP_REMOVED lines=26> */
[----:B------:R-:W-:-:S06]  /*4660*/  @P4 FSEL R4, R4, -RZ, P5 ;  /* 0x800000ff04044208 */ /* 0x000fcc0002800000 */
[----:B------:R-:W0:Y:S02]  /*4670*/  MUFU.TANH R4, R4 ;  /* 0x0000000400047308 */ /* 0x000e240000002400 */
[----:B0-----:R-:W-:-:S06]  /*4680*/  FMUL.FTZ R3, R19, R4 ;  /* 0x0000000413037220 */ /* 0x001fcc0000410000 */
[----:B------:R-:W0:Y:S02]  /*4690*/  F2F.BF16.F32 R3, R3 ;  /* 0x0000000300037304 */ /* 0x000e240000202000 */
.L_x_4962:
[----:B------:R-:W-:Y:S05]  /*46a0*/  BSYNC.RECONVERGENT B0 ;  /* 0x0000000000007941 */ /* 0x000fea0003800200 */
.L_x_4961:
        /* <DEDUP_REMOVED lines=33> */
[----:B------:R-:W1:Y:S02]  /*48c0*/  MUFU.TANH R5, R5 ;  /* 0x0000000500057308 */ /* 0x000e640000002400 */
[----:B-1----:R-:W-:-:S06]  /*48d0*/  FMUL.FTZ R22, R18, R5 ;  /* 0x0000000512167220 */ /* 0x002fcc0000410000 */
[----:B------:R-:W1:Y:S02]  /*48e0*/  F2F.BF16.F32 R22, R22 ;  /* 0x0000001600167304 */ /* 0x000e640000202000 */
.L_x_4964:
[----:B------:R-:W-:Y:S05]  /*48f0*/  BSYNC.RECONVERGENT B0 ;  /* 0x0000000000007941 */ /* 0x000fea0003800200 */
.L_x_4963:
[----:B------:R-:W-:Y:S04]  /*4900*/  BSSY.RECONVERGENT B0, `(.L_x_4965) ;  /* 0x0000024000007945 */ /* 0x000fe80003800200 */
[----:B------:R-:W-:Y:S05]  /*4910*/  @P0 BRA `(.L_x_4966) ;  /* 0x0000000000880947 */ /* 0x000fea0003800000 */
[----:B-----5:R-:W-:Y:S02]  /*4920*/  IMAD.U32 R24, R24, 0x10000, RZ ;  /* 0x0001000018187824 */ /* 0x020fe400078e00ff */
[----:B------:R-:W-:Y:S02]  /*4930*/  IMAD.MOV.U32 R8, RZ, RZ, 0x3e800000 ;  /* 0x3e800000ff087424 */ /* 0x000fe400078e00ff */
[----:B------:R-:W-:Y:S01]  /*4940*/  FMUL.FTZ R4, R24, 1.4426950216293334961 ;  /* 0x3fb8aa3b18047820 */ /* 0x000fe20000410000 */
[----:B------:R-:W-:-:S05]  /*4950*/  IMAD.MOV.U32 R9, RZ, RZ, 0x3d39bf78 ;  /* 0x3d39bf78ff097424 */ /* 0x000fca00078e00ff */
[----:B------:R-:W3:Y:S02]  /*4960*/  MUFU.EX2 R4, R4 ;  /* 0x0000000400047308 */ /* 0x000ee40000000800 */
[C---:B---3--:R-:W-:Y:S01]  /*4970*/  FADD.FTZ.RZ R5, R4.reuse, 1 ;  /* 0x3f80000004057421 */ /* 0x048fe2000001c000 */
        /* <DEDUP_REMOVED lines=25> */
[----:B------:R-:W3:Y:S02]  /*4b10*/  MUFU.TANH R5, R5 ;  /* 0x0000000500057308 */ /* 0x000ee40000002400 */
[----:B---3--:R-:W-:-:S06]  /*4b20*/  FMUL.FTZ R18, R24, R5 ;  /* 0x0000000518127220 */ /* 0x008fcc0000410000 */
[----:B------:R-:W3:Y:S02]  /*4b30*/  F2F.BF16.F32 R18, R18 ;  /* 0x0000001200127304 */ /* 0x000ee40000202000 */
.L_x_4966:
[----:B------:R-:W-:Y:S05]  /*4b40*/  BSYNC.RECONVERGENT B0 ;  /* 0x0000000000007941 */ /* 0x000fea0003800200 */
.L_x_4965:
[----:B------:R-:W-:Y:S04]  /*4b50*/  BSSY.RECONVERGENT B0, `(.L_x_4967) ;  /* 0x0000024000007945 */ /* 0x000fe80003800200 */
[----:B------:R-:W-:Y:S05]  /*4b60*/  @P1 BRA `(.L_x_4968) ;  /* 0x0000000000881947 */ /* 0x000fea0003800000 */
[----:B-----5:R-:W-:Y:S02]  /*4b70*/  IMAD.U32 R0, R0, 0x10000, RZ ;  /* 0x0001000000007824 */ /* 0x020fe400078e00ff */
[----:B------:R-:W-:Y:S02]  /*4b80*/  IMAD.MOV.U32 R8, RZ, RZ, 0x3e800000 ;  /* 0x3e800000ff087424 */ /* 0x000fe400078e00ff */
[----:B------:R-:W-:Y:S01]  /*4b90*/  FMUL.FTZ R4, R0, 1.4426950216293334961 ;  /* 0x3fb8aa3b00047820 */ /* 0x000fe20000410000 */
[----:B------:R-:W-:-:S05]  /*4ba0*/  IMAD.MOV.U32 R9, RZ, RZ, 0x3d39bf78 ;  /* 0x3d39bf78ff097424 */ /* 0x000fca00078e00ff */
[----:B------:R-:W4:Y:S02]  /*4bb0*/  MUFU.EX2 R4, R4 ;  /* 0x0000000400047308 */ /* 0x000f240000000800 */
[C---:B----4-:R-:W-:Y:S01]  /*4bc0*/  FADD.FTZ.RZ R5, R4.reuse, 1 ;  /* 0x3f80000004057421 */ /* 0x050fe2000001c000 */
        /* <DEDUP_REMOVED lines=25> */
[----:B------:R-:W4:Y:S02]  /*4d60*/  MUFU.TANH R5, R5 ;  /* 0x0000000500057308 */ /* 0x000f240000002400 */
[----:B----4-:R-:W-:-:S06]  /*4d70*/  FMUL.FTZ R19, R0, R5 ;  /* 0x0000000500137220 */ /* 0x010fcc0000410000 */
[----:B------:R-:W4:Y:S02]  /*4d80*/  F2F.BF16.F32 R19, R19 ;  /* 0x0000001300137304 */ /* 0x000f240000202000 */
.L_x_4968:
[----:B------:R-:W-:Y:S05]  /*4d90*/  BSYNC.RECONVERGENT B0 ;  /* 0x0000000000007941 */ /* 0x000fea0003800200 */
.L_x_4967:
[----:B------:R-:W-:Y:S04]  /*4da0*/  BSSY.RECONVERGENT B6, `(.L_x_4969) ;  /* 0x000010e000067945 */ /* 0x000fe80003800200 */
[----:B------:R-:W-:Y:S05]  /*4db0*/  @P2 BRA `(.L_x_4970) ;  /* 0x0000001000302947 */ /* 0x000fea0003800000 */
[----:B------:R-:W0:Y:S01]  /*4dc0*/  LDCU UR4, c[0x0][0x3a8] ;  /* 0x00007500ff0477ac */ /* 0x000e220008000800 */
[----:B------:R-:W1:Y:S01]  /*4dd0*/  LDC.64 R8, c[0x0][0x388] ;  /* 0x0000e200ff087b82 */ /* 0x000e620000000a00 */
[----:B-----5:R-:W-:Y:S01]  /*4de0*/  IMAD R0, R2, 0x200, R25 ;  /* 0x0000020002007824 */ /* 0x020fe200078e0219 */
[----:B--2---:R-:W-:-:S03]  /*4df0*/  PRMT R4, R17, 0x9910, RZ ;  /* 0x0000991011047816 */ /* 0x004fc600000000ff */
        /* <DEDUP_REMOVED lines=19> */
.L_x_4974:
[----:B------:R-:W-:Y:S02]  /*4f30*/  IMAD.U32 R5, R3, 0x10000, RZ ;  /* 0x0001000003057824 */ /* 0x000fe400078e00ff */
[----:B------:R-:W-:-:S04]  /*4f40*/  IMAD.MOV.U32 R25, RZ, RZ, R23 ;  /* 0x000000ffff197224 */ /* 0x000fc800078e0017 */
[----:B------:R-:W0:Y:S02]  /*4f50*/  F2I.S64.TRUNC R4, R5 ;  /* 0x0000000500047311 */ /* 0x000e24000020d900 */
[----:B0-----:R0:W-:Y:S01]  /*4f60*/  STG.E.U8 desc[UR36][R8.64], R4 ;  /* 0x0000000408007986 */ /* 0x0011e2000c101124 */
[----:B------:R-:W-:Y:S05]  /*4f70*/  BRA `(.L_x_4970) ;  /* 0x0000000c00c07947 */ /* 0x000fea0003800000 */
.L_x_4973:
        /* <DEDUP_REMOVED lines=11> */
.L_x_4977:
[----:B------:R-:W-:Y:S02]  /*5030*/  IMAD.U32 R3, R3, 0x10000, RZ ;  /* 0x0001000003037824 */ /* 0x000fe400078e00ff */
[----:B------:R-:W-:-:S04]  /*5040*/  IMAD.MOV.U32 R25, RZ, RZ, R23 ;  /* 0x000000ffff197224 */ /* 0x000fc800078e0017 */
[----:B------:R-:W0:Y:S02]  /*5050*/  F2I.FTZ.TRUNC.NTZ R3, R3 ;  /* 0x0000000300037305 */ /* 0x000e24000021f100 */
[----:B0-----:R0:W-:Y:S01]  /*5060*/  STG.E desc[UR36][R8.64], R3 ;  /* 0x0000000308007986 */ /* 0x0011e2000c101924 */
[----:B------:R-:W-:Y:S05]  /*5070*/  BRA `(.L_x_4970) ;  /* 0x0000000c00807947 */ /* 0x000fea0003800000 */
.L_x_4976:
[----:B------:R-:W-:Y:S02]  /*5080*/  IMAD.U32 R3, R3, 0x10000, RZ ;  /* 0x0001000003037824 */ /* 0x000fe400078e00ff */
[----:B------:R-:W-:-:S04]  /*5090*/  IMAD.MOV.U32 R25, RZ, RZ, R23 ;  /* 0x000000ffff197224 */ /* 0x000fc800078e0017 */
[----:B------:R-:W0:Y:S02]  /*50a0*/  F2I.FTZ.TRUNC.NTZ R3, R3 ;  /* 0x0000000300037305 */ /* 0x000e24000021f100 */
[----:B0-----:R0:W-:Y:S01]  /*50b0*/  STG.E.U16 desc[UR36][R8.64], R3 ;  /* 0x0000000308007986 */ /* 0x0011e2000c101524 */
[----:B------:R-:W-:Y:S05]  /*50c0*/  BRA `(.L_x_4970) ;  /* 0x0000000c006c7947 */ /* 0x000fea0003800000 */
.L_x_4972:
        /* <DEDUP_REMOVED lines=10> */
.L_x_4979:
[----:B------:R-:W-:Y:S02]  /*5170*/  IMAD.U32 R0, R3, 0x10000, RZ ;  /* 0x0001000003007824 */ /* 0x000fe400078e00ff */
[----:B------:R-:W-:-:S03]  /*5180*/  IMAD.MOV.U32 R25, RZ, RZ, R23 ;  /* 0x000000ffff197224 */ /* 0x000fc600078e0017 */
[----:B------:R-:W-:-:S05]  /*5190*/  F2FP.F16.F32.PACK_AB R0, RZ, R0 ;  /* 0x00000000ff00723e */ /* 0x000fca00000000ff */
[----:B------:R0:W-:Y:S01]  /*51a0*/  STG.E.U16 desc[UR36][R8.64], R0 ;  /* 0x0000000008007986 */ /* 0x0001e2000c101524 */
[----:B------:R-:W-:Y:S05]  /*51b0*/  BRA `(.L_x_4970) ;  /* 0x0000000c00307947 */ /* 0x000fea0003800000 */
.L_x_4978:
        /* <DEDUP_REMOVED lines=11> */
.L_x_4981:
[----:B------:R-:W-:Y:S02]  /*5270*/  IMAD.U32 R3, R3, 0x10000, RZ ;  /* 0x0001000003037824 */ /* 0x000fe400078e00ff */
[----:B------:R-:W-:-:S03]  /*5280*/  IMAD.MOV.U32 R25, RZ, RZ, R23 ;  /* 0x000000ffff197224 */ /* 0x000fc600078e0017 */
[----:B------:R-:W-:-:S04]  /*5290*/  F2FP.F16.F32.PACK_AB R3, RZ, R3 ;  /* 0x00000003ff03723e */ /* 0x000fc800000000ff */
[----:B------:R-:W-:-:S05]  /*52a0*/  PRMT R3, R3, 0x5410, RZ ;  /* 0x0000541003037816 */ /* 0x000fca00000000ff */
[----:B------:R0:W-:Y:S01]  /*52b0*/  STG.E desc[UR36][R8.64], R3 ;  /* 0x0000000308007986 */ /* 0x0001e2000c101924 */
[----:B------:R-:W-:Y:S05]  /*52c0*/  BRA `(.L_x_4970) ;  /* 0x0000000800ec7947 */ /* 0x000fea0003800000 */
.L_x_4980:
[----:B------:R-:W-:Y:S02]  /*52d0*/  IMAD.U32 R4, R3, 0x10000, RZ ;  /* 0x0001000003047824 */ /* 0x000fe400078e00ff */
[----:B------:R-:W-:Y:S02]  /*52e0*/  IMAD.MOV.U32 R25, RZ, RZ, R23 ;  /* 0x000000ffff197224 */ /* 0x000fe400078e0017 */
[----:B------:R-:W-:-:S06]  /*52f0*/  FMUL.FTZ R4, R4, 1 ;  /* 0x3f80000004047820 */ /* 0x000fcc0000410000 */
[----:B------:R-:W0:Y:S02]  /*5300*/  F2F.F64.F32 R4, R4 ;  /* 0x0000000400047310 */ /* 0x000e240000201800 */
[----:B0-----:R0:W-:Y:S01]  /*5310*/  STG.E.64 desc[UR36][R8.64], R4 ;  /* 0x0000000408007986 */ /* 0x0011e2000c101b24 */
[----:B------:R-:W-:Y:S05]  /*5320*/  BRA `(.L_x_4970) ;  /* 0x0000000800d47947 */ /* 0x000fea0003800000 */
.L_x_4971:
        /* <DEDUP_REMOVED lines=14> */
.L_x_4984:
[----:B------:R-:W-:Y:S01]  /*5410*/  IMAD.U32 R3, R3, 0x10000, RZ ;  /* 0x0001000003037824 */ /* 0x000fe200078e00ff */
[----:B------:R-:W-:Y:S01]  /*5420*/  CS2R R6, SRZ ;  /* 0x0000000000067805 */ /* 0x000fe2000001ff00 */
[----:B------:R-:W-:Y:S02]  /*5430*/  IMAD.MOV.U32 R25, RZ, RZ, R23 ;  /* 0x000000ffff197224 */ /* 0x000fe400078e0017 */
[----:B------:R-:W-:-:S04]  /*5440*/  FMUL.FTZ R3, R3, 1 ;  /* 0x3f80000003037820 */ /* 0x000fc80000410000 */
[----:B------:R-:W0:Y:S02]  /*5450*/  F2F.F64.F32 R4, R3 ;  /* 0x0000000300047310 */ /* 0x000e240000201800 */
[----:B0-----:R0:W-:Y:S01]  /*5460*/  STG.E.128 desc[UR36][R8.64], R4 ;  /* 0x0000000408007986 */ /* 0x0011e2000c101d24 */
[----:B------:R-:W-:Y:S05]  /*5470*/  BRA `(.L_x_4970) ;  /* 0x0000000800807947 */ /* 0x000fea0003800000 */
.L_x_4983:
        /* <DEDUP_REMOVED lines=19> */
.L_x_4988:
[----:B------:R-:W-:Y:S05]  /*55b0*/  BSYNC.RECONVERGENT B0 ;  /* 0x0000000000007941 */ /* 0x000fea0003800200 */
.L_x_4987:
[----:B------:R-:W-:Y:S01]  /*55c0*/  LOP3.LUT R5, R0, 0x80, R5, 0xf8, !PT ;  /* 0x0000008000057812 */ /* 0x000fe200078ef805 */
[----:B------:R-:W-:-:S04]  /*55d0*/  IMAD.MOV.U32 R25, RZ, RZ, R23 ;  /* 0x000000ffff197224 */ /* 0x000fc800078e0017 */
[----:B------:R0:W-:Y:S01]  /*55e0*/  STG.E.U8 desc[UR36][R8.64], R5 ;  /* 0x0000000508007986 */ /* 0x0001e2000c101124 */
[----:B------:R-:W-:Y:S05]  /*55f0*/  BRA `(.L_x_4970) ;  /* 0x0000000800207947 */ /* 0x000fea0003800000 */
.L_x_4986:
        /* <DEDUP_REMOVED lines=15> */
.L_x_4990:
[----:B------:R-:W-:Y:S05]  /*56f0*/  BSYNC.RECONVERGENT B0 ;  /* 0x0000000000007941 */ /* 0x000fea0003800200 */
.L_x_4989:
[----:B------:R-:W-:Y:S01]  /*5700*/  LOP3.LUT R5, R0, 0x80, R5, 0xf8, !PT ;  /* 0x0000008000057812 */ /* 0x000fe200078ef805 */
[----:B------:R-:W-:-:S04]  /*5710*/  IMAD.MOV.U32 R25, RZ, RZ, R23 ;  /* 0x000000ffff197224 */ /* 0x000fc800078e0017 */
[----:B------:R0:W-:Y:S01]  /*5720*/  STG.E.U8 desc[UR36][R8.64], R5 ;  /* 0x0000000508007986 */ /* 0x0001e2000c101124 */
[----:B------:R-:W-:Y:S05]  /*5730*/  BRA `(.L_x_4970) ;  /* 0x0000000400d07947 */ /* 0x000fea0003800000 */
.L_x_4985:
[----:B------:R0:W-:Y:S01]  /*5740*/  STG.E.U16 desc[UR36][R8.64], R3 ;  /* 0x0000000308007986 */ /* 0x0001e2000c101524 */
[----:B------:R-:W-:Y:S01]  /*5750*/  IMAD.MOV.U32 R25, RZ, RZ, R23 ;  /* 0x000000ffff197224 */ /* 0x000fe200078e0017 */
[----:B------:R-:W-:Y:S06]  /*5760*/  BRA `(.L_x_4970) ;  /* 0x0000000400c47947 */ /* 0x000fec0003800000 */
.L_x_4982:
        /* <DEDUP_REMOVED lines=13> */
.L_x_4993:
        /* <DEDUP_REMOVED lines=13> */
.L_x_4996:
[----:B------:R-:W-:-:S04]  /*5910*/  SHF.R.U32.HI R0, RZ, 0x14, R3 ;  /* 0x00000014ff007819 */ /* 0x000fc80000011603 */
[----:B------:R-:W-:-:S04]  /*5920*/  LOP3.LUT R0, R0, 0x1, RZ, 0xc0, !PT ;  /* 0x0000000100007812 */ /* 0x000fc800078ec0ff */
[----:B------:R-:W-:-:S04]  /*5930*/  IADD3 R0, PT, PT, R3, 0x487ffff, R0 ;  /* 0x0487ffff03007810 */ /* 0x000fc80007ffe000 */
[----:B------:R-:W-:-:S04]  /*5940*/  SHF.R.U32.HI R0, RZ, 0x14, R0 ;  /* 0x00000014ff007819 */ /* 0x000fc80000011600 */
[----:B------:R-:W-:-:S07]  /*5950*/  LOP3.LUT R0, R0, 0xff, RZ, 0xc0, !PT ;  /* 0x000000ff00007812 */ /* 0x000fce00078ec0ff */
.L_x_4997:
[----:B------:R-:W-:-:S04]  /*5960*/  SHF.R.U32.HI R3, RZ, 0x18, R3 ;  /* 0x00000018ff037819 */ /* 0x000fc80000011603 */
[----:B------:R-:W-:-:S04]  /*5970*/  LOP3.LUT R0, R0, 0x80, R3, 0xf8, !PT ;  /* 0x0000008000007812 */ /* 0x000fc800078ef803 */
[----:B------:R-:W-:-:S07]  /*5980*/  PRMT R4, R0, 0x7610, R4 ;  /* 0x0000761000047816 */ /* 0x000fce0000000004 */
.L_x_4995:
[----:B------:R-:W-:Y:S05]  /*5990*/  BSYNC.RECONVERGENT B0 ;  /* 0x0000000000007941 */ /* 0x000fea0003800200 */
.L_x_4994:
[----:B------:R0:W-:Y:S01]  /*59a0*/  STG.E.U8 desc[UR36][R8.64], R4 ;  /* 0x0000000408007986 */ /* 0x0001e2000c101124 */
[----:B------:R-:W-:Y:S01]  /*59b0*/  IMAD.MOV.U32 R25, RZ, RZ, R23 ;  /* 0x000000ffff197224 */ /* 0x000fe200078e0017 */
[----:B------:R-:W-:Y:S06]  /*59c0*/  BRA `(.L_x_4970) ;  /* 0x00000004002c7947 */ /* 0x000fec0003800000 */
.L_x_4992:
        /* <DEDUP_REMOVED lines=13> */
.L_x_5000:
[----:B------:R-:W-:-:S04]  /*5aa0*/  SHF.R.U32.HI R0, RZ, 0x15, R3 ;  /* 0x00000015ff007819 */ /* 0x000fc80000011603 */
[----:B------:R-:W-:-:S04]  /*5ab0*/  LOP3.LUT R0, R0, 0x1, RZ, 0xc0, !PT ;  /* 0x0000000100007812 */ /* 0x000fc800078ec0ff */
[----:B------:R-:W-:-:S04]  /*5ac0*/  IADD3 R0, PT, PT, R3, 0x88fffff, R0 ;  /* 0x088fffff03007810 */ /* 0x000fc80007ffe000 */
[----:B------:R-:W-:-:S04]  /*5ad0*/  SHF.R.U32.HI R0, RZ, 0x15, R0 ;  /* 0x00000015ff007819 */ /* 0x000fc80000011600 */
[----:B------:R-:W-:-:S07]  /*5ae0*/  LOP3.LUT R0, R0, 0xff, RZ, 0xc0, !PT ;  /* 0x000000ff00007812 */ /* 0x000fce00078ec0ff */
.L_x_5001:
[----:B------:R-:W-:-:S04]  /*5af0*/  SHF.R.U32.HI R3, RZ, 0x18, R3 ;  /* 0x00000018ff037819 */ /* 0x000fc80000011603 */
[----:B------:R-:W-:-:S04]  /*5b00*/  LOP3.LUT R0, R0, 0x80, R3, 0xf8, !PT ;  /* 0x0000008000007812 */ /* 0x000fc800078ef803 */
[----:B------:R-:W-:-:S07]  /*5b10*/  PRMT R4, R0, 0x7610, R4 ;  /* 0x0000761000047816 */ /* 0x000fce0000000004 */
.L_x_4999:
[----:B------:R-:W-:Y:S05]  /*5b20*/  BSYNC.RECONVERGENT B0 ;  /* 0x0000000000007941 */ /* 0x000fea0003800200 */
.L_x_4998:
[----:B------:R0:W-:Y:S01]  /*5b30*/  STG.E.U8 desc[UR36][R8.64], R4 ;  /* 0x0000000408007986 */ /* 0x0001e2000c101124 */
[----:B------:R-:W-:Y:S01]  /*5b40*/  IMAD.MOV.U32 R25, RZ, RZ, R23 ;  /* 0x000000ffff197224 */ /* 0x000fe200078e0017 */
[----:B------:R-:W-:Y:S06]  /*5b50*/  BRA `(.L_x_4970) ;  /* 0x0000000000c87947 */ /* 0x000fec0003800000 */
.L_x_4991:
[----:B------:R-:W-:-:S13]  /*5b60*/  ISETP.NE.AND P0, PT, R0, 0x1c, PT ;  /* 0x0000001c0000780c */ /* 0x000fda0003f05270 */
[----:B------:R-:W-:Y:S05]  /*5b70*/  @!P0 BRA `(.L_x_5002) ;  /* 0x0000000000b08947 */ /* 0x000fea0003800000 */
[----:B------:R-:W-:-:S13]  /*5b80*/  ISETP.NE.AND P0, PT, R0, 0x1d, PT ;  /* 0x0000001d0000780c */ /* 0x000fda0003f05270 */
[----:B------:R-:W-:Y:S05]  /*5b90*/  @!P0 BRA `(.L_x_5003) ;  /* 0x0000000000948947 */ /* 0x000fea0003800000 */
[----:B------:R-:W-:-:S13]  /*5ba0*/  ISETP.NE.AND P0, PT, R0, 0x2c, PT ;  /* 0x0000002c0000780c */ /* 0x000fda0003f05270 */
[----:B------:R-:W-:Y:S05]  /*5bb0*/  @!P0 BRA `(.L_x_5004) ;  /* 0x0000000000488947 */ /* 0x000fea0003800000 */
.L_x_4975:
[----:B------:R-:W-:Y:S01]  /*5bc0*/  MOV R14, 0x0 ;  /* 0x00000000000e7802 */ /* 0x000fe20000000f00 */
[----:B------:R-:W0:Y:S01]  /*5bd0*/  LDCU.64 UR6, c[0x4][0x128] ;  /* 0x01002500ff0677ac */ /* 0x000e220008000a00 */
[----:B------:R-:W-:Y:S02]  /*5be0*/  IMAD.MOV.U32 R8, RZ, RZ, 0x65 ;  /* 0x00000065ff087424 */ /* 0x000fe400078e00ff */
[----:B------:R-:W-:Y:S01]  /*5bf0*/  IMAD.MOV.U32 R12, RZ, RZ, 0x1 ;  /* 0x00000001ff0c7424 */ /* 0x000fe200078e00ff */
[----:B------:R-:W1:Y:S01]  /*5c00*/  LDCU.64 UR8, c[0x4][0x130] ;  /* 0x01002600ff0877ac */ /* 0x000e620008000a00 */
[----:B------:R-:W2:Y:S01]  /*5c10*/  LDC.64 R14, c[0x4][R14] ;  /* 0x010000000e0e7b82 */ /* 0x000ea20000000a00 */
[----:B------:R-:W-:Y:S01]  /*5c20*/  IMAD.MOV.U32 R13, RZ, RZ, RZ ;  /* 0x000000ffff0d7224 */ /* 0x000fe200078e00ff */
[----:B------:R-:W5:Y:S01]  /*5c30*/  LDCU.64 UR4, c[0x4][0x40] ;  /* 0x01000800ff0477ac */ /* 0x000f620008000a00 */
[----:B0-----:R-:W-:Y:S02]  /*5c40*/  IMAD.U32 R4, RZ, RZ, UR6 ;  /* 0x00000006ff047e24 */ /* 0x001fe4000f8e00ff */
[----:B------:R-:W-:-:S02]  /*5c50*/  IMAD.U32 R5, RZ, RZ, UR7 ;  /* 0x00000007ff057e24 */ /* 0x000fc4000f8e00ff */
[----:B-1----:R-:W-:Y:S02]  /*5c60*/  IMAD.U32 R6, RZ, RZ, UR8 ;  /* 0x00000008ff067e24 */ /* 0x002fe4000f8e00ff */
[----:B------:R-:W-:Y:S02]  /*5c70*/  IMAD.U32 R7, RZ, RZ, UR9 ;  /* 0x00000009ff077e24 */ /* 0x000fe4000f8e00ff */
[----:B-----5:R-:W-:Y:S02]  /*5c80*/  IMAD.U32 R10, RZ, RZ, UR4 ;  /* 0x00000004ff0a7e24 */ /* 0x020fe4000f8e00ff */
[----:B------:R-:W-:-:S07]  /*5c90*/  IMAD.U32 R11, RZ, RZ, UR5 ;  /* 0x00000005ff0b7e24 */ /* 0x000fce000f8e00ff */
[----:B------:R-:W-:-:S07]  /*5ca0*/  LEPC R20, `(.L_x_5005) ;  /* 0x000000001014794e */ /* 0x000fce0000000000 */
[----:B--234-:R-:W-:Y:S05]  /*5cb0*/  CALL.ABS.NOINC R14 ;  /* 0x000000000e007343 */ /* 0x01cfea0003c00000 */
.L_x_5005:
[----:B------:R-:W-:Y:S01]  /*5cc0*/  IMAD.MOV.U32 R25, RZ, RZ, R23 ;  /* 0x000000ffff197224 */ /* 0x000fe200078e0017 */
[----:B------:R-:W-:Y:S06]  /*5cd0*/  BRA `(.L_x_4970) ;  /* 0x0000000000687947 */ /* 0x000fec0003800000 */
.L_x_5004:
        /* <DEDUP_REMOVED lines=17> */
.L_x_5003:
[----:B------:R-:W-:Y:S02]  /*5df0*/  IMAD.U32 R4, R3, 0x10000, RZ ;  /* 0x0001000003047824 */ /* 0x000fe400078e00ff */
[----:B------:R-:W-:-:S04]  /*5e00*/  IMAD.MOV.U32 R25, RZ, RZ, R23 ;  /* 0x000000ffff197224 */ /* 0x000fc800078e0017 */
[----:B------:R-:W0:Y:S02]  /*5e10*/  F2I.U64.TRUNC R4, R4 ;  /* 0x0000000400047311 */ /* 0x000e24000020d800 */
[----:B0-----:R0:W-:Y:S01]  /*5e20*/  STG.E.64 desc[UR36][R8.64], R4 ;  /* 0x0000000408007986 */ /* 0x0011e2000c101b24 */
[----:B------:R-:W-:Y:S05]  /*5e30*/  BRA `(.L_x_4970) ;  /* 0x0000000000107947 */ /* 0x000fea0003800000 */
.L_x_5002:
[----:B------:R-:W-:Y:S02]  /*5e40*/  IMAD.U32 R3, R3, 0x10000, RZ ;  /* 0x0001000003037824 */ /* 0x000fe400078e00ff */
[----:B------:R-:W-:-:S04]  /*5e50*/  IMAD.MOV.U32 R25, RZ, RZ, R23 ;  /* 0x000000ffff197224 */ /* 0x000fc800078e0017 */
[----:B------:R-:W0:Y:S02]  /*5e60*/  F2I.FTZ.U32.TRUNC.NTZ R3, R3 ;  /* 0x0000000300037305 */ /* 0x000e24000021f000 */
[----:B0-----:R0:W-:Y:S02]  /*5e70*/  STG.E desc[UR36][R8.64], R3 ;  /* 0x0000000308007986 */ /* 0x0011e4000c101924 */
.L_x_4970:
[----:B------:R-:W-:Y:S05]  /*5e80*/  BSYNC.RECONVERGENT B6 ;  /* 0x0000000000067941 */ /* 0x000fea0003800200 */
.L_x_4969:
[----:B------:R-:W-:Y:S01]  /*5e90*/  ISETP.GE.AND P0, PT, R25, R16, PT ;  /* 0x000000101900720c */ /* 0x000fe20003f06270 */
[----:B------:R-:W-:-:S12]  /*5ea0*/  BSSY.RECONVERGENT B6, `(.L_x_5006) ;  /* 0x00001f0000067945 */ /* 0x000fd80003800200 */
[----:B------:R-:W-:Y:S05]  /*5eb0*/  @P0 BRA `(.L_x_5007) ;  /* 0x0000001c00b80947 */ /* 0x000fea0003800000 */
[----:B------:R-:W1:Y:S01]  /*5ec0*/  LDCU UR4, c[0x0][0x3a8] ;  /* 0x00007500ff0477ac */ /* 0x000e620008000800 */
[----:B0-----:R-:W0:Y:S01]  /*5ed0*/  LDC.64 R8, c[0x0][0x388] ;  /* 0x0000e200ff087b82 */ /* 0x001e220000000a00 */
[----:B-----5:R-:W-:Y:S01]  /*5ee0*/  IMAD R0, R2, 0x200, R25 ;  /* 0x0000020002007824 */ /* 0x020fe200078e0219 */
[----:B--2---:R-:W-:-:S03]  /*5ef0*/  PRMT R4, R17, 0x9910, RZ ;  /* 0x0000991011047816 */ /* 0x004fc600000000ff */
[----:B-1----:R-:W-:Y:S02]  /*5f00*/  IMAD R3, R0, UR4, RZ ;  /* 0x0000000400037c24 */ /* 0x002fe4000f8e02ff */
        /* <DEDUP_REMOVED lines=17> */
.L_x_5011:
[----:B------:R-:W-:-:S06]  /*6020*/  IMAD.U32 R5, R22, 0x10000, RZ ;  /* 0x0001000016057824 */ /* 0x000fcc00078e00ff */
[----:B------:R-:W0:Y:S02]  /*6030*/  F2I.S64.TRUNC R4, R5 ;  /* 0x0000000500047311 */ /* 0x000e24000020d900 */
[----:B0-----:R0:W-:Y:S01]  /*6040*/  STG.E.U8 desc[UR36][R8.64], R4 ;  /* 0x0000000408007986 */ /* 0x0011e2000c101124 */
[----:B------:R-:W-:Y:S05]  /*6050*/  BRA `(.L_x_5013) ;  /* 0x0000000c006c7947 */ /* 0x000fea0003800000 */
.L_x_5010:
        /* <DEDUP_REMOVED lines=10> */
.L_x_5015:
[----:B------:R-:W-:-:S04]  /*6100*/  IMAD.U32 R22, R22, 0x10000, RZ ;  /* 0x0001000016167824 */ /* 0x000fc800078e00ff */
[----:B------:R-:W0:Y:S02]  /*6110*/  F2I.FTZ.TRUNC.NTZ R3, R22 ;  /* 0x0000001600037305 */ /* 0x000e24000021f100 */
[----:B0-----:R2:W-:Y:S01]  /*6120*/  STG.E desc[UR36][R8.64], R3 ;  /* 0x0000000308007986 */ /* 0x0015e2000c101924 */
[----:B------:R-:W-:Y:S05]  /*6130*/  BRA `(.L_x_5013) ;  /* 0x0000000c00347947 */ /* 0x000fea0003800000 */
.L_x_5014:
[----:B------:R-:W-:-:S04]  /*6140*/  IMAD.U32 R22, R22, 0x10000, RZ ;  /* 0x0001000016167824 */ /* 0x000fc800078e00ff */
[----:B------:R-:W0:Y:S02]  /*6150*/  F2I.FTZ.TRUNC.NTZ R3, R22 ;  /* 0x0000001600037305 */ /* 0x000e24000021f100 */
[----:B0-----:R0:W-:Y:S01]  /*6160*/  STG.E.U16 desc[UR36][R8.64], R3 ;  /* 0x0000000308007986 */ /* 0x0011e2000c101524 */
[----:B------:R-:W-:Y:S05]  /*6170*/  BRA `(.L_x_5013) ;  /* 0x0000000c00247947 */ /* 0x000fea0003800000 */
.L_x_5009:
        /* <DEDUP_REMOVED lines=9> */
.L_x_5017:
[----:B------:R-:W-:-:S05]  /*6210*/  IMAD.U32 R0, R22, 0x10000, RZ ;  /* 0x0001000016007824 */ /* 0x000fca00078e00ff */
[----:B------:R-:W-:-:S05]  /*6220*/  F2FP.F16.F32.PACK_AB R0, RZ, R0 ;  /* 0x00000000ff00723e */ /* 0x000fca00000000ff */
[----:B------:R0:W-:Y:S01]  /*6230*/  STG.E.U16 desc[UR36][R8.64], R0 ;  /* 0x0000000008007986 */ /* 0x0001e2000c101524 */
[----:B------:R-:W-:Y:S05]  /*6240*/  BRA `(.L_x_5013) ;  /* 0x0000000800f07947 */ /* 0x000fea0003800000 */
.L_x_5016:
        /* <DEDUP_REMOVED lines=10> */
.L_x_5019:
[----:B------:R-:W-:-:S05]  /*62f0*/  IMAD.U32 R22, R22, 0x10000, RZ ;  /* 0x0001000016167824 */ /* 0x000fca00078e00ff */
[----:B------:R-:W-:-:S04]  /*6300*/  F2FP.F16.F32.PACK_AB R3, RZ, R22 ;  /* 0x00000016ff03723e */ /* 0x000fc800000000ff */
[----:B------:R-:W-:-:S05]  /*6310*/  PRMT R3, R3, 0x5410, RZ ;  /* 0x0000541003037816 */ /* 0x000fca00000000ff */
[----:B------:R0:W-:Y:S01]  /*6320*/  STG.E desc[UR36][R8.64], R3 ;  /* 0x0000000308007986 */ /* 0x0001e2000c101924 */
[----:B------:R-:W-:Y:S05]  /*6330*/  BRA `(.L_x_5013) ;  /* 0x0000000800b47947 */ /* 0x000fea0003800000 */
.L_x_5018:
[----:B------:R-:W-:-:S04]  /*6340*/  IMAD.U32 R4, R22, 0x10000, RZ ;  /* 0x0001000016047824 */ /* 0x000fc800078e00ff */
[----:B------:R-:W-:-:S06]  /*6350*/  FMUL.FTZ R4, R4, 1 ;  /* 0x3f80000004047820 */ /* 0x000fcc0000410000 */
[----:B------:R-:W0:Y:S02]  /*6360*/  F2F.F64.F32 R4, R4 ;  /* 0x0000000400047310 */ /* 0x000e240000201800 */
[----:B0-----:R0:W-:Y:S01]  /*6370*/  STG.E.64 desc[UR36][R8.64], R4 ;  /* 0x0000000408007986 */ /* 0x0011e2000c101b24 */
[----:B------:R-:W-:Y:S05]  /*6380*/  BRA `(.L_x_5013) ;  /* 0x0000000800a07947 */ /* 0x000fea0003800000 */
.L_x_5008:
        /* <DEDUP_REMOVED lines=14> */
.L_x_5023:
        /* <DEDUP_REMOVED lines=17> */
.L_x_5026:
[----:B------:R-:W-:-:S04]  /*6580*/  SHF.R.U32.HI R3, RZ, 0x18, R5 ;  /* 0x00000018ff037819 */ /* 0x000fc80000011605 */
[----:B------:R-:W-:-:S04]  /*6590*/  LOP3.LUT R0, R0, 0x80, R3, 0xf8, !PT ;  /* 0x0000008000007812 */ /* 0x000fc800078ef803 */
[----:B------:R-:W-:-:S07]  /*65a0*/  PRMT R4, R0, 0x7610, R4 ;  /* 0x0000761000047816 */ /* 0x000fce0000000004 */
.L_x_5025:
[----:B------:R-:W-:Y:S05]  /*65b0*/  BSYNC.RECONVERGENT B0 ;  /* 0x0000000000007941 */ /* 0x000fea0003800200 */
.L_x_5024:
[----:B------:R0:W-:Y:S01]  /*65c0*/  STG.E.U8 desc[UR36][R8.64], R4 ;  /* 0x0000000408007986 */ /* 0x0001e2000c101124 */
[----:B------:R-:W-:Y:S05]  /*65d0*/  BRA `(.L_x_5013) ;  /* 0x00000008000c7947 */ /* 0x000fea0003800000 */
.L_x_5022:
        /* <DEDUP_REMOVED lines=17> */
.L_x_5029:
[----:B------:R-:W-:-:S04]  /*66f0*/  SHF.R.U32.HI R3, RZ, 0x18, R5 ;  /* 0x00000018ff037819 */ /* 0x000fc80000011605 */
[----:B------:R-:W-:-:S04]  /*6700*/  LOP3.LUT R0, R0, 0x80, R3, 0xf8, !PT ;  /* 0x0000008000007812 */ /* 0x000fc800078ef803 */
[----:B------:R-:W-:-:S07]  /*6710*/  PRMT R4, R0, 0x7610, R4 ;  /* 0x0000761000047816 */ /* 0x000fce0000000004 */
.L_x_5028:
[----:B------:R-:W-:Y:S05]  /*6720*/  BSYNC.RECONVERGENT B0 ;  /* 0x0000000000007941 */ /* 0x000fea0003800200 */
.L_x_5027:
[----:B------:R0:W-:Y:S01]  /*6730*/  STG.E.U8 desc[UR36][R8.64], R4 ;  /* 0x0000000408007986 */ /* 0x0001e2000c101124 */
[----:B------:R-:W-:Y:S05]  /*6740*/  BRA `(.L_x_5013) ;  /* 0x0000000400b07947 */ /* 0x000fea0003800000 */
.L_x_5021:
        /* <DEDUP_REMOVED lines=22> */
.L_x_5031:
[----:B------:R-:W-:-:S06]  /*68b0*/  IMAD.U32 R4, R22, 0x10000, RZ ;  /* 0x0001000016047824 */ /* 0x000fcc00078e00ff */
[----:B------:R-:W0:Y:S02]  /*68c0*/  F2I.U64.TRUNC R4, R4 ;  /* 0x0000000400047311 */ /* 0x000e24000020d800 */
[----:B0-----:R0:W-:Y:S01]  /*68d0*/  STG.E.64 desc[UR36][R8.64], R4 ;  /* 0x0000000408007986 */ /* 0x0011e2000c101b24 */
[----:B------:R-:W-:Y:S05]  /*68e0*/  BRA `(.L_x_5013) ;  /* 0x0000000400487947 */ /* 0x000fea0003800000 */
.L_x_5030:
[----:B------:R-:W-:-:S04]  /*68f0*/  IMAD.U32 R22, R22, 0x10000, RZ ;  /* 0x0001000016167824 */ /* 0x000fc800078e00ff */
[----:B------:R-:W0:Y:S02]  /*6900*/  F2I.FTZ.U32.TRUNC.NTZ R3, R22 ;  /* 0x0000001600037305 */ /* 0x000e24000021f000 */
[----:B0-----:R0:W-:Y:S01]  /*6910*/  STG.E desc[UR36][R8.64], R3 ;  /* 0x0000000308007986 */ /* 0x0011e2000c101924 */
[----:B------:R-:W-:Y:S05]  /*6920*/  BRA `(.L_x_5013) ;  /* 0x0000000400387947 */ /* 0x000fea0003800000 */
.L_x_5020:
        /* <DEDUP_REMOVED lines=11> */
.L_x_5033:
[----:B------:R-:W-:Y:S01]  /*69e0*/  IMAD.U32 R22, R22, 0x10000, RZ ;  /* 0x0001000016167824 */ /* 0x000fe200078e00ff */
[----:B------:R-:W-:-:S03]  /*69f0*/  CS2R R6, SRZ ;  /* 0x0000000000067805 */ /* 0x000fc6000001ff00 */
[----:B------:R-:W-:-:S06]  /*6a00*/  FMUL.FTZ R4, R22, 1 ;  /* 0x3f80000016047820 */ /* 0x000fcc0000410000 */
[----:B------:R-:W0:Y:S02]  /*6a10*/  F2F.F64.F32 R4, R4 ;  /* 0x0000000400047310 */ /* 0x000e240000201800 */
[----:B0-----:R0:W-:Y:S01]  /*6a20*/  STG.E.128 desc[UR36][R8.64], R4 ;  /* 0x0000000408007986 */ /* 0x0011e2000c101d24 */
[----:B------:R-:W-:Y:S05]  /*6a30*/  BRA `(.L_x_5013) ;  /* 0x0000000000f47947 */ /* 0x000fea0003800000 */
.L_x_5032:
[----:B------:R-:W-:-:S13]  /*6a40*/  ISETP.NE.AND P0, PT, R0, 0xf, PT ;  /* 0x0000000f0000780c */ /* 0x000fda0003f05270 */
[----:B------:R-:W-:Y:S05]  /*6a50*/  @!P0 BRA `(.L_x_5034) ;  /* 0x0000000000e88947 */ /* 0x000fea0003800000 */
[----:B------:R-:W-:-:S13]  /*6a60*/  ISETP.NE.AND P0, PT, R0, 0x17, PT ;  /* 0x000000170000780c */ /* 0x000fda0003f05270 */
[----:B------:R-:W-:Y:S05]  /*6a70*/  @!P0 BRA `(.L_x_5035) ;  /* 0x0000000000908947 */ /* 0x000fea0003800000 */
[----:B------:R-:W-:-:S13]  /*6a80*/  ISETP.NE.AND P0, PT, R0, 0x18, PT ;  /* 0x000000180000780c */ /* 0x000fda0003f05270 */
[----:B------:R-:W-:Y:S05]  /*6a90*/  @!P0 BRA `(.L_x_5036) ;  /* 0x0000000000448947 */ /* 0x000fea0003800000 */
.L_x_5012:
        /* <DEDUP_REMOVED lines=16> */
.L_x_5037:
[----:B------:R-:W-:Y:S05]  /*6ba0*/  BRA `(.L_x_5013) ;  /* 0x0000000000987947 */ /* 0x000fea0003800000 */
.L_x_5036:
        /* <DEDUP_REMOVED lines=13> */
.L_x_5039:
[----:B------:R-:W-:Y:S05]  /*6c80*/  BSYNC.RECONVERGENT B0 ;  /* 0x0000000000007941 */ /* 0x000fea0003800200 */
.L_x_5038:
[----:B------:R-:W-:-:S05]  /*6c90*/  LOP3.LUT R3, R0, 0x80, R3, 0xf8, !PT ;  /* 0x0000008000037812 */ /* 0x000fca00078ef803 */
[----:B------:R0:W-:Y:S01]  /*6ca0*/  STG.E.U8 desc[UR36][R8.64], R3 ;  /* 0x0000000308007986 */ /* 0x0001e2000c101124 */
[----:B------:R-:W-:Y:S05]  /*6cb0*/  BRA `(.L_x_5013) ;  /* 0x0000000000547947 */ /* 0x000fea0003800000 */
.L_x_5035:
        /* <DEDUP_REMOVED lines=12> */
.L_x_5041:
[----:B------:R-:W-:Y:S01]  /*6d80*/  IMAD.MOV.U32 R0, RZ, RZ, 0x7f ;  /* 0x0000007fff007424 */ /* 0x000fe200078e00ff */
[----:B------:R-:W-:-:S04]  /*6d90*/  ISETP.GT.U32.AND P0, PT, R4, 0x7f800000, PT ;  /* 0x7f8000000400780c */ /* 0x000fc80003f04070 */
[----:B------:R-:W-:-:S09]  /*6da0*/  SEL R0, R0, 0x7c, P0 ;  /* 0x0000007c00007807 */ /* 0x000fd20000000000 */
.L_x_5042:
[----:B------:R-:W-:Y:S05]  /*6db0*/  BSYNC.RECONVERGENT B0 ;  /* 0x0000000000007941 */ /* 0x000fea0003800200 */
.L_x_5040:
[----:B------:R-:W-:-:S04]  /*6dc0*/  SHF.R.U32.HI R3, RZ, 0x18, R3 ;  /* 0x00000018ff037819 */ /* 0x000fc80000011603 */
[----:B------:R-:W-:-:S05]  /*6dd0*/  LOP3.LUT R3, R0, 0x80, R3, 0xf8, !PT ;  /* 0x0000008000037812 */ /* 0x000fca00078ef803 */
[----:B------:R0:W-:Y:S01]  /*6de0*/  STG.E.U8 desc[UR36][R8.64], R3 ;  /* 0x0000000308007986 */ /* 0x0001e2000c101124 */
[----:B------:R-:W-:Y:S05]  /*6df0*/  BRA `(.L_x_5013) ;  /* 0x0000000000047947 */ /* 0x000fea0003800000 */
.L_x_5034:
[----:B------:R0:W-:Y:S02]  /*6e00*/  STG.E.U16 desc[UR36][R8.64], R22 ;  /* 0x0000001608007986 */ /* 0x0001e4000c101524 */
.L_x_5013:
[----:B------:R-:W-:-:S05]  /*6e10*/  VIADD R25, R25, 0x80 ;  /* 0x0000008019197836 */ /* 0x000fca0000000000 */
[----:B------:R-:W-:-:S13]  /*6e20*/  ISETP.GE.AND P0, PT, R25, R16, PT ;  /* 0x000000101900720c */ /* 0x000fda0003f06270 */
[----:B------:R-:W-:Y:S05]  /*6e30*/  @P0 BRA `(.L_x_5007) ;  /* 0x0000000c00d80947 */ /* 0x000fea0003800000 */
[----:B------:R-:W5:Y:S01]  /*6e40*/  LDCU UR4, c[0x0][0x3a8] ;  /* 0x00007500ff0477ac */ /* 0x000f620008000800 */
[----:B012---:R-:W0:Y:S01]  /*6e50*/  LDC.64 R8, c[0x0][0x388] ;  /* 0x0000e200ff087b82 */ /* 0x007e220000000a00 */
        /* <DEDUP_REMOVED lines=16> */
[----:B---3--:R-:W-:-:S04]  /*6f60*/  IMAD.U32 R18, R18, 0x10000, RZ ;  /* 0x0001000012127824 */ /* 0x008fc800078e00ff */
[----:B------:R-:W0:Y:S02]  /*6f70*/  F2I.FTZ.TRUNC.NTZ R3, R18 ;  /* 0x0000001200037305 */ /* 0x000e24000021f100 */
[----:B0-----:R0:W-:Y:S01]  /*6f80*/  STG.E.U8 desc[UR36][R8.64], R3 ;  /* 0x0000000308007986 */ /* 0x0011e2000c101124 */
[----:B------:R-:W-:Y:S05]  /*6f90*/  BRA `(.L_x_5048) ;  /* 0x0000000c007c7947 */ /* 0x000fea0003800000 */
.L_x_5046:
[----:B---3--:R-:W-:-:S06]  /*6fa0*/  IMAD.U32 R5, R18, 0x10000, RZ ;  /* 0x0001000012057824 */ /* 0x008fcc00078e00ff */
[----:B------:R-:W0:Y:S02]  /*6fb0*/  F2I.S64.TRUNC R4, R5 ;  /* 0x0000000500047311 */ /* 0x000e24000020d900 */
[----:B0-----:R0:W-:Y:S01]  /*6fc0*/  STG.E.U8 desc[UR36][R8.64], R4 ;  /* 0x0000000408007986 */ /* 0x0011e2000c101124 */
[----:B------:R-:W-:Y:S05]  /*6fd0*/  BRA `(.L_x_5048) ;  /* 0x0000000c006c7947 */ /* 0x000fea0003800000 */
.L_x_5045:
[----:B------:R-:W-:-:S13]  /*6fe0*/  ISETP.NE.AND P0, PT, R0, 0x2, PT ;  /* 0x000000020000780c */ /* 0x000fda0003f05270 */
[----:B------:R-:W-:Y:S05]  /*6ff0*/  @!P0 BRA `(.L_x_5049) ;  /* 0x0000000000308947 */ /* 0x000fea0003800000 */
[----:B------:R-:W-:-:S13]  /*7000*/  ISETP.NE.AND P0, PT, R0, 0x3, PT ;  /* 0x000000030000780c */ /* 0x000fda0003f05270 */
[----:B------:R-:W-:Y:S05]  /*7010*/  @!P0 BRA `(.L_x_5050) ;  /* 0x0000000000188947 */ /* 0x000fea0003800000 */
[----:B------:R-:W-:-:S13]  /*7020*/  ISETP.NE.AND P0, PT, R0, 0x4, PT ;  /* 0x000000040000780c */ /* 0x000fda0003f05270 */
[----:B------:R-:W-:Y:S05]  /*7030*/  @P0 BRA `(.L_x_5047) ;  /* 0x0000000800780947 */ /* 0x000fea0003800000 */
[----:B---3--:R-:W-:-:S06]  /*7040*/  IMAD.U32 R4, R18, 0x10000, RZ ;  /* 0x0001000012047824 */ /* 0x008fcc00078e00ff */
[----:B------:R-:W0:Y:S02]  /*7050*/  F2I.S64.TRUNC R4, R4 ;  /* 0x0000000400047311 */ /* 0x000e24000020d900 */
[----:B0-----:R0:W-:Y:S01]  /*7060*/  STG.E.64 desc[UR36][R8.64], R4 ;  /* 0x0000000408007986 */ /* 0x0011e2000c101b24 */
[----:B------:R-:W-:Y:S05]  /*7070*/  BRA `(.L_x_5048) ;  /* 0x0000000c00447947 */ /* 0x000fea0003800000 */
.L_x_5050:
[----:B---3--:R-:W-:-:S04]  /*7080*/  IMAD.U32 R18, R18, 0x10000, RZ ;  /* 0x0001000012127824 */ /* 0x008fc800078e00ff */
[----:B------:R-:W0:Y:S02]  /*7090*/  F2I.FTZ.TRUNC.NTZ R3, R18 ;  /* 0x0000001200037305 */ /* 0x000e24000021f100 */
[----:B0-----:R0:W-:Y:S01]  /*70a0*/  STG.E desc[UR36][R8.64], R3 ;  /* 0x0000000308007986 */ /* 0x0011e2000c101924 */
[----:B------:R-:W-:Y:S05]  /*70b0*/  BRA `(.L_x_5048) ;  /* 0x0000000c00347947 */ /* 0x000fea0003800000 */
.L_x_5049:
[----:B---3--:R-:W-:-:S04]  /*70c0*/  IMAD.U32 R18, R18, 0x10000, RZ ;  /* 0x0001000012127824 */ /* 0x008fc800078e00ff */
[----:B------:R-:W0:Y:S02]  /*70d0*/  F2I.FTZ.TRUNC.NTZ R3, R18 ;  /* 0x0000001200037305 */ /* 0x000e24000021f100 */
[----:B0-----:R0:W-:Y:S01]  /*70e0*/  STG.E.U16 desc[UR36][R8.64], R3 ;  /* 0x0000000308007986 */ /* 0x0011e2000c101524 */
[----:B------:R-:W-:Y:S05]  /*70f0*/  BRA `(.L_x_5048) ;  /* 0x0000000c00247947 */ /* 0x000fea0003800000 */
.L_x_5044:
[----:B------:R-:W-:-:S13]  /*7100*/  ISETP.GT.AND P0, PT, R0, 0x6, PT ;  /* 0x000000060000780c */ /* 0x000fda0003f04270 */
[----:B------:R-:W-:Y:S05]  /*7110*/  @P0 BRA `(.L_x_5051) ;  /* 0x00000000002c0947 */ /* 0x000fea0003800000 */
[----:B------:R-:W-:-:S13]  /*7120*/  ISETP.NE.AND P0, PT, R0, 0x5, PT ;  /* 0x000000050000780c */ /* 0x000fda0003f05270 */
[----:B------:R-:W-:Y:S05]  /*7130*/  @!P0 BRA `(.L_x_5052) ;  /* 0x0000000000148947 */ /* 0x000fea0003800000 */
[----:B------:R-:W-:-:S13]  /*7140*/  ISETP.NE.AND P0, PT, R0, 0x6, PT ;  /* 0x000000060000780c */ /* 0x000fda0003f05270 */
[----:B------:R-:W-:Y:S05]  /*7150*/  @P0 BRA `(.L_x_5047) ;  /* 0x0000000800300947 */ /* 0x000fea0003800000 */
[----:B---3--:R-:W-:-:S05]  /*7160*/  IMAD.U32 R3, R18, 0x10000, RZ ;  /* 0x0001000012037824 */ /* 0x008fca00078e00ff */
[----:B------:R0:W-:Y:S01]  /*7170*/  STG.E desc[UR36][R8.64], R3 ;  /* 0x0000000308007986 */ /* 0x0001e2000c101924 */
[----:B------:R-:W-:Y:S05]  /*7180*/  BRA `(.L_x_5048) ;  /* 0x0000000c00007947 */ /* 0x000fea0003800000 */
.L_x_5052:
[----:B---3--:R-:W-:-:S05]  /*7190*/  IMAD.U32 R0, R18, 0x10000, RZ ;  /* 0x0001000012007824 */ /* 0x008fca00078e00ff */
[----:B------:R-:W-:-:S05]  /*71a0*/  F2FP.F16.F32.PACK_AB R0, RZ, R0 ;  /* 0x00000000ff00723e */ /* 0x000fca00000000ff */
[----:B------:R0:W-:Y:S01]  /*71b0*/  STG.E.U16 desc[UR36][R8.64], R0 ;  /* 0x0000000008007986 */ /* 0x0001e2000c101524 */
[----:B------:R-:W-:Y:S05]  /*71c0*/  BRA `(.L_x_5048) ;  /* 0x0000000800f07947 */ /* 0x000fea0003800000 */
.L_x_5051:
[----:B------:R-:W-:-:S13]  /*71d0*/  ISETP.NE.AND P0, PT, R0, 0x7, PT ;  /* 0x000000070000780c */ /* 0x000fda0003f05270 */
[----:B------:R-:W-:Y:S05]  /*71e0*/  @!P0 BRA `(.L_x_5053) ;  /* 0x0000000000348947 */ /* 0x000fea0003800000 */
[----:B------:R-:W-:-:S13]  /*71f0*/  ISETP.NE.AND P0, PT, R0, 0x8, PT ;  /* 0x000000080000780c */ /* 0x000fda0003f05270 */
[----:B------:R-:W-:Y:S05]  /*7200*/  @!P0 BRA `(.L_x_5054) ;  /* 0x0000000000188947 */ /* 0x000fea0003800000 */
[----:B------:R-:W-:-:S13]  /*7210*/  ISETP.NE.AND P0, PT, R0, 0x9, PT ;  /* 0x000000090000780c */ /* 0x000fda0003f05270 */
[----:B------:R-:W-:Y:S05]  /*7220*/  @P0 BRA `(.L_x_5047) ;  /* 0x0000000400fc0947 */ /* 0x000fea0003800000 */
[----:B---3--:R-:W-:Y:S02]  /*7230*/  IMAD.U32 R4, R18, 0x10000, RZ ;  /* 0x0001000012047824 */ /* 0x008fe400078e00ff */
[----:B------:R-:W-:-:S05]  /*7240*/  IMAD.MOV.U32 R5, RZ, RZ, RZ ;  /* 0x000000ffff057224 */ /* 0x000fca00078e00ff */
[----:B------:R0:W-:Y:S01]  /*7250*/  STG.E.64 desc[UR36][R8.64], R4 ;  /* 0x0000000408007986 */ /* 0x0001e2000c101b24 */
[----:B------:R-:W-:Y:S05]  /*7260*/  BRA `(.L_x_5048) ;  /* 0x0000000800c87947 */ /* 0x000fea0003800000 */
.L_x_5054:
[----:B---3--:R-:W-:-:S05]  /*7270*/  IMAD.U32 R18, R18, 0x10000, RZ ;  /* 0x0001000012127824 */ /* 0x008fca00078e00ff */
[----:B------:R-:W-:-:S04]  /*7280*/  F2FP.F16.F32.PACK_AB R3, RZ, R18 ;  /* 0x00000012ff03723e */ /* 0x000fc800000000ff */
[----:B------:R-:W-:-:S05]  /*7290*/  PRMT R3, R3, 0x5410, RZ ;  /* 0x0000541003037816 */ /* 0x000fca00000000ff */
[----:B------:R0:W-:Y:S01]  /*72a0*/  STG.E desc[UR36][R8.64], R3 ;  /* 0x0000000308007986 */ /* 0x0001e2000c101924 */
[----:B------:R-:W-:Y:S05]  /*72b0*/  BRA `(.L_x_5048) ;  /* 0x0000000800b47947 */ /* 0x000fea0003800000 */
.L_x_5053:
[----:B---3--:R-:W-:-:S04]  /*72c0*/  IMAD.U32 R4, R18, 0x10000, RZ ;  /* 0x0001000012047824 */ /* 0x008fc800078e00ff */
[----:B------:R-:W-:-:S06]  /*72d0*/  FMUL.FTZ R4, R4, 1 ;  /* 0x3f80000004047820 */ /* 0x000fcc0000410000 */
[----:B------:R-:W0:Y:S02]  /*72e0*/  F2F.F64.F32 R4, R4 ;  /* 0x0000000400047310 */ /* 0x000e240000201800 */
[----:B0-----:R0:W-:Y:S01]  /*72f0*/  STG.E.64 desc[UR36][R8.64], R4 ;  /* 0x0000000408007986 */ /* 0x0011e2000c101b24 */
[----:B------:R-:W-:Y:S05]  /*7300*/  BRA `(.L_x_5048) ;  /* 0x0000000800a07947 */ /* 0x000fea0003800000 */
.L_x_5043:
        /* <DEDUP_REMOVED lines=10> */
[----:B---3--:R-:W-:-:S06]  /*73b0*/  IMAD.U32 R3, R18, 0x10000, RZ ;  /* 0x0001000012037824 */ /* 0x008fcc00078e00ff */
[----:B------:R-:W0:Y:S02]  /*73c0*/  F2I.FTZ.U32.TRUNC.NTZ R3, R3 ;  /* 0x0000000300037305 */ /* 0x000e24000021f000 */
[----:B0-----:R0:W-:Y:S01]  /*73d0*/  STG.E.U16 desc[UR36][R8.64], R3 ;  /* 0x0000000308007986 */ /* 0x0011e2000c101524 */
[----:B------:R-:W-:Y:S05]  /*73e0*/  BRA `(.L_x_5048) ;  /* 0x0000000800687947 */ /* 0x000fea0003800000 */
.L_x_5058:
[----:B---3--:R-:W-:Y:S01]  /*73f0*/  IMAD.U32 R5, R18, 0x10000, RZ ;  /* 0x0001000012057824 */ /* 0x008fe200078e00ff */
        /* <DEDUP_REMOVED lines=16> */
.L_x_5061:
[----:B------:R-:W-:-:S04]  /*7500*/  SHF.R.U32.HI R3, RZ, 0x18, R5 ;  /* 0x00000018ff037819 */ /* 0x000fc80000011605 */
[----:B------:R-:W-:-:S04]  /*7510*/  LOP3.LUT R0, R0, 0x80, R3, 0xf8, !PT ;  /* 0x0000008000007812 */ /* 0x000fc800078ef803 */
[----:B------:R-:W-:-:S07]  /*7520*/  PRMT R4, R0, 0x7610, R4 ;  /* 0x0000761000047816 */ /* 0x000fce0000000004 */
.L_x_5060:
[----:B------:R-:W-:Y:S05]  /*7530*/  BSYNC.RECONVERGENT B0 ;  /* 0x0000000000007941 */ /* 0x000fea0003800200 */
.L_x_5059:
[----:B------:R0:W-:Y:S01]  /*7540*/  STG.E.U8 desc[UR36][R8.64], R4 ;  /* 0x0000000408007986 */ /* 0x0001e2000c101124 */
[----:B------:R-:W-:Y:S05]  /*7550*/  BRA `(.L_x_5048) ;  /* 0x00000008000c7947 */ /* 0x000fea0003800000 */
.L_x_5057:
        /* <DEDUP_REMOVED lines=17> */
.L_x_5064:
[----:B------:R-:W-:-:S04]  /*7670*/  SHF.R.U32.HI R3, RZ, 0x18, R5 ;  /* 0x00000018ff037819 */ /* 0x000fc80000011605 */
[----:B------:R-:W-:-:S04]  /*7680*/  LOP3.LUT R0, R0, 0x80, R3, 0xf8, !PT ;  /* 0x0000008000007812 */ /* 0x000fc800078ef803 */
[----:B------:R-:W-:-:S07]  /*7690*/  PRMT R4, R0, 0x7610, R4 ;  /* 0x0000761000047816 */ /* 0x000fce0000000004 */
.L_x_5063:
[----:B------:R-:W-:Y:S05]  /*76a0*/  BSYNC.RECONVERGENT B0 ;  /* 0x0000000000007941 */ /* 0x000fea0003800200 */
.L_x_5062:
[----:B------:R0:W-:Y:S01]  /*76b0*/  STG.E.U8 desc[UR36][R8.64], R4 ;  /* 0x0000000408007986 */ /* 0x0001e2000c101124 */
[----:B------:R-:W-:Y:S05]  /*76c0*/  BRA `(.L_x_5048) ;  /* 0x0000000400b07947 */ /* 0x000fea0003800000 */
.L_x_5056:
[----:B------:R-:W-:-:S13]  /*76d0*/  ISETP.NE.AND P0, PT, R0, 0x1c, PT ;  /* 0x0000001c0000780c */ /* 0x000fda0003f05270 */
[----:B------:R-:W-:Y:S05]  /*76e0*/  @!P0 BRA `(.L_x_5065) ;  /* 0x0000000000608947 */ /* 0x000fea0003800000 */
[----:B------:R-:W-:-:S13]  /*76f0*/  ISETP.NE.AND P0, PT, R0, 0x1d, PT ;  /* 0x0000001d0000780c */ /* 0x000fda0003f05270 */
[----:B------:R-:W-:Y:S05]  /*7700*/  @!P0 BRA `(.L_x_5066) ;  /* 0x0000000000488947 */ /* 0x000fea0003800000 */
[----:B------:R-:W-:-:S13]  /*7710*/  ISETP.NE.AND P0, PT, R0, 0x2c, PT ;  /* 0x0000002c0000780c */ /* 0x000fda0003f05270 */
[----:B------:R-:W-:Y:S05]  /*7720*/  @P0 BRA `(.L_x_5047) ;  /* 0x0000000000bc0947 */ /* 0x000fea0003800000 */
[----:B---3--:R-:W-:-:S05]  /*7730*/  IMAD.U32 R18, R18, 0x10000, RZ ;  /* 0x0001000012127824 */ /* 0x008fca00078e00ff */
        /* <DEDUP_REMOVED lines=15> */
.L_x_5066:
[----:B---3--:R-:W-:-:S06]  /*7830*/  IMAD.U32 R4, R18, 0x10000, RZ ;  /* 0x0001000012047824 */ /* 0x008fcc00078e00ff */
[----:B------:R-:W0:Y:S02]  /*7840*/  F2I.U64.TRUNC R4, R4 ;  /* 0x0000000400047311 */ /* 0x000e24000020d800 */
[----:B0-----:R0:W-:Y:S01]  /*7850*/  STG.E.64 desc[UR36][R8.64], R4 ;  /* 0x0000000408007986 */ /* 0x0011e2000c101b24 */
[----:B------:R-:W-:Y:S05]  /*7860*/  BRA `(.L_x_5048) ;  /* 0x0000000400487947 */ /* 0x000fea0003800000 */
.L_x_5065:
[----:B---3--:R-:W-:-:S04]  /*7870*/  IMAD.U32 R18, R18, 0x10000, RZ ;  /* 0x0001000012127824 */ /* 0x008fc800078e00ff */
[----:B------:R-:W0:Y:S02]  /*7880*/  F2I.FTZ.U32.TRUNC.NTZ R3, R18 ;  /* 0x0000001200037305 */ /* 0x000e24000021f000 */
[----:B0-----:R0:W-:Y:S01]  /*7890*/  STG.E desc[UR36][R8.64], R3 ;  /* 0x0000000308007986 */ /* 0x0011e2000c101924 */
[----:B------:R-:W-:Y:S05]  /*78a0*/  BRA `(.L_x_5048) ;  /* 0x0000000400387947 */ /* 0x000fea0003800000 */
.L_x_5055:
[----:B------:R-:W-:-:S13]  /*78b0*/  ISETP.GT.AND P0, PT, R0, 0xe, PT ;  /* 0x0000000e0000780c */ /* 0x000fda0003f04270 */
[----:B------:R-:W-:Y:S05]  /*78c0*/  @P0 BRA `(.L_x_5067) ;  /* 0x00000000003c0947 */ /* 0x000fea0003800000 */
[----:B------:R-:W-:-:S13]  /*78d0*/  ISETP.NE.AND P0, PT, R0, 0xa, PT ;  /* 0x0000000a0000780c */ /* 0x000fda0003f05270 */
[----:B------:R-:W-:Y:S05]  /*78e0*/  @!P0 BRA `(.L_x_5068) ;  /* 0x00000000001c8947 */ /* 0x000fea0003800000 */
[----:B------:R-:W-:-:S13]  /*78f0*/  ISETP.NE.AND P0, PT, R0, 0xb, PT ;  /* 0x0000000b0000780c */ /* 0x000fda0003f05270 */
[----:B------:R-:W-:Y:S05]  /*7900*/  @P0 BRA `(.L_x_5047) ;  /* 0x0000000000440947 */ /* 0x000fea0003800000 */
[----:B---3--:R-:W-:-:S05]  /*7910*/  IMAD.U32 R18, R18, 0x10000, RZ ;  /* 0x0001000012127824 */ /* 0x008fca00078e00ff */
[----:B------:R-:W-:-:S04]  /*7920*/  FSETP.NEU.FTZ.AND P0, PT, R18, RZ, PT ;  /* 0x000000ff1200720b */ /* 0x000fc80003f1d000 */
[----:B------:R-:W-:-:S05]  /*7930*/  SEL R3, RZ, 0x1, !P0 ;  /* 0x00000001ff037807 */ /* 0x000fca0004000000 */
[----:B------:R3:W-:Y:S01]  /*7940*/  STG.E.U8 desc[UR36][R8.64], R3 ;  /* 0x0000000308007986 */ /* 0x0007e2000c101124 */
[----:B------:R-:W-:Y:S05]  /*7950*/  BRA `(.L_x_5048) ;  /* 0x00000004000c7947 */ /* 0x000fea0003800000 */
.L_x_5068:
[----:B---3--:R-:W-:Y:S01]  /*7960*/  IMAD.U32 R18, R18, 0x10000, RZ ;  /* 0x0001000012127824 */ /* 0x008fe200078e00ff */
[----:B------:R-:W-:-:S03]  /*7970*/  CS2R R6, SRZ ;  /* 0x0000000000067805 */ /* 0x000fc6000001ff00 */
[----:B------:R-:W-:-:S06]  /*7980*/  FMUL.FTZ R4, R18, 1 ;  /* 0x3f80000012047820 */ /* 0x000fcc0000410000 */
[----:B------:R-:W0:Y:S02]  /*7990*/  F2F.F64.F32 R4, R4 ;  /* 0x0000000400047310 */ /* 0x000e240000201800 */
[----:B0-----:R0:W-:Y:S01]  /*79a0*/  STG.E.128 desc[UR36][R8.64], R4 ;  /* 0x0000000408007986 */ /* 0x0011e2000c101d24 */
[----:B------:R-:W-:Y:S05]  /*79b0*/  BRA `(.L_x_5048) ;  /* 0x0000000000f47947 */ /* 0x000fea0003800000 */
.L_x_5067:
[----:B------:R-:W-:-:S13]  /*79c0*/  ISETP.NE.AND P0, PT, R0, 0xf, PT ;  /* 0x0000000f0000780c */ /* 0x000fda0003f05270 */
[----:B------:R-:W-:Y:S05]  /*79d0*/  @!P0 BRA `(.L_x_5069) ;  /* 0x0000000000e88947 */ /* 0x000fea0003800000 */
[----:B------:R-:W-:-:S13]  /*79e0*/  ISETP.NE.AND P0, PT, R0, 0x17, PT ;  /* 0x000000170000780c */ /* 0x000fda0003f05270 */
[----:B------:R-:W-:Y:S05]  /*79f0*/  @!P0 BRA `(.L_x_5070) ;  /* 0x0000000000908947 */ /* 0x000fea0003800000 */
[----:B------:R-:W-:-:S13]  /*7a00*/  ISETP.NE.AND P0, PT, R0, 0x18, PT ;  /* 0x000000180000780c */ /* 0x000fda0003f05270 */
[----:B------:R-:W-:Y:S05]  /*7a10*/  @!P0 BRA `(.L_x_5071) ;  /* 0x0000000000448947 */ /* 0x000fea0003800000 */
.L_x_5047:
        /* <DEDUP_REMOVED lines=16> */
.L_x_5072:
[----:B------:R-:W-:Y:S05]  /*7b20*/  BRA `(.L_x_5048) ;  /* 0x0000000000987947 */ /* 0x000fea0003800000 */
.L_x_5071:
[----:B---3--:R-:W-:Y:S01]  /*7b30*/  IMAD.U32 R5, R18, 0x10000, RZ ;  /* 0x0001000012057824 */ /* 0x008fe200078e00ff */
        /* <DEDUP_REMOVED lines=12> */
.L_x_5074:
[----:B------:R-:W-:Y:S05]  /*7c00*/  BSYNC.RECONVERGENT B0 ;  /* 0x0000000000007941 */ /* 0x000fea0003800200 */
.L_x_5073:
[----:B------:R-:W-:-:S05]  /*7c10*/  LOP3.LUT R3, R0, 0x80, R3, 0xf8, !PT ;  /* 0x0000008000037812 */ /* 0x000fca00078ef803 */
[----:B------:R1:W-:Y:S01]  /*7c20*/  STG.E.U8 desc[UR36][R8.64], R3 ;  /* 0x0000000308007986 */ /* 0x0003e2000c101124 */
[----:B------:R-:W-:Y:S05]  /*7c30*/  BRA `(.L_x_5048) ;  /* 0x0000000000547947 */ /* 0x000fea0003800000 */
.L_x_5070:
[----:B---3--:R-:W-:Y:S01]  /*7c40*/  IMAD.U32 R3, R18, 0x10000, RZ ;  /* 0x0001000012037824 */ /* 0x008fe200078e00ff */
        /* <DEDUP_REMOVED lines=11> */
.L_x_5076:
[----:B------:R-:W-:Y:S01]  /*7d00*/  IMAD.MOV.U32 R0, RZ, RZ, 0x7f ;  /* 0x0000007fff007424 */ /* 0x000fe200078e00ff */
[----:B------:R-:W-:-:S04]  /*7d10*/  ISETP.GT.U32.AND P0, PT, R4, 0x7f800000, PT ;  /* 0x7f8000000400780c */ /* 0x000fc80003f04070 */
[----:B------:R-:W-:-:S09]  /*7d20*/  SEL R0, R0, 0x7c, P0 ;  /* 0x0000007c00007807 */ /* 0x000fd20000000000 */
.L_x_5077:
[----:B------:R-:W-:Y:S05]  /*7d30*/  BSYNC.RECONVERGENT B0 ;  /* 0x0000000000007941 */ /* 0x000fea0003800200 */
.L_x_5075:
[----:B------:R-:W-:-:S04]  /*7d40*/  SHF.R.U32.HI R3, RZ, 0x18, R3 ;  /* 0x00000018ff037819 */ /* 0x000fc80000011603 */
[----:B------:R-:W-:-:S05]  /*7d50*/  LOP3.LUT R3, R0, 0x80, R3, 0xf8, !PT ;  /* 0x0000008000037812 */ /* 0x000fca00078ef803 */
[----:B------:R2:W-:Y:S01]  /*7d60*/  STG.E.U8 desc[UR36][R8.64], R3 ;  /* 0x0000000308007986 */ /* 0x0005e2000c101124 */
[----:B------:R-:W-:Y:S05]  /*7d70*/  BRA `(.L_x_5048) ;  /* 0x0000000000047947 */ /* 0x000fea0003800000 */
.L_x_5069:
[----:B---3--:R0:W-:Y:S02]  /*7d80*/  STG.E.U16 desc[UR36][R8.64], R18 ;  /* 0x0000001208007986 */ /* 0x0081e4000c101524 */
.L_x_5048:
[----:B------:R-:W-:-:S07]  /*7d90*/  VIADD R25, R25, 0x80 ;  /* 0x0000008019197836 */ /* 0x000fce0000000000 */
.L_x_5007:
[----:B------:R-:W-:Y:S05]  /*7da0*/  BSYNC.RECONVERGENT B6 ;  /* 0x0000000000067941 */ /* 0x000fea0003800200 */
.L_x_5006:
[----:B------:R-:W-:-:S13]  /*7db0*/  ISETP.GE.AND P0, PT, R25, R16, PT ;  /* 0x000000101900720c */ /* 0x000fda0003f06270 */
[----:B------:R-:W-:Y:S05]  /*7dc0*/  @P0 EXIT ;  /* 0x000000000000094d */ /* 0x000fea0003800000 */
[----:B01----:R-:W0:Y:S01]  /*7dd0*/  LDC.64 R4, c[0x0][0x388] ;  /* 0x0000e200ff047b82 */ /* 0x003e220000000a00 */
[----:B------:R-:W3:Y:S01]  /*7de0*/  LDCU UR4, c[0x0][0x3a8] ;  /* 0x00007500ff0477ac */ /* 0x000ee20008000800 */
[----:B--2--5:R-:W-:Y:S01]  /*7df0*/  PRMT R0, R17, 0x9910, RZ ;  /* 0x0000991011007816 */ /* 0x024fe200000000ff */
        /* <DEDUP_REMOVED lines=14> */
[----:B----4-:R-:W-:-:S06]  /*7ee0*/  IMAD.U32 R19, R19, 0x10000, RZ ;  /* 0x0001000013137824 */ /* 0x010fcc00078e00ff */
[----:B------:R-:W0:Y:S02]  /*7ef0*/  F2I.FTZ.TRUNC.NTZ R19, R19 ;  /* 0x0000001300137305 */ /* 0x000e24000021f100 */
[----:B0-----:R-:W-:Y:S01]  /*7f00*/  STG.E.U8 desc[UR36][R2.64], R19 ;  /* 0x0000001302007986 */ /* 0x001fe2000c101124 */
[----:B------:R-:W-:Y:S05]  /*7f10*/  EXIT ;  /* 0x000000000000794d */ /* 0x000fea0003800000 */
.L_x_5081:
[----:B----4-:R-:W-:-:S06]  /*7f20*/  IMAD.U32 R5, R19, 0x10000, RZ ;  /* 0x0001000013057824 */ /* 0x010fcc00078e00ff */
[----:B------:R-:W0:Y:S02]  /*7f30*/  F2I.S64.TRUNC R4, R5 ;  /* 0x0000000500047311 */ /* 0x000e24000020d900 */
[----:B0-----:R-:W-:Y:S01]  /*7f40*/  STG.E.U8 desc[UR36][R2.64], R4 ;  /* 0x0000000402007986 */ /* 0x001fe2000c101124 */
[----:B------:R-:W-:Y:S05]  /*7f50*/  EXIT ;  /* 0x000000000000794d */ /* 0x000fea0003800000 */
.L_x_5080:
[----:B------:R-:W-:-:S13]  /*7f60*/  ISETP.NE.AND P0, PT, R0, 0x2, PT ;  /* 0x000000020000780c */ /* 0x000fda0003f05270 */
[----:B------:R-:W-:Y:S05]  /*7f70*/  @!P0 BRA `(.L_x_5083) ;  /* 0x0000000000308947 */ /* 0x000fea0003800000 */
[----:B------:R-:W-:-:S13]  /*7f80*/  ISETP.NE.AND P0, PT, R0, 0x3, PT ;  /* 0x000000030000780c */ /* 0x000fda0003f05270 */
[----:B------:R-:W-:Y:S05]  /*7f90*/  @!P0 BRA `(.L_x_5084) ;  /* 0x0000000000188947 */ /* 0x000fea0003800000 */
[----:B------:R-:W-:-:S13]  /*7fa0*/  ISETP.NE.AND P0, PT, R0, 0x4, PT ;  /* 0x000000040000780c */ /* 0x000fda0003f05270 */
[----:B------:R-:W-:Y:S05]  /*7fb0*/  @P0 BRA `(.L_x_5082) ;  /* 0x0000000800780947 */ /* 0x000fea0003800000 */
[----:B----4-:R-:W-:-:S06]  /*7fc0*/  IMAD.U32 R4, R19, 0x10000, RZ ;  /* 0x0001000013047824 */ /* 0x010fcc00078e00ff */
[----:B------:R-:W0:Y:S02]  /*7fd0*/  F2I.S64.TRUNC R4, R4 ;  /* 0x0000000400047311 */ /* 0x000e24000020d900 */
[----:B0-----:R-:W-:Y:S01]  /*7fe0*/  STG.E.64 desc[UR36][R2.64], R4 ;  /* 0x0000000402007986 */ /* 0x001fe2000c101b24 */
[----:B------:R-:W-:Y:S05]  /*7ff0*/  EXIT ;  /* 0x000000000000794d */ /* 0x000fea0003800000 */
.L_x_5084:
[----:B----4-:R-:W-:-:S06]  /*8000*/  IMAD.U32 R19, R19, 0x10000, RZ ;  /* 0x0001000013137824 */ /* 0x010fcc00078e00ff */
[----:B------:R-:W0:Y:S02]  /*8010*/  F2I.FTZ.TRUNC.NTZ R19, R19 ;  /* 0x0000001300137305 */ /* 0x000e24000021f100 */
[----:B0-----:R-:W-:Y:S01]  /*8020*/  STG.E desc[UR36][R2.64], R19 ;  /* 0x0000001302007986 */ /* 0x001fe2000c101924 */
[----:B------:R-:W-:Y:S05]  /*8030*/  EXIT ;  /* 0x000000000000794d */ /* 0x000fea0003800000 */
.L_x_5083:
[----:B----4-:R-:W-:-:S06]  /*8040*/  IMAD.U32 R19, R19, 0x10000, RZ ;  /* 0x0001000013137824 */ /* 0x010fcc00078e00ff */
[----:B------:R-:W0:Y:S02]  /*8050*/  F2I.FTZ.TRUNC.NTZ R19, R19 ;  /* 0x0000001300137305 */ /* 0x000e24000021f100 */
[----:B0-----:R-:W-:Y:S01]  /*8060*/  STG.E.U16 desc[UR36][R2.64], R19 ;  /* 0x0000001302007986 */ /* 0x001fe2000c101524 */
[----:B------:R-:W-:Y:S05]  /*8070*/  EXIT ;  /* 0x000000000000794d */ /* 0x000fea0003800000 */
.L_x_5079:
[----:B------:R-:W-:-:S13]  /*8080*/  ISETP.GT.AND P0, PT, R0, 0x6, PT ;  /* 0x000000060000780c */ /* 0x000fda0003f04270 */
[----:B------:R-:W-:Y:S05]  /*8090*/  @P0 BRA `(.L_x_5085) ;  /* 0x00000000002c0947 */ /* 0x000fea0003800000 */
[----:B------:R-:W-:-:S13]  /*80a0*/  ISETP.NE.AND P0, PT, R0, 0x5, PT ;  /* 0x000000050000780c */ /* 0x000fda0003f05270 */
[----:B------:R-:W-:Y:S05]  /*80b0*/  @!P0 BRA `(.L_x_5086) ;  /* 0x0000000000148947 */ /* 0x000fea0003800000 */
[----:B------:R-:W-:-:S13]  /*80c0*/  ISETP.NE.AND P0, PT, R0, 0x6, PT ;  /* 0x000000060000780c */ /* 0x000fda0003f05270 */
[----:B------:R-:W-:Y:S05]  /*80d0*/  @P0 BRA `(.L_x_5082) ;  /* 0x0000000800300947 */ /* 0x000fea0003800000 */
[----:B----4-:R-:W-:-:S05]  /*80e0*/  IMAD.U32 R19, R19, 0x10000, RZ ;  /* 0x0001000013137824 */ /* 0x010fca00078e00ff */
[----:B------:R-:W-:Y:S01]  /*80f0*/  STG.E desc[UR36][R2.64], R19 ;  /* 0x0000001302007986 */ /* 0x000fe2000c101924 */
[----:B------:R-:W-:Y:S05]  /*8100*/  EXIT ;  /* 0x000000000000794d */ /* 0x000fea0003800000 */
.L_x_5086:
[----:B----4-:R-:W-:-:S05]  /*8110*/  IMAD.U32 R0, R19, 0x10000, RZ ;  /* 0x0001000013007824 */ /* 0x010fca00078e00ff */
[----:B------:R-:W-:-:S05]  /*8120*/  F2FP.F16.F32.PACK_AB R0, RZ, R0 ;  /* 0x00000000ff00723e */ /* 0x000fca00000000ff */
[----:B------:R-:W-:Y:S01]  /*8130*/  STG.E.U16 desc[UR36][R2.64], R0 ;  /* 0x0000000002007986 */ /* 0x000fe2000c101524 */
[----:B------:R-:W-:Y:S05]  /*8140*/  EXIT ;  /* 0x000000000000794d */ /* 0x000fea0003800000 */
.L_x_5085:
[----:B------:R-:W-:-:S13]  /*8150*/  ISETP.NE.AND P0, PT, R0, 0x7, PT ;  /* 0x000000070000780c */ /* 0x000fda0003f05270 */
[----:B------:R-:W-:Y:S05]  /*8160*/  @!P0 BRA `(.L_x_5087) ;  /* 0x0000000000348947 */ /* 0x000fea0003800000 */
[----:B------:R-:W-:-:S13]  /*8170*/  ISETP.NE.AND P0, PT, R0, 0x8, PT ;  /* 0x000000080000780c */ /* 0x000fda0003f05270 */
[----:B------:R-:W-:Y:S05]  /*8180*/  @!P0 BRA `(.L_x_5088) ;  /* 0x0000000000188947 */ /* 0x000fea0003800000 */
[----:B------:R-:W-:-:S13]  /*8190*/  ISETP.NE.AND P0, PT, R0, 0x9, PT ;  /* 0x000000090000780c */ /* 0x000fda0003f05270 */
[----:B------:R-:W-:Y:S05]  /*81a0*/  @P0 BRA `(.L_x_5082) ;  /* 0x0000000400fc0947 */ /* 0x000fea0003800000 */
[----:B----4-:R-:W-:Y:S02]  /*81b0*/  IMAD.U32 R4, R19, 0x10000, RZ ;  /* 0x0001000013047824 */ /* 0x010fe400078e00ff */
[----:B------:R-:W-:-:S05]  /*81c0*/  IMAD.MOV.U32 R5, RZ, RZ, RZ ;  /* 0x000000ffff057224 */ /* 0x000fca00078e00ff */
[----:B------:R-:W-:Y:S01]  /*81d0*/  STG.E.64 desc[UR36][R2.64], R4 ;  /* 0x0000000402007986 */ /* 0x000fe2000c101b24 */
[----:B------:R-:W-:Y:S05]  /*81e0*/  EXIT ;  /* 0x000000000000794d */ /* 0x000fea0003800000 */
.L_x_5088:
[----:B----4-:R-:W-:-:S05]  /*81f0*/  IMAD.U32 R19, R19, 0x10000, RZ ;  /* 0x0001000013137824 */ /* 0x010fca00078e00ff */
[----:B------:R-:W-:-:S04]  /*8200*/  F2FP.F16.F32.PACK_AB R5, RZ, R19 ;  /* 0x00000013ff05723e */ /* 0x000fc800000000ff */
[----:B------:R-:W-:-:S05]  /*8210*/  PRMT R5, R5, 0x5410, RZ ;  /* 0x0000541005057816 */ /* 0x000fca00000000ff */
[----:B------:R-:W-:Y:S01]  /*8220*/  STG.E desc[UR36][R2.64], R5 ;  /* 0x0000000502007986 */ /* 0x000fe2000c101924 */
[----:B------:R-:W-:Y:S05]  /*8230*/  EXIT ;  /* 0x000000000000794d */ /* 0x000fea0003800000 */
.L_x_5087:
[----:B----4-:R-:W-:-:S04]  /*8240*/  IMAD.U32 R4, R19, 0x10000, RZ ;  /* 0x0001000013047824 */ /* 0x010fc800078e00ff */
[----:B------:R-:W-:-:S06]  /*8250*/  FMUL.FTZ R4, R4, 1 ;  /* 0x3f80000004047820 */ /* 0x000fcc0000410000 */
[----:B------:R-:W0:Y:S02]  /*8260*/  F2F.F64.F32 R4, R4 ;  /* 0x0000000400047310 */ /* 0x000e240000201800 */
[----:B0-----:R-:W-:Y:S01]  /*8270*/  STG.E.64 desc[UR36][R2.64], R4 ;  /* 0x0000000402007986 */ /* 0x001fe2000c101b24 */
[----:B------:R-:W-:Y:S05]  /*8280*/  EXIT ;  /* 0x000000000000794d */ /* 0x000fea0003800000 */
.L_x_5078:
        /* <DEDUP_REMOVED lines=10> */
[----:B----4-:R-:W-:-:S06]  /*8330*/  IMAD.U32 R5, R19, 0x10000, RZ ;  /* 0x0001000013057824 */ /* 0x010fcc00078e00ff */
[----:B------:R-:W0:Y:S02]  /*8340*/  F2I.FTZ.U32.TRUNC.NTZ R5, R5 ;  /* 0x0000000500057305 */ /* 0x000e24000021f000 */
[----:B0-----:R-:W-:Y:S01]  /*8350*/  STG.E.U16 desc[UR36][R2.64], R5 ;  /* 0x0000000502007986 */ /* 0x001fe2000c101524 */
[----:B------:R-:W-:Y:S05]  /*8360*/  EXIT ;  /* 0x000000000000794d */ /* 0x000fea0003800000 */
.L_x_5092:
[----:B----4-:R-:W-:Y:S01]  /*8370*/  IMAD.U32 R5, R19, 0x10000, RZ ;  /* 0x0001000013057824 */ /* 0x010fe200078e00ff */
        /* <DEDUP_REMOVED lines=17> */
.L_x_5095:
[----:B------:R-:W-:-:S04]  /*8490*/  SHF.R.U32.HI R5, RZ, 0x18, R5 ;  /* 0x00000018ff057819 */ /* 0x000fc80000011605 */
[----:B------:R-:W-:-:S07]  /*84a0*/  LOP3.LUT R0, R0, 0x80, R5, 0xf8, !PT ;  /* 0x0000008000007812 */ /* 0x000fce00078ef805 */
.L_x_5094:
[----:B------:R-:W-:Y:S05]  /*84b0*/  BSYNC.RECONVERGENT B0 ;  /* 0x0000000000007941 */ /* 0x000fea0003800200 */
.L_x_5093:
[----:B------:R-:W-:Y:S01]  /*84c0*/  STG.E.U8 desc[UR36][R2.64], R0 ;  /* 0x0000000002007986 */ /* 0x000fe2000c101124 */
[----:B------:R-:W-:Y:S05]  /*84d0*/  EXIT ;  /* 0x000000000000794d */ /* 0x000fea0003800000 */
.L_x_5091:
        /* <DEDUP_REMOVED lines=18> */
.L_x_5098:
[----:B------:R-:W-:-:S04]  /*8600*/  SHF.R.U32.HI R5, RZ, 0x18, R5 ;  /* 0x00000018ff057819 */ /* 0x000fc80000011605 */
[----:B------:R-:W-:-:S07]  /*8610*/  LOP3.LUT R0, R0, 0x80, R5, 0xf8, !PT ;  /* 0x0000008000007812 */ /* 0x000fce00078ef805 */
.L_x_5097:
[----:B------:R-:W-:Y:S05]  /*8620*/  BSYNC.RECONVERGENT B0 ;  /* 0x0000000000007941 */ /* 0x000fea0003800200 */
.L_x_5096:
[----:B------:R-:W-:Y:S01]  /*8630*/  STG.E.U8 desc[UR36][R2.64], R0 ;  /* 0x0000000002007986 */ /* 0x000fe2000c101124 */
[----:B------:R-:W-:Y:S05]  /*8640*/  EXIT ;  /* 0x000000000000794d */ /* 0x000fea0003800000 */
.L_x_5090:
[----:B------:R-:W-:-:S13]  /*8650*/  ISETP.NE.AND P0, PT, R0, 0x1c, PT ;  /* 0x0000001c0000780c */ /* 0x000fda0003f05270 */
[----:B------:R-:W-:Y:S05]  /*8660*/  @!P0 BRA `(.L_x_5099) ;  /* 0x0000000000608947 */ /* 0x000fea0003800000 */
[----:B------:R-:W-:-:S13]  /*8670*/  ISETP.NE.AND P0, PT, R0, 0x1d, PT ;  /* 0x0000001d0000780c */ /* 0x000fda0003f05270 */
[----:B------:R-:W-:Y:S05]  /*8680*/  @!P0 BRA `(.L_x_5100) ;  /* 0x0000000000488947 */ /* 0x000fea0003800000 */
[----:B------:R-:W-:-:S13]  /*8690*/  ISETP.NE.AND P0, PT, R0, 0x2c, PT ;  /* 0x0000002c0000780c */ /* 0x000fda0003f05270 */
[----:B------:R-:W-:Y:S05]  /*86a0*/  @P0 BRA `(.L_x_5082) ;  /* 0x0000000000bc0947 */ /* 0x000fea0003800000 */
[----:B----4-:R-:W-:Y:S02]  /*86b0*/  IMAD.U32 R19, R19, 0x10000, RZ ;  /* 0x0001000013137824 */ /* 0x010fe400078e00ff */
        /* <DEDUP_REMOVED lines=15> */
.L_x_5100:
[----:B----4-:R-:W-:-:S06]  /*87b0*/  IMAD.U32 R4, R19, 0x10000, RZ ;  /* 0x0001000013047824 */ /* 0x010fcc00078e00ff */
[----:B------:R-:W0:Y:S02]  /*87c0*/  F2I.U64.TRUNC R4, R4 ;  /* 0x0000000400047311 */ /* 0x000e24000020d800 */
[----:B0-----:R-:W-:Y:S01]  /*87d0*/  STG.E.64 desc[UR36][R2.64], R4 ;  /* 0x0000000402007986 */ /* 0x001fe2000c101b24 */
[----:B------:R-:W-:Y:S05]  /*87e0*/  EXIT ;  /* 0x000000000000794d */ /* 0x000fea0003800000 */
.L_x_5099:
[----:B----4-:R-:W-:-:S06]  /*87f0*/  IMAD.U32 R19, R19, 0x10000, RZ ;  /* 0x0001000013137824 */ /* 0x010fcc00078e00ff */
[----:B------:R-:W0:Y:S02]  /*8800*/  F2I.FTZ.U32.TRUNC.NTZ R19, R19 ;  /* 0x0000001300137305 */ /* 0x000e24000021f000 */
[----:B0-----:R-:W-:Y:S01]  /*8810*/  STG.E desc[UR36][R2.64], R19 ;  /* 0x0000001302007986 */ /* 0x001fe2000c101924 */
[----:B------:R-:W-:Y:S05]  /*8820*/  EXIT ;  /* 0x000000000000794d */ /* 0x000fea0003800000 */
.L_x_5089:
[----:B------:R-:W-:-:S13]  /*8830*/  ISETP.GT.AND P0, PT, R0, 0xe, PT ;  /* 0x0000000e0000780c */ /* 0x000fda0003f04270 */
[----:B------:R-:W-:Y:S05]  /*8840*/  @P0 BRA `(.L_x_5101) ;  /* 0x00000000003c0947 */ /* 0x000fea0003800000 */
[----:B------:R-:W-:-:S13]  /*8850*/  ISETP.NE.AND P0, PT, R0, 0xa, PT ;  /* 0x0000000a0000780c */ /* 0x000fda0003f05270 */
[----:B------:R-:W-:Y:S05]  /*8860*/  @!P0 BRA `(.L_x_5102) ;  /* 0x00000000001c8947 */ /* 0x000fea0003800000 */
[----:B------:R-:W-:-:S13]  /*8870*/  ISETP.NE.AND P0, PT, R0, 0xb, PT ;  /* 0x0000000b0000780c */ /* 0x000fda0003f05270 */
[----:B------:R-:W-:Y:S05]  /*8880*/  @P0 BRA `(.L_x_5082) ;  /* 0x0000000000440947 */ /* 0x000fea0003800000 */
[----:B----4-:R-:W-:-:S05]  /*8890*/  IMAD.U32 R19, R19, 0x10000, RZ ;  /* 0x0001000013137824 */ /* 0x010fca00078e00ff */
[----:B------:R-:W-:-:S04]  /*88a0*/  FSETP.NEU.FTZ.AND P0, PT, R19, RZ, PT ;  /* 0x000000ff1300720b */ /* 0x000fc80003f1d000 */
[----:B------:R-:W-:-:S05]  /*88b0*/  SEL R5, RZ, 0x1, !P0 ;  /* 0x00000001ff057807 */ /* 0x000fca0004000000 */
[----:B------:R-:W-:Y:S01]  /*88c0*/  STG.E.U8 desc[UR36][R2.64], R5 ;  /* 0x0000000502007986 */ /* 0x000fe2000c101124 */
[----:B------:R-:W-:Y:S05]  /*88d0*/  EXIT ;  /* 0x000000000000794d */ /* 0x000fea0003800000 */
.L_x_5102:
[----:B----4-:R-:W-:Y:S01]  /*88e0*/  IMAD.U32 R19, R19, 0x10000, RZ ;  /* 0x0001000013137824 */ /* 0x010fe200078e00ff */
[----:B------:R-:W-:-:S03]  /*88f0*/  CS2R R6, SRZ ;  /* 0x0000000000067805 */ /* 0x000fc6000001ff00 */
[----:B------:R-:W-:-:S06]  /*8900*/  FMUL.FTZ R4, R19, 1 ;  /* 0x3f80000013047820 */ /* 0x000fcc0000410000 */
[----:B------:R-:W0:Y:S02]  /*8910*/  F2F.F64.F32 R4, R4 ;  /* 0x0000000400047310 */ /* 0x000e240000201800 */
[----:B0-----:R-:W-:Y:S01]  /*8920*/  STG.E.128 desc[UR36][R2.64], R4 ;  /* 0x0000000402007986 */ /* 0x001fe2000c101d24 */
[----:B------:R-:W-:Y:S05]  /*8930*/  EXIT ;  /* 0x000000000000794d */ /* 0x000fea0003800000 */
.L_x_5101:
[----:B------:R-:W-:-:S13]  /*8940*/  ISETP.NE.AND P0, PT, R0, 0xf, PT ;  /* 0x0000000f0000780c */ /* 0x000fda0003f05270 */
[----:B------:R-:W-:Y:S05]  /*8950*/  @!P0 BRA `(.L_x_5103) ;  /* 0x0000000000e88947 */ /* 0x000fea0003800000 */
[----:B------:R-:W-:-:S13]  /*8960*/  ISETP.NE.AND P0, PT, R0, 0x17, PT ;  /* 0x000000170000780c */ /* 0x000fda0003f05270 */
[----:B------:R-:W-:Y:S05]  /*8970*/  @!P0 BRA `(.L_x_5104) ;  /* 0x0000000000908947 */ /* 0x000fea0003800000 */
[----:B------:R-:W-:-:S13]  /*8980*/  ISETP.NE.AND P0, PT, R0, 0x18, PT ;  /* 0x000000180000780c */ /* 0x000fda0003f05270 */
[----:B------:R-:W-:Y:S05]  /*8990*/  @!P0 BRA `(.L_x_5105) ;  /* 0x0000000000448947 */ /* 0x000fea0003800000 */
.L_x_5082:
[----:B------:R-:W-:Y:S01]  /*89a0*/  MOV R0, 0x0 ;  /* 0x0000000000007802 */ /* 0x000fe20000000f00 */
[----:B------:R-:W0:Y:S01]  /*89b0*/  LDCU.64 UR4, c[0x4][0x128] ;  /* 0x01002500ff0477ac */ /* 0x000e220008000a00 */
[----:B------:R-:W-:Y:S02]  /*89c0*/  IMAD.MOV.U32 R8, RZ, RZ, 0x65 ;  /* 0x00000065ff087424 */ /* 0x000fe400078e00ff */
[----:B------:R1:W2:Y:S01]  /*89d0*/  LDC.64 R2, c[0x4][R0] ;  /* 0x0100000000027b82 */ /* 0x0002a20000000a00 */
[----:B------:R-:W3:Y:S01]  /*89e0*/  LDCU.64 UR6, c[0x4][0x130] ;  /* 0x01002600ff0677ac */ /* 0x000ee20008000a00 */
[----:B------:R-:W-:Y:S02]  /*89f0*/  IMAD.MOV.U32 R12, RZ, RZ, 0x1 ;  /* 0x00000001ff0c7424 */ /* 0x000fe400078e00ff */
[----:B------:R-:W-:Y:S01]  /*8a00*/  IMAD.MOV.U32 R13, RZ, RZ, RZ ;  /* 0x000000ffff0d7224 */ /* 0x000fe200078e00ff */
[----:B------:R-:W5:Y:S01]  /*8a10*/  LDCU.64 UR8, c[0x4][0x40] ;  /* 0x01000800ff0877ac */ /* 0x000f620008000a00 */
[----:B0-----:R-:W-:-:S02]  /*8a20*/  IMAD.U32 R4, RZ, RZ, UR4 ;  /* 0x00000004ff047e24 */ /* 0x001fc4000f8e00ff */
[----:B------:R-:W-:Y:S02]  /*8a30*/  IMAD.U32 R5, RZ, RZ, UR5 ;  /* 0x00000005ff057e24 */ /* 0x000fe4000f8e00ff */
[----:B---3--:R-:W-:Y:S02]  /*8a40*/  IMAD.U32 R6, RZ, RZ, UR6 ;  /* 0x00000006ff067e24 */ /* 0x008fe4000f8e00ff */
[----:B------:R-:W-:Y:S02]  /*8a50*/  IMAD.U32 R7, RZ, RZ, UR7 ;  /* 0x00000007ff077e24 */ /* 0x000fe4000f8e00ff */
[----:B-----5:R-:W-:Y:S02]  /*8a60*/  IMAD.U32 R10, RZ, RZ, UR8 ;  /* 0x00000008ff0a7e24 */ /* 0x020fe4000f8e00ff */
[----:B-1----:R-:W-:-:S07]  /*8a70*/  IMAD.U32 R11, RZ, RZ, UR9 ;  /* 0x00000009ff0b7e24 */ /* 0x002fce000f8e00ff */
[----:B------:R-:W-:-:S07]  /*8a80*/  LEPC R20, `(.L_x_5106) ;  /* 0x000000001014794e */ /* 0x000fce0000000000 */
[----:B--2-4-:R-:W-:Y:S05]  /*8a90*/  CALL.ABS.NOINC R2 ;  /* 0x0000000002007343 */ /* 0x014fea0003c00000 */
.L_x_5106:
[----:B------:R-:W-:Y:S05]  /*8aa0*/  EXIT ;  /* 0x000000000000794d */ /* 0x000fea0003800000 */
.L_x_5105:
[----:B----4-:R-:W-:Y:S01]  /*8ab0*/  IMAD.U32 R19, R19, 0x10000, RZ ;  /* 0x0001000013137824 */ /* 0x010fe200078e00ff */
        /* <DEDUP_REMOVED lines=12> */
.L_x_5108:
[----:B------:R-:W-:Y:S05]  /*8b80*/  BSYNC.RECONVERGENT B0 ;  /* 0x0000000000007941 */ /* 0x000fea0003800200 */
.L_x_5107:
[----:B------:R-:W-:-:S05]  /*8b90*/  LOP3.LUT R5, R0, 0x80, R5, 0xf8, !PT ;  /* 0x0000008000057812 */ /* 0x000fca00078ef805 */
[----:B------:R-:W-:Y:S01]  /*8ba0*/  STG.E.U8 desc[UR36][R2.64], R5 ;  /* 0x0000000502007986 */ /* 0x000fe2000c101124 */
[----:B------:R-:W-:Y:S05]  /*8bb0*/  EXIT ;  /* 0x000000000000794d */ /* 0x000fea0003800000 */
.L_x_5104:
[----:B----4-:R-:W-:Y:S01]  /*8bc0*/  IMAD.U32 R5, R19, 0x10000, RZ ;  /* 0x0001000013057824 */ /* 0x010fe200078e00ff */
        /* <DEDUP_REMOVED lines=11> */
.L_x_5110:
[----:B------:R-:W-:Y:S01]  /*8c80*/  IMAD.MOV.U32 R0, RZ, RZ, 0x7f ;  /* 0x0000007fff007424 */ /* 0x000fe200078e00ff */
[----:B------:R-:W-:-:S04]  /*8c90*/  ISETP.GT.U32.AND P0, PT, R4, 0x7f800000, PT ;  /* 0x7f8000000400780c */ /* 0x000fc80003f04070 */
[----:B------:R-:W-:-:S09]  /*8ca0*/  SEL R0, R0, 0x7c, P0 ;  /* 0x0000007c00007807 */ /* 0x000fd20000000000 */
.L_x_5111:
[----:B------:R-:W-:Y:S05]  /*8cb0*/  BSYNC.RECONVERGENT B0 ;  /* 0x0000000000007941 */ /* 0x000fea0003800200 */
.L_x_5109:
[----:B------:R-:W-:-:S04]  /*8cc0*/  SHF.R.U32.HI R5, RZ, 0x18, R5 ;  /* 0x00000018ff057819 */ /* 0x000fc80000011605 */
[----:B------:R-:W-:-:S05]  /*8cd0*/  LOP3.LUT R5, R0, 0x80, R5, 0xf8, !PT ;  /* 0x0000008000057812 */ /* 0x000fca00078ef805 */
[----:B------:R-:W-:Y:S01]  /*8ce0*/  STG.E.U8 desc[UR36][R2.64], R5 ;  /* 0x0000000502007986 */ /* 0x000fe2000c101124 */
[----:B------:R-:W-:Y:S05]  /*8cf0*/  EXIT ;  /* 0x000000000000794d */ /* 0x000fea0003800000 */
.L_x_5103:
[----:B----4-:R-:W-:Y:S01]  /*8d00*/  STG.E.U16 desc[UR36][R2.64], R19 ;  /* 0x0000001302007986 */ /* 0x010fe2000c101524 */
[----:B------:R-:W-:Y:S05]  /*8d10*/  EXIT ;  /* 0x000000000000794d */ /* 0x000fea0003800000 */
.L_x_5112:
        /* <DEDUP_REMOVED lines=14> */
.L_x_7862:


//--------------------- .text._ZN2at6native18elementwise_kernelILi128ELi4EZNS0_22gpu_kernel_impl_nocastIZZZNS0_61_GLOBAL__N__b29612f4_23_ActivationMishKernel_cu_9e10b42f_310411mish_kernelERNS_18TensorIteratorBaseEENKUlvE_clEvENKUlvE2_clEvEUlN3c108BFloat16EE_EEvS5_RKT_EUliE_EEviT1_ --------------------------
	.section	.text._ZN2at6native18elementwise_kernelILi128ELi4EZNS0_22gpu_kernel_impl_nocastIZZZNS0_61_GLOBAL__N__b29612f4_23_ActivationMishKernel_cu_9e10b42f_310411mish_kernelERNS_18TensorIteratorBaseEENKUlvE_clEvENKUlvE2_clEvEUlN3c108BFloat16EE_EEvS5_RKT_EUliE_EEviT1_,"ax",@progbits
	.align	128
        .global         _ZN2at6native18elementwise_kernelILi128ELi4EZNS0_22gpu_kernel_impl_nocastIZZZNS0_61_GLOBAL__N__b29612f4_23_ActivationMishKernel_cu_9e10b42f_310411mish_kernelERNS_18TensorIteratorBaseEENKUlvE_clEvENKUlvE2_clEvEUlN3c108BFloat16EE_EEvS5_RKT_EUliE_EEviT1_
        .type           _ZN2at6native18elementwise_kernelILi128ELi4EZNS0_22gpu_kernel_impl_nocastIZZZNS0_61_GLOBAL__N__b29612f4_23_ActivationMishKernel_cu_9e10b42f_310411mish_kernelERNS_18TensorIteratorBaseEENKUlvE_clEvENKUlvE2_clEvEUlN3c108BFloat16EE_EEvS5_RKT_EUliE_EEviT1_,@function
        .size           _ZN2at6native18elementwise_kernelILi128ELi4EZNS0_22gpu_kernel_impl_nocastIZZZNS0_61_GLOBAL__N__b29612f4_23_ActivationMishKernel_cu_9e10b42f_310411mish_kernelERNS_18TensorIteratorBaseEENKUlvE_clEvENKUlvE2_clEvEUlN3c108BFloat16EE_EEvS5_RKT_EUliE_EEviT1_,(.L_x_7863 - _ZN2at6native18elementwise_kernelILi128ELi4EZNS0_22gpu_kernel_impl_nocastIZZZNS0_61_GLOBAL__N__b29612f4_23_ActivationMishKernel_cu_9e10b42f_310411mish_kernelERNS_18TensorIteratorBaseEENKUlvE_clEvENKUlvE2_clEvEUlN3c108BFloat16EE_EEvS5_RKT_EUliE_EEviT1_)
        .other          _ZN2at6native18elementwise_kernelILi128ELi4EZNS0_22gpu_kernel_impl_nocastIZZZNS0_61_GLOBAL__N__b29612f4_23_ActivationMishKernel_cu_9e10b42f_310411mish_kernelERNS_18TensorIteratorBaseEENKUlvE_clEvENKUlvE2_clEvEUlN3c108BFloat16EE_EEvS5_RKT_EUliE_EEviT1_,@"STO_CUDA_ENTRY STV_DEFAULT"
_ZN2at6native18elementwise_kernelILi128ELi4EZNS0_22gpu_kernel_impl_nocastIZZZNS0_61_GLOBAL__N__b29612f4_23_ActivationMishKernel_cu_9e10b42f_310411mish_kernelERNS_18TensorIteratorBaseEENKUlvE_clEvENKUlvE2_clEvEUlN3c108BFloat16EE_EEvS5_RKT_EUliE_EEviT1_:
.text._ZN2at6native18elementwise_kernelILi128ELi4EZNS0_22gpu_kernel_impl_nocastIZZZNS0_61_GLOBAL__N__b29612f4_23_ActivationMishKernel_cu_9e10b42f_310411mish_kernelERNS_18TensorIteratorBaseEENKUlvE_clEvENKUlvE2_clEvEUlN3c108BFloat16EE_EEvS5_RKT_EUliE_EEviT1_:
        /* <DEDUP_REMOVED lines=15> */
[----:B0-----:R0:W2:Y:S01]  /*00f0*/  LDG.E.U16 R0, desc[UR6][R4.64] ;  /* 0x0000000604007981 */ /* 0x0010a2000c1e1500 */
[----:B------:R-:W-:Y:S01]  /*0100*/  HFMA2 R9, -RZ, RZ, 1.625, 0 ;  /* 0x3e800000ff097431 */ /* 0x000fe200000001ff */
[----:B------:R-:W-:Y:S02]  /*0110*/  IADD3 R3, PT, PT, R3, 0x80, RZ ;  /* 0x0000008003037810 */ /* 0x000fe40007ffe0ff */
[----:B0-----:R-:W-:Y:S02]  /*0120*/  MOV R5, 0x3d39bf78 ;  /* 0x3d39bf7800057802 */ /* 0x001fe40000000f00 */
[----:B--2---:R-:W-:-:S05]  /*0130*/  SHF.L.U32 R0, R0, 0x10, RZ ;  /* 0x0000001000007819 */ /* 0x004fca00000006ff */
        /* <DEDUP_REMOVED lines=27> */
[----:B------:R-:W0:Y:S03]  /*02f0*/  LDC.64 R4, c[0x0][0x580] ;  /* 0x00016000ff047b82 */ /* 0x000e260000000a00 */
[----:B------:R-:W-:Y:S02]  /*0300*/  @P0 FSEL R6, R6, -RZ, P1 ;  /* 0x800000ff06060208 */ /* 0x000fe40000800000 */
[----:B------:R-:W-:Y:S02]  /*0310*/  ISETP.GE.AND P0, PT, R3, UR4, PT ;  /* 0x0000000403007c0c */ /* 0x000fe4000bf06270 */
[----:B------:R-:W1:Y:S11]  /*0320*/  MUFU.TANH R7, R6 ;  /* 0x0000000600077308 */ /* 0x000e760000002400 */
[----:B------:R-:W-:Y:S05]  /*0330*/  @P0 BREAK.RELIABLE B1 ;  /* 0x0000000000010942 */ /* 0x000fea0003800100 */
[----:B-1----:R-:W-:-:S05]  /*0340*/  FMUL.FTZ R7, R0, R7 ;  /* 0x0000000700077220 */ /* 0x002fca0000410000 */
[----:B------:R-:W-:-:S05]  /*0350*/  F2FP.BF16.F32.PACK_AB R7, RZ, R7 ;  /* 0x00000007ff07723e */ /* 0x000fca00000010ff */
[----:B0-----:R0:W-:Y:S01]  /*0360*/  STG.E.U16 desc[UR6][R4.64], R7 ;  /* 0x0000000704007986 */ /* 0x0011e2000c101506 */
[----:B------:R-:W-:Y:S05]  /*0370*/  @P0 BRA `(.L_x_5117) ;  /* 0x0000000400480947 */ /* 0x000fea0003800000 */
[----:B0-----:R-:W0:Y:S02]  /*0380*/  LDC.64 R4, c[0x0][0x588] ;  /* 0x00016200ff047b82 */ /* 0x001e240000000a00 */
[----:B0-----:R0:W2:Y:S01]  /*0390*/  LDG.E.U16 R0, desc[UR6][R4.64] ;  /* 0x0000000604007981 */ /* 0x0010a2000c1e1500 */
[----:B------:R-:W-:Y:S02]  /*03a0*/  MOV R9, 0x3e800000 ;  /* 0x3e80000000097802 */ /* 0x000fe40000000f00 */
        /* <DEDUP_REMOVED lines=31> */
[----:B------:R-:W-:-:S04]  /*05a0*/  @P0 FSEL R6, R6, -RZ, P1 ;  /* 0x800000ff06060208 */ /* 0x000fc80000800000 */
[----:B------:R-:W1:Y:S02]  /*05b0*/  MUFU.TANH R7, R6 ;  /* 0x0000000600077308 */ /* 0x000e640000002400 */
[----:B-1----:R-:W-:-:S05]  /*05c0*/  FMUL.FTZ R7, R0, R7 ;  /* 0x0000000700077220 */ /* 0x002fca0000410000 */
[----:B------:R-:W-:-:S05]  /*05d0*/  F2FP.BF16.F32.PACK_AB R7, RZ, R7 ;  /* 0x00000007ff07723e */ /* 0x000fca00000010ff */
[----:B0-----:R0:W-:Y:S02]  /*05e0*/  STG.E.U16 desc[UR6][R4.64], R7 ;  /* 0x0000000704007986 */ /* 0x0011e4000c101506 */
.L_x_5116:
[----:B------:R-:W-:-:S13]  /*05f0*/  ISETP.GE.AND P0, PT, R3, UR4, PT ;  /* 0x0000000403007c0c */ /* 0x000fda000bf06270 */
[----:B------:R-:W-:Y:S05]  /*0600*/  @P0 BREAK.RELIABLE B1 ;  /* 0x0000000000010942 */ /* 0x000fea0003800100 */
[----:B------:R-:W-:Y:S05]  /*0610*/  @P0 BRA `(.L_x_5117) ;  /* 0x0000000000a00947 */ /* 0x000fea0003800000 */
[----:B------:R-:W-:Y:S05]  /*0620*/  BSYNC.RELIABLE B1 ;  /* 0x0000000000017941 */ /* 0x000fea0003800100 */
.L_x_5115:
[----:B0-----:R-:W0:Y:S02]  /*0630*/  LDC.64 R4, c[0x0][0x588] ;  /* 0x00016200ff047b82 */ /* 0x001e240000000a00 */
        /* <DEDUP_REMOVED lines=38> */
.L_x_5117:
[----:B------:R-:W-:Y:S05]  /*08a0*/  BSYNC.RECONVERGENT B0 ;  /* 0x0000000000007941 */ /* 0x000fea0003800200 */
.L_x_5114:
[----:B------:R-:W-:Y:S05]  /*08b0*/  WARPSYNC.ALL ;  /* 0x0000000000007948 */ /* 0x000fea0003800000 */
[----:B------:R-:W-:-:S13]  /*08c0*/  ISETP.GE.AND P0, PT, R3, UR4, PT ;  /* 0x0000000403007c0c */ /* 0x000fda000bf06270 */
[----:B------:R-:W-:Y:S05]  /*08d0*/  @P0 EXIT ;  /* 0x000000000000094d */ /* 0x000fea0003800000 */
[----:B------:R-:W2:Y:S02]  /*08e0*/  LDC.64 R2, c[0x0][0x588] ;  /* 0x00016200ff027b82 */ /* 0x000ea40000000a00 */
[----:B--2---:R2:W3:Y:S01]  /*08f0*/  LDG.E.U16 R2, desc[UR6][R2.64] ;  /* 0x0000000602027981 */ /* 0x0044e2000c1e1500 */
[----:B------:R-:W-:Y:S01]  /*0900*/  HFMA2 R8, -RZ, RZ, 1.625, 0 ;  /* 0x3e800000ff087431 */ /* 0x000fe200000001ff */
[----:B--2---:R-:W-:Y:S02]  /*0910*/  MOV R3, 0x3d39bf78 ;  /* 0x3d39bf7800037802 */ /* 0x004fe40000000f00 */
[----:B---3--:R-:W-:-:S05]  /*0920*/  SHF.L.U32 R0, R2, 0x10, RZ ;  /* 0x0000001002007819 */ /* 0x008fca00000006ff */
[----:B01----:R-:W-:-:S06]  /*0930*/  FMUL.FTZ R4, R0, 1.4426950216293334961 ;  /* 0x3fb8aa3b00047820 */ /* 0x003fcc0000410000 */
        /* <DEDUP_REMOVED lines=27> */
[----:B------:R-:W-:-:S06]  /*0af0*/  @P0 FSEL R5, R5, -RZ, P1 ;  /* 0x800000ff05050208 */ /* 0x000fcc0000800000 */
[----:B------:R-:W1:Y:S02]  /*0b00*/  MUFU.TANH R5, R5 ;  /* 0x0000000500057308 */ /* 0x000e640000002400 */
[----:B-1----:R-:W-:-:S05]  /*0b10*/  FMUL.FTZ R0, R0, R5 ;  /* 0x0000000500007220 */ /* 0x002fca0000410000 */
[----:B------:R-:W-:-:S05]  /*0b20*/  F2FP.BF16.F32.PACK_AB R0, RZ, R0 ;  /* 0x00000000ff00723e */ /* 0x000fca00000010ff */
[----:B0-----:R-:W-:Y:S01]  /*0b30*/  STG.E.U16 desc[UR6][R2.64], R0 ;  /* 0x0000000002007986 */ /* 0x001fe2000c101506 */
[----:B------:R-:W-:Y:S05]  /*0b40*/  EXIT ;  /* 0x000000000000794d */ /* 0x000fea0003800000 */
.L_x_5113:
        /* <DEDUP_REMOVED lines=14> */
[----:B0-----:R-:W-:-:S05]  /*0c30*/  IMAD.HI.U32 R6, R3, UR8, R4 ;  /* 0x0000000803067c27 */ /* 0x001fca000f8e0004 */
[----:B------:R-:W-:-:S04]  /*0c40*/  SHF.R.U32.HI R7, RZ, UR9, R6 ;  /* 0x00000009ff077c19 */ /* 0x000fc80008011606 */
[----:B------:R-:W-:-:S05]  /*0c50*/  IADD3 R4, PT, PT, -R7, RZ, RZ ;  /* 0x000000ff07047210 */ /* 0x000fca0007ffe1ff */
[----:B-1----:R-:W-:-:S04]  /*0c60*/  IMAD R4, R4, UR5, R3 ;  /* 0x0000000504047c24 */ /* 0x002fc8000f8e0203 */
[C---:B--2---:R-:W-:Y:S02]  /*0c70*/  IMAD R5, R4.reuse, UR10, RZ ;  /* 0x0000000a04057c24 */ /* 0x044fe4000f8e02ff */
[----:B------:R-:W-:Y:S01]  /*0c80*/  IMAD R4, R4, UR11, RZ ;  /* 0x0000000b04047c24 */ /* 0x000fe2000f8e02ff */
[----:B------:R-:W-:Y:S06]  /*0c90*/  @!P0 BRA `(.L_x_5121) ;  /* 0x0000001000748947 */ /* 0x000fec0003800000 */
[----:B------:R-:W0:Y:S01]  /*0ca0*/  LDCU.64 UR8, c[0x0][0x398] ;  /* 0x00007300ff0877ac */ /* 0x000e220008000a00 */
[----:B------:R-:W-:Y:S02]  /*0cb0*/  MOV R6, RZ ;  /* 0x000000ff00067202 */ /* 0x000fe40000000f00 */
[----:B------:R-:W-:Y:S01]  /*0cc0*/  ISETP.NE.AND P0, PT, R0, 0x2, PT ;  /* 0x000000020000780c */ /* 0x000fe20003f05270 */
[----:B------:R-:W1:Y:S01]  /*0cd0*/  LDCU UR5, c[0x0][0x3a0] ;  /* 0x00007400ff0577ac */ /* 0x000e620008000800 */
[----:B------:R-:W2:Y:S01]  /*0ce0*/  LDCU.64 UR10, c[0x0][0x4c0] ;  /* 0x00009800ff0a77ac */ /* 0x000ea20008000a00 */
[----:B0-----:R-:W-:-:S05]  /*0cf0*/  IMAD.HI.U32 R8, R7, UR9, R6 ;  /* 0x0000000907087c27 */ /* 0x001fca000f8e0006 */
[----:B-1----:R-:W-:-:S04]  /*0d00*/  SHF.R.U32.HI R9, RZ, UR5, R8 ;  /* 0x00000005ff097c19 */ /* 0x002fc80008011608 */
[----:B------:R-:W-:-:S05]  /*0d10*/  IADD3 R6, PT, PT, -R9, RZ, RZ ;  /* 0x000000ff09067210 */ /* 0x000fca0007ffe1ff */
[----:B------:R-:W-:-:S04]  /*0d20*/  IMAD R6, R6, UR8, R7 ;  /* 0x0000000806067c24 */ /* 0x000fc8000f8e0207 */
[C---:B--2---:R-:W-:Y:S02]  /*0d30*/  IMAD R5, R6.reuse, UR10, R5 ;  /* 0x0000000a06057c24 */ /* 0x044fe4000f8e0205 */
[----:B------:R-:W-:Y:S01]  /*0d40*/  IMAD R4, R6, UR11, R4 ;  /* 0x0000000b06047c24 */ /* 0x000fe2000f8e0204 */
[----:B------:R-:W-:Y:S06]  /*0d50*/  @!P0 BRA `(.L_x_5121) ;  /* 0x0000001000448947 */ /* 0x000fec0003800000 */
[----:B------:R-:W0:Y:S01]  /*0d60*/  LDCU.64 UR8, c[0x0][0x3a8] ;  /* 0x00007500ff0877ac */ /* 0x000e220008000a00 */
[----:B------:R-:W-:Y:S01]  /*0d70*/  HFMA2 R8, -RZ, RZ, 0, 0 ;  /* 0x00000000ff087431 */ /* 0x000fe200000001ff */
[----:B------:R-:W-:Y:S01]  /*0d80*/  ISETP.NE.AND P0, PT, R0, 0x3, PT ;  /* 0x000000030000780c */ /* 0x000fe20003f05270 */
[----:B------:R-:W1:Y:S01]  /*0d90*/  LDCU UR5, c[0x0][0x3a4] ;  /* 0x00007480ff0577ac */ /* 0x000e620008000800 */
[----:B------:R-:W2:Y:S02]  /*0da0*/  LDCU.64 UR10, c[0x0][0x4c8] ;  /* 0x00009900ff0a77ac */ /* 0x000ea40008000a00 */
[----:B0-----:R-:W-:-:S05]  /*0db0*/  IMAD.HI.U32 R6, R9, UR8, R8 ;  /* 0x0000000809067c27 */ /* 0x001fca000f8e0008 */
[----:B------:R-:W-:-:S04]  /*0dc0*/  SHF.R.U32.HI R7, RZ, UR9, R6 ;  /* 0x00000009ff077c19 */ /* 0x000fc80008011606 */
[----:B------:R-:W-:-:S05]  /*0dd0*/  IADD3 R8, PT, PT, -R7, RZ, RZ ;  /* 0x000000ff07087210 */ /* 0x000fca0007ffe1ff */
[----:B-1----:R-:W-:-:S04]  /*0de0*/  IMAD R8, R8, UR5, R9 ;  /* 0x0000000508087c24 */ /* 0x002fc8000f8e0209 */
[C---:B--2---:R-:W-:Y:S02]  /*0df0*/  IMAD R5, R8.reuse, UR10, R5 ;  /* 0x0000000a08057c24 */ /* 0x044fe4000f8e0205 */
[----:B------:R-:W-:Y:S01]  /*0e00*/  IMAD R4, R8, UR11, R4 ;  /* 0x0000000b08047c24 */ /* 0x000fe2000f8e0204 */
        /* <DEDUP_REMOVED lines=241> */
[----:B------:R-:W-:Y:S01]  /*1d20*/  ISETP.NE.AND P0, PT, R0, 0x18, PT ;  /* 0x000000180000780c */ /* 0x000fe20003f05270 */
[----:B------:R-:W0:Y:S01]  /*1d30*/  LDCU.64 UR8, c[0x0][0x4a0] ;  /* 0x00009400ff0877ac */ /* 0x000e220008000a00 */
[----:B------:R-:W-:Y:S01]  /*1d40*/  HFMA2 R6, -RZ, RZ, 0, 0 ;  /* 0x00000000ff067431 */ /* 0x000fe200000001ff */
[----:B------:R-:W1:Y:S01]  /*1d50*/  LDCU UR5, c[0x0][0x4a8] ;  /* 0x00009500ff0577ac */ /* 0x000e620008000800 */
[----:B------:R-:W2:Y:S09]  /*1d60*/  LDCU.64 UR10, c[0x0][0x570] ;  /* 0x0000ae00ff0a77ac */ /* 0x000eb20008000a00 */
[----:B------:R-:W3:Y:S01]  /*1d70*/  @P0 LDC.64 R14, c[0x0][0x4b0] ;  /* 0x00012c00ff0e0b82 */ /* 0x000ee20000000a00 */
[----:B0-----:R-:W-:-:S07]  /*1d80*/  IMAD.HI.U32 R10, R7, UR9, R6 ;  /* 0x00000009070a7c27 */ /* 0x001fce000f8e0006 */
[----:B------:R-:W0:Y:S01]  /*1d90*/  @P0 LDC R17, c[0x0][0x4ac] ;  /* 0x00012b00ff110b82 */ /* 0x000e220000000800 */
[----:B-1----:R-:W-:Y:S02]  /*1da0*/  SHF.R.U32.HI R11, RZ, UR5, R10 ;  /* 0x00000005ff0b7c19 */ /* 0x002fe4000801160a */
[----:B------:R-:W-:Y:S02]  /*1db0*/  @P0 MOV R10, RZ ;  /* 0x000000ff000a0202 */ /* 0x000fe40000000f00 */
[----:B------:R-:W-:-:S03]  /*1dc0*/  IADD3 R13, PT, PT, -R11, RZ, RZ ;  /* 0x000000ff0b0d7210 */ /* 0x000fc60007ffe1ff */
[----:B------:R-:W1:Y:S01]  /*1dd0*/  @P0 LDC.64 R8, c[0x0][0x578] ;  /* 0x00015e00ff080b82 */ /* 0x000e620000000a00 */
[----:B---3--:R-:W-:-:S05]  /*1de0*/  @P0 IMAD.HI.U32 R6, R11, R14, R10 ;  /* 0x0000000e0b060227 */ /* 0x008fca00078e000a */
[----:B------:R-:W-:Y:S01]  /*1df0*/  @P0 SHF.R.U32.HI R10, RZ, R15, R6 ;  /* 0x0000000fff0a0219 */ /* 0x000fe20000011606 */
[----:B------:R-:W-:-:S03]  /*1e00*/  IMAD R6, R13, UR8, R7 ;  /* 0x000000080d067c24 */ /* 0x000fc6000f8e0207 */
[----:B------:R-:W-:Y:S01]  /*1e10*/  @P0 IADD3 R10, PT, PT, -R10, RZ, RZ ;  /* 0x000000ff0a0a0210 */ /* 0x000fe20007ffe1ff */
[C---:B--2---:R-:W-:Y:S02]  /*1e20*/  IMAD R5, R6.reuse, UR10, R5 ;  /* 0x0000000a06057c24 */ /* 0x044fe4000f8e0205 */
[----:B------:R-:W-:Y:S02]  /*1e30*/  IMAD R4, R6, UR11, R4 ;  /* 0x0000000b06047c24 */ /* 0x000fe4000f8e0204 */
[----:B0-----:R-:W-:-:S04]  /*1e40*/  @P0 IMAD R10, R10, R17, R11 ;  /* 0x000000110a0a0224 */ /* 0x001fc800078e020b */
[C---:B-1----:R-:W-:Y:S02]  /*1e50*/  @P0 IMAD R5, R10.reuse, R8, R5 ;  /* 0x000000080a050224 */ /* 0x042fe400078e0205 */
[----:B------:R-:W-:-:S07]  /*1e60*/  @P0 IMAD R4, R10, R9, R4 ;  /* 0x000000090a040224 */ /* 0x000fce00078e0204 */
.L_x_5121:
[----:B------:R-:W0:Y:S02]  /*1e70*/  LDCU.64 UR8, c[0x0][0x588] ;  /* 0x0000b100ff0877ac */ /* 0x000e240008000a00 */
[----:B0-----:R-:W-:-:S04]  /*1e80*/  IADD3 R6, P0, PT, R4, UR8, RZ ;  /* 0x0000000804067c10 */ /* 0x001fc8000ff1e0ff */
[----:B------:R-:W-:Y:S01]  /*1e90*/  IADD3.X R7, PT, PT, RZ, UR9, RZ, P0, !PT ;  /* 0x00000009ff077c10 */ /* 0x000fe200087fe4ff */
[----:B------:R-:W0:Y:S04]  /*1ea0*/  LDCU.64 UR8, c[0x0][0x580] ;  /* 0x0000b000ff0877ac */ /* 0x000e280008000a00 */
[----:B------:R1:W2:Y:S01]  /*1eb0*/  LDG.E.U16 R4, desc[UR6][R6.64] ;  /* 0x0000000606047981 */ /* 0x0002a2000c1e1500 */
[----:B------:R-:W-:Y:S02]  /*1ec0*/  MOV R12, 0x3e800000 ;  /* 0x3e800000000c7802 */ /* 0x000fe40000000f00 */
[----:B------:R-:W-:Y:S02]  /*1ed0*/  IADD3 R3, PT, PT, R3, 0x80, RZ ;  /* 0x0000008003037810 */ /* 0x000fe40007ffe0ff */
[----:B-1----:R-:W-:-:S02]  /*1ee0*/  MOV R7, 0x3d39bf78 ;  /* 0x3d39bf7800077802 */ /* 0x002fc40000000f00 */
[----:B--2---:R-:W-:-:S05]  /*1ef0*/  SHF.L.U32 R4, R4, 0x10, RZ ;  /* 0x0000001004047819 */ /* 0x004fca00000006ff */
        /* <DEDUP_REMOVED lines=27> */
[----:B------:R-:W-:-:S06]  /*20b0*/  @P0 FSEL R9, R9, -RZ, P1 ;  /* 0x800000ff09090208 */ /* 0x000fcc0000800000 */
[----:B------:R-:W1:Y:S02]  /*20c0*/  MUFU.TANH R9, R9 ;  /* 0x0000000900097308 */ /* 0x000e640000002400 */
[----:B-1----:R-:W-:Y:S01]  /*20d0*/  FMUL.FTZ R6, R4, R9 ;  /* 0x0000000904067220 */ /* 0x002fe20000410000 */
[----:B0-----:R-:W-:-:S04]  /*20e0*/  IADD3 R4, P0, PT, R5, UR8, RZ ;  /* 0x0000000805047c10 */ /* 0x001fc8000ff1e0ff */
[----:B------:R-:W-:Y:S02]  /*20f0*/  F2FP.BF16.F32.PACK_AB R6, RZ, R6 ;  /* 0x00000006ff06723e */ /* 0x000fe400000010ff */
[----:B------:R-:W-:Y:S02]  /*2100*/  IADD3.X R5, PT, PT, RZ, UR9, RZ, P0, !PT ;  /* 0x00000009ff057c10 */ /* 0x000fe400087fe4ff */
[----:B------:R-:W-:-:S03]  /*2110*/  ISETP.GE.AND P0, PT, R3, UR4, PT ;  /* 0x0000000403007c0c */ /* 0x000fc6000bf06270 */
[----:B------:R0:W-:Y:S10]  /*2120*/  STG.E.U16 desc[UR6][R4.64], R6 ;  /* 0x0000000604007986 */ /* 0x0001f4000c101506 */
[----:B------:R-:W-:Y:S05]  /*2130*/  @P0 BREAK.RELIABLE B1 ;  /* 0x0000000000010942 */ /* 0x000fea0003800100 */
[----:B------:R-:W-:Y:S05]  /*2140*/  @P0 BRA `(.L_x_5122) ;  /* 0x0000002800b80947 */ /* 0x000fea0003800000 */
[----:B------:R-:W1:Y:S01]  /*2150*/  LDCU.64 UR8, c[0x0][0x390] ;  /* 0x00007200ff0877ac */ /* 0x000e620008000a00 */
[----:B0-----:R-:W-:Y:S01]  /*2160*/  HFMA2 R4, -RZ, RZ, 0, 0 ;  /* 0x00000000ff047431 */ /* 0x001fe200000001ff */
[----:B------:R-:W-:Y:S01]  /*2170*/  MOV R5, R3 ;  /* 0x0000000300057202 */ /* 0x000fe20000000f00 */
[----:B------:R-:W0:Y:S01]  /*2180*/  LDCU UR5, c[0x0][0x38c] ;  /* 0x00007180ff0577ac */ /* 0x000e220008000800 */
[----:B------:R-:W-:Y:S01]  /*2190*/  ISETP.NE.AND P0, PT, R2, RZ, PT ;  /* 0x000000ff0200720c */ /* 0x000fe20003f05270 */
[----:B------:R-:W2:Y:S01]  /*21a0*/  LDCU.64 UR10, c[0x0][0x4b8] ;  /* 0x00009700ff0a77ac */ /* 0x000ea20008000a00 */
[----:B-1----:R-:W-:-:S05]  /*21b0*/  IMAD.HI.U32 R6, R3, UR8, R4 ;  /* 0x0000000803067c27 */ /* 0x002fca000f8e0004 */
[----:B------:R-:W-:-:S04]  /*21c0*/  SHF.R.U32.HI R7, RZ, UR9, R6 ;  /* 0x00000009ff077c19 */ /* 0x000fc80008011606 */
[----:B------:R-:W-:-:S05]  /*21d0*/  IADD3 R4, PT, PT, -R7, RZ, RZ ;  /* 0x000000ff07047210 */ /* 0x000fca0007ffe1ff */
[----:B0-----:R-:W-:-:S04]  /*21e0*/  IMAD R4, R4, UR5, R3 ;  /* 0x0000000504047c24 */ /* 0x001fc8000f8e0203 */
        /* <DEDUP_REMOVED lines=288> */
.L_x_5123:
        /* <DEDUP_REMOVED lines=41> */
[----:B------:R-:W-:-:S05]  /*3680*/  IADD3.X R5, PT, PT, RZ, UR9, RZ, P0, !PT ;  /* 0x00000009ff057c10 */ /* 0x000fca00087fe4ff */
[----:B------:R0:W-:Y:S02]  /*3690*/  STG.E.U16 desc[UR6][R4.64], R6 ;  /* 0x0000000604007986 */ /* 0x0001e4000c101506 */
.L_x_5120:
[----:B------:R-:W-:-:S13]  /*36a0*/  ISETP.GE.AND P0, PT, R3, UR4, PT ;  /* 0x0000000403007c0c */ /* 0x000fda000bf06270 */
[----:B------:R-:W-:Y:S05]  /*36b0*/  @P0 BREAK.RELIABLE B1 ;  /* 0x0000000000010942 */ /* 0x000fea0003800100 */
[----:B------:R-:W-:Y:S05]  /*36c0*/  @P0 BRA `(.L_x_5122) ;  /* 0x0000001400580947 */ /* 0x000fea0003800000 */
[----:B------:R-:W-:Y:S05]  /*36d0*/  BSYNC.RELIABLE B1 ;  /* 0x0000000000017941 */ /* 0x000fea0003800100 */
.L_x_5119:
        /* <DEDUP_REMOVED lines=298> */
.L_x_5124:
        /* <DEDUP_REMOVED lines=43> */
.L_x_5122:
[----:B------:R-:W-:Y:S05]  /*4c30*/  BSYNC.RECONVERGENT B0 ;  /* 0x0000000000007941 */ /* 0x000fea0003800200 */
.L_x_5118:
        /* <DEDUP_REMOVED lines=9> */
[----:B--2---:R-:W-:-:S05]  /*4cd0*/  IMAD.HI.U32 R4, R3, UR4, R4 ;  /* 0x0000000403047c27 */ /* 0x004fca000f8e0004 */
[----:B------:R-:W-:-:S04]  /*4ce0*/  SHF.R.U32.HI R5, RZ, UR5, R4 ;  /* 0x00000005ff057c19 */ /* 0x000fc80008011604 */
[----:B------:R-:W-:-:S05]  /*4cf0*/  IADD3 R6, PT, PT, -R5, RZ, RZ ;  /* 0x000000ff05067210 */ /* 0x000fca0007ffe1ff */
[----:B0-----:R-:W-:-:S04]  /*4d00*/  IMAD R2, R6, UR8, R3 ;  /* 0x0000000806027c24 */ /* 0x001fc8000f8e0203 */
[C---:B-1----:R-:W-:Y:S02]  /*4d10*/  IMAD R3, R2.reuse, UR10, RZ ;  /* 0x0000000a02037c24 */ /* 0x042fe4000f8e02ff */
        /* <DEDUP_REMOVED lines=269> */
[----:B------:R-:W1:Y:S10]  /*5df0*/  LDCU UR4, c[0x0][0x4a8] ;  /* 0x00009500ff0477ac */ /* 0x000e740008000800 */
[----:B------:R-:W2:Y:S01]  /*5e00*/  @P0 LDC.64 R8, c[0x0][0x4b0] ;  /* 0x00012c00ff080b82 */ /* 0x000ea20000000a00 */
[----:B0-----:R-:W-:-:S07]  /*5e10*/  IMAD.HI.U32 R6, R5, UR9, R4 ;  /* 0x0000000905067c27 */ /* 0x001fce000f8e0004 */
[----:B------:R-:W0:Y:S01]  /*5e20*/  @P0 LDC R11, c[0x0][0x4ac] ;  /* 0x00012b00ff0b0b82 */ /* 0x000e220000000800 */
[----:B-1----:R-:W-:Y:S01]  /*5e30*/  SHF.R.U32.HI R7, RZ, UR4, R6 ;  /* 0x00000004ff077c19 */ /* 0x002fe20008011606 */
[----:B------:R-:W1:Y:S01]  /*5e40*/  LDCU.64 UR4, c[0x0][0x570] ;  /* 0x0000ae00ff0477ac */ /* 0x000e620008000a00 */
[----:B------:R-:W-:Y:S02]  /*5e50*/  @P0 MOV R6, RZ ;  /* 0x000000ff00060202 */ /* 0x000fe40000000f00 */
[----:B------:R-:W-:-:S03]  /*5e60*/  IADD3 R4, PT, PT, -R7, RZ, RZ ;  /* 0x000000ff07047210 */ /* 0x000fc60007ffe1ff */
[----:B------:R-:W3:Y:S02]  /*5e70*/  @P0 LDC.64 R12, c[0x0][0x578] ;  /* 0x00015e00ff0c0b82 */ /* 0x000ee40000000a00 */
[----:B------:R-:W-:Y:S02]  /*5e80*/  IMAD R4, R4, UR8, R5 ;  /* 0x0000000804047c24 */ /* 0x000fe4000f8e0205 */
[----:B--2---:R-:W-:-:S05]  /*5e90*/  @P0 IMAD.HI.U32 R0, R7, R8, R6 ;  /* 0x0000000807000227 */ /* 0x004fca00078e0006 */
[----:B------:R-:W-:Y:S01]  /*5ea0*/  @P0 SHF.R.U32.HI R0, RZ, R9, R0 ;  /* 0x00000009ff000219 */ /* 0x000fe20000011600 */
[C---:B-1----:R-:W-:Y:S02]  /*5eb0*/  IMAD R3, R4.reuse, UR4, R3 ;  /* 0x0000000404037c24 */ /* 0x042fe4000f8e0203 */
[----:B------:R-:W-:Y:S01]  /*5ec0*/  IMAD R2, R4, UR5, R2 ;  /* 0x0000000504027c24 */ /* 0x000fe2000f8e0202 */
[----:B------:R-:W-:-:S05]  /*5ed0*/  @P0 IADD3 R6, PT, PT, -R0, RZ, RZ ;  /* 0x000000ff00060210 */ /* 0x000fca0007ffe1ff */
[----:B0-----:R-:W-:-:S04]  /*5ee0*/  @P0 IMAD R6, R11, R6, R7 ;  /* 0x000000060b060224 */ /* 0x001fc800078e0207 */
[C---:B---3--:R-:W-:Y:S02]  /*5ef0*/  @P0 IMAD R3, R6.reuse, R12, R3 ;  /* 0x0000000c06030224 */ /* 0x048fe400078e0203 */
[----:B------:R-:W-:-:S07]  /*5f00*/  @P0 IMAD R2, R6, R13, R2 ;  /* 0x0000000d06020224 */ /* 0x000fce00078e0202 */
.L_x_5125:
[----:B------:R-:W0:Y:S02]  /*5f10*/  LDCU.128 UR8, c[0x0][0x580] ;  /* 0x0000b000ff0877ac */ /* 0x000e240008000c00 */
[----:B0-----:R-:W-:-:S04]  /*5f20*/  IADD3 R4, P0, PT, R2, UR10, RZ ;  /* 0x0000000a02047c10 */ /* 0x001fc8000ff1e0ff */
[----:B------:R-:W-:-:S05]  /*5f30*/  IADD3.X R5, PT, PT, RZ, UR11, RZ, P0, !PT ;  /* 0x0000000bff057c10 */ /* 0x000fca00087fe4ff */
[----:B------:R0:W2:Y:S01]  /*5f40*/  LDG.E.U16 R4, desc[UR6][R4.64] ;  /* 0x0000000604047981 */ /* 0x0000a2000c1e1500 */
[----:B------:R-:W-:Y:S02]  /*5f50*/  MOV R10, 0x3e800000 ;  /* 0x3e800000000a7802 */ /* 0x000fe40000000f00 */
[----:B0-----:R-:W-:Y:S02]  /*5f60*/  MOV R5, 0x3d39bf78 ;  /* 0x3d39bf7800057802 */ /* 0x001fe40000000f00 */
[----:B--2---:R-:W-:-:S05]  /*5f70*/  SHF.L.U32 R8, R4, 0x10, RZ ;  /* 0x0000001004087819 */ /* 0x004fca00000006ff */
[----:B------:R-:W-:-:S04]  /*5f80*/  FMUL.FTZ R0, R8, 1.4426950216293334961 ;  /* 0x3fb8aa3b08007820 */ /* 0x000fc80000410000 */
        /* <DEDUP_REMOVED lines=26> */
[----:B------:R-:W-:Y:S02]  /*6130*/  @P0 FSEL R5, R5, -RZ, P1 ;  /* 0x800000ff05050208 */ /* 0x000fe40000800000 */
[----:B------:R-:W-:-:S04]  /*6140*/  IADD3 R2, P0, PT, R3, UR8, RZ ;  /* 0x0000000803027c10 */ /* 0x000fc8000ff1e0ff */
[----:B------:R-:W0:Y:S01]  /*6150*/  MUFU.TANH R5, R5 ;  /* 0x0000000500057308 */ /* 0x000e220000002400 */
[----:B------:R-:W-:Y:S01]  /*6160*/  IADD3.X R3, PT, PT, RZ, UR9, RZ, P0, !PT ;  /* 0x00000009ff037c10 */ /* 0x000fe200087fe4ff */
[----:B0-----:R-:W-:-:S05]  /*6170*/  FMUL.FTZ R0, R8, R5 ;  /* 0x0000000508007220 */ /* 0x001fca0000410000 */
[----:B------:R-:W-:-:S05]  /*6180*/  F2FP.BF16.F32.PACK_AB R0, RZ, R0 ;  /* 0x00000000ff00723e */ /* 0x000fca00000010ff */
[----:B------:R-:W-:Y:S01]  /*6190*/  STG.E.U16 desc[UR6][R2.64], R0 ;  /* 0x0000000002007986 */ /* 0x000fe2000c101506 */
[----:B------:R-:W-:Y:S05]  /*61a0*/  EXIT ;  /* 0x000000000000794d */ /* 0x000fea0003800000 */
.L_x_5126:
        /* <DEDUP_REMOVED lines=13> */
.L_x_7863:


//--------------------- .text._ZN2at6native27unrolled_elementwise_kernelIZZZNS0_61_GLOBAL__N__b29612f4_23_ActivationMishKernel_cu_9e10b42f_310411mish_kernelERNS_18TensorIteratorBaseEENKUlvE_clEvENKUlvE2_clEvEUlN3c108BFloat16EE_St5arrayIPcLm2EELi4E23TrivialOffsetCalculatorILi1EjESE_NS0_6memory15LoadWithoutCastENSF_16StoreWithoutCastEEEviT_T0_T2_T3_T4_T5_ --------------------------
	.section	.text._ZN2at6native27unrolled_elementwise_kernelIZZZNS0_61_GLOBAL__N__b29612f4_23_ActivationMishKernel_cu_9e10b42f_310411mish_kernelERNS_18TensorIteratorBaseEENKUlvE_clEvENKUlvE2_clEvEUlN3c108BFloat16EE_St5arrayIPcLm2EELi4E23TrivialOffsetCalculatorILi1EjESE_NS0_6memory15LoadWithoutCastENSF_16StoreWithoutCastEEEviT_T0_T2_T3_T4_T5_,"ax",@progbits
	.align	128
        .global         _ZN2at6native27unrolled_elementwise_kernelIZZZNS0_61_GLOBAL__N__b29612f4_23_ActivationMishKernel_cu_9e10b42f_310411mish_kernelERNS_18TensorIteratorBaseEENKUlvE_clEvENKUlvE2_clEvEUlN3c108BFloat16EE_St5arrayIPcLm2EELi4E23TrivialOffsetCalculatorILi1EjESE_NS0_6memory15LoadWithoutCastENSF_16StoreWithoutCastEEEviT_T0_T2_T3_T4_T5_
        .type           _ZN2at6native27unrolled_elementwise_kernelIZZZNS0_61_GLOBAL__N__b29612f4_23_ActivationMishKernel_cu_9e10b42f_310411mish_kernelERNS_18TensorIteratorBaseEENKUlvE_clEvENKUlvE2_clEvEUlN3c108BFloat16EE_St5arrayIPcLm2EELi4E23TrivialOffsetCalculatorILi1EjESE_NS0_6memory15LoadWithoutCastENSF_16StoreWithoutCastEEEviT_T0_T2_T3_T4_T5_,@function
        .size           _ZN2at6native27unrolled_elementwise_kernelIZZZNS0_61_GLOBAL__N__b29612f4_23_ActivationMishKernel_cu_9e10b42f_310411mish_kernelERNS_18TensorIteratorBaseEENKUlvE_clEvENKUlvE2_clEvEUlN3c108BFloat16EE_St5arrayIPcLm2EELi4E23TrivialOffsetCalculatorILi1EjESE_NS0_6memory15LoadWithoutCastENSF_16StoreWithoutCastEEEviT_T0_T2_T3_T4_T5_,(.L_x_7864 - _ZN2at6native27unrolled_elementwise_kernelIZZZNS0_61_GLOBAL__N__b29612f4_23_ActivationMishKernel_cu_9e10b42f_310411mish_kernelERNS_18TensorIteratorBaseEENKUlvE_clEvENKUlvE2_clEvEUlN3c108BFloat16EE_St5arrayIPcLm2EELi4E23TrivialOffsetCalculatorILi1EjESE_NS0_6memory15LoadWithoutCastENSF_16StoreWithoutCastEEEviT_T0_T2_T3_T4_T5_)
        .other          _ZN2at6native27unrolled_elementwise_kernelIZZZNS0_61_GLOBAL__N__b29612f4_23_ActivationMishKernel_cu_9e10b42f_310411mish_kernelERNS_18TensorIteratorBaseEENKUlvE_clEvENKUlvE2_clEvEUlN3c108BFloat16EE_St5arrayIPcLm2EELi4E23TrivialOffsetCalculatorILi1EjESE_NS0_6memory15LoadWithoutCastENSF_16StoreWithoutCastEEEviT_T0_T2_T3_T4_T5_,@"STO_CUDA_ENTRY STV_DEFAULT"
_ZN2at6native27unrolled_elementwise_kernelIZZZNS0_61_GLOBAL__N__b29612f4_23_ActivationMishKernel_cu_9e10b42f_310411mish_kernelERNS_18TensorIteratorBaseEENKUlvE_clEvENKUlvE2_clEvEUlN3c108BFloat16EE_St5arrayIPcLm2EELi4E23TrivialOffsetCalculatorILi1EjESE_NS0_6memory15LoadWithoutCastENSF_16StoreWithoutCastEEEviT_T0_T2_T3_T4_T5_:
.text._ZN2at6native27unrolled_elementwise_kernelIZZZNS0_61_GLOBAL__N__b29612f4_23_ActivationMishKernel_cu_9e10b42f_310411mish_kernelERNS_18TensorIteratorBaseEENKUlvE_clEvENKUlvE2_clEvEUlN3c108BFloat16EE_St5arrayIPcLm2EELi4E23TrivialOffsetCalculatorILi1EjESE_NS0_6memory15LoadWithoutCastENSF_16StoreWithoutCastEEEviT_T0_T2_T3_T4_T5_:
[----:B------:R-:W-:Y:S01]  /*0000*/  LDC R1, c[0x0][0x37c] ;  /* 0x0000df00ff017b82 */ /* 0x000fe20000000800 */
[----:B------:R-:W0:Y:S07]  /*0010*/  S2R R0, SR_CTAID.X ;  /* 0x0000000000007919 */ /* 0x000e2e0000002500 */
[----:B------:R-:W0:Y:S01]  /*0020*/  LDC R3, c[0x0][0x380] ;  /* 0x0000e000ff037b82 */ /* 0x000e220000000800 */
[----:B------:R-:W1:Y:S01]  /*0030*/  LDCU.64 UR4, c[0x0][0x358] ;  /* 0x00006b00ff0477ac */ /* 0x000e620008000a00 */
[----:B------:R-:W-:Y:S01]  /*0040*/  PRMT R8, RZ, 0x7610, R8 ;  /* 0x00007610ff087816 */ /* 0x000fe20000000008 */
[----:B------:R-:W2:Y:S01]  /*0050*/  S2R R7, SR_TID.X ;  /* 0x0000000000077919 */ /* 0x000ea20000002100 */
[----:B------:R-:W-:Y:S01]  /*0060*/  PRMT R6, RZ, 0x7610, R6 ;  /* 0x00007610ff067816 */ /* 0x000fe20000000006 */
[----:B0-----:R-:W-:Y:S01]  /*0070*/  IMAD R4, R0, -0x200, R3 ;  /* 0xfffffe0000047824 */ /* 0x001fe200078e0203 */
[----:B--2---:R-:W-:-:S04]  /*0080*/  MOV R5, R7 ;  /* 0x0000000700057202 */ /* 0x004fc80000000f00 */
[----:B------:R-:W-:-:S13]  /*0090*/  ISETP.GE.AND P0, PT, R7, R4, PT ;  /* 0x000000040700720c */ /* 0x000fda0003f06270 */
[----:B------:R-:W-:-:S04]  /*00a0*/  @!P0 IADD3 R7, PT, PT, R5, 0x80, RZ ;  /* 0x0000008005078810 */ /* 0x000fc80007ffe0ff */
[----:B------:R-:W-:-:S13]  /*00b0*/  ISETP.GE.AND P1, PT, R7, R4, PT ;  /* 0x000000040700720c */ /* 0x000fda0003f26270 */
[----:B------:R-:W-:Y:S01]  /*00c0*/  @!P1 LEA R9, R0, R7, 0x9 ;  /* 0x0000000700099211 */ /* 0x000fe200078e48ff */
[----:B------:R-:W0:Y:S01]  /*00d0*/  @!P1 LDC.64 R10, c[0x0][0x390] ;  /* 0x0000e400ff0a9b82 */ /* 0x000e220000000a00 */
[----:B------:R-:W-:-:S04]  /*00e0*/  @!P1 IADD3 R7, PT, PT, R7, 0x80, RZ ;  /* 0x0000008007079810 */ /* 0x000fc80007ffe0ff */
[----:B------:R-:W-:-:S13]  /*00f0*/  ISETP.GE.AND P3, PT, R7, R4, PT ;  /* 0x000000040700720c */ /* 0x000fda0003f66270 */
[----:B------:R-:W2:Y:S01]  /*0100*/  @!P3 LDC.64 R2, c[0x0][0x390] ;  /* 0x0000e400ff02bb82 */ /* 0x000ea20000000a00 */
[----:B------:R-:W-:Y:S02]  /*0110*/  @!P3 LEA R17, R0, R7, 0x9 ;  /* 0x000000070011b211 */ /* 0x000fe400078e48ff */
[----:B------:R-:W-:Y:S01]  /*0120*/  @!P3 IADD3 R7, PT, PT, R7, 0x80, RZ ;  /* 0x000000800707b810 */ /* 0x000fe20007ffe0ff */
[----:B0-----:R-:W-:-:S03]  /*0130*/  @!P1 IMAD.WIDE.U32 R10, R9, 0x2, R10 ;  /* 0x00000002090a9825 */ /* 0x001fc600078e000a */
[----:B------:R-:W-:Y:S01]  /*0140*/  ISETP.GE.AND P2, PT, R7, R4, PT ;  /* 0x000000040700720c */ /* 0x000fe20003f46270 */
[----:B--2---:R-:W-:Y:S01]  /*0150*/  @!P3 IMAD.WIDE.U32 R16, R17, 0x2, R2 ;  /* 0x000000021110b825 */ /* 0x004fe200078e0002 */
[C---:B------:R-:W-:Y:S01]  /*0160*/  @!P0 LEA R9, R0.reuse, R5, 0x9 ;  /* 0x0000000500098211 */ /* 0x040fe200078e48ff */
[----:B------:R-:W0:Y:S10]  /*0170*/  @!P0 LDC.64 R2, c[0x0][0x390] ;  /* 0x0000e400ff028b82 */ /* 0x000e340000000a00 */
[----:B------:R-:W-:Y:S01]  /*0180*/  @!P2 LEA R7, R0, R7, 0x9 ;  /* 0x000000070007a211 */ /* 0x000fe200078e48ff */
[----:B-1----:R1:W5:Y:S01]  /*0190*/  @!P1 LDG.E.U16 R8, desc[UR4][R10.64] ;  /* 0x000000040a089981 */ /* 0x002362000c1e1500 */
[----:B------:R-:W2:Y:S01]  /*01a0*/  @!P2 LDC.64 R12, c[0x0][0x390] ;  /* 0x0000e400ff0cab82 */ /* 0x000ea20000000a00 */
[----:B0-----:R-:W-:Y:S01]  /*01b0*/  @!P0 IMAD.WIDE.U32 R2, R9, 0x2, R2 ;  /* 0x0000000209028825 */ /* 0x001fe200078e0002 */
[----:B------:R-:W-:-:S06]  /*01c0*/  PRMT R9, RZ, 0x7610, R9 ;  /* 0x00007610ff097816 */ /* 0x000fcc0000000009 */
[----:B------:R-:W5:Y:S01]  /*01d0*/  @!P0 LDG.E.U16 R9, desc[UR4][R2.64] ;  /* 0x0000000402098981 */ /* 0x000f62000c1e1500 */
[----:B------:R-:W-:Y:S01]  /*01e0*/  ISETP.GE.AND P0, PT, R5, R4, PT ;  /* 0x000000040500720c */ /* 0x000fe20003f06270 */
[----:B--2---:R-:W-:Y:S01]  /*01f0*/  @!P2 IMAD.WIDE.U32 R12, R7, 0x2, R12 ;  /* 0x00000002070ca825 */ /* 0x004fe200078e000c */
[----:B------:R-:W-:Y:S02]  /*0200*/  PRMT R7, RZ, 0x7610, R7 ;  /* 0x00007610ff077816 */ /* 0x000fe40000000007 */
[C---:B------:R-:W-:Y:S01]  /*0210*/  IADD3 R19, PT, PT, R5.reuse, 0x80, RZ ;  /* 0x0000008005137810 */ /* 0x040fe20007ffe0ff */
[----:B-1----:R-:W-:Y:S01]  /*0220*/  VIADD R11, R5, 0x100 ;  /* 0x00000100050b7836 */ /* 0x002fe20000000000 */
[----:B------:R0:W5:Y:S01]  /*0230*/  @!P2 LDG.E.U16 R6, desc[UR4][R12.64] ;  /* 0x000000040c06a981 */ /* 0x000162000c1e1500 */
[----:B------:R-:W-:Y:S03]  /*0240*/  BSSY.RECONVERGENT B0, `(.L_x_5127) ;  /* 0x000002e000007945 */ /* 0x000fe60003800200 */
[----:B------:R1:W5:Y:S03]  /*0250*/  @!P3 LDG.E.U16 R7, desc[UR4][R16.64] ;  /* 0x000000041007b981 */ /* 0x000366000c1e1500 */
[----:B------:R-:W2:Y:S01]  /*0260*/  @!P0 LDC.64 R14, c[0x0][0x388] ;  /* 0x0000e200ff0e8b82 */ /* 0x000ea20000000a00 */
[----:B0-----:R-:W-:-:S02]  /*0270*/  @!P0 LEA R13, R0, R5, 0x9 ;  /* 0x00000005000d8211 */ /* 0x001fc400078e48ff */
[----:B-1----:R-:W-:Y:S02]  /*0280*/  IADD3 R17, PT, PT, R5, 0x180, RZ ;  /* 0x0000018005117810 */ /* 0x002fe40007ffe0ff */
[----:B------:R-:W-:Y:S02]  /*0290*/  @!P0 MOV R5, R19 ;  /* 0x0000001300058202 */ /* 0x000fe40000000f00 */
[-C--:B------:R-:W-:Y:S02]  /*02a0*/  ISETP.GE.AND P4, PT, R19, R4.reuse, PT ;  /* 0x000000041300720c */ /* 0x080fe40003f86270 */
[-C--:B------:R-:W-:Y:S02]  /*02b0*/  ISETP.GE.AND P1, PT, R11, R4.reuse, PT ;  /* 0x000000040b00720c */ /* 0x080fe40003f26270 */
[-C--:B------:R-:W-:Y:S02]  /*02c0*/  ISETP.GE.AND P2, PT, R17, R4.reuse, PT ;  /* 0x000000041100720c */ /* 0x080fe40003f46270 */
[----:B------:R-:W-:Y:S01]  /*02d0*/  ISETP.GE.AND P3, PT, R5, R4, PT ;  /* 0x000000040500720c */ /* 0x000fe20003f66270 */
[----:B--2---:R-:W-:Y:S01]  /*02e0*/  @!P0 IMAD.WIDE.U32 R2, R13, 0x2, R14 ;  /* 0x000000020d028825 */ /* 0x004fe200078e000e */
[----:B------:R-:W-:Y:S11]  /*02f0*/  @P0 BRA `(.L_x_5128) ;  /* 0x0000000000880947 */ /* 0x000ff60003800000 */
[----:B-----5:R-:W-:Y:S01]  /*0300*/  SHF.L.U32 R9, R9, 0x10, RZ ;  /* 0x0000001009097819 */ /* 0x020fe200000006ff */
[----:B------:R-:W-:Y:S02]  /*0310*/  HFMA2 R14, -RZ, RZ, 1.625, 0 ;  /* 0x3e800000ff0e7431 */ /* 0x000fe400000001ff */
[----:B------:R-:W-:Y:S02]  /*0320*/  IMAD.MOV.U32 R15, RZ, RZ, 0x3d39bf78 ;  /* 0x3d39bf78ff0f7424 */ /* 0x000fe400078e00ff */
        /* <DEDUP_REMOVED lines=27> */
[----:B------:R-:W-:-:S04]  /*04e0*/  @P5 FSEL R11, R11, -RZ, P6 ;  /* 0x800000ff0b0b5208 */ /* 0x000fc80003000000 */
[----:B------:R-:W0:Y:S02]  /*04f0*/  MUFU.TANH R10, R11 ;  /* 0x0000000b000a7308 */ /* 0x000e240000002400 */
[----:B0-----:R-:W-:-:S05]  /*0500*/  FMUL.FTZ R9, R9, R10 ;  /* 0x0000000a09097220 */ /* 0x001fca0000410000 */
[----:B------:R-:W-:-:S07]  /*0510*/  F2FP.BF16.F32.PACK_AB R9, RZ, R9 ;  /* 0x00000009ff09723e */ /* 0x000fce00000010ff */
.L_x_5128:
[----:B------:R-:W-:Y:S05]  /*0520*/  BSYNC.RECONVERGENT B0 ;  /* 0x0000000000007941 */ /* 0x000fea0003800200 */
.L_x_5127:
        /* <DEDUP_REMOVED lines=33> */
[----:B------:R-:W0:Y:S02]  /*0740*/  MUFU.TANH R11, R11 ;  /* 0x0000000b000b7308 */ /* 0x000e240000002400 */
[----:B0-----:R-:W-:-:S05]  /*0750*/  FMUL.FTZ R8, R8, R11 ;  /* 0x0000000b08087220 */ /* 0x001fca0000410000 */
[----:B------:R-:W-:-:S07]  /*0760*/  F2FP.BF16.F32.PACK_AB R8, RZ, R8 ;  /* 0x00000008ff08723e */ /* 0x000fce00000010ff */
.L_x_5130:
[----:B------:R-:W-:Y:S05]  /*0770*/  BSYNC.RECONVERGENT B0 ;  /* 0x0000000000007941 */ /* 0x000fea0003800200 */
.L_x_5129:
[----:B------:R-:W-:Y:S04]  /*0780*/  BSSY.RECONVERGENT B0, `(.L_x_5131) ;  /* 0x0000024000007945 */ /* 0x000fe80003800200 */
[----:B------:R-:W-:Y:S05]  /*0790*/  @P1 BRA `(.L_x_5132) ;  /* 0x0000000000881947 */ /* 0x000fea0003800000 */
[----:B-----5:R-:W-:Y:S02]  /*07a0*/  IMAD.U32 R7, R7, 0x10000, RZ ;  /* 0x0001000007077824 */ /* 0x020fe400078e00ff */
[----:B------:R-:W-:Y:S01]  /*07b0*/  HFMA2 R14, -RZ, RZ, 1.625, 0 ;  /* 0x3e800000ff0e7431 */ /* 0x000fe200000001ff */
[----:B------:R-:W-:Y:S01]  /*07c0*/  MOV R15, 0x3d39bf78 ;  /* 0x3d39bf78000f7802 */ /* 0x000fe20000000f00 */
        /* <DEDUP_REMOVED lines=31> */
.L_x_5132:
[----:B------:R-:W-:Y:S05]  /*09c0*/  BSYNC.RECONVERGENT B0 ;  /* 0x0000000000007941 */ /* 0x000fea0003800200 */
.L_x_5131:
[----:B------:R-:W-:Y:S04]  /*09d0*/  BSSY.RECONVERGENT B0, `(.L_x_5133) ;  /* 0x0000024000007945 */ /* 0x000fe80003800200 */
[----:B------:R-:W-:Y:S05]  /*09e0*/  @P2 BRA `(.L_x_5134) ;  /* 0x0000000000882947 */ /* 0x000fea0003800000 */
[----:B-----5:R-:W-:Y:S01]  /*09f0*/  SHF.L.U32 R6, R6, 0x10, RZ ;  /* 0x0000001006067819 */ /* 0x020fe200000006ff */
[----:B------:R-:W-:Y:S02]  /*0a00*/  IMAD.MOV.U32 R14, RZ, RZ, 0x3e800000 ;  /* 0x3e800000ff0e7424 */ /* 0x000fe400078e00ff */
[----:B------:R-:W-:Y:S02]  /*0a10*/  HFMA2 R15, -RZ, RZ, 1.3056640625, -1.8671875 ;  /* 0x3d39bf78ff0f7431 */ /* 0x000fe400000001ff */
        /* <DEDUP_REMOVED lines=31> */
.L_x_5134:
[----:B------:R-:W-:Y:S05]  /*0c10*/  BSYNC.RECONVERGENT B0 ;  /* 0x0000000000007941 */ /* 0x000fea0003800200 */
.L_x_5133:
[----:B-----5:R0:W-:Y:S01]  /*0c20*/  @!P0 STG.E.U16 desc[UR4][R2.64], R9 ;  /* 0x0000000902008986 */ /* 0x0201e2000c101504 */
[----:B------:R-:W-:Y:S04]  /*0c30*/  BSSY.RECONVERGENT B0, `(.L_x_5135) ;  /* 0x000000d000007945 */ /* 0x000fe80003800200 */
[----:B------:R-:W-:Y:S05]  /*0c40*/  @P3 BRA `(.L_x_5136) ;  /* 0x00000000002c3947 */ /* 0x000fea0003800000 */
[----:B0-----:R-:W0:Y:S01]  /*0c50*/  LDC.64 R2, c[0x0][0x388] ;  /* 0x0000e200ff027b82 */ /* 0x001e220000000a00 */
[----:B------:R-:W-:Y:S02]  /*0c60*/  LEA R9, R0, R5, 0x9 ;  /* 0x0000000500097211 */ /* 0x000fe400078e48ff */
[----:B------:R-:W-:Y:S02]  /*0c70*/  IADD3 R5, PT, PT, R5, 0x80, RZ ;  /* 0x0000008005057810 */ /* 0x000fe40007ffe0ff */
[----:B------:R-:W-:Y:S02]  /*0c80*/  PRMT R10, R8, 0x7610, R10 ;  /* 0x00007610080a7816 */ /* 0x000fe4000000000a */
[----:B------:R-:W-:-:S13]  /*0c90*/  ISETP.GE.AND P0, PT, R5, R4, PT ;  /* 0x000000040500720c */ /* 0x000fda0003f06270 */
[----:B------:R-:W-:Y:S02]  /*0ca0*/  @!P0 LEA R11, R0, R5, 0x9 ;  /* 0x00000005000b8211 */ /* 0x000fe400078e48ff */
[----:B------:R-:W-:Y:S01]  /*0cb0*/  @!P0 IADD3 R5, PT, PT, R5, 0x80, RZ ;  /* 0x0000008005058810 */ /* 0x000fe20007ffe0ff */
[----:B0-----:R-:W-:-:S04]  /*0cc0*/  IMAD.WIDE.U32 R8, R9, 0x2, R2 ;  /* 0x0000000209087825 */ /* 0x001fc800078e0002 */
[----:B------:R-:W-:Y:S01]  /*0cd0*/  @!P0 IMAD.WIDE.U32 R2, R11, 0x2, R2 ;  /* 0x000000020b028825 */ /* 0x000fe200078e0002 */
[----:B------:R1:W-:Y:S04]  /*0ce0*/  STG.E.U16 desc[UR4][R8.64], R10 ;  /* 0x0000000a08007986 */ /* 0x0003e8000c101504 */
[----:B------:R1:W-:Y:S02]  /*0cf0*/  @!P0 STG.E.U16 desc[UR4][R2.64], R7 ;  /* 0x0000000702008986 */ /* 0x0003e4000c101504 */
.L_x_5136:
[----:B------:R-:W-:Y:S05]  /*0d00*/  BSYNC.RECONVERGENT B0 ;  /* 0x0000000000007941 */ /* 0x000fea0003800200 */
.L_x_5135:
[----:B------:R-:W-:-:S13]  /*0d10*/  ISETP.GE.AND P0, PT, R5, R4, PT ;  /* 0x000000040500720c */ /* 0x000fda0003f06270 */
[----:B------:R-:W-:Y:S05]  /*0d20*/  @P0 EXIT ;  /* 0x000000000000094d */ /* 0x000fea0003800000 */
[----:B01----:R-:W0:Y:S01]  /*0d30*/  LDC.64 R2, c[0x0][0x388] ;  /* 0x0000e200ff027b82 */ /* 0x003e220000000a00 */
[----:B------:R-:W-:-:S05]  /*0d40*/  LEA R5, R0, R5, 0x9 ;  /* 0x0000000500057211 */ /* 0x000fca00078e48ff */
[----:B0-----:R-:W-:-:S05]  /*0d50*/  IMAD.WIDE.U32 R2, R5, 0x2, R2 ;  /* 0x0000000205027825 */ /* 0x001fca00078e0002 */
[----:B------:R-:W-:Y:S01]  /*0d60*/  STG.E.U16 desc[UR4][R2.64], R6 ;  /* 0x0000000602007986 */ /* 0x000fe2000c101504 */
[----:B------:R-:W-:Y:S05]  /*0d70*/  EXIT ;  /* 0x000000000000794d */ /* 0x000fea0003800000 */
.L_x_5137:
        /* <DEDUP_REMOVED lines=16> */
.L_x_7864:


//--------------------- .text._ZN2at6native29vectorized_elementwise_kernelILi2EZZZNS0_61_GLOBAL__N__b29612f4_23_ActivationMishKernel_cu_9e10b42f_310411mish_kernelERNS_18TensorIteratorBaseEENKUlvE_clEvENKUlvE2_clEvEUlN3c108BFloat16EE_St5arrayIPcLm2EEEEviT0_T1_ --------------------------
	.section	.text._ZN2at6native29vectorized_elementwise_kernelILi2EZZZNS0_61_GLOBAL__N__b29612f4_23_ActivationMishKernel_cu_9e10b42f_310411mish_kernelERNS_18TensorIteratorBaseEENKUlvE_clEvENKUlvE2_clEvEUlN3c108BFloat16EE_St5arrayIPcLm2EEEEviT0_T1_,"ax",@progbits
	.align	128
        .global         _ZN2at6native29vectorized_elementwise_kernelILi2EZZZNS0_61_GLOBAL__N__b29612f4_23_ActivationMishKernel_cu_9e10b42f_310411mish_kernelERNS_18TensorIteratorBaseEENKUlvE_clEvENKUlvE2_clEvEUlN3c108BFloat16EE_St5arrayIPcLm2EEEEviT0_T1_
        .type           _ZN2at6native29vectorized_elementwise_kernelILi2EZZZNS0_61_GLOBAL__N__b29612f4_23_ActivationMishKernel_cu_9e10b42f_310411mish_kernelERNS_18TensorIteratorBaseEENKUlvE_clEvENKUlvE2_clEvEUlN3c108BFloat16EE_St5arrayIPcLm2EEEEviT0_T1_,@function
        .size           _ZN2at6native29vectorized_elementwise_kernelILi2EZZZNS0_61_GLOBAL__N__b29612f4_23_ActivationMishKernel_cu_9e10b42f_310411mish_kernelERNS_18TensorIteratorBaseEENKUlvE_clEvENKUlvE2_clEvEUlN3c108BFloat16EE_St5arrayIPcLm2EEEEviT0_T1_,(.L_x_7865 - _ZN2at6native29vectorized_elementwise_kernelILi2EZZZNS0_61_GLOBAL__N__b29612f4_23_ActivationMishKernel_cu_9e10b42f_310411mish_kernelERNS_18TensorIteratorBaseEENKUlvE_clEvENKUlvE2_clEvEUlN3c108BFloat16EE_St5arrayIPcLm2EEEEviT0_T1_)
        .other          _ZN2at6native29vectorized_elementwise_kernelILi2EZZZNS0_61_GLOBAL__N__b29612f4_23_ActivationMishKernel_cu_9e10b42f_310411mish_kernelERNS_18TensorIteratorBaseEENKUlvE_clEvENKUlvE2_clEvEUlN3c108BFloat16EE_St5arrayIPcLm2EEEEviT0_T1_,@"STO_CUDA_ENTRY STV_DEFAULT"
_ZN2at6native29vectorized_elementwise_kernelILi2EZZZNS0_61_GLOBAL__N__b29612f4_23_ActivationMishKernel_cu_9e10b42f_310411mish_kernelERNS_18TensorIteratorBaseEENKUlvE_clEvENKUlvE2_clEvEUlN3c108BFloat16EE_St5arrayIPcLm2EEEEviT0_T1_:
.text._ZN2at6native29vectorized_elementwise_kernelILi2EZZZNS0_61_GLOBAL__N__b29612f4_23_ActivationMishKernel_cu_9e10b42f_310411mish_kernelERNS_18TensorIteratorBaseEENKUlvE_clEvENKUlvE2_clEvEUlN3c108BFloat16EE_St5arrayIPcLm2EEEEviT0_T1_:
        /* <DEDUP_REMOVED lines=9> */
[----:B------:R-:W-:Y:S02]  /*0090*/  PRMT R9, RZ, 0x7610, R9 ;  /* 0x00007610ff097816 */ /* 0x000fe40000000009 */
[----:B0-----:R-:W-:Y:S02]  /*00a0*/  ISETP.GE.U32.AND P0, PT, R27, R2, PT ;  /* 0x000000021b00720c */ /* 0x001fe40003f06070 */
[----:B------:R-:W-:-:S11]  /*00b0*/  MOV R3, R27 ;  /* 0x0000001b00037202 */ /* 0x000fd60000000f00 */
[----:B------:R-:W-:-:S04]  /*00c0*/  @!P0 IADD3 R27, PT, PT, R3, 0x80, RZ ;  /* 0x00000080031b8810 */ /* 0x000fc80007ffe0ff */
[----:B------:R-:W-:-:S13]  /*00d0*/  ISETP.GE.U32.AND P6, PT, R27, R2, PT ;  /* 0x000000021b00720c */ /* 0x000fda0003fc6070 */
[----:B------:R-:W-:Y:S01]  /*00e0*/  @!P6 IADD3 R5, PT, PT, R0, R27, RZ ;  /* 0x0000001b0005e210 */ /* 0x000fe20007ffe0ff */
[----:B------:R-:W0:Y:S01]  /*00f0*/  @!P6 LDC.64 R28, c[0x0][0x390] ;  /* 0x0000e400ff1ceb82 */ /* 0x000e220000000a00 */
[----:B------:R-:W-:-:S04]  /*0100*/  @!P6 IADD3 R27, PT, PT, R27, 0x80, RZ ;  /* 0x000000801b1be810 */ /* 0x000fc80007ffe0ff */
[----:B------:R-:W-:-:S13]  /*0110*/  ISETP.GE.U32.AND P5, PT, R27, R2, PT ;  /* 0x000000021b00720c */ /* 0x000fda0003fa6070 */
[----:B------:R-:W-:Y:S01]  /*0120*/  @!P5 IADD3 R8, PT, PT, R0, R27, RZ ;  /* 0x0000001b0008d210 */ /* 0x000fe20007ffe0ff */
[----:B------:R-:W1:Y:S01]  /*0130*/  @!P5 LDC.64 R20, c[0x0][0x390] ;  /* 0x0000e400ff14db82 */ /* 0x000e620000000a00 */
[----:B------:R-:W-:-:S04]  /*0140*/  @!P5 IADD3 R27, PT, PT, R27, 0x80, RZ ;  /* 0x000000801b1bd810 */ /* 0x000fc80007ffe0ff */
[----:B------:R-:W-:Y:S01]  /*0150*/  ISETP.GE.U32.AND P4, PT, R27, R2, PT ;  /* 0x000000021b00720c */ /* 0x000fe20003f86070 */
[----:B0-----:R-:W-:-:S05]  /*0160*/  @!P6 IMAD.WIDE.U32 R28, R5, 0x2, R28 ;  /* 0x00000002051ce825 */ /* 0x001fca00078e001c */
[----:B------:R-:W5:Y:S07]  /*0170*/  @!P6 LDG.E.U16 R9, desc[UR4][R28.64] ;  /* 0x000000041c09e981 */ /* 0x000f6e000c1e1500 */
[----:B------:R-:W-:Y:S01]  /*0180*/  @!P4 IADD3 R25, PT, PT, R0, R27, RZ ;  /* 0x0000001b0019c210 */ /* 0x000fe20007ffe0ff */
[----:B------:R-:W0:Y:S01]  /*0190*/  @!P4 LDC.64 R4, c[0x0][0x390] ;  /* 0x0000e400ff04cb82 */ /* 0x000e220000000a00 */
[----:B------:R-:W-:-:S04]  /*01a0*/  @!P4 IADD3 R27, PT, PT, R27, 0x80, RZ ;  /* 0x000000801b1bc810 */ /* 0x000fc80007ffe0ff */
[----:B------:R-:W-:-:S13]  /*01b0*/  ISETP.GE.U32.AND P3, PT, R27, R2, PT ;  /* 0x000000021b00720c */ /* 0x000fda0003f66070 */
[----:B------:R-:W-:Y:S02]  /*01c0*/  @!P3 IADD3 R23, PT, PT, R0, R27, RZ ;  /* 0x0000001b0017b210 */ /* 0x000fe40007ffe0ff */
[----:B------:R-:W-:Y:S01]  /*01d0*/  PRMT R16, RZ, 0x7610, R16 ;  /* 0x00007610ff107816 */ /* 0x000fe20000000010 */
[----:B-1----:R-:W-:Y:S01]  /*01e0*/  @!P5 IMAD.WIDE.U32 R20, R8, 0x2, R20 ;  /* 0x000000020814d825 */ /* 0x002fe200078e0014 */
[----:B------:R-:W-:Y:S01]  /*01f0*/  @!P3 IADD3 R27, PT, PT, R27, 0x80, RZ ;  /* 0x000000801b1bb810 */ /* 0x000fe20007ffe0ff */
[----:B------:R-:W1:Y:S03]  /*0200*/  @!P3 LDC.64 R6, c[0x0][0x390] ;  /* 0x0000e400ff06bb82 */ /* 0x000e660000000a00 */
[----:B------:R-:W-:-:S13]  /*0210*/  ISETP.GE.U32.AND P2, PT, R27, R2, PT ;  /* 0x000000021b00720c */ /* 0x000fda0003f46070 */
[----:B------:R-:W-:Y:S01]  /*0220*/  @!P2 IADD3 R19, PT, PT, R0, R27, RZ ;  /* 0x0000001b0013a210 */ /* 0x000fe20007ffe0ff */
[----:B------:R-:W2:Y:S01]  /*0230*/  @!P2 LDC.64 R10, c[0x0][0x390] ;  /* 0x0000e400ff0aab82 */ /* 0x000ea20000000a00 */
[----:B------:R-:W-:-:S04]  /*0240*/  @!P2 IADD3 R27, PT, PT, R27, 0x80, RZ ;  /* 0x000000801b1ba810 */ /* 0x000fc80007ffe0ff */
[----:B------:R-:W-:-:S13]  /*0250*/  ISETP.GE.U32.AND P1, PT, R27, R2, PT ;  /* 0x000000021b00720c */ /* 0x000fda0003f26070 */
[C---:B------:R-:W-:Y:S02]  /*0260*/  @!P1 IADD3 R17, PT, PT, R0.reuse, R27, RZ ;  /* 0x0000001b00119210 */ /* 0x040fe40007ffe0ff */
[----:B------:R-:W-:Y:S01]  /*0270*/  PRMT R8, RZ, 0x7610, R8 ;  /* 0x00007610ff087816 */ /* 0x000fe20000000008 */
[----:B-1----:R-:W-:Y:S01]  /*0280*/  @!P3 IMAD.WIDE.U32 R6, R23, 0x2, R6 ;  /* 0x000000021706b825 */ /* 0x002fe200078e0006 */
[----:B------:R-:W-:Y:S01]  /*0290*/  @!P1 IADD3 R27, PT, PT, R27, 0x80, RZ ;  /* 0x000000801b1b9810 */ /* 0x000fe20007ffe0ff */
[----:B------:R-:W1:Y:S03]  /*02a0*/  @!P1 LDC.64 R14, c[0x0][0x390] ;  /* 0x0000e400ff0e9b82 */ /* 0x000e660000000a00 */
[----:B------:R-:W-:Y:S01]  /*02b0*/  ISETP.GE.U32.AND P6, PT, R27, R2, PT ;  /* 0x000000021b00720c */ /* 0x000fe20003fc6070 */
[----:B------:R3:W5:Y:S04]  /*02c0*/  @!P5 LDG.E.U16 R8, desc[UR4][R20.64] ;  /* 0x000000041408d981 */ /* 0x000768000c1e1500 */
[----:B---3--:R-:W3:Y:S08]  /*02d0*/  @!P0 LDC.64 R20, c[0x0][0x390] ;  /* 0x0000e400ff148b82 */ /* 0x008ef00000000a00 */
[----:B------:R-:W4:Y:S01]  /*02e0*/  @!P6 LDC.64 R12, c[0x0][0x390] ;  /* 0x0000e400ff0ceb82 */ /* 0x000f220000000a00 */
[----:B------:R-:W-:-:S05]  /*02f0*/  @!P6 IADD3 R27, PT, PT, R0, R27, RZ ;  /* 0x0000001b001be210 */ /* 0x000fca0007ffe0ff */
[----:B----4-:R-:W-:-:S05]  /*0300*/  @!P6 IMAD.WIDE.U32 R12, R27, 0x2, R12 ;  /* 0x000000021b0ce825 */ /* 0x010fca00078e000c */
[----:B------:R-:W5:Y:S01]  /*0310*/  @!P6 LDG.E.U16 R16, desc[UR4][R12.64] ;  /* 0x000000040c10e981 */ /* 0x000f62000c1e1500 */
[----:B------:R-:W-:-:S05]  /*0320*/  @!P0 IADD3 R23, PT, PT, R0, R3, RZ ;  /* 0x0000000300178210 */ /* 0x000fca0007ffe0ff */
[----:B---3--:R-:W-:Y:S01]  /*0330*/  @!P0 IMAD.WIDE.U32 R20, R23, 0x2, R20 ;  /* 0x0000000217148825 */ /* 0x008fe200078e0014 */
[----:B------:R-:W-:-:S06]  /*0340*/  PRMT R23, RZ, 0x7610, R23 ;  /* 0x00007610ff177816 */ /* 0x000fcc0000000017 */
[----:B------:R-:W5:Y:S01]  /*0350*/  @!P0 LDG.E.U16 R23, desc[UR4][R20.64] ;  /* 0x0000000414178981 */ /* 0x000f62000c1e1500 */
[----:B------:R-:W-:Y:S01]  /*0360*/  ISETP.GE.U32.AND P0, PT, R3, R2, PT ;  /* 0x000000020300720c */ /* 0x000fe20003f06070 */
[----:B0-----:R-:W-:Y:S01]  /*0370*/  @!P4 IMAD.WIDE.U32 R4, R25, 0x2, R4 ;  /* 0x000000021904c825 */ /* 0x001fe200078e0004 */
[----:B------:R-:W-:-:S06]  /*0380*/  PRMT R22, RZ, 0x7610, R22 ;  /* 0x00007610ff167816 */ /* 0x000fcc0000000016 */
[----:B------:R0:W5:Y:S01]  /*0390*/  @!P4 LDG.E.U16 R22, desc[UR4][R4.64] ;  /* 0x000000040416c981 */ /* 0x000162000c1e1500 */
[----:B--2---:R-:W-:Y:S01]  /*03a0*/  @!P2 IMAD.WIDE.U32 R10, R19, 0x2, R10 ;  /* 0x00000002130aa825 */ /* 0x004fe200078e000a */
[----:B------:R-:W-:Y:S02]  /*03b0*/  PRMT R19, RZ, 0x7610, R19 ;  /* 0x00007610ff137816 */ /* 0x000fe40000000013 */
[----:B------:R-:W-:Y:S01]  /*03c0*/  PRMT R18, RZ, 0x7610, R18 ;  /* 0x00007610ff127816 */ /* 0x000fe20000000012 */
[----:B-1----:R-:W-:Y:S01]  /*03d0*/  @!P1 IMAD.WIDE.U32 R14, R17, 0x2, R14 ;  /* 0x00000002110e9825 */ /* 0x002fe200078e000e */
[----:B0-----:R-:W0:Y:S01]  /*03e0*/  @!P0 LDC.64 R4, c[0x0][0x388] ;  /* 0x0000e200ff048b82 */ /* 0x001e220000000a00 */
[----:B------:R-:W-:Y:S01]  /*03f0*/  PRMT R17, RZ, 0x7610, R17 ;  /* 0x00007610ff117816 */ /* 0x000fe20000000011 */
[----:B------:R1:W5:Y:S01]  /*0400*/  @!P3 LDG.E.U16 R19, desc[UR4][R6.64] ;  /* 0x000000040613b981 */ /* 0x000362000c1e1500 */
[----:B------:R-:W-:Y:S03]  /*0410*/  BSSY.RECONVERGENT B0, `(.L_x_5139) ;  /* 0x000002e000007945 */ /* 0x000fe60003800200 */
[----:B------:R2:W5:Y:S04]  /*0420*/  @!P2 LDG.E.U16 R18, desc[UR4][R10.64] ;  /* 0x000000040a12a981 */ /* 0x000568000c1e1500 */
[----:B------:R3:W5:Y:S01]  /*0430*/  @!P1 LDG.E.U16 R17, desc[UR4][R14.64] ;  /* 0x000000040e119981 */ /* 0x000762000c1e1500 */
[----:B-1----:R-:W-:-:S02]  /*0440*/  IADD3 R7, PT, PT, R3, 0x100, RZ ;  /* 0x0000010003077810 */ /* 0x002fc40007ffe0ff */
[C---:B--2---:R-:W-:Y:S02]  /*0450*/  IADD3 R11, PT, PT, R3.reuse, 0x180, RZ ;  /* 0x00000180030b7810 */ /* 0x044fe40007ffe0ff */
[----:B---3--:R-:W-:Y:S02]  /*0460*/  IADD3 R15, PT, PT, R3, 0x200, RZ ;  /* 0x00000200030f7810 */ /* 0x008fe40007ffe0ff */
[-C--:B------:R-:W-:Y:S02]  /*0470*/  ISETP.GE.U32.AND P5, PT, R7, R2.reuse, PT ;  /* 0x000000020700720c */ /* 0x080fe40003fa6070 */
[-C--:B------:R-:W-:Y:S02]  /*0480*/  ISETP.GE.U32.AND P1, PT, R11, R2.reuse, PT ;  /* 0x000000020b00720c */ /* 0x080fe40003f26070 */
[----:B------:R-:W-:Y:S02]  /*0490*/  ISETP.GE.U32.AND P2, PT, R15, R2, PT ;  /* 0x000000020f00720c */ /* 0x000fe40003f46070 */
[----:B------:R-:W-:-:S02]  /*04a0*/  IADD3 R7, PT, PT, R3, 0x80, RZ ;  /* 0x0000008003077810 */ /* 0x000fc40007ffe0ff */
[----:B------:R-:W-:Y:S01]  /*04b0*/  IADD3 R11, PT, PT, R3, 0x280, RZ ;  /* 0x00000280030b7810 */ /* 0x000fe20007ffe0ff */
[----:B------:R-:W-:Y:S08]  /*04c0*/  @P0 BRA `(.L_x_5140) ;  /* 0x0000000000880947 */ /* 0x000ff00003800000 */
[----:B-----5:R-:W-:Y:S01]  /*04d0*/  SHF.L.U32 R6, R23, 0x10, RZ ;  /* 0x0000001017067819 */ /* 0x020fe200000006ff */
[----:B------:R-:W-:Y:S01]  /*04e0*/  HFMA2 R15, -RZ, RZ, 1.625, 0 ;  /* 0x3e800000ff0f7431 */ /* 0x000fe200000001ff */
[----:B------:R-:W-:-:S03]  /*04f0*/  MOV R21, 0x3d39bf78 ;  /* 0x3d39bf7800157802 */ /* 0x000fc60000000f00 */
        /* <DEDUP_REMOVED lines=28> */
[----:B------:R-:W1:Y:S02]  /*06c0*/  MUFU.TANH R13, R12 ;  /* 0x0000000c000d7308 */ /* 0x000e640000002400 */
[----:B-1----:R-:W-:-:S05]  /*06d0*/  FMUL.FTZ R6, R6, R13 ;  /* 0x0000000d06067220 */ /* 0x002fca0000410000 */
[----:B------:R-:W-:-:S07]  /*06e0*/  F2FP.BF16.F32.PACK_AB R6, RZ, R6 ;  /* 0x00000006ff06723e */ /* 0x000fce00000010ff */
.L_x_5140:
[----:B------:R-:W-:Y:S05]  /*06f0*/  BSYNC.RECONVERGENT B0 ;  /* 0x0000000000007941 */ /* 0x000fea0003800200 */
.L_x_5139:
[-C--:B------:R-:W-:Y:S01]  /*0700*/  ISETP.GE.U32.AND P4, PT, R7, R2.reuse, PT ;  /* 0x000000020700720c */ /* 0x080fe20003f86070 */
[----:B------:R-:W-:Y:S01]  /*0710*/  BSSY.RECONVERGENT B0, `(.L_x_5141) ;  /* 0x0000026000007945 */ /* 0x000fe20003800200 */
[----:B------:R-:W-:Y:S02]  /*0720*/  ISETP.GE.U32.AND P3, PT, R11, R2, PT ;  /* 0x000000020b00720c */ /* 0x000fe40003f66070 */
[----:B------:R-:W-:-:S09]  /*0730*/  IADD3 R11, PT, PT, R3, 0x300, RZ ;  /* 0x00000300030b7810 */ /* 0x000fd20007ffe0ff */
[----:B------:R-:W-:Y:S05]  /*0740*/  @P4 BRA `(.L_x_5142) ;  /* 0x0000000000884947 */ /* 0x000fea0003800000 */
        /* <DEDUP_REMOVED lines=32> */
[----:B-1----:R-:W-:-:S05]  /*0950*/  FMUL.FTZ R9, R9, R12 ;  /* 0x0000000c09097220 */ /* 0x002fca0000410000 */
[----:B------:R-:W-:-:S07]  /*0960*/  F2FP.BF16.F32.PACK_AB R9, RZ, R9 ;  /* 0x00000009ff09723e */ /* 0x000fce00000010ff */
.L_x_5142:
[----:B------:R-:W-:Y:S05]  /*0970*/  BSYNC.RECONVERGENT B0 ;  /* 0x0000000000007941 */ /* 0x000fea0003800200 */
.L_x_5141:
[----:B------:R-:W-:Y:S01]  /*0980*/  BSSY.RECONVERGENT B0, `(.L_x_5143) ;  /* 0x0000026000007945 */ /* 0x000fe20003800200 */
[----:B------:R-:W-:Y:S02]  /*0990*/  ISETP.GE.U32.AND P4, PT, R11, R2, PT ;  /* 0x000000020b00720c */ /* 0x000fe40003f86070 */
[----:B------:R-:W-:Y:S01]  /*09a0*/  IADD3 R11, PT, PT, R3, 0x380, RZ ;  /* 0x00000380030b7810 */ /* 0x000fe20007ffe0ff */
[----:B------:R-:W-:Y:S10]  /*09b0*/  @P5 BRA `(.L_x_5144) ;  /* 0x0000000000885947 */ /* 0x000ff40003800000 */
        /* <DEDUP_REMOVED lines=34> */
.L_x_5144:
[----:B------:R-:W-:Y:S05]  /*0be0*/  BSYNC.RECONVERGENT B0 ;  /* 0x0000000000007941 */ /* 0x000fea0003800200 */
.L_x_5143:
[----:B------:R-:W-:Y:S01]  /*0bf0*/  ISETP.GE.U32.AND P5, PT, R11, R2, PT ;  /* 0x000000020b00720c */ /* 0x000fe20003fa6070 */
[----:B------:R-:W-:Y:S01]  /*0c00*/  BSSY.RECONVERGENT B0, `(.L_x_5145) ;  /* 0x0000026000007945 */ /* 0x000fe20003800200 */
[----:B------:R-:W-:-:S05]  /*0c10*/  @!P0 IADD3 R11, PT, PT, R0, R3, RZ ;  /* 0x00000003000b8210 */ /* 0x000fca0007ffe0ff */
[----:B0-----:R-:W-:Y:S01]  /*0c20*/  @!P0 IMAD.WIDE.U32 R4, R11, 0x2, R4 ;  /* 0x000000020b048825 */ /* 0x001fe200078e0004 */
[----:B------:R-:W-:Y:S06]  /*0c30*/  @P1 BRA `(.L_x_5146) ;  /* 0x0000000000881947 */ /* 0x000fec0003800000 */
        /* <DEDUP_REMOVED lines=34> */
.L_x_5146:
[----:B------:R-:W-:Y:S05]  /*0e60*/  BSYNC.RECONVERGENT B0 ;  /* 0x0000000000007941 */ /* 0x000fea0003800200 */
.L_x_5145:
        /* <DEDUP_REMOVED lines=36> */
.L_x_5148:
[----:B------:R-:W-:Y:S05]  /*10b0*/  BSYNC.RECONVERGENT B0 ;  /* 0x0000000000007941 */ /* 0x000fea0003800200 */
.L_x_5147:
        /* <DEDUP_REMOVED lines=36> */
.L_x_5150:
[----:B------:R-:W-:Y:S05]  /*1300*/  BSYNC.RECONVERGENT B0 ;  /* 0x0000000000007941 */ /* 0x000fea0003800200 */
.L_x_5149:
        /* <DEDUP_REMOVED lines=36> */
.L_x_5152:
[----:B------:R-:W-:Y:S05]  /*1550*/  BSYNC.RECONVERGENT B0 ;  /* 0x0000000000007941 */ /* 0x000fea0003800200 */
.L_x_5151:
        /* <DEDUP_REMOVED lines=36> */
.L_x_5154:
[----:B------:R-:W-:Y:S05]  /*17a0*/  BSYNC.RECONVERGENT B0 ;  /* 0x0000000000007941 */ /* 0x000fea0003800200 */
.L_x_5153:
        /* <DEDUP_REMOVED lines=11> */
[----:B-----5:R0:W-:Y:S07]  /*1860*/  STG.E.U16 desc[UR4][R4.64], R9 ;  /* 0x0000000904007986 */ /* 0x0201ee000c101504 */
[----:B------:R-:W-:Y:S05]  /*1870*/  @P0 BRA `(.L_x_5158) ;  /* 0x0000000000300947 */ /* 0x000fea0003800000 */
[----:B0-----:R-:W0:Y:S01]  /*1880*/  LDC.64 R4, c[0x0][0x388] ;  /* 0x0000e200ff047b82 */ /* 0x001e220000000a00 */
[----:B------:R-:W-:Y:S02]  /*1890*/  IADD3 R7, PT, PT, R0, R3, RZ ;  /* 0x0000000300077210 */ /* 0x000fe40007ffe0ff */
[----:B------:R-:W-:-:S03]  /*18a0*/  IADD3 R3, PT, PT, R3, 0x80, RZ ;  /* 0x0000008003037810 */ /* 0x000fc60007ffe0ff */
[----:B0-----:R-:W-:-:S05]  /*18b0*/  IMAD.WIDE.U32 R4, R7, 0x2, R4 ;  /* 0x0000000207047825 */ /* 0x001fca00078e0004 */
[----:B------:R0:W-:Y:S02]  /*18c0*/  STG.E.U16 desc[UR4][R4.64], R8 ;  /* 0x0000000804007986 */ /* 0x0001e4000c101504 */
.L_x_5157:
[----:B------:R-:W-:-:S13]  /*18d0*/  ISETP.GE.U32.AND P0, PT, R3, R2, PT ;  /* 0x000000020300720c */ /* 0x000fda0003f06070 */
[----:B------:R-:W-:Y:S05]  /*18e0*/  @P0 BRA `(.L_x_5159) ;  /* 0x0000000000300947 */ /* 0x000fea0003800000 */
[----:B0-----:R-:W0:Y:S01]  /*18f0*/  LDC.64 R4, c[0x0][0x388] ;  /* 0x0000e200ff047b82 */ /* 0x001e220000000a00 */
[----:B------:R-:W-:Y:S02]  /*1900*/  IADD3 R7, PT, PT, R0, R3, RZ ;  /* 0x0000000300077210 */ /* 0x000fe40007ffe0ff */
[----:B------:R-:W-:-:S03]  /*1910*/  IADD3 R3, PT, PT, R3, 0x80, RZ ;  /* 0x0000008003037810 */ /* 0x000fc60007ffe0ff */
[----:B0-----:R-:W-:-:S05]  /*1920*/  IMAD.WIDE.U32 R4, R7, 0x2, R4 ;  /* 0x0000000207047825 */ /* 0x001fca00078e0004 */
[----:B------:R1:W-:Y:S02]  /*1930*/  STG.E.U16 desc[UR4][R4.64], R10 ;  /* 0x0000000a04007986 */ /* 0x0003e4000c101504 */
.L_x_5158:
[----:B------:R-:W-:-:S13]  /*1940*/  ISETP.GE.U32.AND P0, PT, R3, R2, PT ;  /* 0x000000020300720c */ /* 0x000fda0003f06070 */
[----:B------:R-:W-:Y:S05]  /*1950*/  @P0 BRA `(.L_x_5160) ;  /* 0x0000000000340947 */ /* 0x000fea0003800000 */
[----:B01----:R-:W0:Y:S01]  /*1960*/  LDC.64 R4, c[0x0][0x388] ;  /* 0x0000e200ff047b82 */ /* 0x003e220000000a00 */
[----:B------:R-:W-:Y:S02]  /*1970*/  IADD3 R7, PT, PT, R0, R3, RZ ;  /* 0x0000000300077210 */ /* 0x000fe40007ffe0ff */
[----:B------:R-:W-:-:S03]  /*1980*/  IADD3 R3, PT, PT, R3, 0x80, RZ ;  /* 0x0000008003037810 */ /* 0x000fc60007ffe0ff */
[----:B0-----:R-:W-:-:S05]  /*1990*/  IMAD.WIDE.U32 R4, R7, 0x2, R4 ;  /* 0x0000000207047825 */ /* 0x001fca00078e0004 */
[----:B------:R1:W-:Y:S02]  /*19a0*/  STG.E.U16 desc[UR4][R4.64], R11 ;  /* 0x0000000b04007986 */ /* 0x0003e4000c101504 */
.L_x_5159:
        /* <DEDUP_REMOVED lines=8> */
.L_x_5160:
[----:B------:R-:W-:Y:S05]  /*1a30*/  BSYNC.RELIABLE B1 ;  /* 0x0000000000017941 */ /* 0x000fea0003800100 */
.L_x_5156:
[----:B------:R-:W-:-:S13]  /*1a40*/  ISETP.GE.U32.AND P0, PT, R3, R2, PT ;  /* 0x000000020300720c */ /* 0x000fda0003f06070 */
[----:B012---:R-:W0:Y:S01]  /*1a50*/  @!P0 LDC.64 R4, c[0x0][0x388] ;  /* 0x0000e200ff048b82 */ /* 0x007e220000000a00 */
[----:B------:R-:W-:Y:S02]  /*1a60*/  @!P0 IADD3 R7, PT, PT, R0, R3, RZ ;  /* 0x0000000300078210 */ /* 0x000fe40007ffe0ff */
[----:B------:R-:W-:-:S03]  /*1a70*/  @!P0 IADD3 R3, PT, PT, R3, 0x80, RZ ;  /* 0x0000008003038810 */ /* 0x000fc60007ffe0ff */
[----:B0-----:R-:W-:-:S05]  /*1a80*/  @!P0 IMAD.WIDE.U32 R4, R7, 0x2, R4 ;  /* 0x0000000207048825 */ /* 0x001fca00078e0004 */
[----:B------:R2:W-:Y:S02]  /*1a90*/  @!P0 STG.E.U16 desc[UR4][R4.64], R13 ;  /* 0x0000000d04008986 */ /* 0x0005e4000c101504 */
.L_x_5161:
[----:B------:R-:W-:Y:S05]  /*1aa0*/  BSYNC.RECONVERGENT B0 ;  /* 0x0000000000007941 */ /* 0x000fea0003800200 */
.L_x_5155:
        /* <DEDUP_REMOVED lines=8> */
.L_x_5138:
[----:B------:R-:W0:Y:S01]  /*1b30*/  S2R R2, SR_TID.X ;  /* 0x0000000000027919 */ /* 0x000e220000002100 */
[----:B------:R-:W1:Y:S02]  /*1b40*/  LDC.64 R4, c[0x0][0x390] ;  /* 0x0000e400ff047b82 */ /* 0x000e640000000a00 */
[----:B-1----:R-:W-:-:S04]  /*1b50*/  IMAD.WIDE.U32 R4, R0, 0x2, R4 ;  /* 0x0000000200047825 */ /* 0x002fc800078e0004 */
[----:B0-----:R-:W-:-:S05]  /*1b60*/  IMAD.WIDE.U32 R4, R2, 0x4, R4 ;  /* 0x0000000402047825 */ /* 0x001fca00078e0004 */
[----:B------:R-:W2:Y:S04]  /*1b70*/  LDG.E R3, desc[UR4][R4.64] ;  /* 0x0000000404037981 */ /* 0x000ea8000c1e1900 */
[----:B------:R-:W3:Y:S04]  /*1b80*/  LDG.E R12, desc[UR4][R4.64+0x200] ;  /* 0x00020004040c7981 */ /* 0x000ee8000c1e1900 */
[----:B------:R-:W4:Y:S04]  /*1b90*/  LDG.E R19, desc[UR4][R4.64+0x400] ;  /* 0x0004000404137981 */ /* 0x000f28000c1e1900 */
[----:B------:R0:W5:Y:S01]  /*1ba0*/  LDG.E R18, desc[UR4][R4.64+0x600] ;  /* 0x0006000404127981 */ /* 0x000162000c1e1900 */
[----:B------:R-:W-:Y:S01]  /*1bb0*/  HFMA2 R13, -RZ, RZ, 1.625, 0 ;  /* 0x3e800000ff0d7431 */ /* 0x000fe200000001ff */
[----:B------:R-:W-:-:S02]  /*1bc0*/  MOV R10, 0x3d39bf78 ;  /* 0x3d39bf78000a7802 */ /* 0x000fc40000000f00 */
[C---:B--2---:R-:W-:Y:S02]  /*1bd0*/  SHF.L.U32 R7, R3.reuse, 0x10, RZ ;  /* 0x0000001003077819 */ /* 0x044fe400000006ff */
[----:B------:R-:W-:Y:S02]  /*1be0*/  PRMT R6, R3, 0x7632, R6 ;  /* 0x0000763203067816 */ /* 0x000fe40000000006 */
[----:B---3--:R-:W-:Y:S01]  /*1bf0*/  PRMT R20, R12, 0x7632, R20 ;  /* 0x000076320c147816 */ /* 0x008fe20000000014 */
[----:B------:R-:W-:Y:S01]  /*1c00*/  FMUL.FTZ R8, R7, 1.4426950216293334961 ;  /* 0x3fb8aa3b07087820 */ /* 0x000fe20000410000 */
[----:B------:R-:W-:-:S05]  /*1c10*/  SHF.L.U32 R6, R6, 0x10, RZ ;  /* 0x0000001006067819 */ /* 0x000fca00000006ff */
[----:B------:R-:W1:Y:S01]  /*1c20*/  MUFU.EX2 R8, R8 ;  /* 0x0000000800087308 */ /* 0x000e620000000800 */
[----:B------:R-:W-:-:S07]  /*1c30*/  FMUL.FTZ R14, R6, 1.4426950216293334961 ;  /* 0x3fb8aa3b060e7820 */ /* 0x000fce0000410000 */
[----:B------:R-:W0:Y:S01]  /*1c40*/  MUFU.EX2 R14, R14 ;  /* 0x0000000e000e7308 */ /* 0x000e220000000800 */
        /* <DEDUP_REMOVED lines=9> */
[----:B------:R-:W-:Y:S02]  /*1ce0*/  LOP3.LUT R11, R5, 0xff800000, RZ, 0xc0, !PT ;  /* 0xff800000050b7812 */ /* 0x000fe400078ec0ff */
[----:B------:R-:W-:Y:S01]  /*1cf0*/  IADD3 R9, PT, PT, R8, -R3, RZ ;  /* 0x8000000308097210 */ /* 0x000fe20007ffe0ff */
[----:B------:R-:W-:Y:S01]  /*1d00*/  FFMA.FTZ R4, R4, R13, -1 ;  /* 0xbf80000004047423 */ /* 0x000fe2000001000d */
[----:B------:R-:W-:Y:S02]  /*1d10*/  SHF.L.U32 R5, R12, 0x10, RZ ;  /* 0x000000100c057819 */ /* 0x000fe400000006ff */
[----:B------:R-:W-:Y:S01]  /*1d20*/  IADD3 R16, PT, PT, -R11, 0x40800000, RZ ;  /* 0x408000000b107810 */ /* 0x000fe20007ffe1ff */
[----:B------:R-:W-:Y:S01]  /*1d30*/  FADD.FTZ R9, R9, R4 ;  /* 0x0000000409097221 */ /* 0x000fe20000010000 */
[----:B------:R-:W-:Y:S01]  /*1d40*/  IADD3 R15, PT, PT, R14, -R11, RZ ;  /* 0x8000000b0e0f7210 */ /* 0x000fe20007ffe0ff */
[----:B------:R-:W-:Y:S01]  /*1d50*/  FMUL.FTZ R17, R5, 1.4426950216293334961 ;  /* 0x3fb8aa3b05117820 */ /* 0x000fe20000410000 */
[----:B------:R-:W-:Y:S01]  /*1d60*/  I2FP.F32.S32 R3, R3 ;  /* 0x0000000300037245 */ /* 0x000fe20000201400 */
[----:B------:R-:W-:Y:S01]  /*1d70*/  FFMA.FTZ R16, R16, R13, -1 ;  /* 0xbf80000010107423 */ /* 0x000fe2000001000d */
[----:B------:R-:W-:Y:S01]  /*1d80*/  FFMA.FTZ R4, R9, -R10, 0.10546888411045074463 ;  /* 0x3dd8001209047423 */ /* 0x000fe2000001080a */
[----:B------:R-:W-:-:S02]  /*1d90*/  I2FP.F32.S32 R11, R11 ;  /* 0x0000000b000b7245 */ /* 0x000fc40000201400 */
[----:B------:R-:W-:Y:S01]  /*1da0*/  FADD.FTZ R15, R15, R16 ;  /* 0x000000100f0f7221 */ /* 0x000fe20000010000 */
[----:B------:R-:W-:Y:S01]  /*1db0*/  FFMA.FTZ R12, R9, R4, -0.13229703903198242188 ;  /* 0xbe0778e0090c7423 */ /* 0x000fe20000010004 */
[----:B------:R-:W-:Y:S01]  /*1dc0*/  SHF.L.U32 R4, R20, 0x10, RZ ;  /* 0x0000001014047819 */ /* 0x000fe200000006ff */
[----:B------:R-:W0:Y:S01]  /*1dd0*/  MUFU.EX2 R17, R17 ;  /* 0x0000001100117308 */ /* 0x000e220000000800 */
[----:B------:R-:W-:Y:S01]  /*1de0*/  FFMA.FTZ R16, R15, -R10, 0.10546888411045074463 ;  /* 0x3dd800120f107423 */ /* 0x000fe2000001080a */
[----:B------:R-:W-:Y:S01]  /*1df0*/  FFMA.FTZ R12, R9, R12, 0.14491446316242218018 ;  /* 0x3e146475090c7423 */ /* 0x000fe2000001000c */
[----:B------:R-:W-:Y:S01]  /*1e00*/  FMUL.FTZ R11, R11, 1.1920928955078125e-07 ;  /* 0x340000000b0b7820 */ /* 0x000fe20000410000 */
[----:B------:R-:W-:Y:S01]  /*1e10*/  FMUL.FTZ R20, R4, 1.4426950216293334961 ;  /* 0x3fb8aa3b04147820 */ /* 0x000fe20000410000 */
[----:B------:R-:W-:Y:S01]  /*1e20*/  FFMA.FTZ R16, R15, R16, -0.13229703903198242188 ;  /* 0xbe0778e00f107423 */ /* 0x000fe20000010010 */
[----:B------:R-:W-:Y:S01]  /*1e30*/  FFMA.FTZ R12, R9, R12, -0.16641564667224884033 ;  /* 0xbe2a68dd090c7423 */ /* 0x000fe2000001000c */
[----:B------:R-:W-:-:S02]  /*1e40*/  ISETP.GT.AND P2, PT, R14, -0x40800000, P0 ;  /* 0xbf8000000e00780c */ /* 0x000fc40000744270 */
[----:B------:R-:W-:Y:S01]  /*1e50*/  FFMA.FTZ R16, R15, R16, 0.14491446316242218018 ;  /* 0x3e1464750f107423 */ /* 0x000fe20000010010 */
[----:B------:R-:W1:Y:S01]  /*1e60*/  MUFU.EX2 R20, R20 ;  /* 0x0000001400147308 */ /* 0x000e620000000800 */
[----:B------:R-:W-:Y:S01]  /*1e70*/  FFMA.FTZ R12, R9, R12, 0.19988867640495300293 ;  /* 0x3e4caf9e090c7423 */ /* 0x000fe2000001000c */
[----:B------:R-:W-:Y:S01]  /*1e80*/  @P3 MOV R27, 0x7f800000 ;  /* 0x7f800000001b3802 */ /* 0x000fe20000000f00 */
[----:B------:R-:W-:Y:S01]  /*1e90*/  FFMA.FTZ R16, R15, R16, -0.16641564667224884033 ;  /* 0xbe2a68dd0f107423 */ /* 0x000fe20000010010 */
[----:B------:R-:W-:Y:S01]  /*1ea0*/  @P3 FSETP.NEU.FTZ.AND P4, PT, R8, RZ, PT ;  /* 0x000000ff0800320b */ /* 0x000fe20003f9d000 */
[----:B------:R-:W-:Y:S01]  /*1eb0*/  FFMA.FTZ R12, R9, R12, -0.25000196695327758789 ;  /* 0xbe800042090c7423 */ /* 0x000fe2000001000c */
[----:B0-----:R-:W-:Y:S01]  /*1ec0*/  FADD.FTZ.RZ R21, R17, 1 ;  /* 0x3f80000011157421 */ /* 0x001fe2000001c000 */
[----:B------:R-:W-:Y:S02]  /*1ed0*/  FFMA.FTZ R16, R15, R16, 0.19988867640495300293 ;  /* 0x3e4caf9e0f107423 */ /* 0x000fe40000010010 */
[----:B------:R-:W-:Y:S01]  /*1ee0*/  FFMA.FTZ R12, R9, R12, 0.33333510160446166992 ;  /* 0x3eaaaae6090c7423 */ /* 0x000fe2000001000c */
[----:B------:R-:W-:-:S02]  /*1ef0*/  ISETP.GE.U32.AND P5, PT, R17, 0x7f800000, PT ;  /* 0x7f8000001100780c */ /* 0x000fc40003fa6070 */
[----:B------:R-:W-:Y:S01]  /*1f00*/  IADD3 R21, PT, PT, R21, -0x3f400000, RZ ;  /* 0xc0c0000015157810 */ /* 0x000fe20007ffe0ff */
[----:B------:R-:W-:Y:S01]  /*1f10*/  FFMA.FTZ R22, R15, R16, -0.25000196695327758789 ;  /* 0xbe8000420f167423 */ /* 0x000fe20000010010 */
[----:B------:R-:W-:Y:S02]  /*1f20*/  FFMA.FTZ R12, R9, R12, -0.5 ;  /* 0xbf000000090c7423 */ /* 0x000fe4000001000c */
[----:B------:R-:W-:Y:S01]  /*1f30*/  LOP3.LUT R16, R21, 0xff800000, RZ, 0xc0, !PT ;  /* 0xff80000015107812 */ /* 0x000fe200078ec0ff */
[----:B------:R-:W-:Y:S01]  /*1f40*/  FFMA.FTZ R22, R15, R22, 0.33333510160446166992 ;  /* 0x3eaaaae60f167423 */ /* 0x000fe20000010016 */
[----:B-1----:R-:W-:Y:S01]  /*1f50*/  FADD.FTZ.RZ R23, R20, 1 ;  /* 0x3f80000014177421 */ /* 0x002fe2000001c000 */
[----:B------:R-:W-:Y:S01]  /*1f60*/  FMUL.FTZ R12, R9, R12 ;  /* 0x0000000c090c7220 */ /* 0x000fe20000410000 */
[----:B------:R-:W-:Y:S01]  /*1f70*/  IADD3 R24, PT, PT, -R16, 0x40800000, RZ ;  /* 0x4080000010187810 */ /* 0x000fe20007ffe1ff */
[----:B------:R-:W-:Y:S02]  /*1f80*/  FFMA.FTZ R22, R15, R22, -0.5 ;  /* 0xbf0000000f167423 */ /* 0x000fe40000010016 */
[----:B------:R-:W-:Y:S01]  /*1f90*/  IADD3 R21, PT, PT, R23, -0x3f400000, RZ ;  /* 0xc0c0000017157810 */ /* 0x000fe20007ffe0ff */
[----:B------:R-:W-:Y:S01]  /*1fa0*/  FFMA.FTZ R9, R9, R12, R9 ;  /* 0x0000000c09097223 */ /* 0x000fe20000010009 */
[----:B------:R-:W-:Y:S01]  /*1fb0*/  IADD3 R23, PT, PT, R17, -R16, RZ ;  /* 0x8000001011177210 */ /* 0x000fe20007ffe0ff */
[----:B------:R-:W-:Y:S01]  /*1fc0*/  FMUL.FTZ R22, R15, R22 ;  /* 0x000000160f167220 */ /* 0x000fe20000410000 */
[----:B------:R-:W-:Y:S01]  /*1fd0*/  FFMA.FTZ R24, R24, R13, -1 ;  /* 0xbf80000018187423 */ /* 0x000fe2000001000d */
[----:B------:R-:W-:Y:S01]  /*1fe0*/  FMUL.FTZ R12, R3, 1.1920928955078125e-07 ;  /* 0x34000000030c7820 */ /* 0x000fe20000410000 */
[----:B------:R-:W-:Y:S01]  /*1ff0*/  LOP3.LUT R21, R21, 0xff800000, RZ, 0xc0, !PT ;  /* 0xff80000015157812 */ /* 0x000fe200078ec0ff */
[----:B------:R-:W-:Y:S01]  /*2000*/  FFMA.FTZ R22, R15, R22, R15 ;  /* 0x000000160f167223 */ /* 0x000fe2000001000f */
[----:B------:R-:W-:Y:S01]  /*2010*/  FADD.FTZ R15, R23, R24 ;  /* 0x00000018170f7221 */ /* 0x000fe20000010000 */
[----:B------:R-:W-:Y:S01]  /*2020*/  FFMA.FTZ R9, R12, 0.69314718246459960938, R9 ;  /* 0x3f3172180c097823 */ /* 0x000fe20000010009 */
[----:B------:R-:W-:Y:S01]  /*2030*/  IADD3 R24, PT, PT, -R21, 0x40800000, RZ ;  /* 0x4080000015187810 */ /* 0x000fe20007ffe1ff */
[----:B------:R-:W-:Y:S01]  /*2040*/  FFMA.FTZ R11, R11, 0.69314718246459960938, R22 ;  /* 0x3f3172180b0b7823 */ /* 0x000fe20000010016 */
[----:B------:R-:W-:Y:S01]  /*2050*/  FFMA.FTZ R12, R15, -R10, 0.10546888411045074463 ;  /* 0x3dd800120f0c7423 */ /* 0x000fe2000001080a */
[----:B----4-:R-:W-:Y:S01]  /*2060*/  SHF.L.U32 R3, R19, 0x10, RZ ;  /* 0x0000001013037819 */ /* 0x010fe200000006ff */
[----:B------:R-:W-:Y:S01]  /*2070*/  @P1 FFMA.FTZ R9, R8, R27, +INF ;  /* 0x7f80000008091423 */ /* 0x000fe2000001001b */
[----:B------:R-:W-:Y:S01]  /*2080*/  IADD3 R23, PT, PT, R20, -R21, RZ ;  /* 0x8000001514177210 */ /* 0x000fe20007ffe0ff */
[----:B------:R-:W-:Y:S01]  /*2090*/  FFMA.FTZ R24, R24, R13, -1 ;  /* 0xbf80000018187423 */ /* 0x000fe2000001000d */
[----:B------:R-:W-:Y:S01]  /*20a0*/  FFMA.FTZ R12, R15, R12, -0.13229703903198242188 ;  /* 0xbe0778e00f0c7423 */ /* 0x000fe2000001000c */
[----:B------:R-:W-:Y:S01]  /*20b0*/  FMUL.FTZ R25, R3, 1.4426950216293334961 ;  /* 0x3fb8aa3b03197820 */ /* 0x000fe20000410000 */
[----:B------:R-:W-:Y:S01]  /*20c0*/  @P0 MOV R27, 0x7f800000 ;  /* 0x7f800000001b0802 */ /* 0x000fe20000000f00 */
[----:B------:R-:W-:Y:S01]  /*20d0*/  FADD.FTZ R23, R23, R24 ;  /* 0x0000001817177221 */ /* 0x000fe20000010000 */
[----:B------:R-:W-:Y:S01]  /*20e0*/  FFMA.FTZ R24, R15, R12, 0.14491446316242218018 ;  /* 0x3e1464750f187423 */ /* 0x000fe2000001000c */
[----:B-----5:R-:W-:Y:S01]  /*20f0*/  SHF.L.U32 R8, R18, 0x10, RZ ;  /* 0x0000001012087819 */ /* 0x020fe200000006ff */
[----:B------:R-:W0:Y:S01]  /*2100*/  MUFU.EX2 R12, R25 ;  /* 0x00000019000c7308 */ /* 0x000e220000000800 */
[----:B------:R-:W-:Y:S01]  /*2110*/  FFMA.FTZ R22, R23, -R10, 0.10546888411045074463 ;  /* 0x3dd8001217167423 */ /* 0x000fe2000001080a */
[----:B------:R-:W-:Y:S01]  /*2120*/  FFMA.FTZ R24, R15, R24, -0.16641564667224884033 ;  /* 0xbe2a68dd0f187423 */ /* 0x000fe20000010018 */
[C---:B------:R-:W-:Y:S01]  /*2130*/  @P2 FFMA.FTZ R11, R14.reuse, R27, +INF ;  /* 0x7f8000000e0b2423 */ /* 0x040fe2000001001b */
[----:B------:R-:W-:Y:S01]  /*2140*/  @P0 FSETP.NEU.FTZ.AND P1, PT, R14, RZ, PT ;  /* 0x000000ff0e00020b */ /* 0x000fe20003f3d000 */
[----:B------:R-:W-:Y:S01]  /*2150*/  FFMA.FTZ R22, R23, R22, -0.13229703903198242188 ;  /* 0xbe0778e017167423 */ /* 0x000fe20000010016 */
[----:B------:R-:W-:Y:S01]  /*2160*/  FFMA.FTZ R24, R15, R24, 0.19988867640495300293 ;  /* 0x3e4caf9e0f187423 */ /* 0x000fe20000010018 */
[----:B------:R-:W-:Y:S01]  /*2170*/  FMUL.FTZ R14, R8, 1.4426950216293334961 ;  /* 0x3fb8aa3b080e7820 */ /* 0x000fe20000410000 */
[----:B------:R-:W-:Y:S01]  /*2180*/  I2FP.F32.S32 R16, R16 ;  /* 0x0000001000107245 */ /* 0x000fe20000201400 */
[----:B------:R-:W-:Y:S01]  /*2190*/  FFMA.FTZ R22, R23, R22, 0.14491446316242218018 ;  /* 0x3e14647517167423 */ /* 0x000fe20000010016 */
[----:B------:R-:W-:Y:S01]  /*21a0*/  FFMA.FTZ R24, R15, R24, -0.25000196695327758789 ;  /* 0xbe8000420f187423 */ /* 0x000fe20000010018 */
[----:B------:R-:W-:-:S02]  /*21b0*/  ISETP.GT.AND P2, PT, R17, -0x40800000, P5 ;  /* 0xbf8000001100780c */ /* 0x000fc40002f44270 */
[----:B------:R-:W-:Y:S01]  /*21c0*/  FFMA.FTZ R22, R23, R22, -0.16641564667224884033 ;  /* 0xbe2a68dd17167423 */ /* 0x000fe20000010016 */
[C---:B------:R-:W-:Y:S01]  /*21d0*/  FFMA.FTZ R24, R15.reuse, R24, 0.33333510160446166992 ;  /* 0x3eaaaae60f187423 */ /* 0x040fe20000010018 */
[----:B------:R-:W1:Y:S01]  /*21e0*/  MUFU.EX2 R14, R14 ;  /* 0x0000000e000e7308 */ /* 0x000e620000000800 */
[----:B------:R-:W-:Y:S01]  /*21f0*/  FMUL.FTZ R16, R16, 1.1920928955078125e-07 ;  /* 0x3400000010107820 */ /* 0x000fe20000410000 */
[----:B0-----:R-:W-:Y:S01]  /*2200*/  FADD.FTZ.RZ R25, R12, 1 ;  /* 0x3f8000000c197421 */ /* 0x001fe2000001c000 */
[----:B------:R-:W-:Y:S01]  /*2210*/  FFMA.FTZ R24, R15, R24, -0.5 ;  /* 0xbf0000000f187423 */ /* 0x000fe20000010018 */
[----:B------:R-:W-:Y:S01]  /*2220*/  FFMA.FTZ R22, R23, R22, 0.19988867640495300293 ;  /* 0x3e4caf9e17167423 */ /* 0x000fe20000010016 */
[----:B------:R-:W-:Y:S02]  /*2230*/  I2FP.F32.S32 R21, R21 ;  /* 0x0000001500157245 */ /* 0x000fe40000201400 */
[----:B------:R-:W-:Y:S01]  /*2240*/  IADD3 R25, PT, PT, R25, -0x3f400000, RZ ;  /* 0xc0c0000019197810 */ /* 0x000fe20007ffe0ff */
[----:B------:R-:W-:Y:S01]  /*2250*/  FMUL.FTZ R24, R15, R24 ;  /* 0x000000180f187220 */ /* 0x000fe20000410000 */
[----:B------:R-:W-:Y:S01]  /*2260*/  FFMA.FTZ R22, R23, R22, -0.25000196695327758789 ;  /* 0xbe80004217167423 */ /* 0x000fe20000010016 */
[----:B------:R-:W-:Y:S01]  /*2270*/  FMUL.FTZ R21, R21, 1.1920928955078125e-07 ;  /* 0x3400000015157820 */ /* 0x000fe20000410000 */
[----:B------:R-:W-:Y:S01]  /*2280*/  LOP3.LUT R25, R25, 0xff800000, RZ, 0xc0, !PT ;  /* 0xff80000019197812 */ /* 0x000fe200078ec0ff */
[----:B------:R-:W-:Y:S01]  /*2290*/  FFMA.FTZ R15, R15, R24, R15 ;  /* 0x000000180f0f7223 */ /* 0x000fe2000001000f */
[----:B------:R-:W-:Y:S01]  /*22a0*/  FFMA.FTZ R22, R23, R22, 0.33333510160446166992 ;  /* 0x3eaaaae617167423 */ /* 0x000fe20000010016 */
[----:B------:R-:W-:-:S02]  /*22b0*/  @P3 FSEL R9, R9, -RZ, P4 ;  /* 0x800000ff09093208 */ /* 0x000fc40002000000 */
[----:B------:R-:W-:Y:S01]  /*22c0*/  IADD3 R24, PT, PT, -R25, 0x40800000, RZ ;  /* 0x4080000019187810 */ /* 0x000fe20007ffe1ff */
[C---:B------:R-:W-:Y:S01]  /*22d0*/  FFMA.FTZ R22, R23.reuse, R22, -0.5 ;  /* 0xbf00000017167423 */ /* 0x040fe20000010016 */
[----:B------:R-:W-:Y:S01]  /*22e0*/  IADD3 R27, PT, PT, R12, -R25, RZ ;  /* 0x800000190c1b7210 */ /* 0x000fe20007ffe0ff */
[----:B------:R-:W-:Y:S01]  /*22f0*/  FFMA.FTZ R15, R16, 0.69314718246459960938, R15 ;  /* 0x3f317218100f7823 */ /* 0x000fe2000001000f */
[----:B------:R-:W-:Y:S01]  /*2300*/  ISETP.GE.U32.AND P4, PT, R12, 0x7f800000, PT ;  /* 0x7f8000000c00780c */ /* 0x000fe20003f86070 */
[----:B------:R-:W-:Y:S01]  /*2310*/  FFMA.FTZ R24, R24, R13, -1 ;  /* 0xbf80000018187423 */ /* 0x000fe2000001000d */
[----:B------:R-:W-:Y:S01]  /*2320*/  FMUL.FTZ R22, R23, R22 ;  /* 0x0000001617167220 */ /* 0x000fe20000410000 */
[----:B------:R-:W-:Y:S02]  /*2330*/  I2FP.F32.S32 R25, R25 ;  /* 0x0000001900197245 */ /* 0x000fe40000201400 */
[----:B------:R-:W-:Y:S01]  /*2340*/  FADD.FTZ R27, R27, R24 ;  /* 0x000000181b1b7221 */ /* 0x000fe20000010000 */
[----:B------:R-:W-:Y:S01]  /*2350*/  FFMA.FTZ R16, R23, R22, R23 ;  /* 0x0000001617107223 */ /* 0x000fe20000010017 */
[----:B------:R-:W-:Y:S01]  /*2360*/  @P5 MOV R24, 0x7f800000 ;  /* 0x7f80000000185802 */ /* 0x000fe20000000f00 */
[----:B-1----:R-:W-:Y:S01]  /*2370*/  FADD.FTZ.RZ R23, R14, 1 ;  /* 0x3f8000000e177421 */ /* 0x002fe2000001c000 */
[----:B------:R-:W-:Y:S01]  /*2380*/  FFMA.FTZ R22, R27, -R10, 0.10546888411045074463 ;  /* 0x3dd800121b167423 */ /* 0x000fe2000001080a */
[----:B------:R-:W-:Y:S01]  /*2390*/  FFMA.FTZ R16, R21, 0.69314718246459960938, R16 ;  /* 0x3f31721815107823 */ /* 0x000fe20000010010 */
[----:B------:R-:W-:Y:S01]  /*23a0*/  ISETP.GT.AND P3, PT, R12, -0x40800000, P4 ;  /* 0xbf8000000c00780c */ /* 0x000fe20002764270 */
[----:B------:R-:W-:Y:S01]  /*23b0*/  @P2 FFMA.FTZ R15, R17, R24, +INF ;  /* 0x7f800000110f2423 */ /* 0x000fe20000010018 */
[----:B------:R-:W-:Y:S01]  /*23c0*/  FFMA.FTZ R22, R27, R22, -0.13229703903198242188 ;  /* 0xbe0778e01b167423 */ /* 0x000fe20000010016 */
[----:B------:R-:W-:-:S02]  /*23d0*/  ISETP.GE.U32.AND P2, PT, R20, 0x7f800000, PT ;  /* 0x7f8000001400780c */ /* 0x000fc40003f46070 */
[----:B------:R-:W-:Y:S01]  /*23e0*/  IADD3 R23, PT, PT, R23, -0x3f400000, RZ ;  /* 0xc0c0000017177810 */ /* 0x000fe20007ffe0ff */
[----:B------:R-:W-:Y:S01]  /*23f0*/  FFMA.FTZ R22, R27, R22, 0.14491446316242218018 ;  /* 0x3e1464751b167423 */ /* 0x000fe20000010016 */
[----:B------:R-:W-:Y:S02]  /*2400*/  ISETP.GT.AND P6, PT, R20, -0x40800000, P2 ;  /* 0xbf8000001400780c */ /* 0x000fe400017c4270 */
[----:B------:R-:W-:Y:S01]  /*2410*/  LOP3.LUT R23, R23, 0xff800000, RZ, 0xc0, !PT ;  /* 0xff80000017177812 */ /* 0x000fe200078ec0ff */
[----:B------:R-:W-:Y:S01]  /*2420*/  FFMA.FTZ R22, R27, R22, -0.16641564667224884033 ;  /* 0xbe2a68dd1b167423 */ /* 0x000fe20000010016 */
[----:B------:R-:W-:Y:S02]  /*2430*/  PRMT R18, R18, 0x7632, R18 ;  /* 0x0000763212127816 */ /* 0x000fe40000000012 */
[----:B------:R-:W-:Y:S01]  /*2440*/  IADD3 R24, PT, PT, -R23, 0x40800000, RZ ;  /* 0x4080000017187810 */ /* 0x000fe20007ffe1ff */
[----:B------:R-:W-:Y:S01]  /*2450*/  FFMA.FTZ R22, R27, R22, 0.19988867640495300293 ;  /* 0x3e4caf9e1b167423 */ /* 0x000fe20000010016 */
[----:B------:R-:W-:-:S02]  /*2460*/  IADD3 R29, PT, PT, R14, -R23, RZ ;  /* 0x800000170e1d7210 */ /* 0x000fc40007ffe0ff */
[----:B------:R-:W-:Y:S01]  /*2470*/  @P2 MOV R21, 0x7f800000 ;  /* 0x7f80000000152802 */ /* 0x000fe20000000f00 */
[C---:B------:R-:W-:Y:S01]  /*2480*/  FFMA.FTZ R22, R27.reuse, R22, -0.25000196695327758789 ;  /* 0xbe8000421b167423 */ /* 0x040fe20000010016 */
[----:B------:R-:W-:Y:S01]  /*2490*/  FFMA.FTZ R24, R24, R13, -1 ;  /* 0xbf80000018187423 */ /* 0x000fe2000001000d */
[----:B------:R-:W-:Y:S02]  /*24a0*/  SHF.L.U32 R18, R18, 0x10, RZ ;  /* 0x0000001012127819 */ /* 0x000fe400000006ff */
[----:B------:R-:W-:Y:S01]  /*24b0*/  FFMA.FTZ R22, R27, R22, 0.33333510160446166992 ;  /* 0x3eaaaae61b167423 */ /* 0x000fe20000010016 */
[----:B------:R-:W-:Y:S01]  /*24c0*/  @P6 FFMA.FTZ R16, R20, R21, +INF ;  /* 0x7f80000014106423 */ /* 0x000fe20000010015 */
[----:B------:R-:W-:Y:S01]  /*24d0*/  FADD.FTZ R29, R29, R24 ;  /* 0x000000181d1d7221 */ /* 0x000fe20000010000 */
[----:B------:R-:W-:Y:S01]  /*24e0*/  @P5 FSETP.NEU.FTZ.AND P6, PT, R17, RZ, PT ;  /* 0x000000ff1100520b */ /* 0x000fe20003fdd000 */
[----:B------:R-:W-:Y:S01]  /*24f0*/  FFMA.FTZ R22, R27, R22, -0.5 ;  /* 0xbf0000001b167423 */ /* 0x000fe20000010016 */
[----:B------:R-:W-:-:S02]  /*2500*/  PRMT R17, R19, 0x7632, R17 ;  /* 0x0000763213117816 */ /* 0x000fc40000000011 */
[----:B------:R-:W-:Y:S01]  /*2510*/  I2FP.F32.S32 R23, R23 ;  /* 0x0000001700177245 */ /* 0x000fe20000201400 */
[----:B------:R-:W-:Y:S01]  /*2520*/  FMUL.FTZ R22, R27, R22 ;  /* 0x000000161b167220 */ /* 0x000fe20000410000 */
[----:B------:R-:W-:Y:S02]  /*2530*/  SHF.L.U32 R17, R17, 0x10, RZ ;  /* 0x0000001011117819 */ /* 0x000fe400000006ff */
[----:B------:R-:W-:Y:S01]  /*2540*/  @P5 FSEL R15, R15, -RZ, P6 ;  /* 0x800000ff0f0f5208 */ /* 0x000fe20003000000 */
[----:B------:R-:W-:Y:S01]  /*2550*/  FFMA.FTZ R19, R27, R22, R27 ;  /* 0x000000161b137223 */ /* 0x000fe2000001001b */
[----:B------:R-:W-:Y:S01]  /*2560*/  FFMA.FTZ R22, R29, -R10, 0.10546888411045074463 ;  /* 0x3dd800121d167423 */ /* 0x000fe2000001080a */
[----:B------:R-:W-:Y:S01]  /*2570*/  FMUL.FTZ R21, R17, 1.4426950216293334961 ;  /* 0x3fb8aa3b11157820 */ /* 0x000fe20000410000 */
[----:B------:R-:W-:Y:S01]  /*2580*/  FMUL.FTZ R23, R23, 1.1920928955078125e-07 ;  /* 0x3400000017177820 */ /* 0x000fe20000410000 */
[----:B------:R-:W-:Y:S01]  /*2590*/  ISETP.GE.U32.AND P5, PT, R14, 0x7f800000, PT ;  /* 0x7f8000000e00780c */ /* 0x000fe20003fa6070 */
[----:B------:R-:W-:Y:S01]  /*25a0*/  FFMA.FTZ R22, R29, R22, -0.13229703903198242188 ;  /* 0xbe0778e01d167423 */ /* 0x000fe20000010016 */
[----:B------:R-:W-:-:S02]  /*25b0*/  @P0 FSEL R11, R11, -RZ, P1 ;  /* 0x800000ff0b0b0208 */ /* 0x000fc40000800000 */
[----:B------:R-:W0:Y:S01]  /*25c0*/  MUFU.EX2 R21, R21 ;  /* 0x0000001500157308 */ /* 0x000e220000000800 */
[----:B------:R-:W-:Y:S01]  /*25d0*/  FFMA.FTZ R22, R29, R22, 0.14491446316242218018 ;  /* 0x3e1464751d167423 */ /* 0x000fe20000010016 */
[----:B------:R-:W-:-:S03]  /*25e0*/  ISETP.GT.AND P6, PT, R14, -0x40800000, P5 ;  /* 0xbf8000000e00780c */ /* 0x000fc60002fc4270 */
[----:B------:R-:W-:Y:S01]  /*25f0*/  FFMA.FTZ R24, R29, R22, -0.16641564667224884033 ;  /* 0xbe2a68dd1d187423 */ /* 0x000fe20000010016 */
[----:B------:R-:W-:Y:S01]  /*2600*/  FMUL.FTZ R22, R25, 1.1920928955078125e-07 ;  /* 0x3400000019167820 */ /* 0x000fe20000410000 */
[----:B------:R-:W-:Y:S01]  /*2610*/  @P4 MOV R25, 0x7f800000 ;  /* 0x7f80000000194802 */ /* 0x000fe20000000f00 */
[----:B------:R-:W1:Y:S01]  /*2620*/  MUFU.TANH R11, R11 ;  /* 0x0000000b000b7308 */ /* 0x000e620000002400 */
[C---:B------:R-:W-:Y:S01]  /*2630*/  FFMA.FTZ R24, R29.reuse, R24, 0.19988867640495300293 ;  /* 0x3e4caf9e1d187423 */ /* 0x040fe20000010018 */
[----:B------:R-:W-:Y:S01]  /*2640*/  FFMA.FTZ R19, R22, 0.69314718246459960938, R19 ;  /* 0x3f31721816137823 */ /* 0x000fe20000010013 */
[----:B------:R-:W-:Y:S01]  /*2650*/  @P5 MOV R27, 0x7f800000 ;  /* 0x7f800000001b5802 */ /* 0x000fe20000000f00 */
[----:B------:R-:W-:Y:S01]  /*2660*/  @P3 FFMA.FTZ R19, R12, R25, +INF ;  /* 0x7f8000000c133423 */ /* 0x000fe20000010019 */
[----:B------:R-:W-:Y:S01]  /*2670*/  @P2 FSETP.NEU.FTZ.AND P3, PT, R20, RZ, PT ;  /* 0x000000ff1400220b */ /* 0x000fe20003f7d000 */
[----:B------:R-:W-:Y:S01]  /*2680*/  FMUL.FTZ R20, R18, 1.4426950216293334961 ;  /* 0x3fb8aa3b12147820 */ /* 0x000fe20000410000 */
[----:B------:R-:W-:Y:S01]  /*2690*/  FFMA.FTZ R24, R29, R24, -0.25000196695327758789 ;  /* 0xbe8000421d187423 */ /* 0x000fe20000010018 */
[----:B0-----:R-:W-:Y:S01]  /*26a0*/  FADD.FTZ.RZ R22, R21, 1 ;  /* 0x3f80000015167421 */ /* 0x001fe2000001c000 */
[----:B------:R-:W-:-:S02]  /*26b0*/  @P2 FSEL R16, R16, -RZ, P3 ;  /* 0x800000ff10102208 */ /* 0x000fc40001800000 */
[C---:B------:R-:W-:Y:S01]  /*26c0*/  FFMA.FTZ R24, R29.reuse, R24, 0.33333510160446166992 ;  /* 0x3eaaaae61d187423 */ /* 0x040fe20000010018 */
[----:B------:R-:W0:Y:S01]  /*26d0*/  MUFU.EX2 R20, R20 ;  /* 0x0000001400147308 */ /* 0x000e220000000800 */
[----:B------:R-:W-:Y:S02]  /*26e0*/  IADD3 R22, PT, PT, R22, -0x3f400000, RZ ;  /* 0xc0c0000016167810 */ /* 0x000fe40007ffe0ff */
[C---:B------:R-:W-:Y:S01]  /*26f0*/  FFMA.FTZ R24, R29.reuse, R24, -0.5 ;  /* 0xbf0000001d187423 */ /* 0x040fe20000010018 */
[----:B-1----:R-:W-:Y:S01]  /*2700*/  FMUL.FTZ R11, R6, R11 ;  /* 0x0000000b060b7220 */ /* 0x002fe20000410000 */
[----:B------:R-:W-:Y:S02]  /*2710*/  LOP3.LUT R22, R22, 0xff800000, RZ, 0xc0, !PT ;  /* 0xff80000016167812 */ /* 0x000fe400078ec0ff */
[----:B------:R-:W-:Y:S02]  /*2720*/  FMUL.FTZ R24, R29, R24 ;  /* 0x000000181d187220 */ /* 0x000fe40000410000 */
[----:B------:R-:W-:-:S02]  /*2730*/  IADD3 R26, PT, PT, -R22, 0x40800000, RZ ;  /* 0x40800000161a7810 */ /* 0x000fc40007ffe1ff */
[----:B------:R-:W-:Y:S01]  /*2740*/  FFMA.FTZ R24, R29, R24, R29 ;  /* 0x000000181d187223 */ /* 0x000fe2000001001d */
[-C--:B------:R-:W-:Y:S02]  /*2750*/  IADD3 R25, PT, PT, R21, -R22.reuse, RZ ;  /* 0x8000001615197210 */ /* 0x080fe40007ffe0ff */
[----:B------:R-:W-:Y:S01]  /*2760*/  I2FP.F32.S32 R22, R22 ;  /* 0x0000001600167245 */ /* 0x000fe20000201400 */
[----:B------:R-:W-:Y:S01]  /*2770*/  FFMA.FTZ R24, R23, 0.69314718246459960938, R24 ;  /* 0x3f31721817187823 */ /* 0x000fe20000010018 */
[----:B------:R-:W-:Y:S01]  /*2780*/  FFMA.FTZ R26, R26, R13, -1 ;  /* 0xbf8000001a1a7423 */ /* 0x000fe2000001000d */
[----:B0-----:R-:W-:Y:S01]  /*2790*/  FADD.FTZ.RZ R23, R20, 1 ;  /* 0x3f80000014177421 */ /* 0x001fe2000001c000 */
[----:B------:R-:W-:Y:S01]  /*27a0*/  @P6 FFMA.FTZ R24, R14, R27, +INF ;  /* 0x7f8000000e186423 */ /* 0x000fe2000001001b */
[----:B------:R-:W-:Y:S01]  /*27b0*/  @P4 FSETP.NEU.FTZ.AND P6, PT, R12, RZ, PT ;  /* 0x000000ff0c00420b */ /* 0x000fe20003fdd000 */
[----:B------:R-:W-:Y:S01]  /*27c0*/  FADD.FTZ R25, R25, R26 ;  /* 0x0000001a19197221 */ /* 0x000fe20000010000 */
[----:B------:R-:W-:Y:S01]  /*27d0*/  FMUL.FTZ R22, R22, 1.1920928955078125e-07 ;  /* 0x3400000016167820 */ /* 0x000fe20000410000 */
[----:B------:R-:W-:-:S02]  /*27e0*/  IADD3 R23, PT, PT, R23, -0x3f400000, RZ ;  /* 0xc0c0000017177810 */ /* 0x000fc40007ffe0ff */
[----:B------:R-:W-:Y:S01]  /*27f0*/  FFMA.FTZ R26, R25, -R10, 0.10546888411045074463 ;  /* 0x3dd80012191a7423 */ /* 0x000fe2000001080a */
[----:B------:R-:W-:Y:S02]  /*2800*/  @P4 FSEL R19, R19, -RZ, P6 ;  /* 0x800000ff13134208 */ /* 0x000fe40003000000 */
[----:B------:R-:W-:Y:S01]  /*2810*/  LOP3.LUT R23, R23, 0xff800000, RZ, 0xc0, !PT ;  /* 0xff80000017177812 */ /* 0x000fe200078ec0ff */
[----:B------:R-:W-:Y:S01]  /*2820*/  FFMA.FTZ R26, R25, R26, -0.13229703903198242188 ;  /* 0xbe0778e0191a7423 */ /* 0x000fe2000001001a */
[----:B------:R-:W-:Y:S02]  /*2830*/  @P5 FSETP.NEU.FTZ.AND P6, PT, R14, RZ, PT ;  /* 0x000000ff0e00520b */ /* 0x000fe40003fdd000 */
[----:B------:R-:W-:Y:S01]  /*2840*/  IADD3 R28, PT, PT, -R23, 0x40800000, RZ ;  /* 0x40800000171c7810 */ /* 0x000fe20007ffe1ff */
[----:B------:R-:W-:Y:S01]  /*2850*/  FFMA.FTZ R26, R25, R26, 0.14491446316242218018 ;  /* 0x3e146475191a7423 */ /* 0x000fe2000001001a */
[----:B------:R-:W-:Y:S01]  /*2860*/  ISETP.GE.U32.AND P4, PT, R21, 0x7f800000, PT ;  /* 0x7f8000001500780c */ /* 0x000fe20003f86070 */
[----:B------:R0:W-:Y:S01]  /*2870*/  MUFU.TANH R14, R19 ;  /* 0x00000013000e7308 */ /* 0x0001e20000002400 */
[----:B------:R-:W-:Y:S01]  /*2880*/  @P5 FSEL R24, R24, -RZ, P6 ;  /* 0x800000ff18185208 */ /* 0x000fe20003000000 */
[----:B------:R-:W-:Y:S01]  /*2890*/  FFMA.FTZ R28, R28, R13, -1 ;  /* 0xbf8000001c1c7423 */ /* 0x000fe2000001000d */
[----:B------:R-:W-:Y:S01]  /*28a0*/  IADD3 R13, PT, PT, R20, -R23, RZ ;  /* 0x80000017140d7210 */ /* 0x000fe20007ffe0ff */
[----:B------:R-:W-:Y:S01]  /*28b0*/  FFMA.FTZ R26, R25, R26, -0.16641564667224884033 ;  /* 0xbe2a68dd191a7423 */ /* 0x000fe2000001001a */
[----:B------:R-:W-:-:S02]  /*28c0*/  ISETP.GT.AND P6, PT, R21, -0x40800000, P4 ;  /* 0xbf8000001500780c */ /* 0x000fc400027c4270 */
[C---:B------:R-:W-:Y:S01]  /*28d0*/  ISETP.GE.U32.AND P5, PT, R20.reuse, 0x7f800000, PT ;  /* 0x7f8000001400780c */ /* 0x040fe20003fa6070 */
[----:B------:R-:W-:Y:S01]  /*28e0*/  FADD.FTZ R13, R13, R28 ;  /* 0x0000001c0d0d7221 */ /* 0x000fe20000010000 */
[----:B------:R-:W-:Y:S01]  /*28f0*/  FFMA.FTZ R26, R25, R26, 0.19988867640495300293 ;  /* 0x3e4caf9e191a7423 */ /* 0x000fe2000001001a */
[----:B------:R-:W-:Y:S02]  /*2900*/  I2FP.F32.S32 R23, R23 ;  /* 0x0000001700177245 */ /* 0x000fe40000201400 */
[----:B------:R-:W-:Y:S01]  /*2910*/  FFMA.FTZ R10, R13, -R10, 0.10546888411045074463 ;  /* 0x3dd800120d0a7423 */ /* 0x000fe2000001080a */
[----:B------:R-:W-:Y:S01]  /*2920*/  FFMA.FTZ R26, R25, R26, -0.25000196695327758789 ;  /* 0xbe800042191a7423 */ /* 0x000fe2000001001a */
[----:B------:R-:W-:Y:S01]  /*2930*/  ISETP.GT.AND P1, PT, R20, -0x40800000, P5 ;  /* 0xbf8000001400780c */ /* 0x000fe20002f24270 */
[----:B------:R-:W-:Y:S01]  /*2940*/  FMUL.FTZ R23, R23, 1.1920928955078125e-07 ;  /* 0x3400000017177820 */ /* 0x000fe20000410000 */
[----:B------:R-:W-:Y:S01]  /*2950*/  FFMA.FTZ R12, R13, R10, -0.13229703903198242188 ;  /* 0xbe0778e00d0c7423 */ /* 0x000fe2000001000a */
[----:B------:R-:W-:Y:S01]  /*2960*/  FFMA.FTZ R26, R25, R26, 0.33333510160446166992 ;  /* 0x3eaaaae6191a7423 */ /* 0x000fe2000001001a */
[----:B------:R-:W-:Y:S01]  /*2970*/  @P4 FSETP.NEU.FTZ.AND P0, PT, R21, RZ, PT ;  /* 0x000000ff1500420b */ /* 0x000fe20003f1d000 */
[----:B------:R-:W1:Y:S01]  /*2980*/  MUFU.TANH R10, R9 ;  /* 0x00000009000a7308 */ /* 0x000e620000002400 */
[----:B------:R-:W-:Y:S01]  /*2990*/  FFMA.FTZ R12, R13, R12, 0.14491446316242218018 ;  /* 0x3e1464750d0c7423 */ /* 0x000fe2000001000c */
[----:B------:R-:W-:Y:S01]  /*29a0*/  FFMA.FTZ R26, R25, R26, -0.5 ;  /* 0xbf000000191a7423 */ /* 0x000fe2000001001a */
[----:B0-----:R-:W-:-:S02]  /*29b0*/  @P5 MOV R19, 0x7f800000 ;  /* 0x7f80000000135802 */ /* 0x001fc40000000f00 */
[----:B------:R-:W-:Y:S01]  /*29c0*/  FFMA.FTZ R12, R13, R12, -0.16641564667224884033 ;  /* 0xbe2a68dd0d0c7423 */ /* 0x000fe2000001000c */
[----:B------:R-:W-:Y:S02]  /*29d0*/  FMUL.FTZ R26, R25, R26 ;  /* 0x0000001a191a7220 */ /* 0x000fe40000410000 */
[----:B------:R-:W0:Y:S01]  /*29e0*/  MUFU.TANH R9, R24 ;  /* 0x0000001800097308 */ /* 0x000e220000002400 */
[----:B------:R-:W-:Y:S01]  /*29f0*/  FFMA.FTZ R12, R13, R12, 0.19988867640495300293 ;  /* 0x3e4caf9e0d0c7423 */ /* 0x000fe2000001000c */
[----:B------:R-:W-:-:S03]  /*2a00*/  FFMA.FTZ R25, R25, R26, R25 ;  /* 0x0000001a19197223 */ /* 0x000fc60000010019 */
[C---:B------:R-:W-:Y:S01]  /*2a10*/  FFMA.FTZ R12, R13.reuse, R12, -0.25000196695327758789 ;  /* 0xbe8000420d0c7423 */ /* 0x040fe2000001000c */
[----:B------:R-:W-:Y:S01]  /*2a20*/  FFMA.FTZ R25, R22, 0.69314718246459960938, R25 ;  /* 0x3f31721816197823 */ /* 0x000fe20000010019 */
[----:B------:R-:W-:Y:S01]  /*2a30*/  @P4 MOV R22, 0x7f800000 ;  /* 0x7f80000000164802 */ /* 0x000fe20000000f00 */
[----:B------:R-:W2:Y:S01]  /*2a40*/  MUFU.TANH R26, R15 ;  /* 0x0000000f001a7308 */ /* 0x000ea20000002400 */
[----:B------:R-:W-:Y:S01]  /*2a50*/  FFMA.FTZ R12, R13, R12, 0.33333510160446166992 ;  /* 0x3eaaaae60d0c7423 */ /* 0x000fe2000001000c */
[----:B-1----:R-:W-:Y:S01]  /*2a60*/  FMUL.FTZ R10, R7, R10 ;  /* 0x0000000a070a7220 */ /* 0x002fe20000410000 */
[----:B------:R-:W-:Y:S01]  /*2a70*/  FMUL.FTZ R7, R3, R14 ;  /* 0x0000000e03077220 */ /* 0x000fe20000410000 */
[----:B------:R-:W-:Y:S01]  /*2a80*/  @P6 FFMA.FTZ R25, R21, R22, +INF ;  /* 0x7f80000015196423 */ /* 0x000fe20000010016 */
[----:B------:R-:W-:Y:S02]  /*2a90*/  FFMA.FTZ R12, R13, R12, -0.5 ;  /* 0xbf0000000d0c7423 */ /* 0x000fe4000001000c */
[----:B------:R-:W-:Y:S01]  /*2aa0*/  F2FP.BF16.F32.PACK_AB R3, R11, R10 ;  /* 0x0000000a0b03723e */ /* 0x000fe200000010ff */
[----:B------:R-:W1:Y:S01]  /*2ab0*/  MUFU.TANH R15, R16 ;  /* 0x00000010000f7308 */ /* 0x000e620000002400 */
[----:B------:R-:W-:Y:S01]  /*2ac0*/  FMUL.FTZ R12, R13, R12 ;  /* 0x0000000c0d0c7220 */ /* 0x000fe20000410000 */
[----:B------:R-:W-:Y:S01]  /*2ad0*/  @P4 FSEL R25, R25, -RZ, P0 ;  /* 0x800000ff19194208 */ /* 0x000fe20000000000 */
[----:B0-----:R-:W-:Y:S01]  /*2ae0*/  FMUL.FTZ R9, R8, R9 ;  /* 0x0000000908097220 */ /* 0x001fe20000410000 */
[----:B------:R-:W-:Y:S01]  /*2af0*/  @P5 FSETP.NEU.FTZ.AND P0, PT, R20, RZ, PT ;  /* 0x000000ff1400520b */ /* 0x000fe20003f1d000 */
[----:B------:R-:W-:-:S04]  /*2b00*/  FFMA.FTZ R12, R13, R12, R13 ;  /* 0x0000000c0d0c7223 */ /* 0x000fc8000001000d */
[----:B------:R-:W-:Y:S01]  /*2b10*/  FFMA.FTZ R23, R23, 0.69314718246459960938, R12 ;  /* 0x3f31721817177823 */ /* 0x000fe2000001000c */
[----:B------:R-:W-:Y:S01]  /*2b20*/  @P1 FFMA.FTZ R23, R20, R19, +INF ;  /* 0x7f80000014171423 */ /* 0x000fe20000010013 */
[----:B------:R-:W0:Y:S01]  /*2b30*/  LDC.64 R12, c[0x0][0x388] ;  /* 0x0000e200ff0c7b82 */ /* 0x000e220000000a00 */
[----:B------:R-:W3:Y:S01]  /*2b40*/  MUFU.TANH R20, R25 ;  /* 0x0000001900147308 */ /* 0x000ee20000002400 */
[----:B--2---:R-:W-:Y:S02]  /*2b50*/  FMUL.FTZ R5, R5, R26 ;  /* 0x0000001a05057220 */ /* 0x004fe40000410000 */
[----:B------:R-:W-:Y:S01]  /*2b60*/  @P5 FSEL R23, R23, -RZ, P0 ;  /* 0x800000ff17175208 */ /* 0x000fe20000000000 */
[----:B-1----:R-:W-:-:S05]  /*2b70*/  FMUL.FTZ R4, R4, R15 ;  /* 0x0000000f04047220 */ /* 0x002fca0000410000 */
[----:B------:R-:W1:Y:S01]  /*2b80*/  MUFU.TANH R23, R23 ;  /* 0x0000001700177308 */ /* 0x000e620000002400 */
[----:B------:R-:W-:Y:S01]  /*2b90*/  F2FP.BF16.F32.PACK_AB R5, R4, R5 ;  /* 0x000000050405723e */ /* 0x000fe200000010ff */
[----:B---3--:R-:W-:-:S05]  /*2ba0*/  FMUL.FTZ R20, R17, R20 ;  /* 0x0000001411147220 */ /* 0x008fca0000410000 */
[----:B------:R-:W-:Y:S01]  /*2bb0*/  F2FP.BF16.F32.PACK_AB R7, R20, R7 ;  /* 0x000000071407723e */ /* 0x000fe200000010ff */
[----:B0-----:R-:W-:-:S04]  /*2bc0*/  IMAD.WIDE.U32 R12, R0, 0x2, R12 ;  /* 0x00000002000c7825 */ /* 0x001fc800078e000c */
[----:B-1----:R-:W-:Y:S01]  /*2bd0*/  FMUL.FTZ R18, R18, R23 ;  /* 0x0000001712127220 */ /* 0x002fe20000410000 */
[----:B------:R-:W-:-:S04]  /*2be0*/  IMAD.WIDE.U32 R12, R2, 0x4, R12 ;  /* 0x00000004020c7825 */ /* 0x000fc800078e000c */
[----:B------:R-:W-:Y:S01]  /*2bf0*/  F2FP.BF16.F32.PACK_AB R9, R18, R9 ;  /* 0x000000091209723e */ /* 0x000fe200000010ff */
[----:B------:R-:W-:Y:S04]  /*2c00*/  STG.E desc[UR4][R12.64], R3 ;  /* 0x000000030c007986 */ /* 0x000fe8000c101904 */
[----:B------:R-:W-:Y:S04]  /*2c10*/  STG.E desc[UR4][R12.64+0x200], R5 ;  /* 0x000200050c007986 */ /* 0x000fe8000c101904 */
[----:B------:R-:W-:Y:S04]  /*2c20*/  STG.E desc[UR4][R12.64+0x400], R7 ;  /* 0x000400070c007986 */ /* 0x000fe8000c101904 */
[----:B------:R-:W-:Y:S01]  /*2c30*/  STG.E desc[UR4][R12.64+0x600], R9 ;  /* 0x000600090c007986 */ /* 0x000fe2000c101904 */
[----:B------:R-:W-:Y:S05]  /*2c40*/  EXIT ;  /* 0x000000000000794d */ /* 0x000fea0003800000 */
.L_x_5162:
        /* <DEDUP_REMOVED lines=11> */
.L_x_7865:


//--------------------- .text._ZN2at6native29vectorized_elementwise_kernelILi4EZZZNS0_61_GLOBAL__N__b29612f4_23_ActivationMishKernel_cu_9e10b42f_310411mish_kernelERNS_18TensorIteratorBaseEENKUlvE_clEvENKUlvE2_clEvEUlN3c108BFloat16EE_St5arrayIPcLm2EEEEviT0_T1_ --------------------------
	.section	.text._ZN2at6native29vectorized_elementwise_kernelILi4EZZZNS0_61_GLOBAL__N__b29612f4_23_ActivationMishKernel_cu_9e10b42f_310411mish_kernelERNS_18TensorIteratorBaseEENKUlvE_clEvENKUlvE2_clEvEUlN3c108BFloat16EE_St5arrayIPcLm2EEEEviT0_T1_,"ax",@progbits
	.align	128
        .global         _ZN2at6native29vectorized_elementwise_kernelILi4EZZZNS0_61_GLOBAL__N__b29612f4_23_ActivationMishKernel_cu_9e10b42f_310411mish_kernelERNS_18TensorIteratorBaseEENKUlvE_clEvENKUlvE2_clEvEUlN3c108BFloat16EE_St5arrayIPcLm2EEEEviT0_T1_
        .type           _ZN2at6native29vectorized_elementwise_kernelILi4EZZZNS0_61_GLOBAL__N__b29612f4_23_ActivationMishKernel_cu_9e10b42f_310411mish_kernelERNS_18TensorIteratorBaseEENKUlvE_clEvENKUlvE2_clEvEUlN3c108BFloat16EE_St5arrayIPcLm2EEEEviT0_T1_,@function
        .size           _ZN2at6native29vectorized_elementwise_kernelILi4EZZZNS0_61_GLOBAL__N__b29612f4_23_ActivationMishKernel_cu_9e10b42f_310411mish_kernelERNS_18TensorIteratorBaseEENKUlvE_clEvENKUlvE2_clEvEUlN3c108BFloat16EE_St5arrayIPcLm2EEEEviT0_T1_,(.L_x_7866 - _ZN2at6native29vectorized_elementwise_kernelILi4EZZZNS0_61_GLOBAL__N__b29612f4_23_ActivationMishKernel_cu_9e10b42f_310411mish_kernelERNS_18TensorIteratorBaseEENKUlvE_clEvENKUlvE2_clEvEUlN3c108BFloat16EE_St5arrayIPcLm2EEEEviT0_T1_)
        .other          _ZN2at6native29vectorized_elementwise_kernelILi4EZZZNS0_61_GLOBAL__N__b29612f4_23_ActivationMishKernel_cu_9e10b42f_310411mish_kernelERNS_18TensorIteratorBaseEENKUlvE_clEvENKUlvE2_clEvEUlN3c108BFloat16EE_St5arrayIPcLm2EEEEviT0_T1_,@"STO_CUDA_ENTRY STV_DEFAULT"
_ZN2at6native29vectorized_elementwise_kernelILi4EZZZNS0_61_GLOBAL__N__b29612f4_23_ActivationMishKernel_cu_9e10b42f_310411mish_kernelERNS_18TensorIteratorBaseEENKUlvE_clEvENKUlvE2_clEvEUlN3c108BFloat16EE_St5arrayIPcLm2EEEEviT0_T1_:
.text._ZN2at6native29vectorized_elementwise_kernelILi4EZZZNS0_61_GLOBAL__N__b29612f4_23_ActivationMishKernel_cu_9e10b42f_310411mish_kernelERNS_18TensorIteratorBaseEENKUlvE_clEvENKUlvE2_clEvEUlN3c108BFloat16EE_St5arrayIPcLm2EEEEviT0_T1_:
        /* <DEDUP_REMOVED lines=111> */
.L_x_5165:
[----:B------:R-:W-:Y:S05]  /*06f0*/  BSYNC.RECONVERGENT B0 ;  /* 0x0000000000007941 */ /* 0x000fea0003800200 */
.L_x_5164:
        /* <DEDUP_REMOVED lines=39> */
.L_x_5167:
[----:B------:R-:W-:Y:S05]  /*0970*/  BSYNC.RECONVERGENT B0 ;  /* 0x0000000000007941 */ /* 0x000fea0003800200 */
.L_x_5166:
        /* <DEDUP_REMOVED lines=38> */
.L_x_5169:
[----:B------:R-:W-:Y:S05]  /*0be0*/  BSYNC.RECONVERGENT B0 ;  /* 0x0000000000007941 */ /* 0x000fea0003800200 */
.L_x_5168:
        /* <DEDUP_REMOVED lines=39> */
.L_x_5171:
[----:B------:R-:W-:Y:S05]  /*0e60*/  BSYNC.RECONVERGENT B0 ;  /* 0x0000000000007941 */ /* 0x000fea0003800200 */
.L_x_5170:
        /* <DEDUP_REMOVED lines=36> */
.L_x_5173:
[----:B------:R-:W-:Y:S05]  /*10b0*/  BSYNC.RECONVERGENT B0 ;  /* 0x0000000000007941 */ /* 0x000fea0003800200 */
.L_x_5172:
        /* <DEDUP_REMOVED lines=36> */
.L_x_5175:
[----:B------:R-:W-:Y:S05]  /*1300*/  BSYNC.RECONVERGENT B0 ;  /* 0x0000000000007941 */ /* 0x000fea0003800200 */
.L_x_5174:
        /* <DEDUP_REMOVED lines=36> */
.L_x_5177:
[----:B------:R-:W-:Y:S05]  /*1550*/  BSYNC.RECONVERGENT B0 ;  /* 0x0000000000007941 */ /* 0x000fea0003800200 */
.L_x_5176:
        /* <DEDUP_REMOVED lines=36> */
.L_x_5179:
[----:B------:R-:W-:Y:S05]  /*17a0*/  BSYNC.RECONVERGENT B0 ;  /* 0x0000000000007941 */ /* 0x000fea0003800200 */
.L_x_5178:
        /* <DEDUP_REMOVED lines=18> */
.L_x_5182:
[----:B------:R-:W-:-:S13]  /*18d0*/  ISETP.GE.U32.AND P0, PT, R3, R2, PT ;  /* 0x000000020300720c */ /* 0x000fda0003f06070 */
[----:B------:R-:W-:Y:S05]  /*18e0*/  @P0 BRA `(.L_x_5184) ;  /* 0x0000000000300947 */ /* 0x000fea0003800000 */
[----:B0-----:R-:W0:Y:S01]  /*18f0*/  LDC.64 R4, c[0x0][0x388] ;  /* 0x0000e200ff047b82 */ /* 0x001e220000000a00 */
[----:B------:R-:W-:Y:S02]  /*1900*/  IADD3 R7, PT, PT, R0, R3, RZ ;  /* 0x0000000300077210 */ /* 0x000fe40007ffe0ff */
[----:B------:R-:W-:-:S03]  /*1910*/  IADD3 R3, PT, PT, R3, 0x80, RZ ;  /* 0x0000008003037810 */ /* 0x000fc60007ffe0ff */
[----:B0-----:R-:W-:-:S05]  /*1920*/  IMAD.WIDE.U32 R4, R7, 0x2, R4 ;  /* 0x0000000207047825 */ /* 0x001fca00078e0004 */
[----:B------:R1:W-:Y:S02]  /*1930*/  STG.E.U16 desc[UR4][R4.64], R10 ;  /* 0x0000000a04007986 */ /* 0x0003e4000c101504 */
.L_x_5183:
[----:B------:R-:W-:-:S13]  /*1940*/  ISETP.GE.U32.AND P0, PT, R3, R2, PT ;  /* 0x000000020300720c */ /* 0x000fda0003f06070 */
[----:B------:R-:W-:Y:S05]  /*1950*/  @P0 BRA `(.L_x_5185) ;  /* 0x0000000000340947 */ /* 0x000fea0003800000 */
[----:B01----:R-:W0:Y:S01]  /*1960*/  LDC.64 R4, c[0x0][0x388] ;  /* 0x0000e200ff047b82 */ /* 0x003e220000000a00 */
[----:B------:R-:W-:Y:S02]  /*1970*/  IADD3 R7, PT, PT, R0, R3, RZ ;  /* 0x0000000300077210 */ /* 0x000fe40007ffe0ff */
[----:B------:R-:W-:-:S03]  /*1980*/  IADD3 R3, PT, PT, R3, 0x80, RZ ;  /* 0x0000008003037810 */ /* 0x000fc60007ffe0ff */
[----:B0-----:R-:W-:-:S05]  /*1990*/  IMAD.WIDE.U32 R4, R7, 0x2, R4 ;  /* 0x0000000207047825 */ /* 0x001fca00078e0004 */
[----:B------:R1:W-:Y:S02]  /*19a0*/  STG.E.U16 desc[UR4][R4.64], R11 ;  /* 0x0000000b04007986 */ /* 0x0003e4000c101504 */
.L_x_5184:
        /* <DEDUP_REMOVED lines=8> */
.L_x_5185:
[----:B------:R-:W-:Y:S05]  /*1a30*/  BSYNC.RELIABLE B1 ;  /* 0x0000000000017941 */ /* 0x000fea0003800100 */
.L_x_5181:
[----:B------:R-:W-:-:S13]  /*1a40*/  ISETP.GE.U32.AND P0, PT, R3, R2, PT ;  /* 0x000000020300720c */ /* 0x000fda0003f06070 */
[----:B012---:R-:W0:Y:S01]  /*1a50*/  @!P0 LDC.64 R4, c[0x0][0x388] ;  /* 0x0000e200ff048b82 */ /* 0x007e220000000a00 */
[----:B------:R-:W-:Y:S02]  /*1a60*/  @!P0 IADD3 R7, PT, PT, R0, R3, RZ ;  /* 0x0000000300078210 */ /* 0x000fe40007ffe0ff */
[----:B------:R-:W-:-:S03]  /*1a70*/  @!P0 IADD3 R3, PT, PT, R3, 0x80, RZ ;  /* 0x0000008003038810 */ /* 0x000fc60007ffe0ff */
[----:B0-----:R-:W-:-:S05]  /*1a80*/  @!P0 IMAD.WIDE.U32 R4, R7, 0x2, R4 ;  /* 0x0000000207048825 */ /* 0x001fca00078e0004 */
[----:B------:R2:W-:Y:S02]  /*1a90*/  @!P0 STG.E.U16 desc[UR4][R4.64], R13 ;  /* 0x0000000d04008986 */ /* 0x0005e4000c101504 */
.L_x_5186:
[----:B------:R-:W-:Y:S05]  /*1aa0*/  BSYNC.RECONVERGENT B0 ;  /* 0x0000000000007941 */ /* 0x000fea0003800200 */
.L_x_5180:
        /* <DEDUP_REMOVED lines=8> */
.L_x_5163:
[----:B------:R-:W0:Y:S01]  /*1b30*/  S2R R4, SR_TID.X ;  /* 0x0000000000047919 */ /* 0x000e220000002100 */
[----:B------:R-:W1:Y:S02]  /*1b40*/  LDC.64 R2, c[0x0][0x390] ;  /* 0x0000e400ff027b82 */ /* 0x000e640000000a00 */
[----:B-1----:R-:W-:-:S04]  /*1b50*/  IMAD.WIDE.U32 R2, R0, 0x2, R2 ;  /* 0x0000000200027825 */ /* 0x002fc800078e0002 */
[----:B0-----:R-:W-:-:S05]  /*1b60*/  IMAD.WIDE.U32 R10, R4, 0x8, R2 ;  /* 0x00000008040a7825 */ /* 0x001fca00078e0002 */
[----:B------:R-:W2:Y:S04]  /*1b70*/  LDG.E.64 R12, desc[UR4][R10.64] ;  /* 0x000000040a0c7981 */ /* 0x000ea8000c1e1b00 */
[----:B------:R0:W3:Y:S01]  /*1b80*/  LDG.E.64 R2, desc[UR4][R10.64+0x400] ;  /* 0x000400040a027981 */ /* 0x0000e2000c1e1b00 */
[----:B------:R-:W-:Y:S01]  /*1b90*/  HFMA2 R8, -RZ, RZ, 1.625, 0 ;  /* 0x3e800000ff087431 */ /* 0x000fe200000001ff */
[----:B0-----:R-:W-:Y:S02]  /*1ba0*/  MOV R11, 0x3d39bf78 ;  /* 0x3d39bf78000b7802 */ /* 0x001fe40000000f00 */
[----:B--2---:R-:W-:Y:S02]  /*1bb0*/  SHF.L.U32 R6, R12, 0x10, RZ ;  /* 0x000000100c067819 */ /* 0x004fe400000006ff */
[----:B------:R-:W-:-:S02]  /*1bc0*/  SHF.L.U32 R5, R13, 0x10, RZ ;  /* 0x000000100d057819 */ /* 0x000fc400000006ff */
[----:B------:R-:W-:Y:S01]  /*1bd0*/  PRMT R12, R12, 0x7632, R12 ;  /* 0x000076320c0c7816 */ /* 0x000fe2000000000c */
[----:B------:R-:W-:Y:S01]  /*1be0*/  FMUL.FTZ R14, R6, 1.4426950216293334961 ;  /* 0x3fb8aa3b060e7820 */ /* 0x000fe20000410000 */
[----:B------:R-:W-:Y:S01]  /*1bf0*/  PRMT R10, R13, 0x7632, R10 ;  /* 0x000076320d0a7816 */ /* 0x000fe2000000000a */
[----:B------:R-:W-:-:S03]  /*1c00*/  FMUL.FTZ R16, R5, 1.4426950216293334961 ;  /* 0x3fb8aa3b05107820 */ /* 0x000fc60000410000 */
[----:B------:R-:W-:Y:S01]  /*1c10*/  SHF.L.U32 R10, R10, 0x10, RZ ;  /* 0x000000100a0a7819 */ /* 0x000fe200000006ff */
[----:B------:R-:W0:Y:S04]  /*1c20*/  MUFU.EX2 R14, R14 ;  /* 0x0000000e000e7308 */ /* 0x000e280000000800 */
[----:B------:R-:W-:-:S04]  /*1c30*/  FMUL.FTZ R18, R10, 1.4426950216293334961 ;  /* 0x3fb8aa3b0a127820 */ /* 0x000fc80000410000 */
        /* <DEDUP_REMOVED lines=10> */
[----:B------:R-:W-:-:S02]  /*1ce0*/  IADD3 R22, PT, PT, R14, -R9, RZ ;  /* 0x800000090e167210 */ /* 0x000fc40007ffe0ff */
[----:B------:R-:W-:Y:S01]  /*1cf0*/  IADD3 R15, PT, PT, R15, -0x3f400000, RZ ;  /* 0xc0c000000f0f7810 */ /* 0x000fe20007ffe0ff */
[-C--:B------:R-:W-:Y:S01]  /*1d00*/  FFMA.FTZ R7, R7, R8.reuse, -1 ;  /* 0xbf80000007077423 */ /* 0x080fe20000010008 */
[----:B------:R-:W-:Y:S02]  /*1d10*/  I2FP.F32.S32 R9, R9 ;  /* 0x0000000900097245 */ /* 0x000fe40000201400 */
[----:B------:R-:W-:Y:S01]  /*1d20*/  LOP3.LUT R17, R15, 0xff800000, RZ, 0xc0, !PT ;  /* 0xff8000000f117812 */ /* 0x000fe200078ec0ff */
[----:B------:R-:W-:Y:S01]  /*1d30*/  FADD.FTZ R22, R22, R7 ;  /* 0x0000000716167221 */ /* 0x000fe20000010000 */
[----:B------:R-:W-:Y:S02]  /*1d40*/  SHF.L.U32 R7, R12, 0x10, RZ ;  /* 0x000000100c077819 */ /* 0x000fe400000006ff */
[----:B------:R-:W-:Y:S01]  /*1d50*/  IADD3 R21, PT, PT, -R17, 0x40800000, RZ ;  /* 0x4080000011157810 */ /* 0x000fe20007ffe1ff */
[----:B------:R-:W-:Y:S01]  /*1d60*/  FFMA.FTZ R15, R22, -R11, 0.10546888411045074463 ;  /* 0x3dd80012160f7423 */ /* 0x000fe2000001080b */
[----:B------:R-:W-:Y:S01]  /*1d70*/  IADD3 R12, PT, PT, R16, -R17, RZ ;  /* 0x80000011100c7210 */ /* 0x000fe20007ffe0ff */
[----:B------:R-:W-:Y:S01]  /*1d80*/  FMUL.FTZ R19, R7, 1.4426950216293334961 ;  /* 0x3fb8aa3b07137820 */ /* 0x000fe20000410000 */
[----:B------:R-:W-:Y:S01]  /*1d90*/  @P3 MOV R23, 0x7f800000 ;  /* 0x7f80000000173802 */ /* 0x000fe20000000f00 */
[----:B------:R-:W-:Y:S01]  /*1da0*/  FFMA.FTZ R21, R21, R8, -1 ;  /* 0xbf80000015157423 */ /* 0x000fe20000010008 */
[----:B------:R-:W-:Y:S01]  /*1db0*/  FFMA.FTZ R15, R22, R15, -0.13229703903198242188 ;  /* 0xbe0778e0160f7423 */ /* 0x000fe2000001000f */
[----:B------:R-:W-:-:S02]  /*1dc0*/  @P3 FSETP.NEU.FTZ.AND P4, PT, R14, RZ, PT ;  /* 0x000000ff0e00320b */ /* 0x000fc40003f9d000 */
[----:B------:R-:W0:Y:S01]  /*1dd0*/  MUFU.EX2 R19, R19 ;  /* 0x0000001300137308 */ /* 0x000e220000000800 */
[----:B------:R-:W-:Y:S01]  /*1de0*/  FADD.FTZ R12, R12, R21 ;  /* 0x000000150c0c7221 */ /* 0x000fe20000010000 */
[----:B------:R-:W-:Y:S01]  /*1df0*/  FFMA.FTZ R15, R22, R15, 0.14491446316242218018 ;  /* 0x3e146475160f7423 */ /* 0x000fe2000001000f */
[----:B------:R-:W-:Y:S02]  /*1e00*/  I2FP.F32.S32 R17, R17 ;  /* 0x0000001100117245 */ /* 0x000fe40000201400 */
[----:B------:R-:W-:Y:S01]  /*1e10*/  FFMA.FTZ R21, R12, -R11, 0.10546888411045074463 ;  /* 0x3dd800120c157423 */ /* 0x000fe2000001080b */
[----:B------:R-:W-:Y:S01]  /*1e20*/  FFMA.FTZ R15, R22, R15, -0.16641564667224884033 ;  /* 0xbe2a68dd160f7423 */ /* 0x000fe2000001000f */
[----:B------:R-:W-:Y:S02]  /*1e30*/  @P5 FSETP.NEU.FTZ.AND P6, PT, R16, RZ, PT ;  /* 0x000000ff1000520b */ /* 0x000fe40003fdd000 */
[----:B------:R-:W-:Y:S01]  /*1e40*/  FFMA.FTZ R21, R12, R21, -0.13229703903198242188 ;  /* 0xbe0778e00c157423 */ /* 0x000fe20000010015 */
[----:B------:R-:W-:Y:S01]  /*1e50*/  FFMA.FTZ R15, R22, R15, 0.19988867640495300293 ;  /* 0x3e4caf9e160f7423 */ /* 0x000fe2000001000f */
[----:B--2---:R-:W-:-:S02]  /*1e60*/  ISETP.GE.U32.AND P2, PT, R18, 0x7f800000, PT ;  /* 0x7f8000001200780c */ /* 0x004fc40003f46070 */
[----:B------:R-:W-:Y:S01]  /*1e70*/  FFMA.FTZ R21, R12, R21, 0.14491446316242218018 ;  /* 0x3e1464750c157423 */ /* 0x000fe20000010015 */
[----:B------:R-:W-:Y:S01]  /*1e80*/  FFMA.FTZ R15, R22, R15, -0.25000196695327758789 ;  /* 0xbe800042160f7423 */ /* 0x000fe2000001000f */
[----:B0-----:R-:W-:Y:S02]  /*1e90*/  FADD.FTZ.RZ R13, R19, 1 ;  /* 0x3f800000130d7421 */ /* 0x001fe4000001c000 */
[----:B------:R-:W-:Y:S01]  /*1ea0*/  FFMA.FTZ R21, R12, R21, -0.16641564667224884033 ;  /* 0xbe2a68dd0c157423 */ /* 0x000fe20000010015 */
[----:B------:R-:W-:-:S03]  /*1eb0*/  FFMA.FTZ R15, R22, R15, 0.33333510160446166992 ;  /* 0x3eaaaae6160f7423 */ /* 0x000fc6000001000f */
[----:B------:R-:W-:Y:S01]  /*1ec0*/  FFMA.FTZ R21, R12, R21, 0.19988867640495300293 ;  /* 0x3e4caf9e0c157423 */ /* 0x000fe20000010015 */
[----:B------:R-:W-:Y:S01]  /*1ed0*/  IADD3 R13, PT, PT, R13, -0x3f400000, RZ ;  /* 0xc0c000000d0d7810 */ /* 0x000fe20007ffe0ff */
[----:B------:R-:W-:Y:S02]  /*1ee0*/  FFMA.FTZ R15, R22, R15, -0.5 ;  /* 0xbf000000160f7423 */ /* 0x000fe4000001000f */
[----:B------:R-:W-:Y:S01]  /*1ef0*/  FFMA.FTZ R21, R12, R21, -0.25000196695327758789 ;  /* 0xbe8000420c157423 */ /* 0x000fe20000010015 */
[----:B------:R-:W-:Y:S01]  /*1f00*/  LOP3.LUT R20, R13, 0xff800000, RZ, 0xc0, !PT ;  /* 0xff8000000d147812 */ /* 0x000fe200078ec0ff */
[----:B------:R-:W-:Y:S02]  /*1f10*/  FMUL.FTZ R15, R22, R15 ;  /* 0x0000000f160f7220 */ /* 0x000fe40000410000 */
[----:B------:R-:W-:Y:S01]  /*1f20*/  FFMA.FTZ R21, R12, R21, 0.33333510160446166992 ;  /* 0x3eaaaae60c157423 */ /* 0x000fe20000010015 */
[----:B------:R-:W-:Y:S01]  /*1f30*/  IADD3 R13, PT, PT, -R20, 0x40800000, RZ ;  /* 0x40800000140d7810 */ /* 0x000fe20007ffe1ff */
[----:B------:R-:W-:Y:S01]  /*1f40*/  FFMA.FTZ R15, R22, R15, R22 ;  /* 0x0000000f160f7223 */ /* 0x000fe20000010016 */
[----:B------:R-:W-:Y:S01]  /*1f50*/  IADD3 R24, PT, PT, R19, -R20, RZ ;  /* 0x8000001413187210 */ /* 0x000fe20007ffe0ff */
[----:B------:R-:W-:Y:S01]  /*1f60*/  FFMA.FTZ R21, R12, R21, -0.5 ;  /* 0xbf0000000c157423 */ /* 0x000fe20000010015 */
[----:B------:R-:W-:Y:S01]  /*1f70*/  FMUL.FTZ R22, R9, 1.1920928955078125e-07 ;  /* 0x3400000009167820 */ /* 0x000fe20000410000 */
[----:B------:R-:W-:Y:S01]  /*1f80*/  FFMA.FTZ R13, R13, R8, -1 ;  /* 0xbf8000000d0d7423 */ /* 0x000fe20000010008 */
[----:B---3--:R-:W-:Y:S01]  /*1f90*/  SHF.L.U32 R9, R2, 0x10, RZ ;  /* 0x0000001002097819 */ /* 0x008fe200000006ff */
[----:B------:R-:W-:Y:S01]  /*1fa0*/  FMUL.FTZ R21, R12, R21 ;  /* 0x000000150c157220 */ /* 0x000fe20000410000 */
[----:B------:R-:W-:Y:S01]  /*1fb0*/  FFMA.FTZ R15, R22, 0.69314718246459960938, R15 ;  /* 0x3f317218160f7823 */ /* 0x000fe2000001000f */
[----:B------:R-:W-:Y:S01]  /*1fc0*/  FADD.FTZ R24, R24, R13 ;  /* 0x0000000d18187221 */ /* 0x000fe20000010000 */
[----:B------:R-:W-:Y:S01]  /*1fd0*/  @P0 FFMA.FTZ R15, R14, R23, +INF ;  /* 0x7f8000000e0f0423 */ /* 0x000fe20000010017 */
[----:B------:R-:W-:Y:S01]  /*1fe0*/  FFMA.FTZ R12, R12, R21, R12 ;  /* 0x000000150c0c7223 */ /* 0x000fe2000001000c */
[----:B------:R-:W-:Y:S01]  /*1ff0*/  FADD.FTZ.RZ R21, R18, 1 ;  /* 0x3f80000012157421 */ /* 0x000fe2000001c000 */
[----:B------:R-:W-:Y:S01]  /*2000*/  FFMA.FTZ R13, R24, -R11, 0.10546888411045074463 ;  /* 0x3dd80012180d7423 */ /* 0x000fe2000001080b */
[----:B------:R-:W-:Y:S01]  /*2010*/  FMUL.FTZ R14, R9, 1.4426950216293334961 ;  /* 0x3fb8aa3b090e7820 */ /* 0x000fe20000410000 */
[----:B------:R-:W-:-:S02]  /*2020*/  ISETP.GT.AND P0, PT, R16, -0x40800000, P5 ;  /* 0xbf8000001000780c */ /* 0x000fc40002f04270 */
[C---:B------:R-:W-:Y:S01]  /*2030*/  FFMA.FTZ R13, R24.reuse, R13, -0.13229703903198242188 ;  /* 0xbe0778e0180d7423 */ /* 0x040fe2000001000d */
[----:B------:R-:W-:Y:S02]  /*2040*/  IADD3 R21, PT, PT, R21, -0x3f400000, RZ ;  /* 0xc0c0000015157810 */ /* 0x000fe40007ffe0ff */
[----:B------:R-:W0:Y:S01]  /*2050*/  MUFU.EX2 R14, R14 ;  /* 0x0000000e000e7308 */ /* 0x000e220000000800 */
[C---:B------:R-:W-:Y:S01]  /*2060*/  FFMA.FTZ R13, R24.reuse, R13, 0.14491446316242218018 ;  /* 0x3e146475180d7423 */ /* 0x040fe2000001000d */
[----:B------:R-:W-:Y:S02]  /*2070*/  LOP3.LUT R21, R21, 0xff800000, RZ, 0xc0, !PT ;  /* 0xff80000015157812 */ /* 0x000fe400078ec0ff */
[----:B------:R-:W-:Y:S01]  /*2080*/  I2FP.F32.S32 R20, R20 ;  /* 0x0000001400147245 */ /* 0x000fe20000201400 */
[----:B------:R-:W-:Y:S01]  /*2090*/  FFMA.FTZ R13, R24, R13, -0.16641564667224884033 ;  /* 0xbe2a68dd180d7423 */ /* 0x000fe2000001000d */
[----:B------:R-:W-:Y:S02]  /*20a0*/  IADD3 R23, PT, PT, -R21, 0x40800000, RZ ;  /* 0x4080000015177810 */ /* 0x000fe40007ffe1ff */
[----:B------:R-:W-:Y:S01]  /*20b0*/  IADD3 R22, PT, PT, R18, -R21, RZ ;  /* 0x8000001512167210 */ /* 0x000fe20007ffe0ff */
[----:B------:R-:W-:Y:S01]  /*20c0*/  FFMA.FTZ R13, R24, R13, 0.19988867640495300293 ;  /* 0x3e4caf9e180d7423 */ /* 0x000fe2000001000d */
[----:B------:R-:W-:Y:S01]  /*20d0*/  FMUL.FTZ R20, R20, 1.1920928955078125e-07 ;  /* 0x3400000014147820 */ /* 0x000fe20000410000 */
[----:B------:R-:W-:Y:S01]  /*20e0*/  FFMA.FTZ R25, R23, R8, -1 ;  /* 0xbf80000017197423 */ /* 0x000fe20000010008 */
[----:B------:R-:W-:Y:S01]  /*20f0*/  FMUL.FTZ R23, R17, 1.1920928955078125e-07 ;  /* 0x3400000011177820 */ /* 0x000fe20000410000 */
[----:B------:R-:W-:Y:S01]  /*2100*/  FFMA.FTZ R13, R24, R13, -0.25000196695327758789 ;  /* 0xbe800042180d7423 */ /* 0x000fe2000001000d */
[----:B------:R-:W-:Y:S01]  /*2110*/  I2FP.F32.S32 R21, R21 ;  /* 0x0000001500157245 */ /* 0x000fe20000201400 */
[----:B------:R-:W-:Y:S01]  /*2120*/  FADD.FTZ R22, R22, R25 ;  /* 0x0000001916167221 */ /* 0x000fe20000010000 */
[----:B------:R-:W-:Y:S01]  /*2130*/  @P5 MOV R25, 0x7f800000 ;  /* 0x7f80000000195802 */ /* 0x000fe20000000f00 */
[----:B------:R-:W-:Y:S01]  /*2140*/  FFMA.FTZ R17, R24, R13, 0.33333510160446166992 ;  /* 0x3eaaaae618117423 */ /* 0x000fe2000001000d */
[----:B------:R-:W-:Y:S01]  /*2150*/  FFMA.FTZ R13, R23, 0.69314718246459960938, R12 ;  /* 0x3f317218170d7823 */ /* 0x000fe2000001000c */
[----:B------:R-:W-:Y:S01]  /*2160*/  FFMA.FTZ R23, R22, -R11, 0.10546888411045074463 ;  /* 0x3dd8001216177423 */ /* 0x000fe2000001080b */
[----:B------:R-:W-:Y:S01]  /*2170*/  SHF.L.U32 R12, R3, 0x10, RZ ;  /* 0x00000010030c7819 */ /* 0x000fe200000006ff */
[----:B------:R-:W-:Y:S01]  /*2180*/  FFMA.FTZ R17, R24, R17, -0.5 ;  /* 0xbf00000018117423 */ /* 0x000fe20000010011 */
[----:B------:R-:W-:Y:S01]  /*2190*/  @P0 FFMA.FTZ R13, R16, R25, +INF ;  /* 0x7f800000100d0423 */ /* 0x000fe20000010019 */
[----:B------:R-:W-:Y:S01]  /*21a0*/  FFMA.FTZ R23, R22, R23, -0.13229703903198242188 ;  /* 0xbe0778e016177423 */ /* 0x000fe20000010017 */
[----:B0-----:R-:W-:Y:S01]  /*21b0*/  FADD.FTZ.RZ R16, R14, 1 ;  /* 0x3f8000000e107421 */ /* 0x001fe2000001c000 */
[----:B------:R-:W-:Y:S01]  /*21c0*/  FMUL.FTZ R17, R24, R17 ;  /* 0x0000001118117220 */ /* 0x000fe20000410000 */
[----:B------:R-:W-:Y:S01]  /*21d0*/  ISETP.GE.U32.AND P0, PT, R19, 0x7f800000, PT ;  /* 0x7f8000001300780c */ /* 0x000fe20003f06070 */
[----:B------:R-:W-:Y:S01]  /*21e0*/  FFMA.FTZ R23, R22, R23, 0.14491446316242218018 ;  /* 0x3e14647516177423 */ /* 0x000fe20000010017 */
[----:B------:R-:W-:Y:S01]  /*21f0*/  @P3 FSEL R15, R15, -RZ, P4 ;  /* 0x800000ff0f0f3208 */ /* 0x000fe20002000000 */
[----:B------:R-:W-:Y:S01]  /*2200*/  FFMA.FTZ R25, R24, R17, R24 ;  /* 0x0000001118197223 */ /* 0x000fe20000010018 */
[----:B------:R-:W-:Y:S01]  /*2210*/  IADD3 R16, PT, PT, R16, -0x3f400000, RZ ;  /* 0xc0c0000010107810 */ /* 0x000fe20007ffe0ff */
[----:B------:R-:W-:Y:S01]  /*2220*/  FFMA.FTZ R27, R22, R23, -0.16641564667224884033 ;  /* 0xbe2a68dd161b7423 */ /* 0x000fe20000010017 */
[----:B------:R-:W-:Y:S01]  /*2230*/  FMUL.FTZ R17, R12, 1.4426950216293334961 ;  /* 0x3fb8aa3b0c117820 */ /* 0x000fe20000410000 */
[----:B------:R-:W-:-:S02]  /*2240*/  ISETP.GT.AND P1, PT, R19, -0x40800000, P0 ;  /* 0xbf8000001300780c */ /* 0x000fc40000724270 */
[----:B------:R-:W-:Y:S01]  /*2250*/  LOP3.LUT R23, R16, 0xff800000, RZ, 0xc0, !PT ;  /* 0xff80000010177812 */ /* 0x000fe200078ec0ff */
[----:B------:R-:W-:Y:S01]  /*2260*/  FFMA.FTZ R27, R22, R27, 0.19988867640495300293 ;  /* 0x3e4caf9e161b7423 */ /* 0x000fe2000001001b */
[----:B------:R-:W-:Y:S01]  /*2270*/  FFMA.FTZ R16, R20, 0.69314718246459960938, R25 ;  /* 0x3f31721814107823 */ /* 0x000fe20000010019 */
[----:B------:R-:W0:Y:S01]  /*2280*/  MUFU.EX2 R17, R17 ;  /* 0x0000001100117308 */ /* 0x000e220000000800 */
[----:B------:R-:W-:Y:S01]  /*2290*/  IADD3 R25, PT, PT, -R23, 0x40800000, RZ ;  /* 0x4080000017197810 */ /* 0x000fe20007ffe1ff */
[----:B------:R-:W-:Y:S01]  /*22a0*/  FFMA.FTZ R27, R22, R27, -0.25000196695327758789 ;  /* 0xbe800042161b7423 */ /* 0x000fe2000001001b */
[----:B------:R-:W-:Y:S02]  /*22b0*/  IADD3 R20, PT, PT, R14, -R23, RZ ;  /* 0x800000170e147210 */ /* 0x000fe40007ffe0ff */
[----:B------:R-:W-:Y:S01]  /*22c0*/  @P0 MOV R24, 0x7f800000 ;  /* 0x7f80000000180802 */ /* 0x000fe20000000f00 */
[----:B------:R-:W-:Y:S01]  /*22d0*/  FFMA.FTZ R27, R22, R27, 0.33333510160446166992 ;  /* 0x3eaaaae6161b7423 */ /* 0x000fe2000001001b */
[----:B------:R-:W-:Y:S01]  /*22e0*/  FFMA.FTZ R25, R25, R8, -1 ;  /* 0xbf80000019197423 */ /* 0x000fe20000010008 */
[----:B------:R-:W-:-:S02]  /*22f0*/  ISETP.GT.AND P3, PT, R18, -0x40800000, P2 ;  /* 0xbf8000001200780c */ /* 0x000fc40001764270 */
[----:B------:R-:W-:Y:S01]  /*2300*/  FFMA.FTZ R27, R22, R27, -0.5 ;  /* 0xbf000000161b7423 */ /* 0x000fe2000001001b */
[----:B------:R-:W-:Y:S01]  /*2310*/  FADD.FTZ R20, R20, R25 ;  /* 0x0000001914147221 */ /* 0x000fe20000010000 */
[C---:B------:R-:W-:Y:S01]  /*2320*/  @P1 FFMA.FTZ R16, R19.reuse, R24, +INF ;  /* 0x7f80000013101423 */ /* 0x040fe20000010018 */
[----:B------:R-:W-:Y:S01]  /*2330*/  @P0 FSETP.NEU.FTZ.AND P1, PT, R19, RZ, PT ;  /* 0x000000ff1300020b */ /* 0x000fe20003f3d000 */
[----:B------:R-:W-:Y:S01]  /*2340*/  FMUL.FTZ R27, R22, R27 ;  /* 0x0000001b161b7220 */ /* 0x000fe20000410000 */
[----:B------:R-:W-:Y:S01]  /*2350*/  FFMA.FTZ R25, R20, -R11, 0.10546888411045074463 ;  /* 0x3dd8001214197423 */ /* 0x000fe2000001080b */
[----:B------:R-:W-:Y:S02]  /*2360*/  ISETP.GE.U32.AND P4, PT, R14, 0x7f800000, PT ;  /* 0x7f8000000e00780c */ /* 0x000fe40003f86070 */
[----:B------:R-:W-:Y:S01]  /*2370*/  FFMA.FTZ R19, R22, R27, R22 ;  /* 0x0000001b16137223 */ /* 0x000fe20000010016 */
[----:B------:R-:W-:Y:S01]  /*2380*/  FFMA.FTZ R25, R20, R25, -0.13229703903198242188 ;  /* 0xbe0778e014197423 */ /* 0x000fe20000010019 */
[----:B0-----:R-:W-:Y:S01]  /*2390*/  FADD.FTZ.RZ R22, R17, 1 ;  /* 0x3f80000011167421 */ /* 0x001fe2000001c000 */
[----:B------:R-:W-:-:S02]  /*23a0*/  I2FP.F32.S32 R23, R23 ;  /* 0x0000001700177245 */ /* 0x000fc40000201400 */
[----:B------:R-:W-:Y:S01]  /*23b0*/  FFMA.FTZ R25, R20, R25, 0.14491446316242218018 ;  /* 0x3e14647514197423 */ /* 0x000fe20000010019 */
[----:B------:R-:W-:Y:S02]  /*23c0*/  PRMT R2, R2, 0x7632, R2 ;  /* 0x0000763202027816 */ /* 0x000fe40000000002 */
[----:B------:R-:W-:Y:S01]  /*23d0*/  IADD3 R24, PT, PT, R22, -0x3f400000, RZ ;  /* 0xc0c0000016187810 */ /* 0x000fe20007ffe0ff */
[----:B------:R-:W-:Y:S01]  /*23e0*/  FFMA.FTZ R25, R20, R25, -0.16641564667224884033 ;  /* 0xbe2a68dd14197423 */ /* 0x000fe20000010019 */
[----:B------:R-:W-:Y:S01]  /*23f0*/  FMUL.FTZ R22, R21, 1.1920928955078125e-07 ;  /* 0x3400000015167820 */ /* 0x000fe20000410000 */
[----:B------:R-:W-:Y:S01]  /*2400*/  FMUL.FTZ R23, R23, 1.1920928955078125e-07 ;  /* 0x3400000017177820 */ /* 0x000fe20000410000 */
[----:B------:R-:W-:Y:S01]  /*2410*/  LOP3.LUT R24, R24, 0xff800000, RZ, 0xc0, !PT ;  /* 0xff80000018187812 */ /* 0x000fe200078ec0ff */
[----:B------:R-:W-:Y:S01]  /*2420*/  FFMA.FTZ R25, R20, R25, 0.19988867640495300293 ;  /* 0x3e4caf9e14197423 */ /* 0x000fe20000010019 */
[----:B------:R-:W-:Y:S01]  /*2430*/  FFMA.FTZ R19, R22, 0.69314718246459960938, R19 ;  /* 0x3f31721816137823 */ /* 0x000fe20000010013 */
[----:B------:R-:W-:-:S02]  /*2440*/  SHF.L.U32 R2, R2, 0x10, RZ ;  /* 0x0000001002027819 */ /* 0x000fc400000006ff */
[----:B------:R-:W-:Y:S01]  /*2450*/  IADD3 R21, PT, PT, -R24, 0x40800000, RZ ;  /* 0x4080000018157810 */ /* 0x000fe20007ffe1ff */
[----:B------:R-:W-:Y:S01]  /*2460*/  FFMA.FTZ R25, R20, R25, -0.25000196695327758789 ;  /* 0xbe80004214197423 */ /* 0x000fe20000010019 */
[-C--:B------:R-:W-:Y:S01]  /*2470*/  IADD3 R26, PT, PT, R17, -R24.reuse, RZ ;  /* 0x80000018111a7210 */ /* 0x080fe20007ffe0ff */
[----:B------:R-:W-:Y:S01]  /*2480*/  FMUL.FTZ R22, R2, 1.4426950216293334961 ;  /* 0x3fb8aa3b02167820 */ /* 0x000fe20000410000 */
[----:B------:R-:W-:Y:S01]  /*2490*/  I2FP.F32.S32 R24, R24 ;  /* 0x0000001800187245 */ /* 0x000fe20000201400 */
[----:B------:R-:W-:Y:S01]  /*24a0*/  FFMA.FTZ R21, R21, R8, -1 ;  /* 0xbf80000015157423 */ /* 0x000fe20000010008 */
[----:B------:R-:W-:Y:S01]  /*24b0*/  FFMA.FTZ R25, R20, R25, 0.33333510160446166992 ;  /* 0x3eaaaae614197423 */ /* 0x000fe20000010019 */
[----:B------:R-:W-:Y:S02]  /*24c0*/  @P5 FSEL R13, R13, -RZ, P6 ;  /* 0x800000ff0d0d5208 */ /* 0x000fe40003000000 */
[----:B------:R-:W-:Y:S01]  /*24d0*/  FADD.FTZ R26, R26, R21 ;  /* 0x000000151a1a7221 */ /* 0x000fe20000010000 */
[----:B------:R-:W-:Y:S01]  /*24e0*/  FFMA.FTZ R25, R20, R25, -0.5 ;  /* 0xbf00000014197423 */ /* 0x000fe20000010019 */
[----:B------:R-:W0:Y:S01]  /*24f0*/  MUFU.EX2 R22, R22 ;  /* 0x0000001600167308 */ /* 0x000e220000000800 */
[----:B------:R-:W-:Y:S01]  /*2500*/  FMUL.FTZ R24, R24, 1.1920928955078125e-07 ;  /* 0x3400000018187820 */ /* 0x000fe20000410000 */
[----:B------:R-:W-:Y:S01]  /*2510*/  FFMA.FTZ R21, R26, -R11, 0.10546888411045074463 ;  /* 0x3dd800121a157423 */ /* 0x000fe2000001080b */
[----:B------:R-:W-:Y:S01]  /*2520*/  FMUL.FTZ R25, R20, R25 ;  /* 0x0000001914197220 */ /* 0x000fe20000410000 */
[----:B------:R-:W-:-:S02]  /*2530*/  @P2 FSETP.NEU.FTZ.AND P5, PT, R18, RZ, PT ;  /* 0x000000ff1200220b */ /* 0x000fc40003fbd000 */
[----:B------:R-:W-:Y:S01]  /*2540*/  FFMA.FTZ R21, R26, R21, -0.13229703903198242188 ;  /* 0xbe0778e01a157423 */ /* 0x000fe20000010015 */
[----:B------:R-:W-:Y:S01]  /*2550*/  FFMA.FTZ R20, R20, R25, R20 ;  /* 0x0000001914147223 */ /* 0x000fe20000010014 */
[----:B------:R-:W-:Y:S02]  /*2560*/  @P2 MOV R25, 0x7f800000 ;  /* 0x7f80000000192802 */ /* 0x000fe40000000f00 */
[----:B------:R-:W-:Y:S01]  /*2570*/  FFMA.FTZ R21, R26, R21, 0.14491446316242218018 ;  /* 0x3e1464751a157423 */ /* 0x000fe20000010015 */
[----:B------:R-:W-:Y:S02]  /*2580*/  @P0 FSEL R16, R16, -RZ, P1 ;  /* 0x800000ff10100208 */ /* 0x000fe40000800000 */
[----:B------:R-:W-:Y:S01]  /*2590*/  @P3 FFMA.FTZ R19, R18, R25, +INF ;  /* 0x7f80000012133423 */ /* 0x000fe20000010019 */
[----:B------:R-:W-:Y:S01]  /*25a0*/  FFMA.FTZ R21, R26, R21, -0.16641564667224884033 ;  /* 0xbe2a68dd1a157423 */ /* 0x000fe20000010015 */
[----:B------:R-:W-:Y:S02]  /*25b0*/  ISETP.GT.AND P3, PT, R14, -0x40800000, P4 ;  /* 0xbf8000000e00780c */ /* 0x000fe40002764270 */
[----:B------:R-:W1:Y:S01]  /*25c0*/  MUFU.TANH R16, R16 ;  /* 0x0000001000107308 */ /* 0x000e620000002400 */
[----:B------:R-:W-:Y:S01]  /*25d0*/  FFMA.FTZ R25, R26, R21, 0.19988867640495300293 ;  /* 0x3e4caf9e1a197423 */ /* 0x000fe20000010015 */
[--C-:B------:R-:W-:Y:S01]  /*25e0*/  FFMA.FTZ R21, R23, 0.69314718246459960938, R20.reuse ;  /* 0x3f31721817157823 */ /* 0x100fe20000010014 */
[----:B------:R-:W-:Y:S01]  /*25f0*/  PRMT R20, R3, 0x7632, R20 ;  /* 0x0000763203147816 */ /* 0x000fe20000000014 */
[----:B0-----:R-:W-:Y:S01]  /*2600*/  FADD.FTZ.RZ R23, R22, 1 ;  /* 0x3f80000016177421 */ /* 0x001fe2000001c000 */
[----:B------:R-:W-:Y:S01]  /*2610*/  @P4 MOV R3, 0x7f800000 ;  /* 0x7f80000000034802 */ /* 0x000fe20000000f00 */
[----:B------:R-:W-:Y:S01]  /*2620*/  FFMA.FTZ R25, R26, R25, -0.25000196695327758789 ;  /* 0xbe8000421a197423 */ /* 0x000fe20000010019 */
[----:B------:R-:W-:-:S02]  /*2630*/  SHF.L.U32 R20, R20, 0x10, RZ ;  /* 0x0000001014147819 */ /* 0x000fc400000006ff */
[----:B------:R-:W-:Y:S01]  /*2640*/  IADD3 R23, PT, PT, R23, -0x3f400000, RZ ;  /* 0xc0c0000017177810 */ /* 0x000fe20007ffe0ff */
[----:B------:R-:W-:Y:S01]  /*2650*/  FFMA.FTZ R25, R26, R25, 0.33333510160446166992 ;  /* 0x3eaaaae61a197423 */ /* 0x000fe20000010019 */
[----:B------:R-:W-:Y:S01]  /*2660*/  @P3 FFMA.FTZ R21, R14, R3, +INF ;  /* 0x7f8000000e153423 */ /* 0x000fe20000010003 */
[----:B------:R-:W-:Y:S01]  /*2670*/  FMUL.FTZ R3, R20, 1.4426950216293334961 ;  /* 0x3fb8aa3b14037820 */ /* 0x000fe20000410000 */
[----:B------:R-:W-:Y:S01]  /*2680*/  ISETP.GE.U32.AND P3, PT, R17, 0x7f800000, PT ;  /* 0x7f8000001100780c */ /* 0x000fe20003f66070 */
[C---:B------:R-:W-:Y:S01]  /*2690*/  FFMA.FTZ R25, R26.reuse, R25, -0.5 ;  /* 0xbf0000001a197423 */ /* 0x040fe20000010019 */
[----:B------:R-:W-:Y:S02]  /*26a0*/  LOP3.LUT R23, R23, 0xff800000, RZ, 0xc0, !PT ;  /* 0xff80000017177812 */ /* 0x000fe400078ec0ff */
[----:B------:R-:W-:Y:S01]  /*26b0*/  ISETP.GT.AND P6, PT, R17, -0x40800000, P3 ;  /* 0xbf8000001100780c */ /* 0x000fe20001fc4270 */
[----:B------:R-:W0:Y:S01]  /*26c0*/  MUFU.EX2 R3, R3 ;  /* 0x0000000300037308 */ /* 0x000e220000000800 */
[----:B------:R-:W-:Y:S01]  /*26d0*/  FMUL.FTZ R25, R26, R25 ;  /* 0x000000191a197220 */ /* 0x000fe20000410000 */
[----:B------:R-:W-:Y:S01]  /*26e0*/  IADD3 R28, PT, PT, R22, -R23, RZ ;  /* 0x80000017161c7210 */ /* 0x000fe20007ffe0ff */
[----:B-1----:R-:W-:Y:S01]  /*26f0*/  FMUL.FTZ R16, R7, R16 ;  /* 0x0000001007107220 */ /* 0x002fe20000410000 */
[----:B------:R-:W-:Y:S01]  /*2700*/  @P2 FSEL R19, R19, -RZ, P5 ;  /* 0x800000ff13132208 */ /* 0x000fe20002800000 */
[----:B------:R-:W-:-:S03]  /*2710*/  FFMA.FTZ R25, R26, R25, R26 ;  /* 0x000000191a197223 */ /* 0x000fc6000001001a */
[----:B------:R-:W-:Y:S01]  /*2720*/  @P3 MOV R26, 0x7f800000 ;  /* 0x7f800000001a3802 */ /* 0x000fe20000000f00 */
[----:B------:R-:W-:Y:S01]  /*2730*/  FFMA.FTZ R18, R24, 0.69314718246459960938, R25 ;  /* 0x3f31721818127823 */ /* 0x000fe20000010019 */
[----:B------:R-:W-:Y:S01]  /*2740*/  IADD3 R25, PT, PT, -R23, 0x40800000, RZ ;  /* 0x4080000017197810 */ /* 0x000fe20007ffe1ff */
[----:B------:R-:W1:Y:S01]  /*2750*/  MUFU.TANH R19, R19 ;  /* 0x0000001300137308 */ /* 0x000e620000002400 */
[----:B------:R-:W-:Y:S01]  /*2760*/  I2FP.F32.S32 R23, R23 ;  /* 0x0000001700177245 */ /* 0x000fe20000201400 */
[----:B------:R-:W-:Y:S01]  /*2770*/  @P6 FFMA.FTZ R18, R17, R26, +INF ;  /* 0x7f80000011126423 */ /* 0x000fe2000001001a */
[----:B------:R-:W-:Y:S01]  /*2780*/  @P4 FSETP.NEU.FTZ.AND P6, PT, R14, RZ, PT ;  /* 0x000000ff0e00420b */ /* 0x000fe20003fdd000 */
[----:B------:R-:W-:Y:S01]  /*2790*/  FFMA.FTZ R25, R25, R8, -1 ;  /* 0xbf80000019197423 */ /* 0x000fe20000010008 */
[----:B0-----:R-:W-:Y:S02]  /*27a0*/  FADD.FTZ.RZ R24, R3, 1 ;  /* 0x3f80000003187421 */ /* 0x001fe4000001c000 */
[----:B------:R-:W-:Y:S01]  /*27b0*/  @P4 FSEL R21, R21, -RZ, P6 ;  /* 0x800000ff15154208 */ /* 0x000fe20003000000 */
[----:B------:R-:W-:Y:S01]  /*27c0*/  FADD.FTZ R28, R28, R25 ;  /* 0x000000191c1c7221 */ /* 0x000fe20000010000 */
[----:B------:R-:W-:Y:S01]  /*27d0*/  @P3 FSETP.NEU.FTZ.AND P6, PT, R17, RZ, PT ;  /* 0x000000ff1100320b */ /* 0x000fe20003fdd000 */
[----:B------:R-:W-:Y:S01]  /*27e0*/  FMUL.FTZ R23, R23, 1.1920928955078125e-07 ;  /* 0x3400000017177820 */ /* 0x000fe20000410000 */
[----:B------:R-:W-:Y:S01]  /*27f0*/  IADD3 R24, PT, PT, R24, -0x3f400000, RZ ;  /* 0xc0c0000018187810 */ /* 0x000fe20007ffe0ff */
[----:B------:R-:W-:Y:S01]  /*2800*/  FFMA.FTZ R25, R28, -R11, 0.10546888411045074463 ;  /* 0x3dd800121c197423 */ /* 0x000fe2000001080b */
[----:B------:R-:W-:-:S02]  /*2810*/  ISETP.GE.U32.AND P4, PT, R22, 0x7f800000, PT ;  /* 0x7f8000001600780c */ /* 0x000fc40003f86070 */
[----:B------:R-:W-:Y:S01]  /*2820*/  LOP3.LUT R14, R24, 0xff800000, RZ, 0xc0, !PT ;  /* 0xff800000180e7812 */ /* 0x000fe200078ec0ff */
[----:B------:R-:W-:Y:S01]  /*2830*/  FFMA.FTZ R25, R28, R25, -0.13229703903198242188 ;  /* 0xbe0778e01c197423 */ /* 0x000fe20000010019 */
[----:B------:R-:W-:Y:S01]  /*2840*/  @P3 FSEL R18, R18, -RZ, P6 ;  /* 0x800000ff12123208 */ /* 0x000fe20003000000 */
[----:B------:R-:W-:Y:S01]  /*2850*/  MUFU.TANH R24, R13 ;  /* 0x0000000d00187308 */ /* 0x000fe20000002400 */
[----:B------:R-:W-:Y:S01]  /*2860*/  IADD3 R27, PT, PT, -R14, 0x40800000, RZ ;  /* 0x408000000e1b7810 */ /* 0x000fe20007ffe1ff */
[----:B------:R-:W-:Y:S01]  /*2870*/  FFMA.FTZ R25, R28, R25, 0.14491446316242218018 ;  /* 0x3e1464751c197423 */ /* 0x000fe20000010019 */
[C---:B------:R-:W-:Y:S01]  /*2880*/  IADD3 R26, PT, PT, R3.reuse, -R14, RZ ;  /* 0x8000000e031a7210 */ /* 0x040fe20007ffe0ff */
[----:B-1----:R-:W-:Y:S01]  /*2890*/  FMUL.FTZ R10, R10, R19 ;  /* 0x000000130a0a7220 */ /* 0x002fe20000410000 */
[----:B------:R-:W-:Y:S01]  /*28a0*/  ISETP.GE.U32.AND P3, PT, R3, 0x7f800000, PT ;  /* 0x7f8000000300780c */ /* 0x000fe20003f66070 */
[----:B------:R-:W-:Y:S01]  /*28b0*/  FFMA.FTZ R27, R27, R8, -1 ;  /* 0xbf8000001b1b7423 */ /* 0x000fe20000010008 */
[----:B------:R-:W-:Y:S01]  /*28c0*/  FFMA.FTZ R25, R28, R25, -0.16641564667224884033 ;  /* 0xbe2a68dd1c197423 */ /* 0x000fe20000010019 */
[----:B------:R-:W-:Y:S01]  /*28d0*/  ISETP.GT.AND P6, PT, R22, -0x40800000, P4 ;  /* 0xbf8000001600780c */ /* 0x000fe200027c4270 */
[----:B------:R0:W1:Y:S01]  /*28e0*/  MUFU.TANH R13, R18 ;  /* 0x00000012000d7308 */ /* 0x0000620000002400 */
[----:B------:R-:W-:Y:S01]  /*28f0*/  FADD.FTZ R26, R26, R27 ;  /* 0x0000001b1a1a7221 */ /* 0x000fe20000010000 */
[----:B------:R-:W-:Y:S01]  /*2900*/  FFMA.FTZ R25, R28, R25, 0.19988867640495300293 ;  /* 0x3e4caf9e1c197423 */ /* 0x000fe20000010019 */
[----:B------:R-:W-:-:S02]  /*2910*/  ISETP.GT.AND P1, PT, R3, -0x40800000, P3 ;  /* 0xbf8000000300780c */ /* 0x000fc40001f24270 */
[----:B------:R-:W-:Y:S01]  /*2920*/  FFMA.FTZ R11, R26, -R11, 0.10546888411045074463 ;  /* 0x3dd800121a0b7423 */ /* 0x000fe2000001080b */
[----:B------:R-:W-:Y:S01]  /*2930*/  FFMA.FTZ R25, R28, R25, -0.25000196695327758789 ;  /* 0xbe8000421c197423 */ /* 0x000fe20000010019 */
[----:B------:R-:W-:Y:S01]  /*2940*/  I2FP.F32.S32 R14, R14 ;  /* 0x0000000e000e7245 */ /* 0x000fe20000201400 */
[----:B------:R-:W2:Y:S01]  /*2950*/  MUFU.TANH R8, R21 ;  /* 0x0000001500087308 */ /* 0x000ea20000002400 */
[----:B------:R-:W-:Y:S01]  /*2960*/  FFMA.FTZ R11, R26, R11, -0.13229703903198242188 ;  /* 0xbe0778e01a0b7423 */ /* 0x000fe2000001000b */
[----:B------:R-:W-:Y:S01]  /*2970*/  FFMA.FTZ R25, R28, R25, 0.33333510160446166992 ;  /* 0x3eaaaae61c197423 */ /* 0x000fe20000010019 */
[----:B0-----:R-:W-:Y:S01]  /*2980*/  @P3 MOV R18, 0x7f800000 ;  /* 0x7f80000000123802 */ /* 0x001fe20000000f00 */
[----:B------:R-:W-:Y:S01]  /*2990*/  FMUL.FTZ R14, R14, 1.1920928955078125e-07 ;  /* 0x340000000e0e7820 */ /* 0x000fe20000410000 */
[----:B------:R-:W-:Y:S01]  /*29a0*/  FFMA.FTZ R17, R26, R11, 0.14491446316242218018 ;  /* 0x3e1464751a117423 */ /* 0x000fe2000001000b */
[----:B------:R-:W-:Y:S01]  /*29b0*/  FFMA.FTZ R25, R28, R25, -0.5 ;  /* 0xbf0000001c197423 */ /* 0x000fe20000010019 */
[----:B------:R-:W-:Y:S01]  /*29c0*/  @P4 FSETP.NEU.FTZ.AND P0, PT, R22, RZ, PT ;  /* 0x000000ff1600420b */ /* 0x000fe20003f1d000 */
[----:B------:R0:W3:Y:S01]  /*29d0*/  MUFU.TANH R11, R15 ;  /* 0x0000000f000b7308 */ /* 0x0000e20000002400 */
[----:B------:R-:W-:Y:S01]  /*29e0*/  FFMA.FTZ R17, R26, R17, -0.16641564667224884033 ;  /* 0xbe2a68dd1a117423 */ /* 0x000fe20000010011 */
[----:B------:R-:W-:Y:S01]  /*29f0*/  FMUL.FTZ R25, R28, R25 ;  /* 0x000000191c197220 */ /* 0x000fe20000410000 */
[----:B-1----:R-:W-:-:S02]  /*2a00*/  FMUL.FTZ R13, R12, R13 ;  /* 0x0000000d0c0d7220 */ /* 0x002fc40000410000 */
[----:B------:R-:W-:Y:S01]  /*2a10*/  FFMA.FTZ R17, R26, R17, 0.19988867640495300293 ;  /* 0x3e4caf9e1a117423 */ /* 0x000fe20000010011 */
[----:B------:R-:W-:-:S03]  /*2a20*/  FFMA.FTZ R28, R28, R25, R28 ;  /* 0x000000191c1c7223 */ /* 0x000fc6000001001c */
[C---:B------:R-:W-:Y:S01]  /*2a30*/  FFMA.FTZ R17, R26.reuse, R17, -0.25000196695327758789 ;  /* 0xbe8000421a117423 */ /* 0x040fe20000010011 */
[----:B0-----:R-:W-:Y:S01]  /*2a40*/  @P4 MOV R15, 0x7f800000 ;  /* 0x7f800000000f4802 */ /* 0x001fe20000000f00 */
[----:B------:R-:W-:Y:S01]  /*2a50*/  FFMA.FTZ R23, R23, 0.69314718246459960938, R28 ;  /* 0x3f31721817177823 */ /* 0x000fe2000001001c */
[----:B--2---:R-:W-:Y:S01]  /*2a60*/  FMUL.FTZ R8, R9, R8 ;  /* 0x0000000809087220 */ /* 0x004fe20000410000 */
[----:B------:R-:W-:Y:S02]  /*2a70*/  FFMA.FTZ R17, R26, R17, 0.33333510160446166992 ;  /* 0x3eaaaae61a117423 */ /* 0x000fe40000010011 */
[----:B------:R-:W-:Y:S02]  /*2a80*/  @P6 FFMA.FTZ R23, R22, R15, +INF ;  /* 0x7f80000016176423 */ /* 0x000fe4000001000f */
[----:B------:R-:W-:Y:S01]  /*2a90*/  FFMA.FTZ R17, R26, R17, -0.5 ;  /* 0xbf0000001a117423 */ /* 0x000fe20000010011 */
[----:B---3--:R-:W-:Y:S02]  /*2aa0*/  FMUL.FTZ R11, R6, R11 ;  /* 0x0000000b060b7220 */ /* 0x008fe40000410000 */
[----:B------:R-:W-:Y:S01]  /*2ab0*/  @P4 FSEL R23, R23, -RZ, P0 ;  /* 0x800000ff17174208 */ /* 0x000fe20000000000 */
[----:B------:R-:W-:Y:S01]  /*2ac0*/  FMUL.FTZ R17, R26, R17 ;  /* 0x000000111a117220 */ /* 0x000fe20000410000 */
[----:B------:R-:W-:-:S03]  /*2ad0*/  @P3 FSETP.NEU.FTZ.AND P0, PT, R3, RZ, PT ;  /* 0x000000ff0300320b */ /* 0x000fc60003f1d000 */
[----:B------:R-:W-:Y:S01]  /*2ae0*/  FFMA.FTZ R17, R26, R17, R26 ;  /* 0x000000111a117223 */ /* 0x000fe2000001001a */
[----:B------:R-:W0:Y:S03]  /*2af0*/  MUFU.TANH R23, R23 ;  /* 0x0000001700177308 */ /* 0x000e260000002400 */
[----:B------:R-:W-:Y:S01]  /*2b00*/  FFMA.FTZ R17, R14, 0.69314718246459960938, R17 ;  /* 0x3f3172180e117823 */ /* 0x000fe20000010011 */
[----:B------:R-:W-:Y:S01]  /*2b10*/  @P1 FFMA.FTZ R17, R3, R18, +INF ;  /* 0x7f80000003111423 */ /* 0x000fe20000010012 */
[----:B------:R-:W1:Y:S01]  /*2b20*/  LDC.64 R14, c[0x0][0x388] ;  /* 0x0000e200ff0e7b82 */ /* 0x000e620000000a00 */
[----:B------:R-:W-:-:S03]  /*2b30*/  FMUL.FTZ R3, R5, R24 ;  /* 0x0000001805037220 */ /* 0x000fc60000410000 */
[----:B------:R-:W-:Y:S02]  /*2b40*/  @P3 FSEL R17, R17, -RZ, P0 ;  /* 0x800000ff11113208 */ /* 0x000fe40000000000 */
[----:B------:R-:W-:-:S04]  /*2b50*/  F2FP.BF16.F32.PACK_AB R3, R10, R3 ;  /* 0x000000030a03723e */ /* 0x000fc800000010ff */
[----:B------:R-:W2:Y:S01]  /*2b60*/  MUFU.TANH R17, R17 ;  /* 0x0000001100117308 */ /* 0x000ea20000002400 */
[----:B0-----:R-:W-:Y:S01]  /*2b70*/  FMUL.FTZ R5, R2, R23 ;  /* 0x0000001702057220 */ /* 0x001fe20000410000 */
[----:B------:R-:W-:Y:S01]  /*2b80*/  F2FP.BF16.F32.PACK_AB R2, R16, R11 ;  /* 0x0000000b1002723e */ /* 0x000fe200000010ff */
[----:B-1----:R-:W-:-:S04]  /*2b90*/  IMAD.WIDE.U32 R14, R0, 0x2, R14 ;  /* 0x00000002000e7825 */ /* 0x002fc800078e000e */
[----:B--2---:R-:W-:Y:S01]  /*2ba0*/  FMUL.FTZ R20, R20, R17 ;  /* 0x0000001114147220 */ /* 0x004fe20000410000 */
[----:B------:R-:W-:Y:S01]  /*2bb0*/  IMAD.WIDE.U32 R14, R4, 0x8, R14 ;  /* 0x00000008040e7825 */ /* 0x000fe200078e000e */
[----:B------:R-:W-:-:S03]  /*2bc0*/  F2FP.BF16.F32.PACK_AB R4, R5, R8 ;  /* 0x000000080504723e */ /* 0x000fc600000010ff */
[----:B------:R-:W-:Y:S01]  /*2bd0*/  F2FP.BF16.F32.PACK_AB R5, R20, R13 ;  /* 0x0000000d1405723e */ /* 0x000fe200000010ff */
[----:B------:R-:W-:Y:S04]  /*2be0*/  STG.E.64 desc[UR4][R14.64], R2 ;  /* 0x000000020e007986 */ /* 0x000fe8000c101b04 */
[----:B------:R-:W-:Y:S01]  /*2bf0*/  STG.E.64 desc[UR4][R14.64+0x400], R4 ;  /* 0x000400040e007986 */ /* 0x000fe2000c101b04 */
[----:B------:R-:W-:Y:S05]  /*2c00*/  EXIT ;  /* 0x000000000000794d */ /* 0x000fea0003800000 */
.L_x_5187:
        /* <DEDUP_REMOVED lines=15> */
.L_x_7866:


//--------------------- .text._ZN2at6native29vectorized_elementwise_kernelILi8EZZZNS0_61_GLOBAL__N__b29612f4_23_ActivationMishKernel_cu_9e10b42f_310411mish_kernelERNS_18TensorIteratorBaseEENKUlvE_clEvENKUlvE2_clEvEUlN3c108BFloat16EE_St5arrayIPcLm2EEEEviT0_T1_ --------------------------
	.section	.text._ZN2at6native29vectorized_elementwise_kernelILi8EZZZNS0_61_GLOBAL__N__b29612f4_23_ActivationMishKernel_cu_9e10b42f_310411mish_kernelERNS_18TensorIteratorBaseEENKUlvE_clEvENKUlvE2_clEvEUlN3c108BFloat16EE_St5arrayIPcLm2EEEEviT0_T1_,"ax",@progbits
	.align	128
        .global         _ZN2at6native29vectorized_elementwise_kernelILi8EZZZNS0_61_GLOBAL__N__b29612f4_23_ActivationMishKernel_cu_9e10b42f_310411mish_kernelERNS_18TensorIteratorBaseEENKUlvE_clEvENKUlvE2_clEvEUlN3c108BFloat16EE_St5arrayIPcLm2EEEEviT0_T1_
        .type           _ZN2at6native29vectorized_elementwise_kernelILi8EZZZNS0_61_GLOBAL__N__b29612f4_23_ActivationMishKernel_cu_9e10b42f_310411mish_kernelERNS_18TensorIteratorBaseEENKUlvE_clEvENKUlvE2_clEvEUlN3c108BFloat16EE_St5arrayIPcLm2EEEEviT0_T1_,@function
        .size           _ZN2at6native29vectorized_elementwise_kernelILi8EZZZNS0_61_GLOBAL__N__b29612f4_23_ActivationMishKernel_cu_9e10b42f_310411mish_kernelERNS_18TensorIteratorBaseEENKUlvE_clEvENKUlvE2_clEvEUlN3c108BFloat16EE_St5arrayIPcLm2EEEEviT0_T1_,(.L_x_7867 - _ZN2at6native29vectorized_elementwise_kernelILi8EZZZNS0_61_GLOBAL__N__b29612f4_23_ActivationMishKernel_cu_9e10b42f_310411mish_kernelERNS_18TensorIteratorBaseEENKUlvE_clEvENKUlvE2_clEvEUlN3c108BFloat16EE_St5arrayIPcLm2EEEEviT0_T1_)
        .other          _ZN2at6native29vectorized_elementwise_kernelILi8EZZZNS0_61_GLOBAL__N__b29612f4_23_ActivationMishKernel_cu_9e10b42f_310411mish_kernelERNS_18TensorIteratorBaseEENKUlvE_clEvENKUlvE2_clEvEUlN3c108BFloat16EE_St5arrayIPcLm2EEEEviT0_T1_,@"STO_CUDA_ENTRY STV_DEFAULT"
_ZN2at6native29vectorized_elementwise_kernelILi8EZZZNS0_61_GLOBAL__N__b29612f4_23_ActivationMishKernel_cu_9e10b42f_310411mish_kernelERNS_18TensorIteratorBaseEENKUlvE_clEvENKUlvE2_clEvEUlN3c108BFloat16EE_St5arrayIPcLm2EEEEviT0_T1_:
.text._ZN2at6native29vectorized_elementwise_kernelILi8EZZZNS0_61_GLOBAL__N__b29612f4_23_ActivationMishKernel_cu_9e10b42f_310411mish_kernelERNS_18TensorIteratorBaseEENKUlvE_clEvENKUlvE2_clEvEUlN3c108BFloat16EE_St5arrayIPcLm2EEEEviT0_T1_:
        /* <DEDUP_REMOVED lines=111> */
.L_x_5190:
[----:B------:R-:W-:Y:S05]  /*06f0*/  BSYNC.RECONVERGENT B0 ;  /* 0x0000000000007941 */ /* 0x000fea0003800200 */
.L_x_5189:
        /* <DEDUP_REMOVED lines=39> */
.L_x_5192:
[----:B------:R-:W-:Y:S05]  /*0970*/  BSYNC.RECONVERGENT B0 ;  /* 0x0000000000007941 */ /* 0x000fea0003800200 */
.L_x_5191:
        /* <DEDUP_REMOVED lines=38> */
.L_x_5194:
[----:B------:R-:W-:Y:S05]  /*0be0*/  BSYNC.RECONVERGENT B0 ;  /* 0x0000000000007941 */ /* 0x000fea0003800200 */
.L_x_5193:
        /* <DEDUP_REMOVED lines=39> */
.L_x_5196:
[----:B------:R-:W-:Y:S05]  /*0e60*/  BSYNC.RECONVERGENT B0 ;  /* 0x0000000000007941 */ /* 0x000fea0003800200 */
.L_x_5195:
        /* <DEDUP_REMOVED lines=36> */
.L_x_5198:
[----:B------:R-:W-:Y:S05]  /*10b0*/  BSYNC.RECONVERGENT B0 ;  /* 0x0000000000007941 */ /* 0x000fea0003800200 */
.L_x_5197:
        /* <DEDUP_REMOVED lines=36> */
.L_x_5200:
[----:B------:R-:W-:Y:S05]  /*1300*/  BSYNC.RECONVERGENT B0 ;  /* 0x0000000000007941 */ /* 0x000fea0003800200 */
.L_x_5199:
        /* <DEDUP_REMOVED lines=36> */
.L_x_5202:
[----:B------:R-:W-:Y:S05]  /*1550*/  BSYNC.RECONVERGENT B0 ;  /* 0x0000000000007941 */ /* 0x000fea0003800200 */
.L_x_5201:
        /* <DEDUP_REMOVED lines=36> */
.L_x_5204:
[----:B------:R-:W-:Y:S05]  /*17a0*/  BSYNC.RECONVERGENT B0 ;  /* 0x0000000000007941 */ /* 0x000fea0003800200 */
.L_x_5203:
        /* <DEDUP_REMOVED lines=18> */
.L_x_5207:
[----:B------:R-:W-:-:S13]  /*18d0*/  ISETP.GE.U32.AND P0, PT, R3, R2, PT ;  /* 0x000000020300720c */ /* 0x000fda0003f06070 */
[----:B------:R-:W-:Y:S05]  /*18e0*/  @P0 BRA `(.L_x_5209) ;  /* 0x0000000000300947 */ /* 0x000fea0003800000 */
[----:B0-----:R-:W0:Y:S01]  /*18f0*/  LDC.64 R4, c[0x0][0x388] ;  /* 0x0000e200ff047b82 */ /* 0x001e220000000a00 */
[----:B------:R-:W-:Y:S02]  /*1900*/  IADD3 R7, PT, PT, R0, R3, RZ ;  /* 0x0000000300077210 */ /* 0x000fe40007ffe0ff */
[----:B------:R-:W-:-:S03]  /*1910*/  IADD3 R3, PT, PT, R3, 0x80, RZ ;  /* 0x0000008003037810 */ /* 0x000fc60007ffe0ff */
[----:B0-----:R-:W-:-:S05]  /*1920*/  IMAD.WIDE.U32 R4, R7, 0x2, R4 ;  /* 0x0000000207047825 */ /* 0x001fca00078e0004 */
[----:B------:R1:W-:Y:S02]  /*1930*/  STG.E.U16 desc[UR4][R4.64], R10 ;  /* 0x0000000a04007986 */ /* 0x0003e4000c101504 */
.L_x_5208:
[----:B------:R-:W-:-:S13]  /*1940*/  ISETP.GE.U32.AND P0, PT, R3, R2, PT ;  /* 0x000000020300720c */ /* 0x000fda0003f06070 */
[----:B------:R-:W-:Y:S05]  /*1950*/  @P0 BRA `(.L_x_5210) ;  /* 0x0000000000340947 */ /* 0x000fea0003800000 */
[----:B01----:R-:W0:Y:S01]  /*1960*/  LDC.64 R4, c[0x0][0x388] ;  /* 0x0000e200ff047b82 */ /* 0x003e220000000a00 */
[----:B------:R-:W-:Y:S02]  /*1970*/  IADD3 R7, PT, PT, R0, R3, RZ ;  /* 0x0000000300077210 */ /* 0x000fe40007ffe0ff */
[----:B------:R-:W-:-:S03]  /*1980*/  IADD3 R3, PT, PT, R3, 0x80, RZ ;  /* 0x0000008003037810 */ /* 0x000fc60007ffe0ff */
[----:B0-----:R-:W-:-:S05]  /*1990*/  IMAD.WIDE.U32 R4, R7, 0x2, R4 ;  /* 0x0000000207047825 */ /* 0x001fca00078e0004 */
[----:B------:R1:W-:Y:S02]  /*19a0*/  STG.E.U16 desc[UR4][R4.64], R11 ;  /* 0x0000000b04007986 */ /* 0x0003e4000c101504 */
.L_x_5209:
        /* <DEDUP_REMOVED lines=8> */
.L_x_5210:
[----:B------:R-:W-:Y:S05]  /*1a30*/  BSYNC.RELIABLE B1 ;  /* 0x0000000000017941 */ /* 0x000fea0003800100 */
.L_x_5206:
[----:B------:R-:W-:-:S13]  /*1a40*/  ISETP.GE.U32.AND P0, PT, R3, R2, PT ;  /* 0x000000020300720c */ /* 0x000fda0003f06070 */
[----:B012---:R-:W0:Y:S01]  /*1a50*/  @!P0 LDC.64 R4, c[0x0][0x388] ;  /* 0x0000e200ff048b82 */ /* 0x007e220000000a00 */
[----:B------:R-:W-:Y:S02]  /*1a60*/  @!P0 IADD3 R7, PT, PT, R0, R3, RZ ;  /* 0x0000000300078210 */ /* 0x000fe40007ffe0ff */
[----:B------:R-:W-:-:S03]  /*1a70*/  @!P0 IADD3 R3, PT, PT, R3, 0x80, RZ ;  /* 0x0000008003038810 */ /* 0x000fc60007ffe0ff */
[----:B0-----:R-:W-:-:S05]  /*1a80*/  @!P0 IMAD.WIDE.U32 R4, R7, 0x2, R4 ;  /* 0x0000000207048825 */ /* 0x001fca00078e0004 */
[----:B------:R2:W-:Y:S02]  /*1a90*/  @!P0 STG.E.U16 desc[UR4][R4.64], R13 ;  /* 0x0000000d04008986 */ /* 0x0005e4000c101504 */
.L_x_5211:
[----:B------:R-:W-:Y:S05]  /*1aa0*/  BSYNC.RECONVERGENT B0 ;  /* 0x0000000000007941 */ /* 0x000fea0003800200 */
.L_x_5205:
        /* <DEDUP_REMOVED lines=8> */
.L_x_5188:
[----:B------:R-:W0:Y:S01]  /*1b30*/  S2R R2, SR_TID.X ;  /* 0x0000000000027919 */ /* 0x000e220000002100 */
[----:B------:R-:W1:Y:S02]  /*1b40*/  LDC.64 R4, c[0x0][0x390] ;  /* 0x0000e400ff047b82 */ /* 0x000e640000000a00 */
[----:B-1----:R-:W-:-:S04]  /*1b50*/  IMAD.WIDE.U32 R4, R0, 0x2, R4 ;  /* 0x0000000200047825 */ /* 0x002fc800078e0004 */
[----:B0-----:R-:W-:-:S06]  /*1b60*/  IMAD.WIDE.U32 R4, R2, 0x10, R4 ;  /* 0x0000001002047825 */ /* 0x001fcc00078e0004 */
[----:B------:R-:W2:Y:S01]  /*1b70*/  LDG.E.128 R4, desc[UR4][R4.64] ;  /* 0x0000000404047981 */ /* 0x000ea2000c1e1d00 */
[----:B------:R-:W-:Y:S01]  /*1b80*/  HFMA2 R9, -RZ, RZ, 1.625, 0 ;  /* 0x3e800000ff097431 */ /* 0x000fe200000001ff */
[C---:B--2---:R-:W-:Y:S02]  /*1b90*/  SHF.L.U32 R3, R4.reuse, 0x10, RZ ;  /* 0x0000001004037819 */ /* 0x044fe400000006ff */
[----:B------:R-:W-:Y:S02]  /*1ba0*/  PRMT R17, R4, 0x7632, R17 ;  /* 0x0000763204117816 */ /* 0x000fe40000000011 */
[----:B------:R-:W-:Y:S01]  /*1bb0*/  PRMT R16, R5, 0x7632, R16 ;  /* 0x0000763205107816 */ /* 0x000fe20000000010 */
[----:B------:R-:W-:Y:S01]  /*1bc0*/  FMUL.FTZ R13, R3, 1.4426950216293334961 ;  /* 0x3fb8aa3b030d7820 */ /* 0x000fe20000410000 */
[----:B------:R-:W-:Y:S02]  /*1bd0*/  SHF.L.U32 R17, R17, 0x10, RZ ;  /* 0x0000001011117819 */ /* 0x000fe400000006ff */
[----:B------:R-:W-:-:S03]  /*1be0*/  SHF.L.U32 R16, R16, 0x10, RZ ;  /* 0x0000001010107819 */ /* 0x000fc600000006ff */
[----:B------:R-:W0:Y:S02]  /*1bf0*/  MUFU.EX2 R13, R13 ;  /* 0x0000000d000d7308 */ /* 0x000e240000000800 */
[C---:B0-----:R-:W-:Y:S01]  /*1c00*/  FADD.FTZ.RZ R8, R13.reuse, 1 ;  /* 0x3f8000000d087421 */ /* 0x041fe2000001c000 */
[----:B------:R-:W-:-:S04]  /*1c10*/  ISETP.GE.U32.AND P6, PT, R13, 0x7f800000, PT ;  /* 0x7f8000000d00780c */ /* 0x000fc80003fc6070 */
[----:B------:R-:W-:Y:S02]  /*1c20*/  IADD3 R8, PT, PT, R8, -0x3f400000, RZ ;  /* 0xc0c0000008087810 */ /* 0x000fe40007ffe0ff */
[----:B------:R-:W-:Y:S02]  /*1c30*/  ISETP.GT.AND P0, PT, R13, -0x40800000, P6 ;  /* 0xbf8000000d00780c */ /* 0x000fe40003704270 */
[----:B------:R-:W-:Y:S02]  /*1c40*/  LOP3.LUT R22, R8, 0xff800000, RZ, 0xc0, !PT ;  /* 0xff80000008167812 */ /* 0x000fe400078ec0ff */
[----:B------:R-:W-:Y:S01]  /*1c50*/  SHF.L.U32 R8, R5, 0x10, RZ ;  /* 0x0000001005087819 */ /* 0x000fe200000006ff */
[----:B------:R-:W-:Y:S01]  /*1c60*/  FMUL.FTZ R5, R17, 1.4426950216293334961 ;  /* 0x3fb8aa3b11057820 */ /* 0x000fe20000410000 */
[----:B------:R-:W-:Y:S02]  /*1c70*/  IADD3 R10, PT, PT, -R22, 0x40800000, RZ ;  /* 0x40800000160a7810 */ /* 0x000fe40007ffe1ff */
[-C--:B------:R-:W-:Y:S01]  /*1c80*/  IADD3 R15, PT, PT, R13, -R22.reuse, RZ ;  /* 0x800000160d0f7210 */ /* 0x080fe20007ffe0ff */
[----:B------:R-:W-:Y:S01]  /*1c90*/  FMUL.FTZ R11, R8, 1.4426950216293334961 ;  /* 0x3fb8aa3b080b7820 */ /* 0x000fe20000410000 */
[----:B------:R-:W-:Y:S01]  /*1ca0*/  I2FP.F32.S32 R22, R22 ;  /* 0x0000001600167245 */ /* 0x000fe20000201400 */
[----:B------:R-:W-:Y:S01]  /*1cb0*/  FFMA.FTZ R12, R10, R9, -1 ;  /* 0xbf8000000a0c7423 */ /* 0x000fe20000010009 */
[----:B------:R-:W-:-:S02]  /*1cc0*/  MOV R10, 0x3d39bf78 ;  /* 0x3d39bf78000a7802 */ /* 0x000fc40000000f00 */
[----:B------:R-:W-:Y:S01]  /*1cd0*/  @P6 FSETP.NEU.FTZ.AND P4, PT, R13, RZ, PT ;  /* 0x000000ff0d00620b */ /* 0x000fe20003f9d000 */
[----:B------:R-:W0:Y:S01]  /*1ce0*/  MUFU.EX2 R11, R11 ;  /* 0x0000000b000b7308 */ /* 0x000e220000000800 */
[----:B------:R-:W-:Y:S01]  /*1cf0*/  FADD.FTZ R15, R15, R12 ;  /* 0x0000000c0f0f7221 */ /* 0x000fe20000010000 */
[----:B------:R-:W-:Y:S01]  /*1d00*/  SHF.L.U32 R12, R6, 0x10, RZ ;  /* 0x00000010060c7819 */ /* 0x000fe200000006ff */
[----:B------:R-:W-:Y:S01]  /*1d10*/  FMUL.FTZ R22, R22, 1.1920928955078125e-07 ;  /* 0x3400000016167820 */ /* 0x000fe20000410000 */
[----:B------:R-:W-:Y:S01]  /*1d20*/  PRMT R6, R6, 0x7632, R6 ;  /* 0x0000763206067816 */ /* 0x000fe20000000006 */
[C---:B------:R-:W-:Y:S02]  /*1d30*/  FFMA.FTZ R14, R15.reuse, -R10, 0.10546888411045074463 ;  /* 0x3dd800120f0e7423 */ /* 0x040fe4000001080a */
[----:B------:R-:W-:Y:S01]  /*1d40*/  FMUL.FTZ R18, R12, 1.4426950216293334961 ;  /* 0x3fb8aa3b0c127820 */ /* 0x000fe20000410000 */
[----:B------:R-:W-:Y:S01]  /*1d50*/  SHF.L.U32 R6, R6, 0x10, RZ ;  /* 0x0000001006067819 */ /* 0x000fe200000006ff */
[----:B------:R-:W-:-:S04]  /*1d60*/  FFMA.FTZ R14, R15, R14, -0.13229703903198242188 ;  /* 0xbe0778e00f0e7423 */ /* 0x000fc8000001000e */
[----:B------:R-:W-:Y:S01]  /*1d70*/  FFMA.FTZ R14, R15, R14, 0.14491446316242218018 ;  /* 0x3e1464750f0e7423 */ /* 0x000fe2000001000e */
[----:B------:R-:W1:Y:S01]  /*1d80*/  MUFU.EX2 R18, R18 ;  /* 0x0000001200127308 */ /* 0x000e620000000800 */
[----:B0-----:R-:W-:Y:S02]  /*1d90*/  FADD.FTZ.RZ R19, R11, 1 ;  /* 0x3f8000000b137421 */ /* 0x001fe4000001c000 */
[----:B------:R-:W-:Y:S01]  /*1da0*/  FFMA.FTZ R14, R15, R14, -0.16641564667224884033 ;  /* 0xbe2a68dd0f0e7423 */ /* 0x000fe2000001000e */
[----:B------:R-:W-:-:S03]  /*1db0*/  ISETP.GE.U32.AND P5, PT, R11, 0x7f800000, PT ;  /* 0x7f8000000b00780c */ /* 0x000fc60003fa6070 */
[----:B------:R-:W-:Y:S01]  /*1dc0*/  FFMA.FTZ R4, R15, R14, 0.19988867640495300293 ;  /* 0x3e4caf9e0f047423 */ /* 0x000fe2000001000e */
[----:B------:R-:W-:Y:S01]  /*1dd0*/  IADD3 R19, PT, PT, R19, -0x3f400000, RZ ;  /* 0xc0c0000013137810 */ /* 0x000fe20007ffe0ff */
[----:B------:R0:W2:Y:S01]  /*1de0*/  MUFU.EX2 R14, R5 ;  /* 0x00000005000e7308 */ /* 0x0000a20000000800 */
[----:B------:R-:W-:Y:S01]  /*1df0*/  ISETP.GT.AND P2, PT, R11, -0x40800000, P5 ;  /* 0xbf8000000b00780c */ /* 0x000fe20002f44270 */
[----:B------:R-:W-:Y:S01]  /*1e00*/  FFMA.FTZ R4, R15, R4, -0.25000196695327758789 ;  /* 0xbe8000420f047423 */ /* 0x000fe20000010004 */
[----:B------:R-:W-:Y:S01]  /*1e10*/  LOP3.LUT R20, R19, 0xff800000, RZ, 0xc0, !PT ;  /* 0xff80000013147812 */ /* 0x000fe200078ec0ff */
[----:B------:R-:W-:Y:S02]  /*1e20*/  FMUL.FTZ R19, R16, 1.4426950216293334961 ;  /* 0x3fb8aa3b10137820 */ /* 0x000fe40000410000 */
[----:B------:R-:W-:Y:S01]  /*1e30*/  FFMA.FTZ R4, R15, R4, 0.33333510160446166992 ;  /* 0x3eaaaae60f047423 */ /* 0x000fe20000010004 */
[----:B------:R-:W-:Y:S02]  /*1e40*/  IADD3 R24, PT, PT, -R20, 0x40800000, RZ ;  /* 0x4080000014187810 */ /* 0x000fe40007ffe1ff */
[----:B------:R-:W-:Y:S01]  /*1e50*/  IADD3 R21, PT, PT, R11, -R20, RZ ;  /* 0x800000140b157210 */ /* 0x000fe20007ffe0ff */
[C---:B------:R-:W-:Y:S01]  /*1e60*/  FFMA.FTZ R4, R15.reuse, R4, -0.5 ;  /* 0xbf0000000f047423 */ /* 0x040fe20000010004 */
[----:B------:R-:W3:Y:S01]  /*1e70*/  MUFU.EX2 R19, R19 ;  /* 0x0000001300137308 */ /* 0x000ee20000000800 */
[----:B------:R-:W-:Y:S01]  /*1e80*/  FFMA.FTZ R24, R24, R9, -1 ;  /* 0xbf80000018187423 */ /* 0x000fe20000010009 */
[----:B------:R-:W-:Y:S01]  /*1e90*/  I2FP.F32.S32 R20, R20 ;  /* 0x0000001400147245 */ /* 0x000fe20000201400 */
[----:B------:R-:W-:-:S02]  /*1ea0*/  FMUL.FTZ R4, R15, R4 ;  /* 0x000000040f047220 */ /* 0x000fc40000410000 */
[----:B0-----:R-:W-:Y:S01]  /*1eb0*/  FADD.FTZ R5, R21, R24 ;  /* 0x0000001815057221 */ /* 0x001fe20000010000 */
[----:B------:R-:W-:Y:S01]  /*1ec0*/  @P6 MOV R24, 0x7f800000 ;  /* 0x7f80000000186802 */ /* 0x000fe20000000f00 */
[----:B------:R-:W-:Y:S01]  /*1ed0*/  FFMA.FTZ R15, R15, R4, R15 ;  /* 0x000000040f0f7223 */ /* 0x000fe2000001000f */
[----:B-1----:R-:W-:Y:S01]  /*1ee0*/  FADD.FTZ.RZ R21, R18, 1 ;  /* 0x3f80000012157421 */ /* 0x002fe2000001c000 */
[----:B------:R-:W-:Y:S01]  /*1ef0*/  FFMA.FTZ R4, R5, -R10, 0.10546888411045074463 ;  /* 0x3dd8001205047423 */ /* 0x000fe2000001080a */
[----:B------:R-:W-:Y:S01]  /*1f00*/  FMUL.FTZ R20, R20, 1.1920928955078125e-07 ;  /* 0x3400000014147820 */ /* 0x000fe20000410000 */
[----:B------:R-:W-:Y:S01]  /*1f10*/  FFMA.FTZ R15, R22, 0.69314718246459960938, R15 ;  /* 0x3f317218160f7823 */ /* 0x000fe2000001000f */
[----:B------:R-:W-:Y:S01]  /*1f20*/  @P0 FFMA.FTZ R15, R13, R24, +INF ;  /* 0x7f8000000d0f0423 */ /* 0x000fe20000010018 */
[----:B------:R-:W-:Y:S01]  /*1f30*/  FFMA.FTZ R22, R5, R4, -0.13229703903198242188 ;  /* 0xbe0778e005167423 */ /* 0x000fe20000010004 */
[----:B--2---:R-:W-:Y:S01]  /*1f40*/  FADD.FTZ.RZ R4, R14, 1 ;  /* 0x3f8000000e047421 */ /* 0x004fe2000001c000 */
[----:B------:R-:W-:-:S02]  /*1f50*/  IADD3 R25, PT, PT, R21, -0x3f400000, RZ ;  /* 0xc0c0000015197810 */ /* 0x000fc40007ffe0ff */
[----:B------:R-:W-:Y:S01]  /*1f60*/  FFMA.FTZ R22, R5, R22, 0.14491446316242218018 ;  /* 0x3e14647505167423 */ /* 0x000fe20000010016 */
[----:B---3--:R-:W-:Y:S01]  /*1f70*/  FADD.FTZ.RZ R21, R19, 1 ;  /* 0x3f80000013157421 */ /* 0x008fe2000001c000 */
[----:B------:R-:W-:Y:S02]  /*1f80*/  IADD3 R13, PT, PT, R4, -0x3f400000, RZ ;  /* 0xc0c00000040d7810 */ /* 0x000fe40007ffe0ff */
[----:B------:R-:W-:Y:S01]  /*1f90*/  FFMA.FTZ R22, R5, R22, -0.16641564667224884033 ;  /* 0xbe2a68dd05167423 */ /* 0x000fe20000010016 */
[----:B------:R-:W-:Y:S02]  /*1fa0*/  LOP3.LUT R25, R25, 0xff800000, RZ, 0xc0, !PT ;  /* 0xff80000019197812 */ /* 0x000fe400078ec0ff */
[----:B------:R-:W-:Y:S01]  /*1fb0*/  LOP3.LUT R13, R13, 0xff800000, RZ, 0xc0, !PT ;  /* 0xff8000000d0d7812 */ /* 0x000fe200078ec0ff */
[----:B------:R-:W-:Y:S01]  /*1fc0*/  FFMA.FTZ R24, R5, R22, 0.19988867640495300293 ;  /* 0x3e4caf9e05187423 */ /* 0x000fe20000010016 */
[----:B------:R-:W-:Y:S02]  /*1fd0*/  IADD3 R26, PT, PT, -R25, 0x40800000, RZ ;  /* 0x40800000191a7810 */ /* 0x000fe40007ffe1ff */
[----:B------:R-:W-:Y:S01]  /*1fe0*/  IADD3 R22, PT, PT, -R13, 0x40800000, RZ ;  /* 0x408000000d167810 */ /* 0x000fe20007ffe1ff */
[----:B------:R-:W-:Y:S01]  /*1ff0*/  FFMA.FTZ R24, R5, R24, -0.25000196695327758789 ;  /* 0xbe80004205187423 */ /* 0x000fe20000010018 */
[----:B------:R-:W-:Y:S01]  /*2000*/  IADD3 R23, PT, PT, R14, -R13, RZ ;  /* 0x8000000d0e177210 */ /* 0x000fe20007ffe0ff */
[-C--:B------:R-:W-:Y:S01]  /*2010*/  FFMA.FTZ R26, R26, R9.reuse, -1 ;  /* 0xbf8000001a1a7423 */ /* 0x080fe20000010009 */
[----:B------:R-:W-:Y:S01]  /*2020*/  IADD3 R4, PT, PT, R21, -0x3f400000, RZ ;  /* 0xc0c0000015047810 */ /* 0x000fe20007ffe0ff */
[----:B------:R-:W-:Y:S01]  /*2030*/  FFMA.FTZ R22, R22, R9, -1 ;  /* 0xbf80000016167423 */ /* 0x000fe20000010009 */
[----:B------:R-:W-:Y:S01]  /*2040*/  FFMA.FTZ R24, R5, R24, 0.33333510160446166992 ;  /* 0x3eaaaae605187423 */ /* 0x000fe20000010018 */
[----:B------:R-:W-:-:S02]  /*2050*/  IADD3 R21, PT, PT, R18, -R25, RZ ;  /* 0x8000001912157210 */ /* 0x000fc40007ffe0ff */
[----:B------:R-:W-:Y:S01]  /*2060*/  FADD.FTZ R23, R23, R22 ;  /* 0x0000001617177221 */ /* 0x000fe20000010000 */
[----:B------:R-:W-:Y:S01]  /*2070*/  FFMA.FTZ R24, R5, R24, -0.5 ;  /* 0xbf00000005187423 */ /* 0x000fe20000010018 */
[----:B------:R-:W-:Y:S01]  /*2080*/  LOP3.LUT R4, R4, 0xff800000, RZ, 0xc0, !PT ;  /* 0xff80000004047812 */ /* 0x000fe200078ec0ff */
[----:B------:R-:W-:Y:S01]  /*2090*/  FADD.FTZ R21, R21, R26 ;  /* 0x0000001a15157221 */ /* 0x000fe20000010000 */
[----:B------:R-:W-:Y:S01]  /*20a0*/  FFMA.FTZ R22, R23, -R10, 0.10546888411045074463 ;  /* 0x3dd8001217167423 */ /* 0x000fe2000001080a */
[----:B------:R-:W-:Y:S01]  /*20b0*/  FMUL.FTZ R24, R5, R24 ;  /* 0x0000001805187220 */ /* 0x000fe20000410000 */
[----:B------:R-:W-:Y:S02]  /*20c0*/  IADD3 R26, PT, PT, -R4, 0x40800000, RZ ;  /* 0x40800000041a7810 */ /* 0x000fe40007ffe1ff */
[----:B------:R-:W-:Y:S01]  /*20d0*/  FFMA.FTZ R22, R23, R22, -0.13229703903198242188 ;  /* 0xbe0778e017167423 */ /* 0x000fe20000010016 */
[----:B------:R-:W-:Y:S01]  /*20e0*/  FFMA.FTZ R5, R5, R24, R5 ;  /* 0x0000001805057223 */ /* 0x000fe20000010005 */
[----:B------:R-:W-:Y:S01]  /*20f0*/  FFMA.FTZ R24, R21, -R10, 0.10546888411045074463 ;  /* 0x3dd8001215187423 */ /* 0x000fe2000001080a */
[----:B------:R-:W-:Y:S01]  /*2100*/  IADD3 R27, PT, PT, R19, -R4, RZ ;  /* 0x80000004131b7210 */ /* 0x000fe20007ffe0ff */
[----:B------:R-:W-:Y:S01]  /*2110*/  FFMA.FTZ R22, R23, R22, 0.14491446316242218018 ;  /* 0x3e14647517167423 */ /* 0x000fe20000010016 */
[----:B------:R-:W-:Y:S01]  /*2120*/  FFMA.FTZ R26, R26, R9, -1 ;  /* 0xbf8000001a1a7423 */ /* 0x000fe20000010009 */
[----:B------:R-:W-:Y:S01]  /*2130*/  FFMA.FTZ R24, R21, R24, -0.13229703903198242188 ;  /* 0xbe0778e015187423 */ /* 0x000fe20000010018 */
[----:B------:R-:W-:Y:S01]  /*2140*/  FFMA.FTZ R5, R20, 0.69314718246459960938, R5 ;  /* 0x3f31721814057823 */ /* 0x000fe20000010005 */
[----:B------:R-:W-:Y:S01]  /*2150*/  FFMA.FTZ R22, R23, R22, -0.16641564667224884033 ;  /* 0xbe2a68dd17167423 */ /* 0x000fe20000010016 */
[----:B------:R-:W-:Y:S01]  /*2160*/  FADD.FTZ R27, R27, R26 ;  /* 0x0000001a1b1b7221 */ /* 0x000fe20000010000 */
[----:B------:R-:W-:Y:S01]  /*2170*/  FFMA.FTZ R24, R21, R24, 0.14491446316242218018 ;  /* 0x3e14647515187423 */ /* 0x000fe20000010018 */
[----:B------:R-:W-:Y:S01]  /*2180*/  SHF.L.U32 R20, R7, 0x10, RZ ;  /* 0x0000001007147819 */ /* 0x000fe200000006ff */
[----:B------:R-:W-:Y:S01]  /*2190*/  FFMA.FTZ R22, R23, R22, 0.19988867640495300293 ;  /* 0x3e4caf9e17167423 */ /* 0x000fe20000010016 */
[----:B------:R-:W-:Y:S01]  /*21a0*/  I2FP.F32.S32 R13, R13 ;  /* 0x0000000d000d7245 */ /* 0x000fe20000201400 */
[----:B------:R-:W-:Y:S01]  /*21b0*/  FFMA.FTZ R24, R21, R24, -0.16641564667224884033 ;  /* 0xbe2a68dd15187423 */ /* 0x000fe20000010018 */
[C---:B------:R-:W-:Y:S01]  /*21c0*/  ISETP.GE.U32.AND P0, PT, R14.reuse, 0x7f800000, PT ;  /* 0x7f8000000e00780c */ /* 0x040fe20003f06070 */
[----:B------:R-:W-:Y:S01]  /*21d0*/  FFMA.FTZ R22, R23, R22, -0.25000196695327758789 ;  /* 0xbe80004217167423 */ /* 0x000fe20000010016 */
[----:B------:R-:W-:Y:S01]  /*21e0*/  I2FP.F32.S32 R4, R4 ;  /* 0x0000000400047245 */ /* 0x000fe20000201400 */
[----:B------:R-:W-:Y:S01]  /*21f0*/  FFMA.FTZ R24, R21, R24, 0.19988867640495300293 ;  /* 0x3e4caf9e15187423 */ /* 0x000fe20000010018 */
[----:B------:R-:W-:Y:S01]  /*2200*/  FMUL.FTZ R28, R13, 1.1920928955078125e-07 ;  /* 0x340000000d1c7820 */ /* 0x000fe20000410000 */
[----:B------:R-:W-:Y:S01]  /*2210*/  FFMA.FTZ R22, R23, R22, 0.33333510160446166992 ;  /* 0x3eaaaae617167423 */ /* 0x000fe20000010016 */
[----:B------:R-:W-:Y:S01]  /*2220*/  ISETP.GT.AND P3, PT, R14, -0x40800000, P0 ;  /* 0xbf8000000e00780c */ /* 0x000fe20000764270 */
[----:B------:R-:W-:Y:S01]  /*2230*/  FFMA.FTZ R24, R21, R24, -0.25000196695327758789 ;  /* 0xbe80004215187423 */ /* 0x000fe20000010018 */
[----:B------:R-:W-:Y:S01]  /*2240*/  ISETP.GE.U32.AND P1, PT, R19, 0x7f800000, PT ;  /* 0x7f8000001300780c */ /* 0x000fe20003f26070 */
[----:B------:R-:W-:Y:S01]  /*2250*/  FFMA.FTZ R22, R23, R22, -0.5 ;  /* 0xbf00000017167423 */ /* 0x000fe20000010016 */
[----:B------:R-:W-:Y:S01]  /*2260*/  I2FP.F32.S32 R25, R25 ;  /* 0x0000001900197245 */ /* 0x000fe20000201400 */
[----:B------:R-:W-:Y:S01]  /*2270*/  FFMA.FTZ R24, R21, R24, 0.33333510160446166992 ;  /* 0x3eaaaae615187423 */ /* 0x000fe20000010018 */
[----:B------:R-:W-:Y:S01]  /*2280*/  @P6 FSEL R15, R15, -RZ, P4 ;  /* 0x800000ff0f0f6208 */ /* 0x000fe20002000000 */
[----:B------:R-:W-:Y:S01]  /*2290*/  FMUL.FTZ R22, R23, R22 ;  /* 0x0000001617167220 */ /* 0x000fe20000410000 */
[----:B------:R-:W-:Y:S01]  /*22a0*/  @P5 FSETP.NEU.FTZ.AND P6, PT, R11, RZ, PT ;  /* 0x000000ff0b00520b */ /* 0x000fe20003fdd000 */
[----:B------:R-:W-:Y:S01]  /*22b0*/  FFMA.FTZ R24, R21, R24, -0.5 ;  /* 0xbf00000015187423 */ /* 0x000fe20000010018 */
[----:B------:R-:W-:Y:S01]  /*22c0*/  FMUL.FTZ R25, R25, 1.1920928955078125e-07 ;  /* 0x3400000019197820 */ /* 0x000fe20000410000 */
[----:B------:R-:W-:Y:S01]  /*22d0*/  FFMA.FTZ R23, R23, R22, R23 ;  /* 0x0000001617177223 */ /* 0x000fe20000010017 */
[----:B------:R-:W-:Y:S01]  /*22e0*/  FFMA.FTZ R22, R27, -R10, 0.10546888411045074463 ;  /* 0x3dd800121b167423 */ /* 0x000fe2000001080a */
[----:B------:R-:W-:-:S02]  /*22f0*/  FMUL.FTZ R24, R21, R24 ;  /* 0x0000001815187220 */ /* 0x000fc40000410000 */
[----:B------:R-:W-:Y:S01]  /*2300*/  FFMA.FTZ R13, R28, 0.69314718246459960938, R23 ;  /* 0x3f3172181c0d7823 */ /* 0x000fe20000010017 */
[----:B------:R-:W-:Y:S01]  /*2310*/  FFMA.FTZ R22, R27, R22, -0.13229703903198242188 ;  /* 0xbe0778e01b167423 */ /* 0x000fe20000010016 */
[----:B------:R-:W-:Y:S01]  /*2320*/  FFMA.FTZ R26, R21, R24, R21 ;  /* 0x00000018151a7223 */ /* 0x000fe20000010015 */
[----:B------:R-:W-:Y:S02]  /*2330*/  FMUL.FTZ R21, R20, 1.4426950216293334961 ;  /* 0x3fb8aa3b14157820 */ /* 0x000fe40000410000 */
[----:B------:R-:W-:Y:S01]  /*2340*/  FFMA.FTZ R22, R27, R22, 0.14491446316242218018 ;  /* 0x3e1464751b167423 */ /* 0x000fe20000010016 */
[----:B------:R-:W-:Y:S01]  /*2350*/  FFMA.FTZ R26, R25, 0.69314718246459960938, R26 ;  /* 0x3f317218191a7823 */ /* 0x000fe2000001001a */
[----:B------:R-:W-:Y:S02]  /*2360*/  FMUL.FTZ R25, R6, 1.4426950216293334961 ;  /* 0x3fb8aa3b06197820 */ /* 0x000fe40000410000 */
[C---:B------:R-:W-:Y:S01]  /*2370*/  FFMA.FTZ R22, R27.reuse, R22, -0.16641564667224884033 ;  /* 0xbe2a68dd1b167423 */ /* 0x040fe20000010016 */
[----:B------:R-:W0:Y:S03]  /*2380*/  MUFU.EX2 R21, R21 ;  /* 0x0000001500157308 */ /* 0x000e260000000800 */
[----:B------:R-:W-:-:S04]  /*2390*/  FFMA.FTZ R22, R27, R22, 0.19988867640495300293 ;  /* 0x3e4caf9e1b167423 */ /* 0x000fc80000010016 */
[C---:B------:R-:W-:Y:S01]  /*23a0*/  FFMA.FTZ R22, R27.reuse, R22, -0.25000196695327758789 ;  /* 0xbe8000421b167423 */ /* 0x040fe20000010016 */
[----:B------:R-:W1:Y:S03]  /*23b0*/  MUFU.EX2 R25, R25 ;  /* 0x0000001900197308 */ /* 0x000e660000000800 */
[----:B------:R-:W-:-:S04]  /*23c0*/  FFMA.FTZ R22, R27, R22, 0.33333510160446166992 ;  /* 0x3eaaaae61b167423 */ /* 0x000fc80000010016 */
[----:B------:R-:W-:-:S04]  /*23d0*/  FFMA.FTZ R22, R27, R22, -0.5 ;  /* 0xbf0000001b167423 */ /* 0x000fc80000010016 */
[----:B------:R-:W-:-:S04]  /*23e0*/  FMUL.FTZ R22, R27, R22 ;  /* 0x000000161b167220 */ /* 0x000fc80000410000 */
[----:B------:R-:W-:Y:S01]  /*23f0*/  FFMA.FTZ R24, R27, R22, R27 ;  /* 0x000000161b187223 */ /* 0x000fe2000001001b */
[----:B0-----:R-:W-:Y:S01]  /*2400*/  FADD.FTZ.RZ R22, R21, 1 ;  /* 0x3f80000015167421 */ /* 0x001fe2000001c000 */
[----:B------:R-:W-:-:S04]  /*2410*/  FMUL.FTZ R27, R4, 1.1920928955078125e-07 ;  /* 0x34000000041b7820 */ /* 0x000fc80000410000 */
[----:B------:R-:W-:Y:S01]  /*2420*/  IADD3 R22, PT, PT, R22, -0x3f400000, RZ ;  /* 0xc0c0000016167810 */ /* 0x000fe20007ffe0ff */
[----:B------:R-:W-:Y:S01]  /*2430*/  FFMA.FTZ R4, R27, 0.69314718246459960938, R24 ;  /* 0x3f3172181b047823 */ /* 0x000fe20000010018 */
[----:B------:R-:W-:Y:S02]  /*2440*/  @P0 MOV R27, 0x7f800000 ;  /* 0x7f800000001b0802 */ /* 0x000fe40000000f00 */
[----:B------:R-:W-:Y:S02]  /*2450*/  LOP3.LUT R22, R22, 0xff800000, RZ, 0xc0, !PT ;  /* 0xff80000016167812 */ /* 0x000fe400078ec0ff */
[----:B------:R-:W-:Y:S01]  /*2460*/  @P5 MOV R24, 0x7f800000 ;  /* 0x7f80000000185802 */ /* 0x000fe20000000f00 */
[----:B------:R-:W-:Y:S01]  /*2470*/  @P3 FFMA.FTZ R13, R14, R27, +INF ;  /* 0x7f8000000e0d3423 */ /* 0x000fe2000001001b */
[----:B------:R-:W-:Y:S02]  /*2480*/  IADD3 R28, PT, PT, -R22, 0x40800000, RZ ;  /* 0x40800000161c7810 */ /* 0x000fe40007ffe1ff */
[----:B------:R-:W-:Y:S01]  /*2490*/  IADD3 R23, PT, PT, R21, -R22, RZ ;  /* 0x8000001615177210 */ /* 0x000fe20007ffe0ff */
[----:B------:R-:W-:Y:S01]  /*24a0*/  @P2 FFMA.FTZ R5, R11, R24, +INF ;  /* 0x7f8000000b052423 */ /* 0x000fe20000010018 */
[----:B------:R-:W-:Y:S01]  /*24b0*/  ISETP.GT.AND P3, PT, R19, -0x40800000, P1 ;  /* 0xbf8000001300780c */ /* 0x000fe20000f64270 */
[----:B------:R-:W-:Y:S01]  /*24c0*/  FFMA.FTZ R28, R28, R9, -1 ;  /* 0xbf8000001c1c7423 */ /* 0x000fe20000010009 */
[----:B------:R-:W-:Y:S01]  /*24d0*/  @P1 MOV R24, 0x7f800000 ;  /* 0x7f80000000181802 */ /* 0x000fe20000000f00 */
[----:B-1----:R-:W-:Y:S01]  /*24e0*/  FADD.FTZ.RZ R11, R25, 1 ;  /* 0x3f800000190b7421 */ /* 0x002fe2000001c000 */
[----:B------:R-:W-:Y:S01]  /*24f0*/  ISETP.GE.U32.AND P2, PT, R18, 0x7f800000, PT ;  /* 0x7f8000001200780c */ /* 0x000fe20003f46070 */
[----:B------:R-:W-:Y:S01]  /*2500*/  FADD.FTZ R23, R23, R28 ;  /* 0x0000001c17177221 */ /* 0x000fe20000010000 */
[----:B------:R-:W-:-:S02]  /*2510*/  I2FP.F32.S32 R22, R22 ;  /* 0x0000001600167245 */ /* 0x000fc40000201400 */
[----:B------:R-:W-:Y:S01]  /*2520*/  IADD3 R11, PT, PT, R11, -0x3f400000, RZ ;  /* 0xc0c000000b0b7810 */ /* 0x000fe20007ffe0ff */
[----:B------:R-:W-:Y:S01]  /*2530*/  FFMA.FTZ R28, R23, -R10, 0.10546888411045074463 ;  /* 0x3dd80012171c7423 */ /* 0x000fe2000001080a */
[----:B------:R-:W-:Y:S01]  /*2540*/  @P5 FSEL R5, R5, -RZ, P6 ;  /* 0x800000ff05055208 */ /* 0x000fe20003000000 */
[----:B------:R-:W-:Y:S01]  /*2550*/  FMUL.FTZ R22, R22, 1.1920928955078125e-07 ;  /* 0x3400000016167820 */ /* 0x000fe20000410000 */
[----:B------:R-:W-:Y:S01]  /*2560*/  @P0 FSETP.NEU.FTZ.AND P5, PT, R14, RZ, PT ;  /* 0x000000ff0e00020b */ /* 0x000fe20003fbd000 */
[----:B------:R-:W-:Y:S01]  /*2570*/  FFMA.FTZ R28, R23, R28, -0.13229703903198242188 ;  /* 0xbe0778e0171c7423 */ /* 0x000fe2000001001c */
[----:B------:R-:W-:Y:S01]  /*2580*/  @P3 FFMA.FTZ R4, R19, R24, +INF ;  /* 0x7f80000013043423 */ /* 0x000fe20000010018 */
[----:B------:R-:W-:Y:S01]  /*2590*/  ISETP.GT.AND P3, PT, R18, -0x40800000, P2 ;  /* 0xbf8000001200780c */ /* 0x000fe20001764270 */
[----:B------:R-:W0:Y:S01]  /*25a0*/  MUFU.TANH R5, R5 ;  /* 0x0000000500057308 */ /* 0x000e220000002400 */
[----:B------:R-:W-:Y:S01]  /*25b0*/  FFMA.FTZ R28, R23, R28, 0.14491446316242218018 ;  /* 0x3e146475171c7423 */ /* 0x000fe2000001001c */
[----:B------:R-:W-:-:S02]  /*25c0*/  PRMT R24, R7, 0x7632, R24 ;  /* 0x0000763207187816 */ /* 0x000fc40000000018 */
[----:B------:R-:W-:Y:S01]  /*25d0*/  @P2 MOV R7, 0x7f800000 ;  /* 0x7f80000000072802 */ /* 0x000fe20000000f00 */
[----:B------:R-:W-:Y:S01]  /*25e0*/  FFMA.FTZ R28, R23, R28, -0.16641564667224884033 ;  /* 0xbe2a68dd171c7423 */ /* 0x000fe2000001001c */
[----:B------:R-:W-:Y:S02]  /*25f0*/  SHF.L.U32 R24, R24, 0x10, RZ ;  /* 0x0000001018187819 */ /* 0x000fe400000006ff */
[----:B------:R-:W-:Y:S01]  /*2600*/  @P0 FSEL R13, R13, -RZ, P5 ;  /* 0x800000ff0d0d0208 */ /* 0x000fe20002800000 */
[----:B------:R-:W-:-:S03]  /*2610*/  FFMA.FTZ R28, R23, R28, 0.19988867640495300293 ;  /* 0x3e4caf9e171c7423 */ /* 0x000fc6000001001c */
[----:B------:R-:W-:Y:S01]  /*2620*/  @P3 FFMA.FTZ R26, R18, R7, +INF ;  /* 0x7f800000121a3423 */ /* 0x000fe20000010007 */
[----:B------:R-:W-:Y:S01]  /*2630*/  FFMA.FTZ R28, R23, R28, -0.25000196695327758789 ;  /* 0xbe800042171c7423 */ /* 0x000fe2000001001c */
[----:B------:R-:W-:Y:S01]  /*2640*/  FMUL.FTZ R7, R24, 1.4426950216293334961 ;  /* 0x3fb8aa3b18077820 */ /* 0x000fe20000410000 */
[----:B------:R-:W-:Y:S02]  /*2650*/  ISETP.GE.U32.AND P3, PT, R21, 0x7f800000, PT ;  /* 0x7f8000001500780c */ /* 0x000fe40003f66070 */
[----:B------:R-:W-:Y:S01]  /*2660*/  FFMA.FTZ R28, R23, R28, 0.33333510160446166992 ;  /* 0x3eaaaae6171c7423 */ /* 0x000fe2000001001c */
[----:B0-----:R-:W-:Y:S01]  /*2670*/  FMUL.FTZ R5, R8, R5 ;  /* 0x0000000508057220 */ /* 0x001fe20000410000 */
[----:B------:R-:W-:Y:S01]  /*2680*/  ISETP.GT.AND P4, PT, R21, -0x40800000, P3 ;  /* 0xbf8000001500780c */ /* 0x000fe20001f84270 */
[----:B------:R-:W0:Y:S01]  /*2690*/  MUFU.EX2 R7, R7 ;  /* 0x0000000700077308 */ /* 0x000e220000000800 */
[----:B------:R-:W-:-:S04]  /*26a0*/  FFMA.FTZ R28, R23, R28, -0.5 ;  /* 0xbf000000171c7423 */ /* 0x000fc8000001001c */
[----:B------:R-:W-:-:S03]  /*26b0*/  FMUL.FTZ R28, R23, R28 ;  /* 0x0000001c171c7220 */ /* 0x000fc60000410000 */
[----:B------:R-:W-:Y:S01]  /*26c0*/  @P3 FSETP.NEU.FTZ.AND P6, PT, R21, RZ, PT ;  /* 0x000000ff1500320b */ /* 0x000fe20003fdd000 */
[----:B------:R-:W-:-:S04]  /*26d0*/  FFMA.FTZ R23, R23, R28, R23 ;  /* 0x0000001c17177223 */ /* 0x000fc80000010017 */
[----:B------:R-:W-:Y:S01]  /*26e0*/  FFMA.FTZ R23, R22, 0.69314718246459960938, R23 ;  /* 0x3f31721816177823 */ /* 0x000fe20000010017 */
[----:B------:R-:W-:-:S05]  /*26f0*/  @P3 MOV R22, 0x7f800000 ;  /* 0x7f80000000163802 */ /* 0x000fca0000000f00 */
[----:B------:R-:W-:Y:S01]  /*2700*/  @P4 FFMA.FTZ R23, R21, R22, +INF ;  /* 0x7f80000015174423 */ /* 0x000fe20000010016 */
[----:B0-----:R-:W-:Y:S01]  /*2710*/  FADD.FTZ.RZ R22, R7, 1 ;  /* 0x3f80000007167421 */ /* 0x001fe2000001c000 */
[----:B------:R-:W-:Y:S02]  /*2720*/  @P2 FSETP.NEU.FTZ.AND P4, PT, R18, RZ, PT ;  /* 0x000000ff1200220b */ /* 0x000fe40003f9d000 */
[----:B------:R-:W-:Y:S02]  /*2730*/  LOP3.LUT R18, R11, 0xff800000, RZ, 0xc0, !PT ;  /* 0xff8000000b127812 */ /* 0x000fe400078ec0ff */
[----:B------:R-:W-:Y:S02]  /*2740*/  IADD3 R11, PT, PT, R22, -0x3f400000, RZ ;  /* 0xc0c00000160b7810 */ /* 0x000fe40007ffe0ff */
[----:B------:R-:W-:Y:S02]  /*2750*/  IADD3 R22, PT, PT, -R18, 0x40800000, RZ ;  /* 0x4080000012167810 */ /* 0x000fe40007ffe1ff */
[----:B------:R-:W-:-:S02]  /*2760*/  LOP3.LUT R14, R11, 0xff800000, RZ, 0xc0, !PT ;  /* 0xff8000000b0e7812 */ /* 0x000fc400078ec0ff */
[----:B------:R-:W-:Y:S01]  /*2770*/  IADD3 R21, PT, PT, R25, -R18, RZ ;  /* 0x8000001219157210 */ /* 0x000fe20007ffe0ff */
[-C--:B------:R-:W-:Y:S01]  /*2780*/  FFMA.FTZ R22, R22, R9.reuse, -1 ;  /* 0xbf80000016167423 */ /* 0x080fe20000010009 */
[----:B------:R-:W-:Y:S02]  /*2790*/  IADD3 R28, PT, PT, -R14, 0x40800000, RZ ;  /* 0x408000000e1c7810 */ /* 0x000fe40007ffe1ff */
[----:B------:R-:W-:Y:S01]  /*27a0*/  IADD3 R11, PT, PT, R7, -R14, RZ ;  /* 0x8000000e070b7210 */ /* 0x000fe20007ffe0ff */
[----:B------:R-:W-:Y:S01]  /*27b0*/  FADD.FTZ R21, R21, R22 ;  /* 0x0000001615157221 */ /* 0x000fe20000010000 */
[----:B------:R-:W-:Y:S01]  /*27c0*/  @P2 FSEL R26, R26, -RZ, P4 ;  /* 0x800000ff1a1a2208 */ /* 0x000fe20002000000 */
[----:B------:R-:W-:Y:S01]  /*27d0*/  FFMA.FTZ R28, R28, R9, -1 ;  /* 0xbf8000001c1c7423 */ /* 0x000fe20000010009 */
[----:B------:R-:W-:Y:S01]  /*27e0*/  ISETP.GE.U32.AND P2, PT, R25, 0x7f800000, PT ;  /* 0x7f8000001900780c */ /* 0x000fe20003f46070 */
[----:B------:R-:W-:Y:S01]  /*27f0*/  FFMA.FTZ R22, R21, -R10, 0.10546888411045074463 ;  /* 0x3dd8001215167423 */ /* 0x000fe2000001080a */
[----:B------:R-:W-:Y:S01]  /*2800*/  @P3 FSEL R23, R23, -RZ, P6 ;  /* 0x800000ff17173208 */ /* 0x000fe20003000000 */
[----:B------:R-:W-:Y:S01]  /*2810*/  FADD.FTZ R11, R11, R28 ;  /* 0x0000001c0b0b7221 */ /* 0x000fe20000010000 */
[----:B------:R-:W-:Y:S01]  /*2820*/  ISETP.GE.U32.AND P3, PT, R7, 0x7f800000, PT ;  /* 0x7f8000000700780c */ /* 0x000fe20003f66070 */
[----:B------:R-:W-:Y:S01]  /*2830*/  FFMA.FTZ R22, R21, R22, -0.13229703903198242188 ;  /* 0xbe0778e015167423 */ /* 0x000fe20000010016 */
[----:B------:R-:W-:Y:S01]  /*2840*/  ISETP.GT.AND P6, PT, R25, -0x40800000, P2 ;  /* 0xbf8000001900780c */ /* 0x000fe200017c4270 */
[----:B------:R-:W-:Y:S01]  /*2850*/  FFMA.FTZ R10, R11, -R10, 0.10546888411045074463 ;  /* 0x3dd800120b0a7423 */ /* 0x000fe2000001080a */
[----:B------:R-:W-:Y:S01]  /*2860*/  I2FP.F32.S32 R18, R18 ;  /* 0x0000001200127245 */ /* 0x000fe20000201400 */
[----:B------:R-:W-:Y:S01]  /*2870*/  FFMA.FTZ R22, R21, R22, 0.14491446316242218018 ;  /* 0x3e14647515167423 */ /* 0x000fe20000010016 */
[----:B------:R-:W-:Y:S01]  /*2880*/  ISETP.GT.AND P5, PT, R7, -0x40800000, P3 ;  /* 0xbf8000000700780c */ /* 0x000fe20001fa4270 */
[----:B------:R-:W-:Y:S01]  /*2890*/  FFMA.FTZ R28, R11, R10, -0.13229703903198242188 ;  /* 0xbe0778e00b1c7423 */ /* 0x000fe2000001000a */
[----:B------:R0:W1:Y:S01]  /*28a0*/  MUFU.TANH R9, R26 ;  /* 0x0000001a00097308 */ /* 0x0000620000002400 */
[----:B------:R-:W-:Y:S01]  /*28b0*/  FFMA.FTZ R22, R21, R22, -0.16641564667224884033 ;  /* 0xbe2a68dd15167423 */ /* 0x000fe20000010016 */
[----:B------:R-:W-:Y:S01]  /*28c0*/  I2FP.F32.S32 R14, R14 ;  /* 0x0000000e000e7245 */ /* 0x000fe20000201400 */
[----:B------:R-:W-:Y:S01]  /*28d0*/  FFMA.FTZ R28, R11, R28, 0.14491446316242218018 ;  /* 0x3e1464750b1c7423 */ /* 0x000fe2000001001c */
[----:B------:R-:W-:Y:S01]  /*28e0*/  FMUL.FTZ R18, R18, 1.1920928955078125e-07 ;  /* 0x3400000012127820 */ /* 0x000fe20000410000 */
[----:B------:R-:W-:Y:S01]  /*28f0*/  FFMA.FTZ R10, R21, R22, 0.19988867640495300293 ;  /* 0x3e4caf9e150a7423 */ /* 0x000fe20000010016 */
[----:B------:R-:W-:Y:S01]  /*2900*/  @P2 FSETP.NEU.FTZ.AND P0, PT, R25, RZ, PT ;  /* 0x000000ff1900220b */ /* 0x000fe20003f1d000 */
[----:B------:R-:W-:Y:S01]  /*2910*/  FFMA.FTZ R28, R11, R28, -0.16641564667224884033 ;  /* 0xbe2a68dd0b1c7423 */ /* 0x000fe2000001001c */
[----:B------:R-:W-:Y:S01]  /*2920*/  @P1 FSETP.NEU.FTZ.AND P4, PT, R19, RZ, PT ;  /* 0x000000ff1300120b */ /* 0x000fe20003f9d000 */
[----:B------:R-:W-:Y:S01]  /*2930*/  FFMA.FTZ R10, R21, R10, -0.25000196695327758789 ;  /* 0xbe800042150a7423 */ /* 0x000fe2000001000a */
[----:B0-----:R-:W-:Y:S01]  /*2940*/  @P2 MOV R26, 0x7f800000 ;  /* 0x7f800000001a2802 */ /* 0x001fe20000000f00 */
[----:B------:R-:W-:Y:S01]  /*2950*/  FFMA.FTZ R28, R11, R28, 0.19988867640495300293 ;  /* 0x3e4caf9e0b1c7423 */ /* 0x000fe2000001001c */
[----:B------:R-:W-:Y:S01]  /*2960*/  @P1 FSEL R4, R4, -RZ, P4 ;  /* 0x800000ff04041208 */ /* 0x000fe20002000000 */
[----:B------:R-:W-:Y:S01]  /*2970*/  FFMA.FTZ R10, R21, R10, 0.33333510160446166992 ;  /* 0x3eaaaae6150a7423 */ /* 0x000fe2000001000a */
[----:B------:R-:W0:Y:S01]  /*2980*/  MUFU.TANH R22, R15 ;  /* 0x0000000f00167308 */ /* 0x000e220000002400 */
[----:B------:R-:W-:-:S02]  /*2990*/  FFMA.FTZ R28, R11, R28, -0.25000196695327758789 ;  /* 0xbe8000420b1c7423 */ /* 0x000fc4000001001c */
[----:B------:R-:W-:Y:S01]  /*29a0*/  FFMA.FTZ R10, R21, R10, -0.5 ;  /* 0xbf000000150a7423 */ /* 0x000fe2000001000a */
[----:B-1----:R-:W-:Y:S01]  /*29b0*/  FMUL.FTZ R9, R12, R9 ;  /* 0x000000090c097220 */ /* 0x002fe20000410000 */
[----:B------:R-:W-:Y:S02]  /*29c0*/  FFMA.FTZ R28, R11, R28, 0.33333510160446166992 ;  /* 0x3eaaaae60b1c7423 */ /* 0x000fe4000001001c */
[----:B------:R-:W-:Y:S01]  /*29d0*/  FMUL.FTZ R10, R21, R10 ;  /* 0x0000000a150a7220 */ /* 0x000fe20000410000 */
[----:B------:R-:W1:Y:S01]  /*29e0*/  MUFU.TANH R23, R23 ;  /* 0x0000001700177308 */ /* 0x000e620000002400 */
[----:B------:R-:W-:Y:S02]  /*29f0*/  FFMA.FTZ R28, R11, R28, -0.5 ;  /* 0xbf0000000b1c7423 */ /* 0x000fe4000001001c */
[----:B------:R-:W-:Y:S01]  /*2a00*/  FFMA.FTZ R21, R21, R10, R21 ;  /* 0x0000000a15157223 */ /* 0x000fe20000010015 */
[----:B------:R-:W-:Y:S01]  /*2a10*/  FMUL.FTZ R10, R14, 1.1920928955078125e-07 ;  /* 0x340000000e0a7820 */ /* 0x000fe20000410000 */
[----:B------:R-:W-:-:S02]  /*2a20*/  FMUL.FTZ R28, R11, R28 ;  /* 0x0000001c0b1c7220 */ /* 0x000fc40000410000 */
[----:B------:R-:W-:Y:S01]  /*2a30*/  FFMA.FTZ R18, R18, 0.69314718246459960938, R21 ;  /* 0x3f31721812127823 */ /* 0x000fe20000010015 */
[----:B------:R-:W-:Y:S01]  /*2a40*/  @P6 FFMA.FTZ R18, R25, R26, +INF ;  /* 0x7f80000019126423 */ /* 0x000fe2000001001a */
[----:B------:R-:W-:Y:S01]  /*2a50*/  FFMA.FTZ R11, R11, R28, R11 ;  /* 0x0000001c0b0b7223 */ /* 0x000fe2000001000b */
[----:B------:R-:W-:Y:S01]  /*2a60*/  @P3 MOV R28, 0x7f800000 ;  /* 0x7f800000001c3802 */ /* 0x000fe20000000f00 */
[----:B------:R-:W2:Y:S01]  /*2a70*/  MUFU.TANH R14, R13 ;  /* 0x0000000d000e7308 */ /* 0x000ea20000002400 */
[----:B0-----:R-:W-:Y:S01]  /*2a80*/  FMUL.FTZ R22, R3, R22 ;  /* 0x0000001603167220 */ /* 0x001fe20000410000 */
[----:B------:R-:W-:Y:S01]  /*2a90*/  FFMA.FTZ R19, R10, 0.69314718246459960938, R11 ;  /* 0x3f3172180a137823 */ /* 0x000fe2000001000b */
[----:B------:R-:W-:Y:S01]  /*2aa0*/  @P2 FSEL R18, R18, -RZ, P0 ;  /* 0x800000ff12122208 */ /* 0x000fe20000000000 */
[C---:B------:R-:W-:Y:S01]  /*2ab0*/  @P5 FFMA.FTZ R19, R7.reuse, R28, +INF ;  /* 0x7f80000007135423 */ /* 0x040fe2000001001c */
[----:B------:R-:W-:Y:S01]  /*2ac0*/  @P3 FSETP.NEU.FTZ.AND P0, PT, R7, RZ, PT ;  /* 0x000000ff0700320b */ /* 0x000fe20003f1d000 */
[----:B------:R-:W0:Y:S01]  /*2ad0*/  LDC.64 R10, c[0x0][0x388] ;  /* 0x0000e200ff0a7b82 */ /* 0x000e220000000a00 */
[----:B-1----:R-:W-:Y:S01]  /*2ae0*/  FMUL.FTZ R20, R20, R23 ;  /* 0x0000001714147220 */ /* 0x002fe20000410000 */
[----:B------:R-:W1:Y:S01]  /*2af0*/  MUFU.TANH R7, R18 ;  /* 0x0000001200077308 */ /* 0x000e620000002400 */
[----:B------:R-:W-:-:S07]  /*2b00*/  @P3 FSEL R19, R19, -RZ, P0 ;  /* 0x800000ff13133208 */ /* 0x000fce0000000000 */
[----:B------:R3:W4:Y:S01]  /*2b10*/  MUFU.TANH R15, R4 ;  /* 0x00000004000f7308 */ /* 0x0007220000002400 */
[----:B--2---:R-:W-:-:S07]  /*2b20*/  FMUL.FTZ R17, R17, R14 ;  /* 0x0000000e11117220 */ /* 0x004fce0000410000 */
[----:B------:R-:W2:Y:S01]  /*2b30*/  MUFU.TANH R19, R19 ;  /* 0x0000001300137308 */ /* 0x000ea20000002400 */
[----:B-1----:R-:W-:Y:S01]  /*2b40*/  FMUL.FTZ R6, R6, R7 ;  /* 0x0000000706067220 */ /* 0x002fe20000410000 */
[----:B---3--:R-:W-:Y:S01]  /*2b50*/  F2FP.BF16.F32.PACK_AB R4, R17, R22 ;  /* 0x000000161104723e */ /* 0x008fe200000010ff */
[----:B0-----:R-:W-:-:S03]  /*2b60*/  IMAD.WIDE.U32 R10, R0, 0x2, R10 ;  /* 0x00000002000a7825 */ /* 0x001fc600078e000a */
[----:B------:R-:W-:Y:S01]  /*2b70*/  F2FP.BF16.F32.PACK_AB R6, R6, R9 ;  /* 0x000000090606723e */ /* 0x000fe200000010ff */
[----:B----4-:R-:W-:Y:S01]  /*2b80*/  FMUL.FTZ R16, R16, R15 ;  /* 0x0000000f10107220 */ /* 0x010fe20000410000 */
[----:B------:R-:W-:-:S04]  /*2b90*/  IMAD.WIDE.U32 R10, R2, 0x10, R10 ;  /* 0x00000010020a7825 */ /* 0x000fc800078e000a */
[----:B------:R-:W-:Y:S01]  /*2ba0*/  F2FP.BF16.F32.PACK_AB R5, R16, R5 ;  /* 0x000000051005723e */ /* 0x000fe200000010ff */
[----:B--2---:R-:W-:-:S05]  /*2bb0*/  FMUL.FTZ R7, R24, R19 ;  /* 0x0000001318077220 */ /* 0x004fca0000410000 */
[----:B------:R-:W-:-:S05]  /*2bc0*/  F2FP.BF16.F32.PACK_AB R7, R7, R20 ;  /* 0x000000140707723e */ /* 0x000fca00000010ff */
[----:B------:R-:W-:Y:S01]  /*2bd0*/  STG.E.128 desc[UR4][R10.64], R4 ;  /* 0x000000040a007986 */ /* 0x000fe2000c101d04 */
[----:B------:R-:W-:Y:S05]  /*2be0*/  EXIT ;  /* 0x000000000000794d */ /* 0x000fea0003800000 */
.L_x_5212:
        /* <DEDUP_REMOVED lines=9> */
.L_x_7867:


//--------------------- .text._ZN2at6native18elementwise_kernelILi128ELi4EZNS0_15gpu_kernel_implIZZZNS0_61_GLOBAL__N__b29612f4_23_ActivationMishKernel_cu_9e10b42f_310411mish_kernelERNS_18TensorIteratorBaseEENKUlvE_clEvENKUlvE1_clEvEUlN3c104HalfEE_EEvS5_RKT_EUliE_EEviT1_ --------------------------
	.section	.text._ZN2at6native18elementwise_kernelILi128ELi4EZNS0_15gpu_kernel_implIZZZNS0_61_GLOBAL__N__b29612f4_23_ActivationMishKernel_cu_9e10b42f_310411mish_kernelERNS_18TensorIteratorBaseEENKUlvE_clEvENKUlvE1_clEvEUlN3c104HalfEE_EEvS5_RKT_EUliE_EEviT1_,"ax",@progbits
	.align	128
        .global         _ZN2at6native18elementwise_kernelILi128ELi4EZNS0_15gpu_kernel_implIZZZNS0_61_GLOBAL__N__b29612f4_23_ActivationMishKernel_cu_9e10b42f_310411mish_kernelERNS_18TensorIteratorBaseEENKUlvE_clEvENKUlvE1_clEvEUlN3c104HalfEE_EEvS5_RKT_EUliE_EEviT1_
        .type           _ZN2at6native18elementwise_kernelILi128ELi4EZNS0_15gpu_kernel_implIZZZNS0_61_GLOBAL__N__b29612f4_23_ActivationMishKernel_cu_9e10b42f_310411mish_kernelERNS_18TensorIteratorBaseEENKUlvE_clEvENKUlvE1_clEvEUlN3c104HalfEE_EEvS5_RKT_EUliE_EEviT1_,@function
        .size           _ZN2at6native18elementwise_kernelILi128ELi4EZNS0_15gpu_kernel_implIZZZNS0_61_GLOBAL__N__b29612f4_23_ActivationMishKernel_cu_9e10b42f_310411mish_kernelERNS_18TensorIteratorBaseEENKUlvE_clEvENKUlvE1_clEvEUlN3c104HalfEE_EEvS5_RKT_EUliE_EEviT1_,(.L_x_7868 - _ZN2at6native18elementwise_kernelILi128ELi4EZNS0_15gpu_kernel_implIZZZNS0_61_GLOBAL__N__b29612f4_23_ActivationMishKernel_cu_9e10b42f_310411mish_kernelERNS_18TensorIteratorBaseEENKUlvE_clEvENKUlvE1_clEvEUlN3c104HalfEE_EEvS5_RKT_EUliE_EEviT1_)
        .other          _ZN2at6native18elementwise_kernelILi128ELi4EZNS0_15gpu_kernel_implIZZZNS0_61_GLOBAL__N__b29612f4_23_ActivationMishKernel_cu_9e10b42f_310411mish_kernelERNS_18TensorIteratorBaseEENKUlvE_clEvENKUlvE1_clEvEUlN3c104HalfEE_EEvS5_RKT_EUliE_EEviT1_,@"STO_CUDA_ENTRY STV_DEFAULT"
_ZN2at6native18elementwise_kernelILi128ELi4EZNS0_15gpu_kernel_implIZZZNS0_61_GLOBAL__N__b29612f4_23_ActivationMishKernel_cu_9e10b42f_310411mish_kernelERNS_18TensorIteratorBaseEENKUlvE_clEvENKUlvE1_clEvEUlN3c104HalfEE_EEvS5_RKT_EUliE_EEviT1_:
.text._ZN2at6native18elementwise_kernelILi128ELi4EZNS0_15gpu_kernel_implIZZZNS0_61_GLOBAL__N__b29612f4_23_ActivationMishKernel_cu_9e10b42f_310411mish_kernelERNS_18TensorIteratorBaseEENKUlvE_clEvENKUlvE1_clEvEUlN3c104HalfEE_EEvS5_RKT_EUliE_EEviT1_:
        /* <DEDUP_REMOVED lines=319> */
.L_x_5215:
        /* <DEDUP_REMOVED lines=18> */
.L_x_5219:
[----:B------:R-:W2:Y:S02]  /*1510*/  LDG.E.U8 R2, desc[UR36][R2.64] ;  /* 0x0000002402027981 */ /* 0x000ea4000c1e1100 */
[----:B--2---:R-:W-:-:S04]  /*1520*/  I2FP.F32.U32 R0, R2 ;  /* 0x0000000200007245 */ /* 0x004fc80000201000 */
[----:B------:R-:W-:Y:S01]  /*1530*/  F2FP.F16.F32.PACK_AB R0, RZ, R0 ;  /* 0x00000000ff00723e */ /* 0x000fe200000000ff */
[----:B------:R-:W-:Y:S06]  /*1540*/  BRA `(.L_x_5221) ;  /* 0x0000000c007c7947 */ /* 0x000fec0003800000 */
.L_x_5218:
        /* <DEDUP_REMOVED lines=10> */
.L_x_5223:
[----:B------:R-:W2:Y:S02]  /*15f0*/  LDG.E R2, desc[UR36][R2.64] ;  /* 0x0000002402027981 */ /* 0x000ea4000c1e1900 */
[----:B--2---:R-:W-:-:S04]  /*1600*/  I2FP.F32.S32 R0, R2 ;  /* 0x0000000200007245 */ /* 0x004fc80000201400 */
[----:B------:R-:W-:Y:S01]  /*1610*/  F2FP.F16.F32.PACK_AB R0, RZ, R0 ;  /* 0x00000000ff00723e */ /* 0x000fe200000000ff */
[----:B------:R-:W-:Y:S06]  /*1620*/  BRA `(.L_x_5221) ;  /* 0x0000000c00447947 */ /* 0x000fec0003800000 */
.L_x_5222:
[----:B------:R-:W2:Y:S02]  /*1630*/  LDG.E.U16 R2, desc[UR36][R2.64] ;  /* 0x0000002402027981 */ /* 0x000ea4000c1e1500 */
[----:B--2---:R-:W0:Y:S02]  /*1640*/  I2F.S16 R0, R2 ;  /* 0x0000000200007306 */ /* 0x004e240000101400 */
[----:B0-----:R-:W-:Y:S01]  /*1650*/  F2FP.F16.F32.PACK_AB R0, RZ, R0 ;  /* 0x00000000ff00723e */ /* 0x001fe200000000ff */
[----:B------:R-:W-:Y:S06]  /*1660*/  BRA `(.L_x_5221) ;  /* 0x0000000c00347947 */ /* 0x000fec0003800000 */
.L_x_5217:
        /* <DEDUP_REMOVED lines=9> */
.L_x_5225:
[----:B------:R0:W5:Y:S01]  /*1700*/  LDG.E.U16 R0, desc[UR36][R2.64] ;  /* 0x0000002402007981 */ /* 0x000162000c1e1500 */
[----:B------:R-:W-:Y:S05]  /*1710*/  BRA `(.L_x_5221) ;  /* 0x0000000c00087947 */ /* 0x000fea0003800000 */
.L_x_5224:
        /* <DEDUP_REMOVED lines=9> */
.L_x_5227:
[----:B------:R1:W5:Y:S01]  /*17b0*/  LDG.E.U16 R0, desc[UR36][R2.64] ;  /* 0x0000002402007981 */ /* 0x000362000c1e1500 */
[----:B------:R-:W-:Y:S05]  /*17c0*/  BRA `(.L_x_5221) ;  /* 0x0000000800dc7947 */ /* 0x000fea0003800000 */
.L_x_5226:
        /* <DEDUP_REMOVED lines=8> */
.L_x_5216:
        /* <DEDUP_REMOVED lines=13> */
.L_x_5230:
        /* <DEDUP_REMOVED lines=8> */
.L_x_5229:
        /* <DEDUP_REMOVED lines=27> */
.L_x_5232:
        /* <DEDUP_REMOVED lines=13> */
.L_x_5231:
[----:B------:R-:W2:Y:S02]  /*1c20*/  LDG.E.U16 R0, desc[UR36][R2.64] ;  /* 0x0000002402007981 */ /* 0x000ea4000c1e1500 */
[----:B--2---:R-:W-:-:S04]  /*1c30*/  SHF.L.U32 R0, R0, 0x10, RZ ;  /* 0x0000001000007819 */ /* 0x004fc800000006ff */
[----:B------:R-:W-:Y:S01]  /*1c40*/  F2FP.F16.F32.PACK_AB R0, RZ, R0 ;  /* 0x00000000ff00723e */ /* 0x000fe200000000ff */
[----:B------:R-:W-:Y:S06]  /*1c50*/  BRA `(.L_x_5221) ;  /* 0x0000000400b87947 */ /* 0x000fec0003800000 */
.L_x_5228:
        /* <DEDUP_REMOVED lines=12> */
.L_x_5235:
        /* <DEDUP_REMOVED lines=21> */
.L_x_5239:
[----:B------:R-:W-:Y:S05]  /*1e70*/  BSYNC.RECONVERGENT B1 ;  /* 0x0000000000017941 */ /* 0x000fea0003800200 */
.L_x_5238:
[----:B------:R-:W-:Y:S01]  /*1e80*/  IMAD.SHL.U32 R0, R0, 0x100000, RZ ;  /* 0x0010000000007824 */ /* 0x000fe200078e00ff */
[----:B------:R-:W-:-:S04]  /*1e90*/  LEA R2, R2, 0x3b800000, 0x17 ;  /* 0x3b80000002027811 */ /* 0x000fc800078eb8ff */
[----:B------:R-:W-:-:S07]  /*1ea0*/  LOP3.LUT R0, R2, R0, R7, 0xfe, !PT ;  /* 0x0000000002007212 */ /* 0x000fce00078efe07 */
.L_x_5237:
[----:B------:R-:W-:Y:S05]  /*1eb0*/  BSYNC.RECONVERGENT B0 ;  /* 0x0000000000007941 */ /* 0x000fea0003800200 */
.L_x_5236:
[----:B------:R-:W-:Y:S01]  /*1ec0*/  F2FP.F16.F32.PACK_AB R0, RZ, R0 ;  /* 0x00000000ff00723e */ /* 0x000fe200000000ff */
[----:B------:R-:W-:Y:S06]  /*1ed0*/  BRA `(.L_x_5221) ;  /* 0x0000000400187947 */ /* 0x000fec0003800000 */
.L_x_5234:
        /* <DEDUP_REMOVED lines=21> */
.L_x_5243:
[----:B------:R-:W-:Y:S05]  /*2030*/  BSYNC.RECONVERGENT B1 ;  /* 0x0000000000017941 */ /* 0x000fea0003800200 */
.L_x_5242:
[----:B------:R-:W-:Y:S01]  /*2040*/  IMAD.SHL.U32 R0, R0, 0x200000, RZ ;  /* 0x0020000000007824 */ /* 0x000fe200078e00ff */
[----:B------:R-:W-:-:S04]  /*2050*/  LEA R2, R2, 0x37800000, 0x17 ;  /* 0x3780000002027811 */ /* 0x000fc800078eb8ff */
[----:B------:R-:W-:-:S07]  /*2060*/  LOP3.LUT R0, R2, R0, R7, 0xfe, !PT ;  /* 0x0000000002007212 */ /* 0x000fce00078efe07 */
.L_x_5241:
[----:B------:R-:W-:Y:S05]  /*2070*/  BSYNC.RECONVERGENT B0 ;  /* 0x0000000000007941 */ /* 0x000fea0003800200 */
.L_x_5240:
[----:B------:R-:W-:Y:S01]  /*2080*/  F2FP.F16.F32.PACK_AB R0, RZ, R0 ;  /* 0x00000000ff00723e */ /* 0x000fe200000000ff */
[----:B------:R-:W-:Y:S06]  /*2090*/  BRA `(.L_x_5221) ;  /* 0x0000000000a87947 */ /* 0x000fec0003800000 */
.L_x_5233:
[----:B------:R-:W-:-:S09]  /*20a0*/  UISETP.NE.AND UP0, UPT, UR4, 0x1c, UPT ;  /* 0x0000001c0400788c */ /* 0x000fd2000bf05270 */
[----:B------:R-:W-:Y:S05]  /*20b0*/  BRA.U !UP0, `(.L_x_5244) ;  /* 0x0000000108947547 */ /* 0x000fea000b800000 */
[----:B------:R-:W-:-:S09]  /*20c0*/  UISETP.NE.AND UP0, UPT, UR4, 0x1d, UPT ;  /* 0x0000001d0400788c */ /* 0x000fd2000bf05270 */
[----:B------:R-:W-:Y:S05]  /*20d0*/  BRA.U !UP0, `(.L_x_5245) ;  /* 0x00000001087c7547 */ /* 0x000fea000b800000 */
[----:B------:R-:W-:-:S09]  /*20e0*/  UISETP.NE.AND UP0, UPT, UR4, 0x2c, UPT ;  /* 0x0000002c0400788c */ /* 0x000fd2000bf05270 */
[----:B------:R-:W-:Y:S05]  /*20f0*/  BRA.U !UP0, `(.L_x_5246) ;  /* 0x0000000108487547 */ /* 0x000fea000b800000 */
.L_x_5220:
        /* <DEDUP_REMOVED lines=16> */
.L_x_5247:
[----:B------:R-:W-:Y:S01]  /*2200*/  PRMT R0, RZ, 0x7610, R0 ;  /* 0x00007610ff007816 */ /* 0x000fe20000000000 */
[----:B------:R-:W-:Y:S06]  /*2210*/  BRA `(.L_x_5221) ;  /* 0x0000000000487947 */ /* 0x000fec0003800000 */
.L_x_5246:
        /* <DEDUP_REMOVED lines=8> */
.L_x_5249:
[----:B------:R-:W-:Y:S05]  /*22a0*/  BSYNC.RECONVERGENT B0 ;  /* 0x0000000000007941 */ /* 0x000fea0003800200 */
.L_x_5248:
[----:B------:R-:W-:Y:S01]  /*22b0*/  F2FP.F16.F32.PACK_AB R0, RZ, R0 ;  /* 0x00000000ff00723e */ /* 0x000fe200000000ff */
[----:B------:R-:W-:Y:S06]  /*22c0*/  BRA `(.L_x_5221) ;  /* 0x00000000001c7947 */ /* 0x000fec0003800000 */
.L_x_5245:
[----:B------:R-:W2:Y:S02]  /*22d0*/  LDG.E.64 R2, desc[UR36][R2.64] ;  /* 0x0000002402027981 */ /* 0x000ea4000c1e1b00 */
[----:B--2---:R-:W0:Y:S02]  /*22e0*/  I2F.U64 R0, R2 ;  /* 0x0000000200007312 */ /* 0x004e240000301000 */
[----:B0-----:R-:W-:Y:S01]  /*22f0*/  F2FP.F16.F32.PACK_AB R0, RZ, R0 ;  /* 0x00000000ff00723e */ /* 0x001fe200000000ff */
[----:B------:R-:W-:Y:S06]  /*2300*/  BRA `(.L_x_5221) ;  /* 0x00000000000c7947 */ /* 0x000fec0003800000 */
.L_x_5244:
[----:B------:R-:W2:Y:S02]  /*2310*/  LDG.E R2, desc[UR36][R2.64] ;  /* 0x0000002402027981 */ /* 0x000ea4000c1e1900 */
[----:B--2---:R-:W-:-:S04]  /*2320*/  I2FP.F32.U32 R0, R2 ;  /* 0x0000000200007245 */ /* 0x004fc80000201000 */
[----:B------:R-:W-:-:S07]  /*2330*/  F2FP.F16.F32.PACK_AB R0, RZ, R0 ;  /* 0x00000000ff00723e */ /* 0x000fce00000000ff */
.L_x_5221:
[----:B-----5:R-:W-:Y:S01]  /*2340*/  HADD2.F32 R0, -RZ, R0.H0_H0 ;  /* 0x20000000ff007230 */ /* 0x020fe20000004100 */
[----:B------:R-:W-:Y:S01]  /*2350*/  MOV R6, 0x3e800000 ;  /* 0x3e80000000067802 */ /* 0x000fe20000000f00 */
[----:B------:R-:W-:Y:S01]  /*2360*/  IMAD.MOV.U32 R7, RZ, RZ, 0x3d39bf78 ;  /* 0x3d39bf78ff077424 */ /* 0x000fe200078e00ff */
[----:B------:R-:W2:Y:S02]  /*2370*/  LDCU.64 UR6, c[0x0][0x580] ;  /* 0x0000b000ff0677ac */ /* 0x000ea40008000a00 */
[----:B01----:R-:W-:Y:S01]  /*2380*/  FMUL.FTZ R2, R0, 1.4426950216293334961 ;  /* 0x3fb8aa3b00027820 */ /* 0x003fe20000410000 */
        /* <DEDUP_REMOVED lines=10> */
[----:B------:R-:W-:Y:S02]  /*2430*/  I2FP.F32.S32 R3, R3 ;  /* 0x0000000300037245 */ /* 0x000fe40000201400 */
[----:B------:R-:W-:Y:S01]  /*2440*/  @P0 MOV R2, 0x7f800000 ;  /* 0x7f80000000020802 */ /* 0x000fe20000000f00 */
        /* <DEDUP_REMOVED lines=17> */
[----:B--2---:R-:W-:Y:S02]  /*2560*/  IADD3 R2, P0, PT, R16, UR6, RZ ;  /* 0x0000000610027c10 */ /* 0x004fe4000ff1e0ff */
[----:B------:R-:W0:Y:S02]  /*2570*/  MUFU.TANH R3, R4 ;  /* 0x0000000400037308 */ /* 0x000e240000002400 */
[----:B0-----:R-:W-:Y:S01]  /*2580*/  FMUL.FTZ R0, R0, R3 ;  /* 0x0000000300007220 */ /* 0x001fe20000410000 */
[----:B------:R-:W-:-:S04]  /*2590*/  IMAD.X R3, RZ, RZ, UR7, P0 ;  /* 0x00000007ff037e24 */ /* 0x000fc800080e06ff */
        /* <DEDUP_REMOVED lines=14> */
.L_x_5253:
[----:B------:R-:W-:-:S06]  /*2680*/  HADD2.F32 R5, -RZ, R0.H0_H0 ;  /* 0x20000000ff057230 */ /* 0x000fcc0000004100 */
[----:B------:R-:W0:Y:S02]  /*2690*/  F2I.S64.TRUNC R4, R5 ;  /* 0x0000000500047311 */ /* 0x000e24000020d900 */
[----:B0-----:R3:W-:Y:S01]  /*26a0*/  STG.E.U8 desc[UR36][R2.64], R4 ;  /* 0x0000000402007986 */ /* 0x0017e2000c101124 */
[----:B------:R-:W-:Y:S05]  /*26b0*/  BRA `(.L_x_5255) ;  /* 0x0000000c00707947 */ /* 0x000fea0003800000 */
.L_x_5252:
        /* <DEDUP_REMOVED lines=10> */
.L_x_5257:
[----:B------:R-:W-:-:S04]  /*2760*/  HADD2.F32 R0, -RZ, R0.H0_H0 ;  /* 0x20000000ff007230 */ /* 0x000fc80000004100 */
[----:B------:R-:W0:Y:S02]  /*2770*/  F2I.FTZ.TRUNC.NTZ R5, R0 ;  /* 0x0000000000057305 */ /* 0x000e24000021f100 */
[----:B0-----:R1:W-:Y:S01]  /*2780*/  STG.E desc[UR36][R2.64], R5 ;  /* 0x0000000502007986 */ /* 0x0013e2000c101924 */
[----:B------:R-:W-:Y:S05]  /*2790*/  BRA `(.L_x_5255) ;  /* 0x0000000c00387947 */ /* 0x000fea0003800000 */
.L_x_5256:
[----:B------:R-:W-:-:S04]  /*27a0*/  HADD2.F32 R0, -RZ, R0.H0_H0 ;  /* 0x20000000ff007230 */ /* 0x000fc80000004100 */
[----:B------:R-:W0:Y:S02]  /*27b0*/  F2I.FTZ.TRUNC.NTZ R5, R0 ;  /* 0x0000000000057305 */ /* 0x000e24000021f100 */
[----:B0-----:R2:W-:Y:S01]  /*27c0*/  STG.E.U16 desc[UR36][R2.64], R5 ;  /* 0x0000000502007986 */ /* 0x0015e2000c101524 */
[----:B------:R-:W-:Y:S05]  /*27d0*/  BRA `(.L_x_5255) ;  /* 0x0000000c00287947 */ /* 0x000fea0003800000 */
.L_x_5251:
        /* <DEDUP_REMOVED lines=9> */
.L_x_5259:
[----:B------:R0:W-:Y:S01]  /*2870*/  STG.E.U16 desc[UR36][R2.64], R0 ;  /* 0x0000000002007986 */ /* 0x0001e2000c101524 */
[----:B------:R-:W-:Y:S05]  /*2880*/  BRA `(.L_x_5255) ;  /* 0x0000000800fc7947 */ /* 0x000fea0003800000 */
.L_x_5258:
        /* <DEDUP_REMOVED lines=10> */
.L_x_5261:
[----:B------:R-:W-:-:S05]  /*2930*/  HADD2.F32 R0, -RZ, R0.H0_H0 ;  /* 0x20000000ff007230 */ /* 0x000fca0000004100 */
[----:B------:R-:W-:-:S04]  /*2940*/  F2FP.F16.F32.PACK_AB R0, RZ, R0 ;  /* 0x00000000ff00723e */ /* 0x000fc800000000ff */
[----:B------:R-:W-:-:S05]  /*2950*/  PRMT R0, R0, 0x5410, RZ ;  /* 0x0000541000007816 */ /* 0x000fca00000000ff */
[----:B------:R0:W-:Y:S01]  /*2960*/  STG.E desc[UR36][R2.64], R0 ;  /* 0x0000000002007986 */ /* 0x0001e2000c101924 */
[----:B------:R-:W-:Y:S05]  /*2970*/  BRA `(.L_x_5255) ;  /* 0x0000000800c07947 */ /* 0x000fea0003800000 */
.L_x_5260:
[----:B------:R-:W-:-:S05]  /*2980*/  HADD2.F32 R4, -RZ, R0.H0_H0 ;  /* 0x20000000ff047230 */ /* 0x000fca0000004100 */
[----:B------:R-:W-:-:S06]  /*2990*/  FMUL.FTZ R4, R4, 1 ;  /* 0x3f80000004047820 */ /* 0x000fcc0000410000 */
[----:B------:R-:W0:Y:S02]  /*29a0*/  F2F.F64.F32 R4, R4 ;  /* 0x0000000400047310 */ /* 0x000e240000201800 */
[----:B0-----:R0:W-:Y:S01]  /*29b0*/  STG.E.64 desc[UR36][R2.64], R4 ;  /* 0x0000000402007986 */ /* 0x0011e2000c101b24 */
[----:B------:R-:W-:Y:S05]  /*29c0*/  BRA `(.L_x_5255) ;  /* 0x0000000800ac7947 */ /* 0x000fea0003800000 */
.L_x_5250:
        /* <DEDUP_REMOVED lines=13> */
.L_x_5264:
[----:B------:R-:W-:Y:S01]  /*2aa0*/  HADD2.F32 R0, -RZ, R0.H0_H0 ;  /* 0x20000000ff007230 */ /* 0x000fe20000004100 */
[----:B------:R-:W-:-:S04]  /*2ab0*/  CS2R R6, SRZ ;  /* 0x0000000000067805 */ /* 0x000fc8000001ff00 */
[----:B------:R-:W-:-:S04]  /*2ac0*/  FMUL.FTZ R0, R0, 1 ;  /* 0x3f80000000007820 */ /* 0x000fc80000410000 */
[----:B------:R-:W0:Y:S02]  /*2ad0*/  F2F.F64.F32 R4, R0 ;  /* 0x0000000000047310 */ /* 0x000e240000201800 */
[----:B0-----:R0:W-:Y:S01]  /*2ae0*/  STG.E.128 desc[UR36][R2.64], R4 ;  /* 0x0000000402007986 */ /* 0x0011e2000c101d24 */
[----:B------:R-:W-:Y:S05]  /*2af0*/  BRA `(.L_x_5255) ;  /* 0x0000000800607947 */ /* 0x000fea0003800000 */
.L_x_5263:
        /* <DEDUP_REMOVED lines=8> */
[----:B------:R-:W-:-:S03]  /*2b80*/  HFMA2 R0, -RZ, RZ, 0, 7.569789886474609375e-06 ;  /* 0x0000007fff007431 */ /* 0x000fc600000001ff */
        /* <DEDUP_REMOVED lines=10> */
.L_x_5268:
[----:B------:R-:W-:Y:S05]  /*2c30*/  BSYNC.RECONVERGENT B0 ;  /* 0x0000000000007941 */ /* 0x000fea0003800200 */
.L_x_5267:
[----:B------:R-:W-:-:S05]  /*2c40*/  LOP3.LUT R5, R0, 0x80, R5, 0xf8, !PT ;  /* 0x0000008000057812 */ /* 0x000fca00078ef805 */
[----:B------:R0:W-:Y:S01]  /*2c50*/  STG.E.U8 desc[UR36][R2.64], R5 ;  /* 0x0000000502007986 */ /* 0x0001e2000c101124 */
[----:B------:R-:W-:Y:S05]  /*2c60*/  BRA `(.L_x_5255) ;  /* 0x0000000800047947 */ /* 0x000fea0003800000 */
.L_x_5266:
        /* <DEDUP_REMOVED lines=15> */
.L_x_5270:
[----:B------:R-:W-:Y:S05]  /*2d60*/  BSYNC.RECONVERGENT B0 ;  /* 0x0000000000007941 */ /* 0x000fea0003800200 */
.L_x_5269:
[----:B------:R-:W-:-:S05]  /*2d70*/  LOP3.LUT R5, R0, 0x80, R5, 0xf8, !PT ;  /* 0x0000008000057812 */ /* 0x000fca00078ef805 */
[----:B------:R0:W-:Y:S01]  /*2d80*/  STG.E.U8 desc[UR36][R2.64], R5 ;  /* 0x0000000502007986 */ /* 0x0001e2000c101124 */
[----:B------:R-:W-:Y:S05]  /*2d90*/  BRA `(.L_x_5255) ;  /* 0x0000000400b87947 */ /* 0x000fea0003800000 */
.L_x_5265:
[----:B------:R-:W-:-:S05]  /*2da0*/  HADD2.F32 R0, -RZ, R0.H0_H0 ;  /* 0x20000000ff007230 */ /* 0x000fca0000004100 */
[----:B------:R-:W-:-:S05]  /*2db0*/  F2FP.BF16.F32.PACK_AB R0, RZ, R0 ;  /* 0x00000000ff00723e */ /* 0x000fca00000010ff */
[----:B------:R0:W-:Y:S01]  /*2dc0*/  STG.E.U16 desc[UR36][R2.64], R0 ;  /* 0x0000000002007986 */ /* 0x0001e2000c101524 */
[----:B------:R-:W-:Y:S05]  /*2dd0*/  BRA `(.L_x_5255) ;  /* 0x0000000400a87947 */ /* 0x000fea0003800000 */
.L_x_5262:
        /* <DEDUP_REMOVED lines=12> */
.L_x_5273:
        /* <DEDUP_REMOVED lines=13> */
.L_x_5276:
[----:B------:R-:W-:-:S04]  /*2f70*/  SHF.R.U32.HI R0, RZ, 0x14, R5 ;  /* 0x00000014ff007819 */ /* 0x000fc80000011605 */
[----:B------:R-:W-:-:S04]  /*2f80*/  LOP3.LUT R0, R0, 0x1, RZ, 0xc0, !PT ;  /* 0x0000000100007812 */ /* 0x000fc800078ec0ff */
[----:B------:R-:W-:-:S04]  /*2f90*/  IADD3 R0, PT, PT, R5, 0x487ffff, R0 ;  /* 0x0487ffff05007810 */ /* 0x000fc80007ffe000 */
[----:B------:R-:W-:-:S04]  /*2fa0*/  SHF.R.U32.HI R0, RZ, 0x14, R0 ;  /* 0x00000014ff007819 */ /* 0x000fc80000011600 */
[----:B------:R-:W-:-:S07]  /*2fb0*/  LOP3.LUT R4, R0, 0xff, RZ, 0xc0, !PT ;  /* 0x000000ff00047812 */ /* 0x000fce00078ec0ff */
.L_x_5277:
[----:B------:R-:W-:-:S04]  /*2fc0*/  SHF.R.U32.HI R5, RZ, 0x18, R5 ;  /* 0x00000018ff057819 */ /* 0x000fc80000011605 */
[----:B------:R-:W-:-:S04]  /*2fd0*/  LOP3.LUT R4, R4, 0x80, R5, 0xf8, !PT ;  /* 0x0000008004047812 */ /* 0x000fc800078ef805 */
[----:B------:R-:W-:-:S07]  /*2fe0*/  PRMT R0, R4, 0x7610, R0 ;  /* 0x0000761004007816 */ /* 0x000fce0000000000 */
.L_x_5275:
[----:B------:R-:W-:Y:S05]  /*2ff0*/  BSYNC.RECONVERGENT B0 ;  /* 0x0000000000007941 */ /* 0x000fea0003800200 */
.L_x_5274:
[----:B------:R0:W-:Y:S01]  /*3000*/  STG.E.U8 desc[UR36][R2.64], R0 ;  /* 0x0000000002007986 */ /* 0x0001e2000c101124 */
[----:B------:R-:W-:Y:S05]  /*3010*/  BRA `(.L_x_5255) ;  /* 0x0000000400187947 */ /* 0x000fea0003800000 */
.L_x_5272:
[----:B------:R-:W-:Y:S01]  /*3020*/  HADD2.F32 R5, -RZ, R0.H0_H0 ;  /* 0x20000000ff057230 */ /* 0x000fe20000004100 */
[----:B------:R-:W-:Y:S01]  /*3030*/  BSSY.RECONVERGENT B0, `(.L_x_5278) ;  /* 0x0000014000007945 */ /* 0x000fe20003800200 */
[----:B------:R-:W-:-:S03]  /*3040*/  MOV R0, 0x80 ;  /* 0x0000008000007802 */ /* 0x000fc60000000f00 */
        /* <DEDUP_REMOVED lines=10> */
.L_x_5280:
[----:B------:R-:W-:-:S04]  /*30f0*/  SHF.R.U32.HI R0, RZ, 0x15, R5 ;  /* 0x00000015ff007819 */ /* 0x000fc80000011605 */
[----:B------:R-:W-:-:S04]  /*3100*/  LOP3.LUT R0, R0, 0x1, RZ, 0xc0, !PT ;  /* 0x0000000100007812 */ /* 0x000fc800078ec0ff */
[----:B------:R-:W-:-:S04]  /*3110*/  IADD3 R0, PT, PT, R5, 0x88fffff, R0 ;  /* 0x088fffff05007810 */ /* 0x000fc80007ffe000 */
[----:B------:R-:W-:-:S04]  /*3120*/  SHF.R.U32.HI R0, RZ, 0x15, R0 ;  /* 0x00000015ff007819 */ /* 0x000fc80000011600 */
[----:B------:R-:W-:-:S07]  /*3130*/  LOP3.LUT R4, R0, 0xff, RZ, 0xc0, !PT ;  /* 0x000000ff00047812 */ /* 0x000fce00078ec0ff */
.L_x_5281:
[----:B------:R-:W-:-:S04]  /*3140*/  SHF.R.U32.HI R5, RZ, 0x18, R5 ;  /* 0x00000018ff057819 */ /* 0x000fc80000011605 */
[----:B------:R-:W-:-:S04]  /*3150*/  LOP3.LUT R4, R4, 0x80, R5, 0xf8, !PT ;  /* 0x0000008004047812 */ /* 0x000fc800078ef805 */
[----:B------:R-:W-:-:S07]  /*3160*/  PRMT R0, R4, 0x7610, R0 ;  /* 0x0000761004007816 */ /* 0x000fce0000000000 */
.L_x_5279:
[----:B------:R-:W-:Y:S05]  /*3170*/  BSYNC.RECONVERGENT B0 ;  /* 0x0000000000007941 */ /* 0x000fea0003800200 */
.L_x_5278:
[----:B------:R0:W-:Y:S01]  /*3180*/  STG.E.U8 desc[UR36][R2.64], R0 ;  /* 0x0000000002007986 */ /* 0x0001e2000c101124 */
[----:B------:R-:W-:Y:S05]  /*3190*/  BRA `(.L_x_5255) ;  /* 0x0000000000b87947 */ /* 0x000fea0003800000 */
.L_x_5271:
[----:B------:R-:W-:-:S09]  /*31a0*/  UISETP.NE.AND UP0, UPT, UR4, 0x1c, UPT ;  /* 0x0000001c0400788c */ /* 0x000fd2000bf05270 */
[----:B------:R-:W-:Y:S05]  /*31b0*/  BRA.U !UP0, `(.L_x_5282) ;  /* 0x0000000108a47547 */ /* 0x000fea000b800000 */
[----:B------:R-:W-:-:S09]  /*31c0*/  UISETP.NE.AND UP0, UPT, UR4, 0x1d, UPT ;  /* 0x0000001d0400788c */ /* 0x000fd2000bf05270 */
[----:B------:R-:W-:Y:S05]  /*31d0*/  BRA.U !UP0, `(.L_x_5283) ;  /* 0x00000001088c7547 */ /* 0x000fea000b800000 */
[----:B------:R-:W-:-:S09]  /*31e0*/  UISETP.NE.AND UP0, UPT, UR4, 0x2c, UPT ;  /* 0x0000002c0400788c */ /* 0x000fd2000bf05270 */
[----:B------:R-:W-:Y:S05]  /*31f0*/  BRA.U !UP0, `(.L_x_5284) ;  /* 0x0000000108447547 */ /* 0x000fea000b800000 */
.L_x_5254:
        /* <DEDUP_REMOVED lines=16> */
.L_x_5285:
[----:B------:R-:W-:Y:S05]  /*3300*/  BRA `(.L_x_5255) ;  /* 0x00000000005c7947 */ /* 0x000fea0003800000 */
.L_x_5284:
        /* <DEDUP_REMOVED lines=16> */
.L_x_5283:
[----:B------:R-:W-:-:S06]  /*3410*/  HADD2.F32 R4, -RZ, R0.H0_H0 ;  /* 0x20000000ff047230 */ /* 0x000fcc0000004100 */
[----:B------:R-:W0:Y:S02]  /*3420*/  F2I.U64.TRUNC R4, R4 ;  /* 0x0000000400047311 */ /* 0x000e24000020d800 */
[----:B0-----:R0:W-:Y:S01]  /*3430*/  STG.E.64 desc[UR36][R2.64], R4 ;  /* 0x0000000402007986 */ /* 0x0011e2000c101b24 */
[----:B------:R-:W-:Y:S05]  /*3440*/  BRA `(.L_x_5255) ;  /* 0x00000000000c7947 */ /* 0x000fea0003800000 */
.L_x_5282:
[----:B------:R-:W-:-:S04]  /*3450*/  HADD2.F32 R0, -RZ, R0.H0_H0 ;  /* 0x20000000ff007230 */ /* 0x000fc80000004100 */
[----:B------:R-:W0:Y:S02]  /*3460*/  F2I.FTZ.U32.TRUNC.NTZ R5, R0 ;  /* 0x0000000000057305 */ /* 0x000e24000021f000 */
[----:B0-----:R0:W-:Y:S02]  /*3470*/  STG.E desc[UR36][R2.64], R5 ;  /* 0x0000000502007986 */ /* 0x0011e4000c101924 */
.L_x_5255:
[----:B------:R-:W-:-:S07]  /*3480*/  VIADD R17, R17, 0x80 ;  /* 0x0000008011117836 */ /* 0x000fce0000000000 */
.L_x_5214:
[----:B------:R-:W-:Y:S05]  /*3490*/  BSYNC.RECONVERGENT B6 ;  /* 0x0000000000067941 */ /* 0x000fea0003800200 */
.L_x_5213:
[----:B------:R-:W5:Y:S01]  /*34a0*/  LDCU UR4, c[0x0][0x380] ;  /* 0x00007000ff0477ac */ /* 0x000f620008000800 */
[----:B------:R-:W-:Y:S01]  /*34b0*/  BSSY.RECONVERGENT B6, `(.L_x_5286) ;  /* 0x000033b000067945 */ /* 0x000fe20003800200 */
[----:B-----5:R-:W-:-:S13]  /*34c0*/  ISETP.GE.AND P0, PT, R17, UR4, PT ;  /* 0x0000000411007c0c */ /* 0x020fda000bf06270 */
[----:B------:R-:W-:Y:S05]  /*34d0*/  @P0 BRA `(.L_x_5287) ;  /* 0x0000003000e00947 */ /* 0x000fea0003800000 */
[----:B------:R-:W5:Y:S01]  /*34e0*/  LDCU UR4, c[0x0][0x388] ;  /* 0x00007100ff0477ac */ /* 0x000f620008000800 */
[----:B0-----:R-:W-:Y:S02]  /*34f0*/  HFMA2 R0, -RZ, RZ, 0, 0 ;  /* 0x00000000ff007431 */ /* 0x001fe400000001ff */
        /* <DEDUP_REMOVED lines=8> */
[----:B-1234-:R-:W-:-:S05]  /*3580*/  IMAD.HI.U32 R2, R17, UR4, R16 ;  /* 0x0000000411027c27 */ /* 0x01efca000f8e0010 */
[----:B------:R-:W-:-:S04]  /*3590*/  SHF.R.U32.HI R3, RZ, UR5, R2 ;  /* 0x00000005ff037c19 */ /* 0x000fc80008011602 */
[----:B------:R-:W-:-:S05]  /*35a0*/  IADD3 R0, PT, PT, -R3, RZ, RZ ;  /* 0x000000ff03007210 */ /* 0x000fca0007ffe1ff */
[----:B0-----:R-:W-:-:S04]  /*35b0*/  IMAD R0, R0, UR6, R17 ;  /* 0x0000000600007c24 */ /* 0x001fc8000f8e0211 */
[C---:B-----5:R-:W-:Y:S02]  /*35c0*/  IMAD R16, R0.reuse, UR8, RZ ;  /* 0x0000000800107c24 */ /* 0x060fe4000f8e02ff */
        /* <DEDUP_REMOVED lines=283> */
[----:B------:R-:W-:-:S04]  /*4780*/  SHF.R.U32.HI R2, RZ, UR5, R2 ;  /* 0x00000005ff027c19 */ /* 0x000fc80008011602 */
[----:B------:R-:W-:-:S05]  /*4790*/  IADD3 R3, PT, PT, -R2, RZ, RZ ;  /* 0x000000ff02037210 */ /* 0x000fca0007ffe1ff */
[----:B-1----:R-:W-:-:S04]  /*47a0*/  IMAD R5, R3, UR6, R5 ;  /* 0x0000000603057c24 */ /* 0x002fc8000f8e0205 */
[C---:B--2---:R-:W-:Y:S02]  /*47b0*/  IMAD R16, R5.reuse, UR8, R16 ;  /* 0x0000000805107c24 */ /* 0x044fe4000f8e0210 */
[----:B------:R-:W-:-:S07]  /*47c0*/  IMAD R0, R5, UR9, R0 ;  /* 0x0000000905007c24 */ /* 0x000fce000f8e0200 */
.L_x_5288:
        /* <DEDUP_REMOVED lines=18> */
.L_x_5292:
[----:B------:R-:W2:Y:S02]  /*48f0*/  LDG.E.U8 R2, desc[UR36][R2.64] ;  /* 0x0000002402027981 */ /* 0x000ea4000c1e1100 */
[----:B--2---:R-:W-:-:S04]  /*4900*/  I2FP.F32.U32 R0, R2 ;  /* 0x0000000200007245 */ /* 0x004fc80000201000 */
[----:B------:R-:W-:Y:S01]  /*4910*/  F2FP.F16.F32.PACK_AB R0, RZ, R0 ;  /* 0x00000000ff00723e */ /* 0x000fe200000000ff */
[----:B------:R-:W-:Y:S06]  /*4920*/  BRA `(.L_x_5294) ;  /* 0x0000000c007c7947 */ /* 0x000fec0003800000 */
.L_x_5291:
        /* <DEDUP_REMOVED lines=10> */
.L_x_5296:
[----:B------:R-:W2:Y:S02]  /*49d0*/  LDG.E R2, desc[UR36][R2.64] ;  /* 0x0000002402027981 */ /* 0x000ea4000c1e1900 */
[----:B--2---:R-:W-:-:S04]  /*49e0*/  I2FP.F32.S32 R0, R2 ;  /* 0x0000000200007245 */ /* 0x004fc80000201400 */
[----:B------:R-:W-:Y:S01]  /*49f0*/  F2FP.F16.F32.PACK_AB R0, RZ, R0 ;  /* 0x00000000ff00723e */ /* 0x000fe200000000ff */
[----:B------:R-:W-:Y:S06]  /*4a00*/  BRA `(.L_x_5294) ;  /* 0x0000000c00447947 */ /* 0x000fec0003800000 */
.L_x_5295:
[----:B------:R-:W2:Y:S02]  /*4a10*/  LDG.E.U16 R2, desc[UR36][R2.64] ;  /* 0x0000002402027981 */ /* 0x000ea4000c1e1500 */
[----:B--2---:R-:W0:Y:S02]  /*4a20*/  I2F.S16 R0, R2 ;  /* 0x0000000200007306 */ /* 0x004e240000101400 */
[----:B0-----:R-:W-:Y:S01]  /*4a30*/  F2FP.F16.F32.PACK_AB R0, RZ, R0 ;  /* 0x00000000ff00723e */ /* 0x001fe200000000ff */
[----:B------:R-:W-:Y:S06]  /*4a40*/  BRA `(.L_x_5294) ;  /* 0x0000000c00347947 */ /* 0x000fec0003800000 */
.L_x_5290:
        /* <DEDUP_REMOVED lines=9> */
.L_x_5298:
[----:B------:R1:W5:Y:S01]  /*4ae0*/  LDG.E.U16 R0, desc[UR36][R2.64] ;  /* 0x0000002402007981 */ /* 0x000362000c1e1500 */
[----:B------:R-:W-:Y:S05]  /*4af0*/  BRA `(.L_x_5294) ;  /* 0x0000000c00087947 */ /* 0x000fea0003800000 */
.L_x_5297:
        /* <DEDUP_REMOVED lines=9> */
.L_x_5300:
[----:B------:R0:W5:Y:S01]  /*4b90*/  LDG.E.U16 R0, desc[UR36][R2.64] ;  /* 0x0000002402007981 */ /* 0x000162000c1e1500 */
[----:B------:R-:W-:Y:S05]  /*4ba0*/  BRA `(.L_x_5294) ;  /* 0x0000000800dc7947 */ /* 0x000fea0003800000 */
.L_x_5299:
        /* <DEDUP_REMOVED lines=8> */
.L_x_5289:
        /* <DEDUP_REMOVED lines=13> */
.L_x_5303:
        /* <DEDUP_REMOVED lines=8> */
.L_x_5302:
        /* <DEDUP_REMOVED lines=27> */
.L_x_5305:
        /* <DEDUP_REMOVED lines=13> */
.L_x_5304:
[----:B------:R-:W2:Y:S02]  /*5000*/  LDG.E.U16 R0, desc[UR36][R2.64] ;  /* 0x0000002402007981 */ /* 0x000ea4000c1e1500 */
[----:B--2---:R-:W-:-:S05]  /*5010*/  IMAD.U32 R0, R0, 0x10000, RZ ;  /* 0x0001000000007824 */ /* 0x004fca00078e00ff */
[----:B------:R-:W-:Y:S01]  /*5020*/  F2FP.F16.F32.PACK_AB R0, RZ, R0 ;  /* 0x00000000ff00723e */ /* 0x000fe200000000ff */
[----:B------:R-:W-:Y:S06]  /*5030*/  BRA `(.L_x_5294) ;  /* 0x0000000400b87947 */ /* 0x000fec0003800000 */
.L_x_5301:
        /* <DEDUP_REMOVED lines=12> */
.L_x_5308:
        /* <DEDUP_REMOVED lines=21> */
.L_x_5312:
[----:B------:R-:W-:Y:S05]  /*5250*/  BSYNC.RECONVERGENT B1 ;  /* 0x0000000000017941 */ /* 0x000fea0003800200 */
.L_x_5311:
[----:B------:R-:W-:Y:S01]  /*5260*/  IMAD.SHL.U32 R0, R0, 0x100000, RZ ;  /* 0x0010000000007824 */ /* 0x000fe200078e00ff */
[----:B------:R-:W-:-:S04]  /*5270*/  LEA R2, R2, 0x3b800000, 0x17 ;  /* 0x3b80000002027811 */ /* 0x000fc800078eb8ff */
[----:B------:R-:W-:-:S07]  /*5280*/  LOP3.LUT R0, R2, R0, R7, 0xfe, !PT ;  /* 0x0000000002007212 */ /* 0x000fce00078efe07 */
.L_x_5310:
[----:B------:R-:W-:Y:S05]  /*5290*/  BSYNC.RECONVERGENT B0 ;  /* 0x0000000000007941 */ /* 0x000fea0003800200 */
.L_x_5309:
[----:B------:R-:W-:Y:S01]  /*52a0*/  F2FP.F16.F32.PACK_AB R0, RZ, R0 ;  /* 0x00000000ff00723e */ /* 0x000fe200000000ff */
[----:B------:R-:W-:Y:S06]  /*52b0*/  BRA `(.L_x_5294) ;  /* 0x0000000400187947 */ /* 0x000fec0003800000 */
.L_x_5307:
        /* <DEDUP_REMOVED lines=21> */
.L_x_5316:
[----:B------:R-:W-:Y:S05]  /*5410*/  BSYNC.RECONVERGENT B1 ;  /* 0x0000000000017941 */ /* 0x000fea0003800200 */
.L_x_5315:
[----:B------:R-:W-:Y:S02]  /*5420*/  SHF.L.U32 R0, R0, 0x15, RZ ;  /* 0x0000001500007819 */ /* 0x000fe400000006ff */
[----:B------:R-:W-:-:S04]  /*5430*/  LEA R2, R2, 0x37800000, 0x17 ;  /* 0x3780000002027811 */ /* 0x000fc800078eb8ff */
[----:B------:R-:W-:-:S07]  /*5440*/  LOP3.LUT R0, R2, R0, R7, 0xfe, !PT ;  /* 0x0000000002007212 */ /* 0x000fce00078efe07 */
.L_x_5314:
[----:B------:R-:W-:Y:S05]  /*5450*/  BSYNC.RECONVERGENT B0 ;  /* 0x0000000000007941 */ /* 0x000fea0003800200 */
.L_x_5313:
[----:B------:R-:W-:Y:S01]  /*5460*/  F2FP.F16.F32.PACK_AB R0, RZ, R0 ;  /* 0x00000000ff00723e */ /* 0x000fe200000000ff */
[----:B------:R-:W-:Y:S06]  /*5470*/  BRA `(.L_x_5294) ;  /* 0x0000000000a87947 */ /* 0x000fec0003800000 */
.L_x_5306:
        /* <DEDUP_REMOVED lines=14> */
.L_x_5320:
[----:B------:R-:W-:Y:S05]  /*5560*/  BSYNC.RECONVERGENT B0 ;  /* 0x0000000000007941 */ /* 0x000fea0003800200 */
.L_x_5319:
[----:B------:R-:W-:Y:S01]  /*5570*/  F2FP.F16.F32.PACK_AB R0, RZ, R0 ;  /* 0x00000000ff00723e */ /* 0x000fe200000000ff */
[----:B------:R-:W-:Y:S06]  /*5580*/  BRA `(.L_x_5294) ;  /* 0x0000000000647947 */ /* 0x000fec0003800000 */
.L_x_5293:
        /* <DEDUP_REMOVED lines=16> */
.L_x_5321:
[----:B------:R-:W-:Y:S01]  /*5690*/  PRMT R0, RZ, 0x7610, R0 ;  /* 0x00007610ff007816 */ /* 0x000fe20000000000 */
[----:B------:R-:W-:Y:S06]  /*56a0*/  BRA `(.L_x_5294) ;  /* 0x00000000001c7947 */ /* 0x000fec0003800000 */
.L_x_5318:
[----:B------:R-:W2:Y:S02]  /*56b0*/  LDG.E.64 R2, desc[UR36][R2.64] ;  /* 0x0000002402027981 */ /* 0x000ea4000c1e1b00 */
[----:B--2---:R-:W0:Y:S02]  /*56c0*/  I2F.U64 R0, R2 ;  /* 0x0000000200007312 */ /* 0x004e240000301000 */
[----:B0-----:R-:W-:Y:S01]  /*56d0*/  F2FP.F16.F32.PACK_AB R0, RZ, R0 ;  /* 0x00000000ff00723e */ /* 0x001fe200000000ff */
[----:B------:R-:W-:Y:S06]  /*56e0*/  BRA `(.L_x_5294) ;  /* 0x00000000000c7947 */ /* 0x000fec0003800000 */
.L_x_5317:
[----:B------:R-:W2:Y:S02]  /*56f0*/  LDG.E R2, desc[UR36][R2.64] ;  /* 0x0000002402027981 */ /* 0x000ea4000c1e1900 */
[----:B--2---:R-:W-:-:S04]  /*5700*/  I2FP.F32.U32 R0, R2 ;  /* 0x0000000200007245 */ /* 0x004fc80000201000 */
[----:B------:R-:W-:-:S07]  /*5710*/  F2FP.F16.F32.PACK_AB R0, RZ, R0 ;  /* 0x00000000ff00723e */ /* 0x000fce00000000ff */
.L_x_5294:
[----:B-----5:R-:W-:Y:S01]  /*5720*/  HADD2.F32 R0, -RZ, R0.H0_H0 ;  /* 0x20000000ff007230 */ /* 0x020fe20000004100 */
[----:B------:R-:W2:Y:S01]  /*5730*/  LDCU.64 UR6, c[0x0][0x580] ;  /* 0x0000b000ff0677ac */ /* 0x000ea20008000a00 */
[----:B------:R-:W-:Y:S02]  /*5740*/  IMAD.MOV.U32 R6, RZ, RZ, 0x3e800000 ;  /* 0x3e800000ff067424 */ /* 0x000fe400078e00ff */
[----:B------:R-:W-:Y:S02]  /*5750*/  IMAD.MOV.U32 R7, RZ, RZ, 0x3d39bf78 ;  /* 0x3d39bf78ff077424 */ /* 0x000fe400078e00ff */
[----:B01----:R-:W-:Y:S01]  /*5760*/  FMUL.FTZ R2, R0, 1.4426950216293334961 ;  /* 0x3fb8aa3b00027820 */ /* 0x003fe20000410000 */
        /* <DEDUP_REMOVED lines=29> */
[----:B--2---:R-:W-:Y:S02]  /*5940*/  IADD3 R2, P0, PT, R16, UR6, RZ ;  /* 0x0000000610027c10 */ /* 0x004fe4000ff1e0ff */
[----:B------:R-:W0:Y:S02]  /*5950*/  MUFU.TANH R3, R4 ;  /* 0x0000000400037308 */ /* 0x000e240000002400 */
[----:B0-----:R-:W-:Y:S01]  /*5960*/  FMUL.FTZ R0, R0, R3 ;  /* 0x0000000300007220 */ /* 0x001fe20000410000 */
[----:B------:R-:W-:-:S04]  /*5970*/  IADD3.X R3, PT, PT, RZ, UR7, RZ, P0, !PT ;  /* 0x00000007ff037c10 */ /* 0x000fc800087fe4ff */
        /* <DEDUP_REMOVED lines=14> */
.L_x_5325:
[----:B------:R-:W-:-:S06]  /*5a60*/  HADD2.F32 R5, -RZ, R0.H0_H0 ;  /* 0x20000000ff057230 */ /* 0x000fcc0000004100 */
[----:B------:R-:W0:Y:S02]  /*5a70*/  F2I.S64.TRUNC R4, R5 ;  /* 0x0000000500047311 */ /* 0x000e24000020d900 */
[----:B0-----:R0:W-:Y:S01]  /*5a80*/  STG.E.U8 desc[UR36][R2.64], R4 ;  /* 0x0000000402007986 */ /* 0x0011e2000c101124 */
[----:B------:R-:W-:Y:S05]  /*5a90*/  BRA `(.L_x_5327) ;  /* 0x0000000c006c7947 */ /* 0x000fea0003800000 */
.L_x_5324:
        /* <DEDUP_REMOVED lines=10> */
.L_x_5329:
[----:B------:R-:W-:-:S04]  /*5b40*/  HADD2.F32 R0, -RZ, R0.H0_H0 ;  /* 0x20000000ff007230 */ /* 0x000fc80000004100 */
[----:B------:R-:W0:Y:S02]  /*5b50*/  F2I.FTZ.TRUNC.NTZ R5, R0 ;  /* 0x0000000000057305 */ /* 0x000e24000021f100 */
[----:B0-----:R0:W-:Y:S01]  /*5b60*/  STG.E desc[UR36][R2.64], R5 ;  /* 0x0000000502007986 */ /* 0x0011e2000c101924 */
[----:B------:R-:W-:Y:S05]  /*5b70*/  BRA `(.L_x_5327) ;  /* 0x0000000c00347947 */ /* 0x000fea0003800000 */
.L_x_5328:
[----:B------:R-:W-:-:S04]  /*5b80*/  HADD2.F32 R0, -RZ, R0.H0_H0 ;  /* 0x20000000ff007230 */ /* 0x000fc80000004100 */
[----:B------:R-:W0:Y:S02]  /*5b90*/  F2I.FTZ.TRUNC.NTZ R5, R0 ;  /* 0x0000000000057305 */ /* 0x000e24000021f100 */
[----:B0-----:R0:W-:Y:S01]  /*5ba0*/  STG.E.U16 desc[UR36][R2.64], R5 ;  /* 0x0000000502007986 */ /* 0x0011e2000c101524 */
[----:B------:R-:W-:Y:S05]  /*5bb0*/  BRA `(.L_x_5327) ;  /* 0x0000000c00247947 */ /* 0x000fea0003800000 */
.L_x_5323:
        /* <DEDUP_REMOVED lines=9> */
.L_x_5331:
[----:B------:R0:W-:Y:S01]  /*5c50*/  STG.E.U16 desc[UR36][R2.64], R0 ;  /* 0x0000000002007986 */ /* 0x0001e2000c101524 */
[----:B------:R-:W-:Y:S05]  /*5c60*/  BRA `(.L_x_5327) ;  /* 0x0000000800f87947 */ /* 0x000fea0003800000 */
.L_x_5330:
        /* <DEDUP_REMOVED lines=10> */
.L_x_5333:
[----:B------:R-:W-:-:S05]  /*5d10*/  HADD2.F32 R0, -RZ, R0.H0_H0 ;  /* 0x20000000ff007230 */ /* 0x000fca0000004100 */
[----:B------:R-:W-:-:S04]  /*5d20*/  F2FP.F16.F32.PACK_AB R0, RZ, R0 ;  /* 0x00000000ff00723e */ /* 0x000fc800000000ff */
[----:B------:R-:W-:-:S05]  /*5d30*/  PRMT R0, R0, 0x5410, RZ ;  /* 0x0000541000007816 */ /* 0x000fca00000000ff */
[----:B------:R0:W-:Y:S01]  /*5d40*/  STG.E desc[UR36][R2.64], R0 ;  /* 0x0000000002007986 */ /* 0x0001e2000c101924 */
[----:B------:R-:W-:Y:S05]  /*5d50*/  BRA `(.L_x_5327) ;  /* 0x0000000800bc7947 */ /* 0x000fea0003800000 */
.L_x_5332:
[----:B------:R-:W-:-:S05]  /*5d60*/  HADD2.F32 R4, -RZ, R0.H0_H0 ;  /* 0x20000000ff047230 */ /* 0x000fca0000004100 */
[----:B------:R-:W-:-:S06]  /*5d70*/  FMUL.FTZ R4, R4, 1 ;  /* 0x3f80000004047820 */ /* 0x000fcc0000410000 */
[----:B------:R-:W0:Y:S02]  /*5d80*/  F2F.F64.F32 R4, R4 ;  /* 0x0000000400047310 */ /* 0x000e240000201800 */
[----:B0-----:R0:W-:Y:S01]  /*5d90*/  STG.E.64 desc[UR36][R2.64], R4 ;  /* 0x0000000402007986 */ /* 0x0011e2000c101b24 */
[----:B------:R-:W-:Y:S05]  /*5da0*/  BRA `(.L_x_5327) ;  /* 0x0000000800a87947 */ /* 0x000fea0003800000 */
.L_x_5322:
        /* <DEDUP_REMOVED lines=14> */
.L_x_5337:
        /* <DEDUP_REMOVED lines=18> */
.L_x_5340:
[----:B------:R-:W-:-:S04]  /*5fb0*/  SHF.R.U32.HI R5, RZ, 0x18, R5 ;  /* 0x00000018ff057819 */ /* 0x000fc80000011605 */
[----:B------:R-:W-:-:S07]  /*5fc0*/  LOP3.LUT R0, R0, 0x80, R5, 0xf8, !PT ;  /* 0x0000008000007812 */ /* 0x000fce00078ef805 */
.L_x_5339:
[----:B------:R-:W-:Y:S05]  /*5fd0*/  BSYNC.RECONVERGENT B0 ;  /* 0x0000000000007941 */ /* 0x000fea0003800200 */
.L_x_5338:
[----:B------:R0:W-:Y:S01]  /*5fe0*/  STG.E.U8 desc[UR36][R2.64], R0 ;  /* 0x0000000002007986 */ /* 0x0001e2000c101124 */
[----:B------:R-:W-:Y:S05]  /*5ff0*/  BRA `(.L_x_5327) ;  /* 0x0000000800147947 */ /* 0x000fea0003800000 */
.L_x_5336:
        /* <DEDUP_REMOVED lines=18> */
.L_x_5343:
[----:B------:R-:W-:-:S04]  /*6120*/  SHF.R.U32.HI R5, RZ, 0x18, R5 ;  /* 0x00000018ff057819 */ /* 0x000fc80000011605 */
[----:B------:R-:W-:-:S07]  /*6130*/  LOP3.LUT R0, R0, 0x80, R5, 0xf8, !PT ;  /* 0x0000008000007812 */ /* 0x000fce00078ef805 */
.L_x_5342:
[----:B------:R-:W-:Y:S05]  /*6140*/  BSYNC.RECONVERGENT B0 ;  /* 0x0000000000007941 */ /* 0x000fea0003800200 */
.L_x_5341:
[----:B------:R0:W-:Y:S01]  /*6150*/  STG.E.U8 desc[UR36][R2.64], R0 ;  /* 0x0000000002007986 */ /* 0x0001e2000c101124 */
[----:B------:R-:W-:Y:S05]  /*6160*/  BRA `(.L_x_5327) ;  /* 0x0000000400b87947 */ /* 0x000fea0003800000 */
.L_x_5335:
        /* <DEDUP_REMOVED lines=22> */
.L_x_5345:
[----:B------:R-:W-:-:S06]  /*62d0*/  HADD2.F32 R4, -RZ, R0.H0_H0 ;  /* 0x20000000ff047230 */ /* 0x000fcc0000004100 */
[----:B------:R-:W0:Y:S02]  /*62e0*/  F2I.U64.TRUNC R4, R4 ;  /* 0x0000000400047311 */ /* 0x000e24000020d800 */
[----:B0-----:R0:W-:Y:S01]  /*62f0*/  STG.E.64 desc[UR36][R2.64], R4 ;  /* 0x0000000402007986 */ /* 0x0011e2000c101b24 */
[----:B------:R-:W-:Y:S05]  /*6300*/  BRA `(.L_x_5327) ;  /* 0x0000000400507947 */ /* 0x000fea0003800000 */
.L_x_5344:
[----:B------:R-:W-:-:S04]  /*6310*/  HADD2.F32 R0, -RZ, R0.H0_H0 ;  /* 0x20000000ff007230 */ /* 0x000fc80000004100 */
[----:B------:R-:W0:Y:S02]  /*6320*/  F2I.FTZ.U32.TRUNC.NTZ R5, R0 ;  /* 0x0000000000057305 */ /* 0x000e24000021f000 */
[----:B0-----:R0:W-:Y:S01]  /*6330*/  STG.E desc[UR36][R2.64], R5 ;  /* 0x0000000502007986 */ /* 0x0011e2000c101924 */
[----:B------:R-:W-:Y:S05]  /*6340*/  BRA `(.L_x_5327) ;  /* 0x0000000400407947 */ /* 0x000fea0003800000 */
.L_x_5334:
        /* <DEDUP_REMOVED lines=11> */
.L_x_5347:
[----:B------:R-:W-:Y:S01]  /*6400*/  HADD2.F32 R0, -RZ, R0.H0_H0 ;  /* 0x20000000ff007230 */ /* 0x000fe20000004100 */
[----:B------:R-:W-:-:S04]  /*6410*/  CS2R R6, SRZ ;  /* 0x0000000000067805 */ /* 0x000fc8000001ff00 */
[----:B------:R-:W-:-:S04]  /*6420*/  FMUL.FTZ R0, R0, 1 ;  /* 0x3f80000000007820 */ /* 0x000fc80000410000 */
[----:B------:R-:W0:Y:S02]  /*6430*/  F2F.F64.F32 R4, R0 ;  /* 0x0000000000047310 */ /* 0x000e240000201800 */
[----:B0-----:R4:W-:Y:S01]  /*6440*/  STG.E.128 desc[UR36][R2.64], R4 ;  /* 0x0000000402007986 */ /* 0x0019e2000c101d24 */
[----:B------:R-:W-:Y:S05]  /*6450*/  BRA `(.L_x_5327) ;  /* 0x0000000000fc7947 */ /* 0x000fea0003800000 */
.L_x_5346:
[----:B------:R-:W-:-:S09]  /*6460*/  UISETP.NE.AND UP0, UPT, UR4, 0xf, UPT ;  /* 0x0000000f0400788c */ /* 0x000fd2000bf05270 */
[----:B------:R-:W-:Y:S05]  /*6470*/  BRA.U !UP0, `(.L_x_5348) ;  /* 0x0000000108e87547 */ /* 0x000fea000b800000 */
[----:B------:R-:W-:-:S09]  /*6480*/  UISETP.NE.AND UP0, UPT, UR4, 0x17, UPT ;  /* 0x000000170400788c */ /* 0x000fd2000bf05270 */
[----:B------:R-:W-:Y:S05]  /*6490*/  BRA.U !UP0, `(.L_x_5349) ;  /* 0x0000000108907547 */ /* 0x000fea000b800000 */
[----:B------:R-:W-:-:S09]  /*64a0*/  UISETP.NE.AND UP0, UPT, UR4, 0x18, UPT ;  /* 0x000000180400788c */ /* 0x000fd2000bf05270 */
[----:B------:R-:W-:Y:S05]  /*64b0*/  BRA.U !UP0, `(.L_x_5350) ;  /* 0x0000000108447547 */ /* 0x000fea000b800000 */
.L_x_5326:
        /* <DEDUP_REMOVED lines=16> */
.L_x_5351:
[----:B------:R-:W-:Y:S05]  /*65c0*/  BRA `(.L_x_5327) ;  /* 0x0000000000a07947 */ /* 0x000fea0003800000 */
.L_x_5350:
        /* <DEDUP_REMOVED lines=13> */
.L_x_5353:
[----:B------:R-:W-:Y:S05]  /*66a0*/  BSYNC.RECONVERGENT B0 ;  /* 0x0000000000007941 */ /* 0x000fea0003800200 */
.L_x_5352:
[----:B------:R-:W-:-:S05]  /*66b0*/  LOP3.LUT R5, R0, 0x80, R5, 0xf8, !PT ;  /* 0x0000008000057812 */ /* 0x000fca00078ef805 */
[----:B------:R2:W-:Y:S01]  /*66c0*/  STG.E.U8 desc[UR36][R2.64], R5 ;  /* 0x0000000502007986 */ /* 0x0005e2000c101124 */
[----:B------:R-:W-:Y:S05]  /*66d0*/  BRA `(.L_x_5327) ;  /* 0x00000000005c7947 */ /* 0x000fea0003800000 */
.L_x_5349:
        /* <DEDUP_REMOVED lines=12> */
.L_x_5355:
[----:B------:R-:W-:Y:S01]  /*67a0*/  IMAD.MOV.U32 R0, RZ, RZ, 0x7f ;  /* 0x0000007fff007424 */ /* 0x000fe200078e00ff */
[----:B------:R-:W-:-:S04]  /*67b0*/  ISETP.GT.U32.AND P0, PT, R4, 0x7f800000, PT ;  /* 0x7f8000000400780c */ /* 0x000fc80003f04070 */
[----:B------:R-:W-:-:S09]  /*67c0*/  SEL R0, R0, 0x7c, P0 ;  /* 0x0000007c00007807 */ /* 0x000fd20000000000 */
.L_x_5356:
[----:B------:R-:W-:Y:S05]  /*67d0*/  BSYNC.RECONVERGENT B0 ;  /* 0x0000000000007941 */ /* 0x000fea0003800200 */
.L_x_5354:
[----:B------:R-:W-:-:S04]  /*67e0*/  SHF.R.U32.HI R5, RZ, 0x18, R5 ;  /* 0x00000018ff057819 */ /* 0x000fc80000011605 */
[----:B------:R-:W-:-:S05]  /*67f0*/  LOP3.LUT R5, R0, 0x80, R5, 0xf8, !PT ;  /* 0x0000008000057812 */ /* 0x000fca00078ef805 */
[----:B------:R1:W-:Y:S01]  /*6800*/  STG.E.U8 desc[UR36][R2.64], R5 ;  /* 0x0000000502007986 */ /* 0x0003e2000c101124 */
[----:B------:R-:W-:Y:S05]  /*6810*/  BRA `(.L_x_5327) ;  /* 0x00000000000c7947 */ /* 0x000fea0003800000 */
.L_x_5348:
[----:B------:R-:W-:-:S05]  /*6820*/  HADD2.F32 R0, -RZ, R0.H0_H0 ;  /* 0x20000000ff007230 */ /* 0x000fca0000004100 */
[----:B------:R-:W-:-:S05]  /*6830*/  F2FP.BF16.F32.PACK_AB R0, RZ, R0 ;  /* 0x00000000ff00723e */ /* 0x000fca00000010ff */
[----:B------:R0:W-:Y:S02]  /*6840*/  STG.E.U16 desc[UR36][R2.64], R0 ;  /* 0x0000000002007986 */ /* 0x0001e4000c101524 */
.L_x_5327:
[----:B------:R-:W-:-:S07]  /*6850*/  IADD3 R17, PT, PT, R17, 0x80, RZ ;  /* 0x0000008011117810 */ /* 0x000fce0007ffe0ff */
.L_x_5287:
[----:B------:R-:W-:Y:S05]  /*6860*/  BSYNC.RECONVERGENT B6 ;  /* 0x0000000000067941 */ /* 0x000fea0003800200 */
.L_x_5286:
[----:B------:R-:W5:Y:S01]  /*6870*/  LDCU UR4, c[0x0][0x380] ;  /* 0x00007000ff0477ac */ /* 0x000f620008000800 */
[----:B------:R-:W-:Y:S01]  /*6880*/  BSSY.RECONVERGENT B6, `(.L_x_5357) ;  /* 0x000033b000067945 */ /* 0x000fe20003800200 */
[----:B-----5:R-:W-:-:S13]  /*6890*/  ISETP.GE.AND P0, PT, R17, UR4, PT ;  /* 0x0000000411007c0c */ /* 0x020fda000bf06270 */
[----:B------:R-:W-:Y:S05]  /*68a0*/  @P0 BRA `(.L_x_5358) ;  /* 0x0000003000e00947 */ /* 0x000fea0003800000 */
[----:B------:R-:W5:Y:S01]  /*68b0*/  LDCU UR4, c[0x0][0x388] ;  /* 0x00007100ff0477ac */ /* 0x000f620008000800 */
        /* <DEDUP_REMOVED lines=9> */
[----:B-1234-:R-:W-:-:S05]  /*6950*/  IMAD.HI.U32 R2, R17, UR4, R16 ;  /* 0x0000000411027c27 */ /* 0x01efca000f8e0010 */
[----:B------:R-:W-:-:S05]  /*6960*/  SHF.R.U32.HI R3, RZ, UR5, R2 ;  /* 0x00000005ff037c19 */ /* 0x000fca0008011602 */
[----:B------:R-:W-:-:S04]  /*6970*/  IMAD.MOV R0, RZ, RZ, -R3 ;  /* 0x000000ffff007224 */ /* 0x000fc800078e0a03 */
[----:B0-----:R-:W-:-:S04]  /*6980*/  IMAD R0, R0, UR6, R17 ;  /* 0x0000000600007c24 */ /* 0x001fc8000f8e0211 */
[C---:B-----5:R-:W-:Y:S02]  /*6990*/  IMAD R16, R0.reuse, UR8, RZ ;  /* 0x0000000800107c24 */ /* 0x060fe4000f8e02ff */
[----:B------:R-:W-:Y:S01]  /*69a0*/  IMAD R0, R0, UR9, RZ ;  /* 0x0000000900007c24 */ /* 0x000fe2000f8e02ff */
        /* <DEDUP_REMOVED lines=287> */
.L_x_5359:
[----:B------:R-:W1:Y:S01]  /*7ba0*/  LDCU.64 UR6, c[0x0][0x588] ;  /* 0x0000b100ff0677ac */ /* 0x000e620008000a00 */
        /* <DEDUP_REMOVED lines=17> */
.L_x_5363:
[----:B------:R-:W2:Y:S02]  /*7cc0*/  LDG.E.U8 R2, desc[UR36][R2.64] ;  /* 0x0000002402027981 */ /* 0x000ea4000c1e1100 */
[----:B--2---:R-:W-:-:S04]  /*7cd0*/  I2FP.F32.U32 R0, R2 ;  /* 0x0000000200007245 */ /* 0x004fc80000201000 */
[----:B------:R-:W-:Y:S01]  /*7ce0*/  F2FP.F16.F32.PACK_AB R0, RZ, R0 ;  /* 0x00000000ff00723e */ /* 0x000fe200000000ff */
[----:B------:R-:W-:Y:S06]  /*7cf0*/  BRA `(.L_x_5365) ;  /* 0x0000000c007c7947 */ /* 0x000fec0003800000 */
.L_x_5362:
        /* <DEDUP_REMOVED lines=10> */
.L_x_5367:
[----:B------:R-:W2:Y:S02]  /*7da0*/  LDG.E R2, desc[UR36][R2.64] ;  /* 0x0000002402027981 */ /* 0x000ea4000c1e1900 */
[----:B--2---:R-:W-:-:S04]  /*7db0*/  I2FP.F32.S32 R0, R2 ;  /* 0x0000000200007245 */ /* 0x004fc80000201400 */
[----:B------:R-:W-:Y:S01]  /*7dc0*/  F2FP.F16.F32.PACK_AB R0, RZ, R0 ;  /* 0x00000000ff00723e */ /* 0x000fe200000000ff */
[----:B------:R-:W-:Y:S06]  /*7dd0*/  BRA `(.L_x_5365) ;  /* 0x0000000c00447947 */ /* 0x000fec0003800000 */
.L_x_5366:
[----:B------:R-:W2:Y:S02]  /*7de0*/  LDG.E.U16 R2, desc[UR36][R2.64] ;  /* 0x0000002402027981 */ /* 0x000ea4000c1e1500 */
[----:B--2---:R-:W0:Y:S02]  /*7df0*/  I2F.S16 R0, R2 ;  /* 0x0000000200007306 */ /* 0x004e240000101400 */
[----:B0-----:R-:W-:Y:S01]  /*7e00*/  F2FP.F16.F32.PACK_AB R0, RZ, R0 ;  /* 0x00000000ff00723e */ /* 0x001fe200000000ff */
[----:B------:R-:W-:Y:S06]  /*7e10*/  BRA `(.L_x_5365) ;  /* 0x0000000c00347947 */ /* 0x000fec0003800000 */
.L_x_5361:
        /* <DEDUP_REMOVED lines=9> */
.L_x_5369:
[----:B------:R1:W5:Y:S01]  /*7eb0*/  LDG.E.U16 R0, desc[UR36][R2.64] ;  /* 0x0000002402007981 */ /* 0x000362000c1e1500 */
[----:B------:R-:W-:Y:S05]  /*7ec0*/  BRA `(.L_x_5365) ;  /* 0x0000000c00087947 */ /* 0x000fea0003800000 */
.L_x_5368:
        /* <DEDUP_REMOVED lines=9> */
.L_x_5371:
[----:B------:R0:W5:Y:S01]  /*7f60*/  LDG.E.U16 R0, desc[UR36][R2.64] ;  /* 0x0000002402007981 */ /* 0x000162000c1e1500 */
[----:B------:R-:W-:Y:S05]  /*7f70*/  BRA `(.L_x_5365) ;  /* 0x0000000800dc7947 */ /* 0x000fea0003800000 */
.L_x_5370:
        /* <DEDUP_REMOVED lines=8> */
.L_x_5360:
        /* <DEDUP_REMOVED lines=13> */
.L_x_5374:
        /* <DEDUP_REMOVED lines=8> */
.L_x_5373:
        /* <DEDUP_REMOVED lines=16> */
[----:B------:R-:W-:Y:S01]  /*8250*/  IMAD.SHL.U32 R7, R5, 0x800000, RZ ;  /* 0x0080000005077824 */ /* 0x000fe200078e00ff */
[----:B------:R-:W-:-:S04]  /*8260*/  IADD3 R5, PT, PT, R4, 0x1000000, RZ ;  /* 0x0100000004057810 */ /* 0x000fc80007ffe0ff */
        /* <DEDUP_REMOVED lines=9> */
.L_x_5376:
        /* <DEDUP_REMOVED lines=13> */
.L_x_5375:
[----:B------:R-:W2:Y:S02]  /*83d0*/  LDG.E.U16 R0, desc[UR36][R2.64] ;  /* 0x0000002402007981 */ /* 0x000ea4000c1e1500 */
[----:B--2---:R-:W-:-:S04]  /*83e0*/  SHF.L.U32 R0, R0, 0x10, RZ ;  /* 0x0000001000007819 */ /* 0x004fc800000006ff */
[----:B------:R-:W-:Y:S01]  /*83f0*/  F2FP.F16.F32.PACK_AB R0, RZ, R0 ;  /* 0x00000000ff00723e */ /* 0x000fe200000000ff */
[----:B------:R-:W-:Y:S06]  /*8400*/  BRA `(.L_x_5365) ;  /* 0x0000000400b87947 */ /* 0x000fec0003800000 */
.L_x_5372:
        /* <DEDUP_REMOVED lines=12> */
.L_x_5379:
        /* <DEDUP_REMOVED lines=21> */
.L_x_5383:
[----:B------:R-:W-:Y:S05]  /*8620*/  BSYNC.RECONVERGENT B1 ;  /* 0x0000000000017941 */ /* 0x000fea0003800200 */
.L_x_5382:
[----:B------:R-:W-:Y:S01]  /*8630*/  IMAD.SHL.U32 R0, R0, 0x100000, RZ ;  /* 0x0010000000007824 */ /* 0x000fe200078e00ff */
[----:B------:R-:W-:-:S04]  /*8640*/  LEA R2, R2, 0x3b800000, 0x17 ;  /* 0x3b80000002027811 */ /* 0x000fc800078eb8ff */
[----:B------:R-:W-:-:S07]  /*8650*/  LOP3.LUT R0, R2, R0, R7, 0xfe, !PT ;  /* 0x0000000002007212 */ /* 0x000fce00078efe07 */
.L_x_5381:
[----:B------:R-:W-:Y:S05]  /*8660*/  BSYNC.RECONVERGENT B0 ;  /* 0x0000000000007941 */ /* 0x000fea0003800200 */
.L_x_5380:
[----:B------:R-:W-:Y:S01]  /*8670*/  F2FP.F16.F32.PACK_AB R0, RZ, R0 ;  /* 0x00000000ff00723e */ /* 0x000fe200000000ff */
[----:B------:R-:W-:Y:S06]  /*8680*/  BRA `(.L_x_5365) ;  /* 0x0000000400187947 */ /* 0x000fec0003800000 */
.L_x_5378:
        /* <DEDUP_REMOVED lines=21> */
.L_x_5387:
[----:B------:R-:W-:Y:S05]  /*87e0*/  BSYNC.RECONVERGENT B1 ;  /* 0x0000000000017941 */ /* 0x000fea0003800200 */
.L_x_5386:
[----:B------:R-:W-:Y:S02]  /*87f0*/  SHF.L.U32 R0, R0, 0x15, RZ ;  /* 0x0000001500007819 */ /* 0x000fe400000006ff */
[----:B------:R-:W-:-:S04]  /*8800*/  LEA R2, R2, 0x37800000, 0x17 ;  /* 0x3780000002027811 */ /* 0x000fc800078eb8ff */
[----:B------:R-:W-:-:S07]  /*8810*/  LOP3.LUT R0, R2, R0, R7, 0xfe, !PT ;  /* 0x0000000002007212 */ /* 0x000fce00078efe07 */
.L_x_5385:
[----:B------:R-:W-:Y:S05]  /*8820*/  BSYNC.RECONVERGENT B0 ;  /* 0x0000000000007941 */ /* 0x000fea0003800200 */
.L_x_5384:
[----:B------:R-:W-:Y:S01]  /*8830*/  F2FP.F16.F32.PACK_AB R0, RZ, R0 ;  /* 0x00000000ff00723e */ /* 0x000fe200000000ff */
[----:B------:R-:W-:Y:S06]  /*8840*/  BRA `(.L_x_5365) ;  /* 0x0000000000a87947 */ /* 0x000fec0003800000 */
.L_x_5377:
        /* <DEDUP_REMOVED lines=14> */
.L_x_5391:
[----:B------:R-:W-:Y:S05]  /*8930*/  BSYNC.RECONVERGENT B0 ;  /* 0x0000000000007941 */ /* 0x000fea0003800200 */
.L_x_5390:
[----:B------:R-:W-:Y:S01]  /*8940*/  F2FP.F16.F32.PACK_AB R0, RZ, R0 ;  /* 0x00000000ff00723e */ /* 0x000fe200000000ff */
[----:B------:R-:W-:Y:S06]  /*8950*/  BRA `(.L_x_5365) ;  /* 0x0000000000647947 */ /* 0x000fec0003800000 */
.L_x_5364:
[----:B------:R-:W-:Y:S01]  /*8960*/  MOV R2, 0x0 ;  /* 0x0000000000027802 */ /* 0x000fe20000000f00 */
[----:B------:R-:W0:Y:S01]  /*8970*/  LDCU.64 UR4, c[0x4][0x128] ;  /* 0x01002500ff0477ac */ /* 0x000e220008000a00 */
[----:B------:R-:W-:Y:S02]  /*8980*/  HFMA2 R8, -RZ, RZ, 0, 4.64916229248046875e-06 ;  /* 0x0000004eff087431 */ /* 0x000fe400000001ff */
[----:B------:R-:W-:Y:S01]  /*8990*/  IMAD.MOV.U32 R12, RZ, RZ, 0x1 ;  /* 0x00000001ff0c7424 */ /* 0x000fe200078e00ff */
[----:B------:R-:W-:Y:S01]  /*89a0*/  MOV R13, RZ ;  /* 0x000000ff000d7202 */ /* 0x000fe20000000f00 */
[----:B------:R-:W1:Y:S01]  /*89b0*/  LDCU.64 UR6, c[0x4][0x130] ;  /* 0x01002600ff0677ac */ /* 0x000e620008000a00 */
[----:B------:R-:W2:Y:S01]  /*89c0*/  LDC.64 R2, c[0x4][R2] ;  /* 0x0100000002027b82 */ /* 0x000ea20000000a00 */
[----:B------:R-:W3:Y:S01]  /*89d0*/  LDCU.64 UR8, c[0x4][0x28] ;  /* 0x01000500ff0877ac */ /* 0x000ee20008000a00 */
[----:B0-----:R-:W-:Y:S01]  /*89e0*/  MOV R4, UR4 ;  /* 0x0000000400047c02 */ /* 0x001fe20008000f00 */
[----:B------:R-:W-:Y:S01]  /*89f0*/  IMAD.U32 R5, RZ, RZ, UR5 ;  /* 0x00000005ff057e24 */ /* 0x000fe2000f8e00ff */
[----:B-1----:R-:W-:Y:S01]  /*8a00*/  MOV R6, UR6 ;  /* 0x0000000600067c02 */ /* 0x002fe20008000f00 */
[----:B------:R-:W-:Y:S01]  /*8a10*/  IMAD.U32 R7, RZ, RZ, UR7 ;  /* 0x00000007ff077e24 */ /* 0x000fe2000f8e00ff */
[----:B---3--:R-:W-:Y:S01]  /*8a20*/  MOV R10, UR8 ;  /* 0x00000008000a7c02 */ /* 0x008fe20008000f00 */
[----:B------:R-:W-:-:S07]  /*8a30*/  IMAD.U32 R11, RZ, RZ, UR9 ;  /* 0x00000009ff0b7e24 */ /* 0x000fce000f8e00ff */
[----:B------:R-:W-:-:S07]  /*8a40*/  LEPC R20, `(.L_x_5392) ;  /* 0x000000001014794e */ /* 0x000fce0000000000 */
[----:B--2---:R-:W-:Y:S05]  /*8a50*/  CALL.ABS.NOINC R2 ;  /* 0x0000000002007343 */ /* 0x004fea0003c00000 */
.L_x_5392:
[----:B------:R-:W-:Y:S01]  /*8a60*/  PRMT R0, RZ, 0x7610, R0 ;  /* 0x00007610ff007816 */ /* 0x000fe20000000000 */
[----:B------:R-:W-:Y:S06]  /*8a70*/  BRA `(.L_x_5365) ;  /* 0x00000000001c7947 */ /* 0x000fec0003800000 */
.L_x_5389:
[----:B------:R-:W2:Y:S02]  /*8a80*/  LDG.E.64 R2, desc[UR36][R2.64] ;  /* 0x0000002402027981 */ /* 0x000ea4000c1e1b00 */
[----:B--2---:R-:W0:Y:S02]  /*8a90*/  I2F.U64 R0, R2 ;  /* 0x0000000200007312 */ /* 0x004e240000301000 */
[----:B0-----:R-:W-:Y:S01]  /*8aa0*/  F2FP.F16.F32.PACK_AB R0, RZ, R0 ;  /* 0x00000000ff00723e */ /* 0x001fe200000000ff */
[----:B------:R-:W-:Y:S06]  /*8ab0*/  BRA `(.L_x_5365) ;  /* 0x00000000000c7947 */ /* 0x000fec0003800000 */
.L_x_5388:
[----:B------:R-:W2:Y:S02]  /*8ac0*/  LDG.E R2, desc[UR36][R2.64] ;  /* 0x0000002402027981 */ /* 0x000ea4000c1e1900 */
[----:B--2---:R-:W-:-:S04]  /*8ad0*/  I2FP.F32.U32 R0, R2 ;  /* 0x0000000200007245 */ /* 0x004fc80000201000 */
[----:B------:R-:W-:-:S07]  /*8ae0*/  F2FP.F16.F32.PACK_AB R0, RZ, R0 ;  /* 0x00000000ff00723e */ /* 0x000fce00000000ff */
.L_x_5365:
[----:B-----5:R-:W-:Y:S01]  /*8af0*/  HADD2.F32 R0, -RZ, R0.H0_H0 ;  /* 0x20000000ff007230 */ /* 0x020fe20000004100 */
[----:B------:R-:W-:Y:S01]  /*8b00*/  MOV R6, 0x3e800000 ;  /* 0x3e80000000067802 */ /* 0x000fe20000000f00 */
[----:B------:R-:W2:Y:S01]  /*8b10*/  LDCU.64 UR6, c[0x0][0x580] ;  /* 0x0000b000ff0677ac */ /* 0x000ea20008000a00 */
[----:B------:R-:W-:Y:S02]  /*8b20*/  MOV R7, 0x3d39bf78 ;  /* 0x3d39bf7800077802 */ /* 0x000fe40000000f00 */
        /* <DEDUP_REMOVED lines=48> */
.L_x_5396:
[----:B------:R-:W-:-:S06]  /*8e30*/  HADD2.F32 R5, -RZ, R0.H0_H0 ;  /* 0x20000000ff057230 */ /* 0x000fcc0000004100 */
[----:B------:R-:W0:Y:S02]  /*8e40*/  F2I.S64.TRUNC R4, R5 ;  /* 0x0000000500047311 */ /* 0x000e24000020d900 */
[----:B0-----:R4:W-:Y:S01]  /*8e50*/  STG.E.U8 desc[UR36][R2.64], R4 ;  /* 0x0000000402007986 */ /* 0x0019e2000c101124 */
[----:B------:R-:W-:Y:S05]  /*8e60*/  BRA `(.L_x_5398) ;  /* 0x0000000c006c7947 */ /* 0x000fea0003800000 */
.L_x_5395:
        /* <DEDUP_REMOVED lines=10> */
.L_x_5400:
[----:B------:R-:W-:-:S04]  /*8f10*/  HADD2.F32 R0, -RZ, R0.H0_H0 ;  /* 0x20000000ff007230 */ /* 0x000fc80000004100 */
[----:B------:R-:W0:Y:S02]  /*8f20*/  F2I.FTZ.TRUNC.NTZ R5, R0 ;  /* 0x0000000000057305 */ /* 0x000e24000021f100 */
[----:B0-----:R2:W-:Y:S01]  /*8f30*/  STG.E desc[UR36][R2.64], R5 ;  /* 0x0000000502007986 */ /* 0x0015e2000c101924 */
[----:B------:R-:W-:Y:S05]  /*8f40*/  BRA `(.L_x_5398) ;  /* 0x0000000c00347947 */ /* 0x000fea0003800000 */
.L_x_5399:
[----:B------:R-:W-:-:S04]  /*8f50*/  HADD2.F32 R0, -RZ, R0.H0_H0 ;  /* 0x20000000ff007230 */ /* 0x000fc80000004100 */
[----:B------:R-:W0:Y:S02]  /*8f60*/  F2I.FTZ.TRUNC.NTZ R5, R0 ;  /* 0x0000000000057305 */ /* 0x000e24000021f100 */
[----:B0-----:R0:W-:Y:S01]  /*8f70*/  STG.E.U16 desc[UR36][R2.64], R5 ;  /* 0x0000000502007986 */ /* 0x0011e2000c101524 */
[----:B------:R-:W-:Y:S05]  /*8f80*/  BRA `(.L_x_5398) ;  /* 0x0000000c00247947 */ /* 0x000fea0003800000 */
.L_x_5394:
        /* <DEDUP_REMOVED lines=9> */
.L_x_5402:
[----:B------:R0:W-:Y:S01]  /*9020*/  STG.E.U16 desc[UR36][R2.64], R0 ;  /* 0x0000000002007986 */ /* 0x0001e2000c101524 */
[----:B------:R-:W-:Y:S05]  /*9030*/  BRA `(.L_x_5398) ;  /* 0x0000000800f87947 */ /* 0x000fea0003800000 */
.L_x_5401:
        /* <DEDUP_REMOVED lines=10> */
.L_x_5404:
[----:B------:R-:W-:-:S05]  /*90e0*/  HADD2.F32 R0, -RZ, R0.H0_H0 ;  /* 0x20000000ff007230 */ /* 0x000fca0000004100 */
[----:B------:R-:W-:-:S04]  /*90f0*/  F2FP.F16.F32.PACK_AB R0, RZ, R0 ;  /* 0x00000000ff00723e */ /* 0x000fc800000000ff */
[----:B------:R-:W-:-:S05]  /*9100*/  PRMT R0, R0, 0x5410, RZ ;  /* 0x0000541000007816 */ /* 0x000fca00000000ff */
[----:B------:R0:W-:Y:S01]  /*9110*/  STG.E desc[UR36][R2.64], R0 ;  /* 0x0000000002007986 */ /* 0x0001e2000c101924 */
[----:B------:R-:W-:Y:S05]  /*9120*/  BRA `(.L_x_5398) ;  /* 0x0000000800bc7947 */ /* 0x000fea0003800000 */
.L_x_5403:
[----:B------:R-:W-:-:S05]  /*9130*/  HADD2.F32 R4, -RZ, R0.H0_H0 ;  /* 0x20000000ff047230 */ /* 0x000fca0000004100 */
[----:B------:R-:W-:-:S06]  /*9140*/  FMUL.FTZ R4, R4, 1 ;  /* 0x3f80000004047820 */ /* 0x000fcc0000410000 */
[----:B------:R-:W0:Y:S02]  /*9150*/  F2F.F64.F32 R4, R4 ;  /* 0x0000000400047310 */ /* 0x000e240000201800 */
[----:B0-----:R0:W-:Y:S01]  /*9160*/  STG.E.64 desc[UR36][R2.64], R4 ;  /* 0x0000000402007986 */ /* 0x0011e2000c101b24 */
[----:B------:R-:W-:Y:S05]  /*9170*/  BRA `(.L_x_5398) ;  /* 0x0000000800a87947 */ /* 0x000fea0003800000 */
.L_x_5393:
        /* <DEDUP_REMOVED lines=14> */
.L_x_5408:
[----:B------:R-:W-:Y:S01]  /*9260*/  HADD2.F32 R5, -RZ, R0.H0_H0 ;  /* 0x20000000ff057230 */ /* 0x000fe20000004100 */
[----:B------:R-:W-:Y:S01]  /*9270*/  BSSY.RECONVERGENT B0, `(.L_x_5409) ;  /* 0x0000013000007945 */ /* 0x000fe20003800200 */
[----:B------:R-:W-:-:S03]  /*9280*/  HFMA2 R0, -RZ, RZ, 0, 7.62939453125e-06 ;  /* 0x00000080ff007431 */ /* 0x000fc600000001ff */
        /* <DEDUP_REMOVED lines=15> */
.L_x_5411:
[----:B------:R-:W-:-:S04]  /*9380*/  SHF.R.U32.HI R5, RZ, 0x18, R5 ;  /* 0x00000018ff057819 */ /* 0x000fc80000011605 */
[----:B------:R-:W-:-:S07]  /*9390*/  LOP3.LUT R0, R0, 0x80, R5, 0xf8, !PT ;  /* 0x0000008000007812 */ /* 0x000fce00078ef805 */
.L_x_5410:
[----:B------:R-:W-:Y:S05]  /*93a0*/  BSYNC.RECONVERGENT B0 ;  /* 0x0000000000007941 */ /* 0x000fea0003800200 */
.L_x_5409:
[----:B------:R0:W-:Y:S01]  /*93b0*/  STG.E.U8 desc[UR36][R2.64], R0 ;  /* 0x0000000002007986 */ /* 0x0001e2000c101124 */
[----:B------:R-:W-:Y:S05]  /*93c0*/  BRA `(.L_x_5398) ;  /* 0x0000000800147947 */ /* 0x000fea0003800000 */
.L_x_5407:
        /* <DEDUP_REMOVED lines=18> */
.L_x_5414:
[----:B------:R-:W-:-:S04]  /*94f0*/  SHF.R.U32.HI R5, RZ, 0x18, R5 ;  /* 0x00000018ff057819 */ /* 0x000fc80000011605 */
[----:B------:R-:W-:-:S07]  /*9500*/  LOP3.LUT R0, R0, 0x80, R5, 0xf8, !PT ;  /* 0x0000008000007812 */ /* 0x000fce00078ef805 */
.L_x_5413:
[----:B------:R-:W-:Y:S05]  /*9510*/  BSYNC.RECONVERGENT B0 ;  /* 0x0000000000007941 */ /* 0x000fea0003800200 */
.L_x_5412:
[----:B------:R0:W-:Y:S01]  /*9520*/  STG.E.U8 desc[UR36][R2.64], R0 ;  /* 0x0000000002007986 */ /* 0x0001e2000c101124 */
[----:B------:R-:W-:Y:S05]  /*9530*/  BRA `(.L_x_5398) ;  /* 0x0000000400b87947 */ /* 0x000fea0003800000 */
.L_x_5406:
        /* <DEDUP_REMOVED lines=22> */
.L_x_5416:
[----:B------:R-:W-:-:S06]  /*96a0*/  HADD2.F32 R4, -RZ, R0.H0_H0 ;  /* 0x20000000ff047230 */ /* 0x000fcc0000004100 */
[----:B------:R-:W0:Y:S02]  /*96b0*/  F2I.U64.TRUNC R4, R4 ;  /* 0x0000000400047311 */ /* 0x000e24000020d800 */
[----:B0-----:R0:W-:Y:S01]  /*96c0*/  STG.E.64 desc[UR36][R2.64], R4 ;  /* 0x0000000402007986 */ /* 0x0011e2000c101b24 */
[----:B------:R-:W-:Y:S05]  /*96d0*/  BRA `(.L_x_5398) ;  /* 0x0000000400507947 */ /* 0x000fea0003800000 */
.L_x_5415:
[----:B------:R-:W-:-:S04]  /*96e0*/  HADD2.F32 R0, -RZ, R0.H0_H0 ;  /* 0x20000000ff007230 */ /* 0x000fc80000004100 */
[----:B------:R-:W0:Y:S02]  /*96f0*/  F2I.FTZ.U32.TRUNC.NTZ R5, R0 ;  /* 0x0000000000057305 */ /* 0x000e24000021f000 */
[----:B0-----:R0:W-:Y:S01]  /*9700*/  STG.E desc[UR36][R2.64], R5 ;  /* 0x0000000502007986 */ /* 0x0011e2000c101924 */
[----:B------:R-:W-:Y:S05]  /*9710*/  BRA `(.L_x_5398) ;  /* 0x0000000400407947 */ /* 0x000fea0003800000 */
.L_x_5405:
        /* <DEDUP_REMOVED lines=11> */
.L_x_5418:
[----:B------:R-:W-:Y:S01]  /*97d0*/  HADD2.F32 R0, -RZ, R0.H0_H0 ;  /* 0x20000000ff007230 */ /* 0x000fe20000004100 */
[----:B------:R-:W-:-:S04]  /*97e0*/  CS2R R6, SRZ ;  /* 0x0000000000067805 */ /* 0x000fc8000001ff00 */
[----:B------:R-:W-:-:S04]  /*97f0*/  FMUL.FTZ R0, R0, 1 ;  /* 0x3f80000000007820 */ /* 0x000fc80000410000 */
[----:B------:R-:W0:Y:S02]  /*9800*/  F2F.F64.F32 R4, R0 ;  /* 0x0000000000047310 */ /* 0x000e240000201800 */
[----:B0-----:R0:W-:Y:S01]  /*9810*/  STG.E.128 desc[UR36][R2.64], R4 ;  /* 0x0000000402007986 */ /* 0x0011e2000c101d24 */
[----:B------:R-:W-:Y:S05]  /*9820*/  BRA `(.L_x_5398) ;  /* 0x0000000000fc7947 */ /* 0x000fea0003800000 */
.L_x_5417:
[----:B------:R-:W-:-:S09]  /*9830*/  UISETP.NE.AND UP0, UPT, UR4, 0xf, UPT ;  /* 0x0000000f0400788c */ /* 0x000fd2000bf05270 */
[----:B------:R-:W-:Y:S05]  /*9840*/  BRA.U !UP0, `(.L_x_5419) ;  /* 0x0000000108e87547 */ /* 0x000fea000b800000 */
[----:B------:R-:W-:-:S09]  /*9850*/  UISETP.NE.AND UP0, UPT, UR4, 0x17, UPT ;  /* 0x000000170400788c */ /* 0x000fd2000bf05270 */
[----:B------:R-:W-:Y:S05]  /*9860*/  BRA.U !UP0, `(.L_x_5420) ;  /* 0x0000000108907547 */ /* 0x000fea000b800000 */
[----:B------:R-:W-:-:S09]  /*9870*/  UISETP.NE.AND UP0, UPT, UR4, 0x18, UPT ;  /* 0x000000180400788c */ /* 0x000fd2000bf05270 */
[----:B------:R-:W-:Y:S05]  /*9880*/  BRA.U !UP0, `(.L_x_5421) ;  /* 0x0000000108447547 */ /* 0x000fea000b800000 */
.L_x_5397:
        /* <DEDUP_REMOVED lines=16> */
.L_x_5422:
[----:B------:R-:W-:Y:S05]  /*9990*/  BRA `(.L_x_5398) ;  /* 0x0000000000a07947 */ /* 0x000fea0003800000 */
.L_x_5421:
        /* <DEDUP_REMOVED lines=13> */
.L_x_5424:
[----:B------:R-:W-:Y:S05]  /*9a70*/  BSYNC.RECONVERGENT B0 ;  /* 0x0000000000007941 */ /* 0x000fea0003800200 */
.L_x_5423:
[----:B------:R-:W-:-:S05]  /*9a80*/  LOP3.LUT R5, R0, 0x80, R5, 0xf8, !PT ;  /* 0x0000008000057812 */ /* 0x000fca00078ef805 */
[----:B------:R0:W-:Y:S01]  /*9a90*/  STG.E.U8 desc[UR36][R2.64], R5 ;  /* 0x0000000502007986 */ /* 0x0001e2000c101124 */
[----:B------:R-:W-:Y:S05]  /*9aa0*/  BRA `(.L_x_5398) ;  /* 0x00000000005c7947 */ /* 0x000fea0003800000 */
.L_x_5420:
        /* <DEDUP_REMOVED lines=12> */
.L_x_5426:
[----:B------:R-:W-:Y:S01]  /*9b70*/  HFMA2 R0, -RZ, RZ, 0, 7.569789886474609375e-06 ;  /* 0x0000007fff007431 */ /* 0x000fe200000001ff */
[----:B------:R-:W-:-:S04]  /*9b80*/  ISETP.GT.U32.AND P0, PT, R4, 0x7f800000, PT ;  /* 0x7f8000000400780c */ /* 0x000fc80003f04070 */
[----:B------:R-:W-:-:S09]  /*9b90*/  SEL R0, R0, 0x7c, P0 ;  /* 0x0000007c00007807 */ /* 0x000fd20000000000 */
.L_x_5427:
[----:B------:R-:W-:Y:S05]  /*9ba0*/  BSYNC.RECONVERGENT B0 ;  /* 0x0000000000007941 */ /* 0x000fea0003800200 */
.L_x_5425:
[----:B------:R-:W-:-:S04]  /*9bb0*/  SHF.R.U32.HI R5, RZ, 0x18, R5 ;  /* 0x00000018ff057819 */ /* 0x000fc80000011605 */
[----:B------:R-:W-:-:S05]  /*9bc0*/  LOP3.LUT R5, R0, 0x80, R5, 0xf8, !PT ;  /* 0x0000008000057812 */ /* 0x000fca00078ef805 */
[----:B------:R0:W-:Y:S01]  /*9bd0*/  STG.E.U8 desc[UR36][R2.64], R5 ;  /* 0x0000000502007986 */ /* 0x0001e2000c101124 */
[----:B------:R-:W-:Y:S05]  /*9be0*/  BRA `(.L_x_5398) ;  /* 0x00000000000c7947 */ /* 0x000fea0003800000 */
.L_x_5419:
[----:B------:R-:W-:-:S05]  /*9bf0*/  HADD2.F32 R0, -RZ, R0.H0_H0 ;  /* 0x20000000ff007230 */ /* 0x000fca0000004100 */
[----:B------:R-:W-:-:S05]  /*9c00*/  F2FP.BF16.F32.PACK_AB R0, RZ, R0 ;  /* 0x00000000ff00723e */ /* 0x000fca00000010ff */
[----:B------:R0:W-:Y:S02]  /*9c10*/  STG.E.U16 desc[UR36][R2.64], R0 ;  /* 0x0000000002007986 */ /* 0x0001e4000c101524 */
.L_x_5398:
[----:B------:R-:W-:-:S07]  /*9c20*/  VIADD R17, R17, 0x80 ;  /* 0x0000008011117836 */ /* 0x000fce0000000000 */
.L_x_5358:
[----:B------:R-:W-:Y:S05]  /*9c30*/  BSYNC.RECONVERGENT B6 ;  /* 0x0000000000067941 */ /* 0x000fea0003800200 */
.L_x_5357:
[----:B------:R-:W5:Y:S02]  /*9c40*/  LDCU UR4, c[0x0][0x380] ;  /* 0x00007000ff0477ac */ /* 0x000f640008000800 */
[----:B-----5:R-:W-:-:S13]  /*9c50*/  ISETP.GE.AND P0, PT, R17, UR4, PT ;  /* 0x0000000411007c0c */ /* 0x020fda000bf06270 */
[----:B------:R-:W-:Y:S05]  /*9c60*/  @P0 EXIT ;  /* 0x000000000000094d */ /* 0x000fea0003800000 */
[----:B------:R-:W5:Y:S01]  /*9c70*/  LDCU UR4, c[0x0][0x388] ;  /* 0x00007100ff0477ac */ /* 0x000f620008000800 */
[----:B0-----:R-:W-:Y:S01]  /*9c80*/  MOV R0, RZ ;  /* 0x000000ff00007202 */ /* 0x001fe20000000f00 */
[----:B------:R-:W-:Y:S01]  /*9c90*/  IMAD.MOV.U32 R16, RZ, RZ, RZ ;  /* 0x000000ffff107224 */ /* 0x000fe200078e00ff */
[----:B-----5:R-:W-:-:S09]  /*9ca0*/  UISETP.NE.AND UP0, UPT, UR4, URZ, UPT ;  /* 0x000000ff0400728c */ /* 0x020fd2000bf05270 */
[----:B------:R-:W-:Y:S05]  /*9cb0*/  BRA.U !UP0, `(.L_x_5428) ;  /* 0x0000001108a87547 */ /* 0x000fea000b800000 */
[----:B------:R-:W1:Y:S01]  /*9cc0*/  LDCU.64 UR4, c[0x0][0x390] ;  /* 0x00007200ff0477ac */ /* 0x000e620008000a00 */
[----:B------:R-:W-:Y:S01]  /*9cd0*/  HFMA2 R16, -RZ, RZ, 0, 0 ;  /* 0x00000000ff107431 */ /* 0x000fe200000001ff */
        /* <DEDUP_REMOVED lines=296> */
.L_x_5428:
[----:B------:R-:W1:Y:S01]  /*af60*/  LDCU.128 UR8, c[0x0][0x580] ;  /* 0x0000b000ff0877ac */ /* 0x000e620008000c00 */
[----:B------:R-:W-:-:S04]  /*af70*/  UPRMT UR4, UR41, 0x9910, URZ ;  /* 0x0000991029047896 */ /* 0x000fc800080000ff */
[----:B------:R-:W-:Y:S01]  /*af80*/  UISETP.GT.AND UP0, UPT, UR4, 0x9, UPT ;  /* 0x000000090400788c */ /* 0x000fe2000bf04270 */
[----:B-1234-:R-:W-:Y:S02]  /*af90*/  IADD3 R2, P1, PT, R0, UR10, RZ ;  /* 0x0000000a00027c10 */ /* 0x01efe4000ff3e0ff */
        /* <DEDUP_REMOVED lines=16> */
.L_x_5432:
[----:B------:R-:W2:Y:S02]  /*b0a0*/  LDG.E.U8 R2, desc[UR36][R2.64] ;  /* 0x0000002402027981 */ /* 0x000ea4000c1e1100 */
[----:B--2---:R-:W-:-:S04]  /*b0b0*/  I2FP.F32.U32 R0, R2 ;  /* 0x0000000200007245 */ /* 0x004fc80000201000 */
[----:B------:R-:W-:Y:S01]  /*b0c0*/  F2FP.F16.F32.PACK_AB R0, RZ, R0 ;  /* 0x00000000ff00723e */ /* 0x000fe200000000ff */
[----:B------:R-:W-:Y:S06]  /*b0d0*/  BRA `(.L_x_5434) ;  /* 0x0000000c007c7947 */ /* 0x000fec0003800000 */
.L_x_5431:
        /* <DEDUP_REMOVED lines=10> */
.L_x_5436:
[----:B------:R-:W2:Y:S02]  /*b180*/  LDG.E R2, desc[UR36][R2.64] ;  /* 0x0000002402027981 */ /* 0x000ea4000c1e1900 */
[----:B--2---:R-:W-:-:S04]  /*b190*/  I2FP.F32.S32 R0, R2 ;  /* 0x0000000200007245 */ /* 0x004fc80000201400 */
[----:B------:R-:W-:Y:S01]  /*b1a0*/  F2FP.F16.F32.PACK_AB R0, RZ, R0 ;  /* 0x00000000ff00723e */ /* 0x000fe200000000ff */
[----:B------:R-:W-:Y:S06]  /*b1b0*/  BRA `(.L_x_5434) ;  /* 0x0000000c00447947 */ /* 0x000fec0003800000 */
.L_x_5435:
[----:B------:R-:W2:Y:S02]  /*b1c0*/  LDG.E.U16 R2, desc[UR36][R2.64] ;  /* 0x0000002402027981 */ /* 0x000ea4000c1e1500 */
[----:B--2---:R-:W0:Y:S02]  /*b1d0*/  I2F.S16 R0, R2 ;  /* 0x0000000200007306 */ /* 0x004e240000101400 */
[----:B0-----:R-:W-:Y:S01]  /*b1e0*/  F2FP.F16.F32.PACK_AB R0, RZ, R0 ;  /* 0x00000000ff00723e */ /* 0x001fe200000000ff */
[----:B------:R-:W-:Y:S06]  /*b1f0*/  BRA `(.L_x_5434) ;  /* 0x0000000c00347947 */ /* 0x000fec0003800000 */
.L_x_5430:
        /* <DEDUP_REMOVED lines=9> */
.L_x_5438:
[----:B------:R1:W5:Y:S01]  /*b290*/  LDG.E.U16 R0, desc[UR36][R2.64] ;  /* 0x0000002402007981 */ /* 0x000362000c1e1500 */
[----:B------:R-:W-:Y:S05]  /*b2a0*/  BRA `(.L_x_5434) ;  /* 0x0000000c00087947 */ /* 0x000fea0003800000 */
.L_x_5437:
        /* <DEDUP_REMOVED lines=9> */
.L_x_5440:
[----:B------:R0:W5:Y:S01]  /*b340*/  LDG.E.U16 R0, desc[UR36][R2.64] ;  /* 0x0000002402007981 */ /* 0x000162000c1e1500 */
[----:B------:R-:W-:Y:S05]  /*b350*/  BRA `(.L_x_5434) ;  /* 0x0000000800dc7947 */ /* 0x000fea0003800000 */
.L_x_5439:
        /* <DEDUP_REMOVED lines=8> */
.L_x_5429:
        /* <DEDUP_REMOVED lines=13> */
.L_x_5443:
        /* <DEDUP_REMOVED lines=8> */
.L_x_5442:
        /* <DEDUP_REMOVED lines=27> */
.L_x_5445:
        /* <DEDUP_REMOVED lines=13> */
.L_x_5444:
[----:B------:R-:W2:Y:S02]  /*b7b0*/  LDG.E.U16 R0, desc[UR36][R2.64] ;  /* 0x0000002402007981 */ /* 0x000ea4000c1e1500 */
[----:B--2---:R-:W-:-:S05]  /*b7c0*/  IMAD.U32 R0, R0, 0x10000, RZ ;  /* 0x0001000000007824 */ /* 0x004fca00078e00ff */
[----:B------:R-:W-:Y:S01]  /*b7d0*/  F2FP.F16.F32.PACK_AB R0, RZ, R0 ;  /* 0x00000000ff00723e */ /* 0x000fe200000000ff */
[----:B------:R-:W-:Y:S06]  /*b7e0*/  BRA `(.L_x_5434) ;  /* 0x0000000400b87947 */ /* 0x000fec0003800000 */
.L_x_5441:
        /* <DEDUP_REMOVED lines=12> */
.L_x_5448:
        /* <DEDUP_REMOVED lines=21> */
.L_x_5452:
[----:B------:R-:W-:Y:S05]  /*ba00*/  BSYNC.RECONVERGENT B1 ;  /* 0x0000000000017941 */ /* 0x000fea0003800200 */
.L_x_5451:
[----:B------:R-:W-:Y:S02]  /*ba10*/  SHF.L.U32 R0, R0, 0x14, RZ ;  /* 0x0000001400007819 */ /* 0x000fe400000006ff */
[----:B------:R-:W-:-:S04]  /*ba20*/  LEA R2, R2, 0x3b800000, 0x17 ;  /* 0x3b80000002027811 */ /* 0x000fc800078eb8ff */
[----:B------:R-:W-:-:S07]  /*ba30*/  LOP3.LUT R0, R2, R0, R7, 0xfe, !PT ;  /* 0x0000000002007212 */ /* 0x000fce00078efe07 */
.L_x_5450:
[----:B------:R-:W-:Y:S05]  /*ba40*/  BSYNC.RECONVERGENT B0 ;  /* 0x0000000000007941 */ /* 0x000fea0003800200 */
.L_x_5449:
[----:B------:R-:W-:Y:S01]  /*ba50*/  F2FP.F16.F32.PACK_AB R0, RZ, R0 ;  /* 0x00000000ff00723e */ /* 0x000fe200000000ff */
[----:B------:R-:W-:Y:S06]  /*ba60*/  BRA `(.L_x_5434) ;  /* 0x0000000400187947 */ /* 0x000fec0003800000 */
.L_x_5447:
        /* <DEDUP_REMOVED lines=21> */
.L_x_5456:
[----:B------:R-:W-:Y:S05]  /*bbc0*/  BSYNC.RECONVERGENT B1 ;  /* 0x0000000000017941 */ /* 0x000fea0003800200 */
.L_x_5455:
[----:B------:R-:W-:Y:S01]  /*bbd0*/  IMAD.SHL.U32 R0, R0, 0x200000, RZ ;  /* 0x0020000000007824 */ /* 0x000fe200078e00ff */
[----:B------:R-:W-:-:S04]  /*bbe0*/  LEA R2, R2, 0x37800000, 0x17 ;  /* 0x3780000002027811 */ /* 0x000fc800078eb8ff */
[----:B------:R-:W-:-:S07]  /*bbf0*/  LOP3.LUT R0, R2, R0, R7, 0xfe, !PT ;  /* 0x0000000002007212 */ /* 0x000fce00078efe07 */
.L_x_5454:
[----:B------:R-:W-:Y:S05]  /*bc00*/  BSYNC.RECONVERGENT B0 ;  /* 0x0000000000007941 */ /* 0x000fea0003800200 */
.L_x_5453:
[----:B------:R-:W-:Y:S01]  /*bc10*/  F2FP.F16.F32.PACK_AB R0, RZ, R0 ;  /* 0x00000000ff00723e */ /* 0x000fe200000000ff */
[----:B------:R-:W-:Y:S06]  /*bc20*/  BRA `(.L_x_5434) ;  /* 0x0000000000a87947 */ /* 0x000fec0003800000 */
.L_x_5446:
        /* <DEDUP_REMOVED lines=12> */
[----:B------:R-:W-:Y:S01]  /*bcf0*/  @!P0 IMAD.MOV.U32 R0, RZ, RZ, 0x7f800001 ;  /* 0x7f800001ff008424 */ /* 0x000fe200078e00ff */
[----:B------:R-:W-:-:S07]  /*bd00*/  @P0 SHF.L.U32 R0, R2, 0x17, RZ ;  /* 0x0000001702000819 */ /* 0x000fce00000006ff */
.L_x_5460:
[----:B------:R-:W-:Y:S05]  /*bd10*/  BSYNC.RECONVERGENT B0 ;  /* 0x0000000000007941 */ /* 0x000fea0003800200 */
.L_x_5459:
[----:B------:R-:W-:Y:S01]  /*bd20*/  F2FP.F16.F32.PACK_AB R0, RZ, R0 ;  /* 0x00000000ff00723e */ /* 0x000fe200000000ff */
[----:B------:R-:W-:Y:S06]  /*bd30*/  BRA `(.L_x_5434) ;  /* 0x0000000000647947 */ /* 0x000fec0003800000 */
.L_x_5433:
        /* <DEDUP_REMOVED lines=16> */
.L_x_5461:
[----:B------:R-:W-:Y:S01]  /*be40*/  PRMT R0, RZ, 0x7610, R0 ;  /* 0x00007610ff007816 */ /* 0x000fe20000000000 */
[----:B------:R-:W-:Y:S06]  /*be50*/  BRA `(.L_x_5434) ;  /* 0x00000000001c7947 */ /* 0x000fec0003800000 */
.L_x_5458:
[----:B------:R-:W2:Y:S02]  /*be60*/  LDG.E.64 R2, desc[UR36][R2.64] ;  /* 0x0000002402027981 */ /* 0x000ea4000c1e1b00 */
[----:B--2---:R-:W0:Y:S02]  /*be70*/  I2F.U64 R0, R2 ;  /* 0x0000000200007312 */ /* 0x004e240000301000 */
[----:B0-----:R-:W-:Y:S01]  /*be80*/  F2FP.F16.F32.PACK_AB R0, RZ, R0 ;  /* 0x00000000ff00723e */ /* 0x001fe200000000ff */
[----:B------:R-:W-:Y:S06]  /*be90*/  BRA `(.L_x_5434) ;  /* 0x00000000000c7947 */ /* 0x000fec0003800000 */
.L_x_5457:
[----:B------:R-:W2:Y:S02]  /*bea0*/  LDG.E R2, desc[UR36][R2.64] ;  /* 0x0000002402027981 */ /* 0x000ea4000c1e1900 */
[----:B--2---:R-:W-:-:S04]  /*beb0*/  I2FP.F32.U32 R0, R2 ;  /* 0x0000000200007245 */ /* 0x004fc80000201000 */
[----:B------:R-:W-:-:S07]  /*bec0*/  F2FP.F16.F32.PACK_AB R0, RZ, R0 ;  /* 0x00000000ff00723e */ /* 0x000fce00000000ff */
.L_x_5434:
[----:B-----5:R-:W-:Y:S01]  /*bed0*/  HADD2.F32 R5, -RZ, R0.H0_H0 ;  /* 0x20000000ff057230 */ /* 0x020fe20000004100 */
[----:B------:R-:W-:Y:S01]  /*bee0*/  UPRMT UR4, UR42, 0x9910, URZ ;  /* 0x000099102a047896 */ /* 0x000fe200080000ff */
[----:B------:R-:W-:Y:S02]  /*bef0*/  IMAD.MOV.U32 R9, RZ, RZ, 0x3e800000 ;  /* 0x3e800000ff097424 */ /* 0x000fe400078e00ff */
[----:B------:R-:W-:Y:S02]  /*bf00*/  IMAD.MOV.U32 R6, RZ, RZ, 0x3d39bf78 ;  /* 0x3d39bf78ff067424 */ /* 0x000fe400078e00ff */
[----:B------:R-:W-:Y:S01]  /*bf10*/  FMUL.FTZ R0, R5, 1.4426950216293334961 ;  /* 0x3fb8aa3b05007820 */ /* 0x000fe20000410000 */
[----:B------:R-:W-:-:S03]  /*bf20*/  UISETP.GT.AND UP0, UPT, UR4, 0x9, UPT ;  /* 0x000000090400788c */ /* 0x000fc6000bf04270 */
[----:B------:R-:W0:Y:S02]  /*bf30*/  MUFU.EX2 R7, R0 ;  /* 0x0000000000077308 */ /* 0x000e240000000800 */
[C---:B01----:R-:W-:Y:S01]  /*bf40*/  FADD.FTZ.RZ R2, R7.reuse, 1 ;  /* 0x3f80000007027421 */ /* 0x043fe2000001c000 */
        /* <DEDUP_REMOVED lines=26> */
[----:B0-----:R-:W-:-:S05]  /*c0f0*/  FMUL.FTZ R0, R5, R2 ;  /* 0x0000000205007220 */ /* 0x001fca0000410000 */
        /* <DEDUP_REMOVED lines=14> */
.L_x_5465:
[----:B------:R-:W-:-:S06]  /*c1e0*/  HADD2.F32 R3, -RZ, R0.H0_H0 ;  /* 0x20000000ff037230 */ /* 0x000fcc0000004100 */
[----:B------:R-:W0:Y:S02]  /*c1f0*/  F2I.S64.TRUNC R2, R3 ;  /* 0x0000000300027311 */ /* 0x000e24000020d900 */
[----:B0-----:R-:W-:Y:S01]  /*c200*/  STG.E.U8 desc[UR36][R16.64], R2 ;  /* 0x0000000210007986 */ /* 0x001fe2000c101124 */
[----:B------:R-:W-:Y:S05]  /*c210*/  EXIT ;  /* 0x000000000000794d */ /* 0x000fea0003800000 */
.L_x_5464:
        /* <DEDUP_REMOVED lines=10> */
.L_x_5468:
[----:B------:R-:W-:-:S04]  /*c2c0*/  HADD2.F32 R0, -RZ, R0.H0_H0 ;  /* 0x20000000ff007230 */ /* 0x000fc80000004100 */
[----:B------:R-:W0:Y:S02]  /*c2d0*/  F2I.FTZ.TRUNC.NTZ R3, R0 ;  /* 0x0000000000037305 */ /* 0x000e24000021f100 */
[----:B0-----:R-:W-:Y:S01]  /*c2e0*/  STG.E desc[UR36][R16.64], R3 ;  /* 0x0000000310007986 */ /* 0x001fe2000c101924 */
[----:B------:R-:W-:Y:S05]  /*c2f0*/  EXIT ;  /* 0x000000000000794d */ /* 0x000fea0003800000 */
.L_x_5467:
[----:B------:R-:W-:-:S04]  /*c300*/  HADD2.F32 R0, -RZ, R0.H0_H0 ;  /* 0x20000000ff007230 */ /* 0x000fc80000004100 */
[----:B------:R-:W0:Y:S02]  /*c310*/  F2I.FTZ.TRUNC.NTZ R3, R0 ;  /* 0x0000000000037305 */ /* 0x000e24000021f100 */
[----:B0-----:R-:W-:Y:S01]  /*c320*/  STG.E.U16 desc[UR36][R16.64], R3 ;  /* 0x0000000310007986 */ /* 0x001fe2000c101524 */
[----:B------:R-:W-:Y:S05]  /*c330*/  EXIT ;  /* 0x000000000000794d */ /* 0x000fea0003800000 */
.L_x_5463:
        /* <DEDUP_REMOVED lines=9> */
.L_x_5470:
[----:B------:R-:W-:Y:S01]  /*c3d0*/  STG.E.U16 desc[UR36][R16.64], R0 ;  /* 0x0000000010007986 */ /* 0x000fe2000c101524 */
[----:B------:R-:W-:Y:S05]  /*c3e0*/  EXIT ;  /* 0x000000000000794d */ /* 0x000fea0003800000 */
.L_x_5469:
        /* <DEDUP_REMOVED lines=10> */
.L_x_5472:
[----:B------:R-:W-:-:S05]  /*c490*/  HADD2.F32 R0, -RZ, R0.H0_H0 ;  /* 0x20000000ff007230 */ /* 0x000fca0000004100 */
[----:B------:R-:W-:-:S04]  /*c4a0*/  F2FP.F16.F32.PACK_AB R0, RZ, R0 ;  /* 0x00000000ff00723e */ /* 0x000fc800000000ff */
[----:B------:R-:W-:-:S05]  /*c4b0*/  PRMT R0, R0, 0x5410, RZ ;  /* 0x0000541000007816 */ /* 0x000fca00000000ff */
[----:B------:R-:W-:Y:S01]  /*c4c0*/  STG.E desc[UR36][R16.64], R0 ;  /* 0x0000000010007986 */ /* 0x000fe2000c101924 */
[----:B------:R-:W-:Y:S05]  /*c4d0*/  EXIT ;  /* 0x000000000000794d */ /* 0x000fea0003800000 */
.L_x_5471:
[----:B------:R-:W-:-:S05]  /*c4e0*/  HADD2.F32 R2, -RZ, R0.H0_H0 ;  /* 0x20000000ff027230 */ /* 0x000fca0000004100 */
[----:B------:R-:W-:-:S06]  /*c4f0*/  FMUL.FTZ R2, R2, 1 ;  /* 0x3f80000002027820 */ /* 0x000fcc0000410000 */
[----:B------:R-:W0:Y:S02]  /*c500*/  F2F.F64.F32 R2, R2 ;  /* 0x0000000200027310 */ /* 0x000e240000201800 */
[----:B0-----:R-:W-:Y:S01]  /*c510*/  STG.E.64 desc[UR36][R16.64], R2 ;  /* 0x0000000210007986 */ /* 0x001fe2000c101b24 */
[----:B------:R-:W-:Y:S05]  /*c520*/  EXIT ;  /* 0x000000000000794d */ /* 0x000fea0003800000 */
.L_x_5462:
        /* <DEDUP_REMOVED lines=14> */
.L_x_5476:
        /* <DEDUP_REMOVED lines=17> */
.L_x_5479:
[----:B------:R-:W-:-:S04]  /*c720*/  SHF.R.U32.HI R3, RZ, 0x18, R3 ;  /* 0x00000018ff037819 */ /* 0x000fc80000011603 */
[----:B------:R-:W-:-:S04]  /*c730*/  LOP3.LUT R0, R0, 0x80, R3, 0xf8, !PT ;  /* 0x0000008000007812 */ /* 0x000fc800078ef803 */
[----:B------:R-:W-:-:S07]  /*c740*/  PRMT R8, R0, 0x7610, R8 ;  /* 0x0000761000087816 */ /* 0x000fce0000000008 */
.L_x_5478:
[----:B------:R-:W-:Y:S05]  /*c750*/  BSYNC.RECONVERGENT B0 ;  /* 0x0000000000007941 */ /* 0x000fea0003800200 */
.L_x_5477:
[----:B------:R-:W-:Y:S01]  /*c760*/  STG.E.U8 desc[UR36][R16.64], R8 ;  /* 0x0000000810007986 */ /* 0x000fe2000c101124 */
[----:B------:R-:W-:Y:S05]  /*c770*/  EXIT ;  /* 0x000000000000794d */ /* 0x000fea0003800000 */
.L_x_5475:
        /* <DEDUP_REMOVED lines=17> */
.L_x_5482:
[----:B------:R-:W-:-:S04]  /*c890*/  SHF.R.U32.HI R3, RZ, 0x18, R3 ;  /* 0x00000018ff037819 */ /* 0x000fc80000011603 */
[----:B------:R-:W-:-:S04]  /*c8a0*/  LOP3.LUT R0, R0, 0x80, R3, 0xf8, !PT ;  /* 0x0000008000007812 */ /* 0x000fc800078ef803 */
[----:B------:R-:W-:-:S07]  /*c8b0*/  PRMT R8, R0, 0x7610, R8 ;  /* 0x0000761000087816 */ /* 0x000fce0000000008 */
.L_x_5481:
[----:B------:R-:W-:Y:S05]  /*c8c0*/  BSYNC.RECONVERGENT B0 ;  /* 0x0000000000007941 */ /* 0x000fea0003800200 */
.L_x_5480:
[----:B------:R-:W-:Y:S01]  /*c8d0*/  STG.E.U8 desc[UR36][R16.64], R8 ;  /* 0x0000000810007986 */ /* 0x000fe2000c101124 */
[----:B------:R-:W-:Y:S05]  /*c8e0*/  EXIT ;  /* 0x000000000000794d */ /* 0x000fea0003800000 */
.L_x_5474:
        /* <DEDUP_REMOVED lines=22> */
.L_x_5484:
[----:B------:R-:W-:-:S06]  /*ca50*/  HADD2.F32 R2, -RZ, R0.H0_H0 ;  /* 0x20000000ff027230 */ /* 0x000fcc0000004100 */
[----:B------:R-:W0:Y:S02]  /*ca60*/  F2I.U64.TRUNC R2, R2 ;  /* 0x0000000200027311 */ /* 0x000e24000020d800 */
[----:B0-----:R-:W-:Y:S01]  /*ca70*/  STG.E.64 desc[UR36][R16.64], R2 ;  /* 0x0000000210007986 */ /* 0x001fe2000c101b24 */
[----:B------:R-:W-:Y:S05]  /*ca80*/  EXIT ;  /* 0x000000000000794d */ /* 0x000fea0003800000 */
.L_x_5483:
[----:B------:R-:W-:-:S04]  /*ca90*/  HADD2.F32 R0, -RZ, R0.H0_H0 ;  /* 0x20000000ff007230 */ /* 0x000fc80000004100 */
[----:B------:R-:W0:Y:S02]  /*caa0*/  F2I.FTZ.U32.TRUNC.NTZ R3, R0 ;  /* 0x0000000000037305 */ /* 0x000e24000021f000 */
[----:B0-----:R-:W-:Y:S01]  /*cab0*/  STG.E desc[UR36][R16.64], R3 ;  /* 0x0000000310007986 */ /* 0x001fe2000c101924 */
[----:B------:R-:W-:Y:S05]  /*cac0*/  EXIT ;  /* 0x000000000000794d */ /* 0x000fea0003800000 */
.L_x_5473:
        /* <DEDUP_REMOVED lines=11> */
.L_x_5486:
[----:B------:R-:W-:Y:S01]  /*cb80*/  HADD2.F32 R0, -RZ, R0.H0_H0 ;  /* 0x20000000ff007230 */ /* 0x000fe20000004100 */
[----:B------:R-:W-:-:S04]  /*cb90*/  CS2R R6, SRZ ;  /* 0x0000000000067805 */ /* 0x000fc8000001ff00 */
[----:B------:R-:W-:-:S04]  /*cba0*/  FMUL.FTZ R0, R0, 1 ;  /* 0x3f80000000007820 */ /* 0x000fc80000410000 */
[----:B------:R-:W0:Y:S02]  /*cbb0*/  F2F.F64.F32 R4, R0 ;  /* 0x0000000000047310 */ /* 0x000e240000201800 */
[----:B0-----:R-:W-:Y:S01]  /*cbc0*/  STG.E.128 desc[UR36][R16.64], R4 ;  /* 0x0000000410007986 */ /* 0x001fe2000c101d24 */
[----:B------:R-:W-:Y:S05]  /*cbd0*/  EXIT ;  /* 0x000000000000794d */ /* 0x000fea0003800000 */
.L_x_5485:
[----:B------:R-:W-:-:S09]  /*cbe0*/  UISETP.NE.AND UP0, UPT, UR4, 0xf, UPT ;  /* 0x0000000f0400788c */ /* 0x000fd2000bf05270 */
[----:B------:R-:W-:Y:S05]  /*cbf0*/  BRA.U !UP0, `(.L_x_5487) ;  /* 0x0000000108e87547 */ /* 0x000fea000b800000 */
[----:B------:R-:W-:-:S09]  /*cc00*/  UISETP.NE.AND UP0, UPT, UR4, 0x17, UPT ;  /* 0x000000170400788c */ /* 0x000fd2000bf05270 */
[----:B------:R-:W-:Y:S05]  /*cc10*/  BRA.U !UP0, `(.L_x_5488) ;  /* 0x0000000108907547 */ /* 0x000fea000b800000 */
[----:B------:R-:W-:-:S09]  /*cc20*/  UISETP.NE.AND UP0, UPT, UR4, 0x18, UPT ;  /* 0x000000180400788c */ /* 0x000fd2000bf05270 */
[----:B------:R-:W-:Y:S05]  /*cc30*/  BRA.U !UP0, `(.L_x_5489) ;  /* 0x0000000108447547 */ /* 0x000fea000b800000 */
.L_x_5466:
        /* <DEDUP_REMOVED lines=16> */
.L_x_5490:
[----:B------:R-:W-:Y:S05]  /*cd40*/  EXIT ;  /* 0x000000000000794d */ /* 0x000fea0003800000 */
.L_x_5489:
        /* <DEDUP_REMOVED lines=13> */
.L_x_5492:
[----:B------:R-:W-:Y:S05]  /*ce20*/  BSYNC.RECONVERGENT B0 ;  /* 0x0000000000007941 */ /* 0x000fea0003800200 */
.L_x_5491:
[----:B------:R-:W-:-:S05]  /*ce30*/  LOP3.LUT R3, R0, 0x80, R3, 0xf8, !PT ;  /* 0x0000008000037812 */ /* 0x000fca00078ef803 */
[----:B------:R-:W-:Y:S01]  /*ce40*/  STG.E.U8 desc[UR36][R16.64], R3 ;  /* 0x0000000310007986 */ /* 0x000fe2000c101124 */
[----:B------:R-:W-:Y:S05]  /*ce50*/  EXIT ;  /* 0x000000000000794d */ /* 0x000fea0003800000 */
.L_x_5488:
        /* <DEDUP_REMOVED lines=12> */
.L_x_5494:
[----:B------:R-:W-:Y:S01]  /*cf20*/  HFMA2 R0, -RZ, RZ, 0, 7.569789886474609375e-06 ;  /* 0x0000007fff007431 */ /* 0x000fe200000001ff */
[----:B------:R-:W-:-:S04]  /*cf30*/  ISETP.GT.U32.AND P0, PT, R2, 0x7f800000, PT ;  /* 0x7f8000000200780c */ /* 0x000fc80003f04070 */
[----:B------:R-:W-:-:S09]  /*cf40*/  SEL R0, R0, 0x7c, P0 ;  /* 0x0000007c00007807 */ /* 0x000fd20000000000 */
.L_x_5495:
[----:B------:R-:W-:Y:S05]  /*cf50*/  BSYNC.RECONVERGENT B0 ;  /* 0x0000000000007941 */ /* 0x000fea0003800200 */
.L_x_5493:
[----:B------:R-:W-:-:S04]  /*cf60*/  SHF.R.U32.HI R3, RZ, 0x18, R3 ;  /* 0x00000018ff037819 */ /* 0x000fc80000011603 */
[----:B------:R-:W-:-:S05]  /*cf70*/  LOP3.LUT R3, R0, 0x80, R3, 0xf8, !PT ;  /* 0x0000008000037812 */ /* 0x000fca00078ef803 */
[----:B------:R-:W-:Y:S01]  /*cf80*/  STG.E.U8 desc[UR36][R16.64], R3 ;  /* 0x0000000310007986 */ /* 0x000fe2000c101124 */
[----:B------:R-:W-:Y:S05]  /*cf90*/  EXIT ;  /* 0x000000000000794d */ /* 0x000fea0003800000 */
.L_x_5487:
[----:B------:R-:W-:-:S05]  /*cfa0*/  HADD2.F32 R0, -RZ, R0.H0_H0 ;  /* 0x20000000ff007230 */ /* 0x000fca0000004100 */
[----:B------:R-:W-:-:S05]  /*cfb0*/  F2FP.BF16.F32.PACK_AB R0, RZ, R0 ;  /* 0x00000000ff00723e */ /* 0x000fca00000010ff */
[----:B------:R-:W-:Y:S01]  /*cfc0*/  STG.E.U16 desc[UR36][R16.64], R0 ;  /* 0x0000000010007986 */ /* 0x000fe2000c101524 */
[----:B------:R-:W-:Y:S05]  /*cfd0*/  EXIT ;  /* 0x000000000000794d */ /* 0x000fea0003800000 */
.L_x_5496:
        /* <DEDUP_REMOVED lines=10> */
.L_x_7868:


//--------------------- .text._ZN2at6native27unrolled_elementwise_kernelIZZZNS0_61_GLOBAL__N__b29612f4_23_ActivationMishKernel_cu_9e10b42f_310411mish_kernelERNS_18TensorIteratorBaseEENKUlvE_clEvENKUlvE1_clEvEUlN3c104HalfEE_St5arrayIPcLm2EELi4E23TrivialOffsetCalculatorILi1EjESE_NS0_6memory12LoadWithCastILi1EEENSF_13StoreWithCastILi1EEEEEviT_T0_T2_T3_T4_T5_ --------------------------
	.section	.text._ZN2at6native27unrolled_elementwise_kernelIZZZNS0_61_GLOBAL__N__b29612f4_23_ActivationMishKernel_cu_9e10b42f_310411mish_kernelERNS_18TensorIteratorBaseEENKUlvE_clEvENKUlvE1_clEvEUlN3c104HalfEE_St5arrayIPcLm2EELi4E23TrivialOffsetCalculatorILi1EjESE_NS0_6memory12LoadWithCastILi1EEENSF_13StoreWithCastILi1EEEEEviT_T0_T2_T3_T4_T5_,"ax",@progbits
	.align	128
        .global         _ZN2at6native27unrolled_elementwise_kernelIZZZNS0_61_GLOBAL__N__b29612f4_23_ActivationMishKernel_cu_9e10b42f_310411mish_kernelERNS_18TensorIteratorBaseEENKUlvE_clEvENKUlvE1_clEvEUlN3c104HalfEE_St5arrayIPcLm2EELi4E23TrivialOffsetCalculatorILi1EjESE_NS0_6memory12LoadWithCastILi1EEENSF_13StoreWithCastILi1EEEEEviT_T0_T2_T3_T4_T5_
        .type           _ZN2at6native27unrolled_elementwise_kernelIZZZNS0_61_GLOBAL__N__b29612f4_23_ActivationMishKernel_cu_9e10b42f_310411mish_kernelERNS_18TensorIteratorBaseEENKUlvE_clEvENKUlvE1_clEvEUlN3c104HalfEE_St5arrayIPcLm2EELi4E23TrivialOffsetCalculatorILi1EjESE_NS0_6memory12LoadWithCastILi1EEENSF_13StoreWithCastILi1EEEEEviT_T0_T2_T3_T4_T5_,@function
        .size           _ZN2at6native27unrolled_elementwise_kernelIZZZNS0_61_GLOBAL__N__b29612f4_23_ActivationMishKernel_cu_9e10b42f_310411mish_kernelERNS_18TensorIteratorBaseEENKUlvE_clEvENKUlvE1_clEvEUlN3c104HalfEE_St5arrayIPcLm2EELi4E23TrivialOffsetCalculatorILi1EjESE_NS0_6memory12LoadWithCastILi1EEENSF_13StoreWithCastILi1EEEEEviT_T0_T2_T3_T4_T5_,(.L_x_7869 - _ZN2at6native27unrolled_elementwise_kernelIZZZNS0_61_GLOBAL__N__b29612f4_23_ActivationMishKernel_cu_9e10b42f_310411mish_kernelERNS_18TensorIteratorBaseEENKUlvE_clEvENKUlvE1_clEvEUlN3c104HalfEE_St5arrayIPcLm2EELi4E23TrivialOffsetCalculatorILi1EjESE_NS0_6memory12LoadWithCastILi1EEENSF_13StoreWithCastILi1EEEEEviT_T0_T2_T3_T4_T5_)
        .other          _ZN2at6native27unrolled_elementwise_kernelIZZZNS0_61_GLOBAL__N__b29612f4_23_ActivationMishKernel_cu_9e10b42f_310411mish_kernelERNS_18TensorIteratorBaseEENKUlvE_clEvENKUlvE1_clEvEUlN3c104HalfEE_St5arrayIPcLm2EELi4E23TrivialOffsetCalculatorILi1EjESE_NS0_6memory12LoadWithCastILi1EEENSF_13StoreWithCastILi1EEEEEviT_T0_T2_T3_T4_T5_,@"STO_CUDA_ENTRY STV_DEFAULT"
_ZN2at6native27unrolled_elementwise_kernelIZZZNS0_61_GLOBAL__N__b29612f4_23_ActivationMishKernel_cu_9e10b42f_310411mish_kernelERNS_18TensorIteratorBaseEENKUlvE_clEvENKUlvE1_clEvEUlN3c104HalfEE_St5arrayIPcLm2EELi4E23TrivialOffsetCalculatorILi1EjESE_NS0_6memory12LoadWithCastILi1EEENSF_13StoreWithCastILi1EEEEEviT_T0_T2_T3_T4_T5_:
.text._ZN2at6native27unrolled_elementwise_kernelIZZZNS0_61_GLOBAL__N__b29612f4_23_ActivationMishKernel_cu_9e10b42f_310411mish_kernelERNS_18TensorIteratorBaseEENKUlvE_clEvENKUlvE1_clEvEUlN3c104HalfEE_St5arrayIPcLm2EELi4E23TrivialOffsetCalculatorILi1EjESE_NS0_6memory12LoadWithCastILi1EEENSF_13StoreWithCastILi1EEEEEviT_T0_T2_T3_T4_T5_:
        /* <DEDUP_REMOVED lines=34> */
.L_x_5502:
[----:B------:R-:W2:Y:S02]  /*0220*/  LDG.E.U8 R2, desc[UR36][R2.64] ;  /* 0x0000002402027981 */ /* 0x000ea4000c1e1100 */
[----:B--2---:R-:W-:-:S04]  /*0230*/  I2FP.F32.U32 R0, R2 ;  /* 0x0000000200007245 */ /* 0x004fc80000201000 */
[----:B------:R-:W-:-:S04]  /*0240*/  F2FP.F16.F32.PACK_AB R0, RZ, R0 ;  /* 0x00000000ff00723e */ /* 0x000fc800000000ff */
[----:B------:R-:W-:Y:S01]  /*0250*/  PRMT R24, R0, 0x7610, R24 ;  /* 0x0000761000187816 */ /* 0x000fe20000000018 */
[----:B------:R-:W-:Y:S06]  /*0260*/  BRA `(.L_x_5504) ;  /* 0x0000000c00b47947 */ /* 0x000fec0003800000 */
.L_x_5501:
        /* <DEDUP_REMOVED lines=11> */
.L_x_5506:
[----:B------:R-:W2:Y:S02]  /*0320*/  LDG.E R2, desc[UR36][R2.64] ;  /* 0x0000002402027981 */ /* 0x000ea4000c1e1900 */
[----:B--2---:R-:W-:-:S04]  /*0330*/  I2FP.F32.S32 R0, R2 ;  /* 0x0000000200007245 */ /* 0x004fc80000201400 */
[----:B------:R-:W-:-:S04]  /*0340*/  F2FP.F16.F32.PACK_AB R0, RZ, R0 ;  /* 0x00000000ff00723e */ /* 0x000fc800000000ff */
[----:B------:R-:W-:Y:S01]  /*0350*/  PRMT R24, R0, 0x7610, R24 ;  /* 0x0000761000187816 */ /* 0x000fe20000000018 */
[----:B------:R-:W-:Y:S06]  /*0360*/  BRA `(.L_x_5504) ;  /* 0x0000000c00747947 */ /* 0x000fec0003800000 */
.L_x_5505:
[----:B------:R-:W2:Y:S02]  /*0370*/  LDG.E.U16 R2, desc[UR36][R2.64] ;  /* 0x0000002402027981 */ /* 0x000ea4000c1e1500 */
[----:B--2---:R-:W0:Y:S02]  /*0380*/  I2F.S16 R0, R2 ;  /* 0x0000000200007306 */ /* 0x004e240000101400 */
[----:B0-----:R-:W-:-:S04]  /*0390*/  F2FP.F16.F32.PACK_AB R0, RZ, R0 ;  /* 0x00000000ff00723e */ /* 0x001fc800000000ff */
[----:B------:R-:W-:Y:S01]  /*03a0*/  PRMT R24, R0, 0x7610, R24 ;  /* 0x0000761000187816 */ /* 0x000fe20000000018 */
[----:B------:R-:W-:Y:S06]  /*03b0*/  BRA `(.L_x_5504) ;  /* 0x0000000c00607947 */ /* 0x000fec0003800000 */
.L_x_5500:
        /* <DEDUP_REMOVED lines=9> */
.L_x_5508:
[----:B------:R1:W5:Y:S01]  /*0450*/  LDG.E.U16 R24, desc[UR36][R2.64] ;  /* 0x0000002402187981 */ /* 0x000362000c1e1500 */
[----:B------:R-:W-:Y:S05]  /*0460*/  BRA `(.L_x_5504) ;  /* 0x0000000c00347947 */ /* 0x000fea0003800000 */
.L_x_5507:
        /* <DEDUP_REMOVED lines=9> */
.L_x_5510:
[----:B------:R0:W5:Y:S01]  /*0500*/  LDG.E.U16 R24, desc[UR36][R2.64] ;  /* 0x0000002402187981 */ /* 0x000162000c1e1500 */
[----:B------:R-:W-:Y:S05]  /*0510*/  BRA `(.L_x_5504) ;  /* 0x0000000c00087947 */ /* 0x000fea0003800000 */
.L_x_5509:
        /* <DEDUP_REMOVED lines=9> */
.L_x_5499:
        /* <DEDUP_REMOVED lines=14> */
.L_x_5513:
        /* <DEDUP_REMOVED lines=9> */
.L_x_5512:
        /* <DEDUP_REMOVED lines=27> */
.L_x_5515:
        /* <DEDUP_REMOVED lines=14> */
.L_x_5514:
[----:B------:R-:W2:Y:S02]  /*09b0*/  LDG.E.U16 R0, desc[UR36][R2.64] ;  /* 0x0000002402007981 */ /* 0x000ea4000c1e1500 */
[----:B--2---:R-:W-:-:S05]  /*09c0*/  IMAD.U32 R0, R0, 0x10000, RZ ;  /* 0x0001000000007824 */ /* 0x004fca00078e00ff */
[----:B------:R-:W-:-:S04]  /*09d0*/  F2FP.F16.F32.PACK_AB R0, RZ, R0 ;  /* 0x00000000ff00723e */ /* 0x000fc800000000ff */
[----:B------:R-:W-:Y:S01]  /*09e0*/  PRMT R24, R0, 0x7610, R24 ;  /* 0x0000761000187816 */ /* 0x000fe20000000018 */
[----:B------:R-:W-:Y:S06]  /*09f0*/  BRA `(.L_x_5504) ;  /* 0x0000000400d07947 */ /* 0x000fec0003800000 */
.L_x_5511:
        /* <DEDUP_REMOVED lines=13> */
.L_x_5518:
        /* <DEDUP_REMOVED lines=21> */
.L_x_5522:
[----:B------:R-:W-:Y:S05]  /*0c20*/  BSYNC.RECONVERGENT B1 ;  /* 0x0000000000017941 */ /* 0x000fea0003800200 */
.L_x_5521:
[----:B------:R-:W-:Y:S01]  /*0c30*/  IMAD.SHL.U32 R0, R0, 0x100000, RZ ;  /* 0x0010000000007824 */ /* 0x000fe200078e00ff */
[----:B------:R-:W-:-:S04]  /*0c40*/  LEA R2, R2, 0x3b800000, 0x17 ;  /* 0x3b80000002027811 */ /* 0x000fc800078eb8ff */
[----:B------:R-:W-:-:S07]  /*0c50*/  LOP3.LUT R0, R2, R0, R7, 0xfe, !PT ;  /* 0x0000000002007212 */ /* 0x000fce00078efe07 */
.L_x_5520:
[----:B------:R-:W-:Y:S05]  /*0c60*/  BSYNC.RECONVERGENT B0 ;  /* 0x0000000000007941 */ /* 0x000fea0003800200 */
.L_x_5519:
[----:B------:R-:W-:-:S04]  /*0c70*/  F2FP.F16.F32.PACK_AB R0, RZ, R0 ;  /* 0x00000000ff00723e */ /* 0x000fc800000000ff */
[----:B------:R-:W-:Y:S01]  /*0c80*/  PRMT R24, R0, 0x7610, R24 ;  /* 0x0000761000187816 */ /* 0x000fe20000000018 */
[----:B------:R-:W-:Y:S06]  /*0c90*/  BRA `(.L_x_5504) ;  /* 0x0000000400287947 */ /* 0x000fec0003800000 */
.L_x_5517:
        /* <DEDUP_REMOVED lines=21> */
.L_x_5526:
[----:B------:R-:W-:Y:S05]  /*0df0*/  BSYNC.RECONVERGENT B1 ;  /* 0x0000000000017941 */ /* 0x000fea0003800200 */
.L_x_5525:
[----:B------:R-:W-:Y:S01]  /*0e00*/  IMAD.SHL.U32 R0, R0, 0x200000, RZ ;  /* 0x0020000000007824 */ /* 0x000fe200078e00ff */
[----:B------:R-:W-:-:S04]  /*0e10*/  LEA R2, R2, 0x37800000, 0x17 ;  /* 0x3780000002027811 */ /* 0x000fc800078eb8ff */
[----:B------:R-:W-:-:S07]  /*0e20*/  LOP3.LUT R0, R2, R0, R7, 0xfe, !PT ;  /* 0x0000000002007212 */ /* 0x000fce00078efe07 */
.L_x_5524:
[----:B------:R-:W-:Y:S05]  /*0e30*/  BSYNC.RECONVERGENT B0 ;  /* 0x0000000000007941 */ /* 0x000fea0003800200 */
.L_x_5523:
[----:B------:R-:W-:-:S04]  /*0e40*/  F2FP.F16.F32.PACK_AB R0, RZ, R0 ;  /* 0x00000000ff00723e */ /* 0x000fc800000000ff */
[----:B------:R-:W-:Y:S01]  /*0e50*/  PRMT R24, R0, 0x7610, R24 ;  /* 0x0000761000187816 */ /* 0x000fe20000000018 */
[----:B------:R-:W-:Y:S06]  /*0e60*/  BRA `(.L_x_5504) ;  /* 0x0000000000b47947 */ /* 0x000fec0003800000 */
.L_x_5516:
[----:B------:R-:W-:-:S09]  /*0e70*/  UISETP.NE.AND UP0, UPT, UR4, 0x1c, UPT ;  /* 0x0000001c0400788c */ /* 0x000fd2000bf05270 */
[----:B------:R-:W-:Y:S05]  /*0e80*/  BRA.U !UP0, `(.L_x_5527) ;  /* 0x00000001089c7547 */ /* 0x000fea000b800000 */
[----:B------:R-:W-:-:S09]  /*0e90*/  UISETP.NE.AND UP0, UPT, UR4, 0x1d, UPT ;  /* 0x0000001d0400788c */ /* 0x000fd2000bf05270 */
[----:B------:R-:W-:Y:S05]  /*0ea0*/  BRA.U !UP0, `(.L_x_5528) ;  /* 0x0000000108807547 */ /* 0x000fea000b800000 */
[----:B------:R-:W-:-:S09]  /*0eb0*/  UISETP.NE.AND UP0, UPT, UR4, 0x2c, UPT ;  /* 0x0000002c0400788c */ /* 0x000fd2000bf05270 */
[----:B------:R-:W-:Y:S05]  /*0ec0*/  BRA.U !UP0, `(.L_x_5529) ;  /* 0x0000000108487547 */ /* 0x000fea000b800000 */
.L_x_5503:
        /* <DEDUP_REMOVED lines=16> */
.L_x_5530:
[----:B------:R-:W-:Y:S01]  /*0fd0*/  PRMT R24, RZ, 0x7610, R24 ;  /* 0x00007610ff187816 */ /* 0x000fe20000000018 */
[----:B------:R-:W-:Y:S06]  /*0fe0*/  BRA `(.L_x_5504) ;  /* 0x0000000000547947 */ /* 0x000fec0003800000 */
.L_x_5529:
        /* <DEDUP_REMOVED lines=8> */
.L_x_5532:
[----:B------:R-:W-:Y:S05]  /*1070*/  BSYNC.RECONVERGENT B0 ;  /* 0x0000000000007941 */ /* 0x000fea0003800200 */
.L_x_5531:
[----:B------:R-:W-:-:S04]  /*1080*/  F2FP.F16.F32.PACK_AB R0, RZ, R0 ;  /* 0x00000000ff00723e */ /* 0x000fc800000000ff */
[----:B------:R-:W-:Y:S01]  /*1090*/  PRMT R24, R0, 0x7610, R24 ;  /* 0x0000761000187816 */ /* 0x000fe20000000018 */
[----:B------:R-:W-:Y:S06]  /*10a0*/  BRA `(.L_x_5504) ;  /* 0x0000000000247947 */ /* 0x000fec0003800000 */
.L_x_5528:
[----:B------:R-:W2:Y:S02]  /*10b0*/  LDG.E.64 R2, desc[UR36][R2.64] ;  /* 0x0000002402027981 */ /* 0x000ea4000c1e1b00 */
[----:B--2---:R-:W0:Y:S02]  /*10c0*/  I2F.U64 R0, R2 ;  /* 0x0000000200007312 */ /* 0x004e240000301000 */
[----:B0-----:R-:W-:-:S04]  /*10d0*/  F2FP.F16.F32.PACK_AB R0, RZ, R0 ;  /* 0x00000000ff00723e */ /* 0x001fc800000000ff */
[----:B------:R-:W-:Y:S01]  /*10e0*/  PRMT R24, R0, 0x7610, R24 ;  /* 0x0000761000187816 */ /* 0x000fe20000000018 */
[----:B------:R-:W-:Y:S06]  /*10f0*/  BRA `(.L_x_5504) ;  /* 0x0000000000107947 */ /* 0x000fec0003800000 */
.L_x_5527:
[----:B------:R-:W2:Y:S02]  /*1100*/  LDG.E R2, desc[UR36][R2.64] ;  /* 0x0000002402027981 */ /* 0x000ea4000c1e1900 */
[----:B--2---:R-:W-:-:S04]  /*1110*/  I2FP.F32.U32 R0, R2 ;  /* 0x0000000200007245 */ /* 0x004fc80000201000 */
[----:B------:R-:W-:-:S04]  /*1120*/  F2FP.F16.F32.PACK_AB R0, RZ, R0 ;  /* 0x00000000ff00723e */ /* 0x000fc800000000ff */
[----:B------:R-:W-:-:S07]  /*1130*/  PRMT R24, R0, 0x7610, R24 ;  /* 0x0000761000187816 */ /* 0x000fce0000000018 */
.L_x_5504:
[----:B------:R-:W-:-:S07]  /*1140*/  VIADD R16, R19, 0x80 ;  /* 0x0000008013107836 */ /* 0x000fce0000000000 */
.L_x_5498:
[----:B------:R-:W-:Y:S05]  /*1150*/  BSYNC.RECONVERGENT B6 ;  /* 0x0000000000067941 */ /* 0x000fea0003800200 */
.L_x_5497:
[----:B------:R-:W-:Y:S01]  /*1160*/  ISETP.GE.AND P0, PT, R16, R17, PT ;  /* 0x000000111000720c */ /* 0x000fe20003f06270 */
[----:B------:R-:W-:Y:S01]  /*1170*/  BSSY.RECONVERGENT B6, `(.L_x_5533) ;  /* 0x000010c000067945 */ /* 0x000fe20003800200 */
[----:B------:R-:W-:-:S11]  /*1180*/  PRMT R23, RZ, 0x7610, R23 ;  /* 0x00007610ff177816 */ /* 0x000fd60000000017 */
        /* <DEDUP_REMOVED lines=23> */
.L_x_5538:
[----:B------:R-:W2:Y:S02]  /*1300*/  LDG.E.U8 R2, desc[UR36][R2.64] ;  /* 0x0000002402027981 */ /* 0x000ea4000c1e1100 */
[----:B--2---:R-:W-:-:S04]  /*1310*/  I2FP.F32.U32 R0, R2 ;  /* 0x0000000200007245 */ /* 0x004fc80000201000 */
[----:B------:R-:W-:-:S04]  /*1320*/  F2FP.F16.F32.PACK_AB R0, RZ, R0 ;  /* 0x00000000ff00723e */ /* 0x000fc800000000ff */
[----:B------:R-:W-:Y:S01]  /*1330*/  PRMT R23, R0, 0x7610, R23 ;  /* 0x0000761000177816 */ /* 0x000fe20000000017 */
[----:B------:R-:W-:Y:S06]  /*1340*/  BRA `(.L_x_5540) ;  /* 0x0000000c00b47947 */ /* 0x000fec0003800000 */
.L_x_5537:
        /* <DEDUP_REMOVED lines=11> */
.L_x_5542:
[----:B------:R-:W2:Y:S02]  /*1400*/  LDG.E R2, desc[UR36][R2.64] ;  /* 0x0000002402027981 */ /* 0x000ea4000c1e1900 */
[----:B--2---:R-:W-:-:S04]  /*1410*/  I2FP.F32.S32 R0, R2 ;  /* 0x0000000200007245 */ /* 0x004fc80000201400 */
[----:B------:R-:W-:-:S04]  /*1420*/  F2FP.F16.F32.PACK_AB R0, RZ, R0 ;  /* 0x00000000ff00723e */ /* 0x000fc800000000ff */
[----:B------:R-:W-:Y:S01]  /*1430*/  PRMT R23, R0, 0x7610, R23 ;  /* 0x0000761000177816 */ /* 0x000fe20000000017 */
[----:B------:R-:W-:Y:S06]  /*1440*/  BRA `(.L_x_5540) ;  /* 0x0000000c00747947 */ /* 0x000fec0003800000 */
.L_x_5541:
[----:B------:R-:W2:Y:S02]  /*1450*/  LDG.E.U16 R2, desc[UR36][R2.64] ;  /* 0x0000002402027981 */ /* 0x000ea4000c1e1500 */
[----:B--2---:R-:W0:Y:S02]  /*1460*/  I2F.S16 R0, R2 ;  /* 0x0000000200007306 */ /* 0x004e240000101400 */
[----:B0-----:R-:W-:-:S04]  /*1470*/  F2FP.F16.F32.PACK_AB R0, RZ, R0 ;  /* 0x00000000ff00723e */ /* 0x001fc800000000ff */
[----:B------:R-:W-:Y:S01]  /*1480*/  PRMT R23, R0, 0x7610, R23 ;  /* 0x0000761000177816 */ /* 0x000fe20000000017 */
[----:B------:R-:W-:Y:S06]  /*1490*/  BRA `(.L_x_5540) ;  /* 0x0000000c00607947 */ /* 0x000fec0003800000 */
.L_x_5536:
        /* <DEDUP_REMOVED lines=9> */
.L_x_5544:
[----:B------:R0:W5:Y:S01]  /*1530*/  LDG.E.U16 R23, desc[UR36][R2.64] ;  /* 0x0000002402177981 */ /* 0x000162000c1e1500 */
[----:B------:R-:W-:Y:S05]  /*1540*/  BRA `(.L_x_5540) ;  /* 0x0000000c00347947 */ /* 0x000fea0003800000 */
.L_x_5543:
        /* <DEDUP_REMOVED lines=9> */
.L_x_5546:
[----:B------:R1:W5:Y:S01]  /*15e0*/  LDG.E.U16 R23, desc[UR36][R2.64] ;  /* 0x0000002402177981 */ /* 0x000362000c1e1500 */
[----:B------:R-:W-:Y:S05]  /*15f0*/  BRA `(.L_x_5540) ;  /* 0x0000000c00087947 */ /* 0x000fea0003800000 */
.L_x_5545:
        /* <DEDUP_REMOVED lines=9> */
.L_x_5535:
        /* <DEDUP_REMOVED lines=14> */
.L_x_5549:
        /* <DEDUP_REMOVED lines=9> */
.L_x_5548:
        /* <DEDUP_REMOVED lines=27> */
.L_x_5551:
        /* <DEDUP_REMOVED lines=14> */
.L_x_5550:
[----:B------:R-:W2:Y:S02]  /*1a90*/  LDG.E.U16 R0, desc[UR36][R2.64] ;  /* 0x0000002402007981 */ /* 0x000ea4000c1e1500 */
[----:B--2---:R-:W-:-:S05]  /*1aa0*/  IMAD.U32 R0, R0, 0x10000, RZ ;  /* 0x0001000000007824 */ /* 0x004fca00078e00ff */
[----:B------:R-:W-:-:S04]  /*1ab0*/  F2FP.F16.F32.PACK_AB R0, RZ, R0 ;  /* 0x00000000ff00723e */ /* 0x000fc800000000ff */
[----:B------:R-:W-:Y:S01]  /*1ac0*/  PRMT R23, R0, 0x7610, R23 ;  /* 0x0000761000177816 */ /* 0x000fe20000000017 */
[----:B------:R-:W-:Y:S06]  /*1ad0*/  BRA `(.L_x_5540) ;  /* 0x0000000400d07947 */ /* 0x000fec0003800000 */
.L_x_5547:
        /* <DEDUP_REMOVED lines=13> */
.L_x_5554:
        /* <DEDUP_REMOVED lines=21> */
.L_x_5558:
[----:B------:R-:W-:Y:S05]  /*1d00*/  BSYNC.RECONVERGENT B1 ;  /* 0x0000000000017941 */ /* 0x000fea0003800200 */
.L_x_5557:
[----:B------:R-:W-:Y:S01]  /*1d10*/  IMAD.SHL.U32 R0, R0, 0x100000, RZ ;  /* 0x0010000000007824 */ /* 0x000fe200078e00ff */
[----:B------:R-:W-:-:S04]  /*1d20*/  LEA R2, R2, 0x3b800000, 0x17 ;  /* 0x3b80000002027811 */ /* 0x000fc800078eb8ff */
[----:B------:R-:W-:-:S07]  /*1d30*/  LOP3.LUT R0, R2, R0, R7, 0xfe, !PT ;  /* 0x0000000002007212 */ /* 0x000fce00078efe07 */
.L_x_5556:
[----:B------:R-:W-:Y:S05]  /*1d40*/  BSYNC.RECONVERGENT B0 ;  /* 0x0000000000007941 */ /* 0x000fea0003800200 */
.L_x_5555:
[----:B------:R-:W-:-:S04]  /*1d50*/  F2FP.F16.F32.PACK_AB R0, RZ, R0 ;  /* 0x00000000ff00723e */ /* 0x000fc800000000ff */
[----:B------:R-:W-:Y:S01]  /*1d60*/  PRMT R23, R0, 0x7610, R23 ;  /* 0x0000761000177816 */ /* 0x000fe20000000017 */
[----:B------:R-:W-:Y:S06]  /*1d70*/  BRA `(.L_x_5540) ;  /* 0x0000000400287947 */ /* 0x000fec0003800000 */
.L_x_5553:
        /* <DEDUP_REMOVED lines=21> */
.L_x_5562:
[----:B------:R-:W-:Y:S05]  /*1ed0*/  BSYNC.RECONVERGENT B1 ;  /* 0x0000000000017941 */ /* 0x000fea0003800200 */
.L_x_5561:
[----:B------:R-:W-:Y:S01]  /*1ee0*/  IMAD.SHL.U32 R0, R0, 0x200000, RZ ;  /* 0x0020000000007824 */ /* 0x000fe200078e00ff */
[----:B------:R-:W-:-:S04]  /*1ef0*/  LEA R2, R2, 0x37800000, 0x17 ;  /* 0x3780000002027811 */ /* 0x000fc800078eb8ff */
[----:B------:R-:W-:-:S07]  /*1f00*/  LOP3.LUT R0, R2, R0, R7, 0xfe, !PT ;  /* 0x0000000002007212 */ /* 0x000fce00078efe07 */
.L_x_5560:
[----:B------:R-:W-:Y:S05]  /*1f10*/  BSYNC.RECONVERGENT B0 ;  /* 0x0000000000007941 */ /* 0x000fea0003800200 */
.L_x_5559:
[----:B------:R-:W-:-:S04]  /*1f20*/  F2FP.F16.F32.PACK_AB R0, RZ, R0 ;  /* 0x00000000ff00723e */ /* 0x000fc800000000ff */
[----:B------:R-:W-:Y:S01]  /*1f30*/  PRMT R23, R0, 0x7610, R23 ;  /* 0x0000761000177816 */ /* 0x000fe20000000017 */
[----:B------:R-:W-:Y:S06]  /*1f40*/  BRA `(.L_x_5540) ;  /* 0x0000000000b47947 */ /* 0x000fec0003800000 */
.L_x_5552:
        /* <DEDUP_REMOVED lines=14> */
.L_x_5566:
[----:B------:R-:W-:Y:S05]  /*2030*/  BSYNC.RECONVERGENT B0 ;  /* 0x0000000000007941 */ /* 0x000fea0003800200 */
.L_x_5565:
[----:B------:R-:W-:-:S04]  /*2040*/  F2FP.F16.F32.PACK_AB R0, RZ, R0 ;  /* 0x00000000ff00723e */ /* 0x000fc800000000ff */
[----:B------:R-:W-:Y:S01]  /*2050*/  PRMT R23, R0, 0x7610, R23 ;  /* 0x0000761000177816 */ /* 0x000fe20000000017 */
[----:B------:R-:W-:Y:S06]  /*2060*/  BRA `(.L_x_5540) ;  /* 0x00000000006c7947 */ /* 0x000fec0003800000 */
.L_x_5539:
        /* <DEDUP_REMOVED lines=16> */
.L_x_5567:
[----:B------:R-:W-:Y:S01]  /*2170*/  PRMT R23, RZ, 0x7610, R23 ;  /* 0x00007610ff177816 */ /* 0x000fe20000000017 */
[----:B------:R-:W-:Y:S06]  /*2180*/  BRA `(.L_x_5540) ;  /* 0x0000000000247947 */ /* 0x000fec0003800000 */
.L_x_5564:
[----:B------:R-:W2:Y:S02]  /*2190*/  LDG.E.64 R2, desc[UR36][R2.64] ;  /* 0x0000002402027981 */ /* 0x000ea4000c1e1b00 */
[----:B--2---:R-:W0:Y:S02]  /*21a0*/  I2F.U64 R0, R2 ;  /* 0x0000000200007312 */ /* 0x004e240000301000 */
[----:B0-----:R-:W-:-:S04]  /*21b0*/  F2FP.F16.F32.PACK_AB R0, RZ, R0 ;  /* 0x00000000ff00723e */ /* 0x001fc800000000ff */
[----:B------:R-:W-:Y:S01]  /*21c0*/  PRMT R23, R0, 0x7610, R23 ;  /* 0x0000761000177816 */ /* 0x000fe20000000017 */
[----:B------:R-:W-:Y:S06]  /*21d0*/  BRA `(.L_x_5540) ;  /* 0x0000000000107947 */ /* 0x000fec0003800000 */
.L_x_5563:
[----:B------:R-:W2:Y:S02]  /*21e0*/  LDG.E R2, desc[UR36][R2.64] ;  /* 0x0000002402027981 */ /* 0x000ea4000c1e1900 */
[----:B--2---:R-:W-:-:S04]  /*21f0*/  I2FP.F32.U32 R0, R2 ;  /* 0x0000000200007245 */ /* 0x004fc80000201000 */
[----:B------:R-:W-:-:S04]  /*2200*/  F2FP.F16.F32.PACK_AB R0, RZ, R0 ;  /* 0x00000000ff00723e */ /* 0x000fc800000000ff */
[----:B------:R-:W-:-:S07]  /*2210*/  PRMT R23, R0, 0x7610, R23 ;  /* 0x0000761000177816 */ /* 0x000fce0000000017 */
.L_x_5540:
[----:B------:R-:W-:-:S07]  /*2220*/  VIADD R16, R16, 0x80 ;  /* 0x0000008010107836 */ /* 0x000fce0000000000 */
.L_x_5534:
[----:B------:R-:W-:Y:S05]  /*2230*/  BSYNC.RECONVERGENT B6 ;  /* 0x0000000000067941 */ /* 0x000fea0003800200 */
.L_x_5533:
        /* <DEDUP_REMOVED lines=26> */
.L_x_5573:
[----:B------:R-:W2:Y:S02]  /*23e0*/  LDG.E.U8 R2, desc[UR36][R2.64] ;  /* 0x0000002402027981 */ /* 0x000ea4000c1e1100 */
[----:B--2---:R-:W-:-:S04]  /*23f0*/  I2FP.F32.U32 R0, R2 ;  /* 0x0000000200007245 */ /* 0x004fc80000201000 */
[----:B------:R-:W-:-:S04]  /*2400*/  F2FP.F16.F32.PACK_AB R0, RZ, R0 ;  /* 0x00000000ff00723e */ /* 0x000fc800000000ff */
[----:B------:R-:W-:Y:S01]  /*2410*/  PRMT R25, R0, 0x7610, R25 ;  /* 0x0000761000197816 */ /* 0x000fe20000000019 */
[----:B------:R-:W-:Y:S06]  /*2420*/  BRA `(.L_x_5575) ;  /* 0x0000000c00b47947 */ /* 0x000fec0003800000 */
.L_x_5572:
        /* <DEDUP_REMOVED lines=11> */
.L_x_5577:
[----:B------:R-:W2:Y:S02]  /*24e0*/  LDG.E R2, desc[UR36][R2.64] ;  /* 0x0000002402027981 */ /* 0x000ea4000c1e1900 */
[----:B--2---:R-:W-:-:S04]  /*24f0*/  I2FP.F32.S32 R0, R2 ;  /* 0x0000000200007245 */ /* 0x004fc80000201400 */
[----:B------:R-:W-:-:S04]  /*2500*/  F2FP.F16.F32.PACK_AB R0, RZ, R0 ;  /* 0x00000000ff00723e */ /* 0x000fc800000000ff */
[----:B------:R-:W-:Y:S01]  /*2510*/  PRMT R25, R0, 0x7610, R25 ;  /* 0x0000761000197816 */ /* 0x000fe20000000019 */
[----:B------:R-:W-:Y:S06]  /*2520*/  BRA `(.L_x_5575) ;  /* 0x0000000c00747947 */ /* 0x000fec0003800000 */
.L_x_5576:
[----:B------:R-:W2:Y:S02]  /*2530*/  LDG.E.U16 R2, desc[UR36][R2.64] ;  /* 0x0000002402027981 */ /* 0x000ea4000c1e1500 */
[----:B--2---:R-:W0:Y:S02]  /*2540*/  I2F.S16 R0, R2 ;  /* 0x0000000200007306 */ /* 0x004e240000101400 */
[----:B0-----:R-:W-:-:S04]  /*2550*/  F2FP.F16.F32.PACK_AB R0, RZ, R0 ;  /* 0x00000000ff00723e */ /* 0x001fc800000000ff */
[----:B------:R-:W-:Y:S01]  /*2560*/  PRMT R25, R0, 0x7610, R25 ;  /* 0x0000761000197816 */ /* 0x000fe20000000019 */
[----:B------:R-:W-:Y:S06]  /*2570*/  BRA `(.L_x_5575) ;  /* 0x0000000c00607947 */ /* 0x000fec0003800000 */
.L_x_5571:
        /* <DEDUP_REMOVED lines=9> */
.L_x_5579:
[----:B------:R0:W5:Y:S01]  /*2610*/  LDG.E.U16 R25, desc[UR36][R2.64] ;  /* 0x0000002402197981 */ /* 0x000162000c1e1500 */
[----:B------:R-:W-:Y:S05]  /*2620*/  BRA `(.L_x_5575) ;  /* 0x0000000c00347947 */ /* 0x000fea0003800000 */
.L_x_5578:
        /* <DEDUP_REMOVED lines=9> */
.L_x_5581:
[----:B------:R1:W5:Y:S01]  /*26c0*/  LDG.E.U16 R25, desc[UR36][R2.64] ;  /* 0x0000002402197981 */ /* 0x000362000c1e1500 */
[----:B------:R-:W-:Y:S05]  /*26d0*/  BRA `(.L_x_5575) ;  /* 0x0000000c00087947 */ /* 0x000fea0003800000 */
.L_x_5580:
        /* <DEDUP_REMOVED lines=9> */
.L_x_5570:
        /* <DEDUP_REMOVED lines=14> */
.L_x_5584:
        /* <DEDUP_REMOVED lines=9> */
.L_x_5583:
        /* <DEDUP_REMOVED lines=27> */
.L_x_5586:
        /* <DEDUP_REMOVED lines=14> */
.L_x_5585:
[----:B------:R-:W2:Y:S02]  /*2b70*/  LDG.E.U16 R0, desc[UR36][R2.64] ;  /* 0x0000002402007981 */ /* 0x000ea4000c1e1500 */
[----:B--2---:R-:W-:-:S05]  /*2b80*/  IMAD.U32 R0, R0, 0x10000, RZ ;  /* 0x0001000000007824 */ /* 0x004fca00078e00ff */
[----:B------:R-:W-:-:S04]  /*2b90*/  F2FP.F16.F32.PACK_AB R0, RZ, R0 ;  /* 0x00000000ff00723e */ /* 0x000fc800000000ff */
[----:B------:R-:W-:Y:S01]  /*2ba0*/  PRMT R25, R0, 0x7610, R25 ;  /* 0x0000761000197816 */ /* 0x000fe20000000019 */
[----:B------:R-:W-:Y:S06]  /*2bb0*/  BRA `(.L_x_5575) ;  /* 0x0000000400d07947 */ /* 0x000fec0003800000 */
.L_x_5582:
        /* <DEDUP_REMOVED lines=13> */
.L_x_5589:
        /* <DEDUP_REMOVED lines=21> */
.L_x_5593:
[----:B------:R-:W-:Y:S05]  /*2de0*/  BSYNC.RECONVERGENT B1 ;  /* 0x0000000000017941 */ /* 0x000fea0003800200 */
.L_x_5592:
[----:B------:R-:W-:Y:S01]  /*2df0*/  IMAD.SHL.U32 R0, R0, 0x100000, RZ ;  /* 0x0010000000007824 */ /* 0x000fe200078e00ff */
[----:B------:R-:W-:-:S04]  /*2e00*/  LEA R2, R2, 0x3b800000, 0x17 ;  /* 0x3b80000002027811 */ /* 0x000fc800078eb8ff */
[----:B------:R-:W-:-:S07]  /*2e10*/  LOP3.LUT R0, R2, R0, R7, 0xfe, !PT ;  /* 0x0000000002007212 */ /* 0x000fce00078efe07 */
.L_x_5591:
[----:B------:R-:W-:Y:S05]  /*2e20*/  BSYNC.RECONVERGENT B0 ;  /* 0x0000000000007941 */ /* 0x000fea0003800200 */
.L_x_5590:
[----:B------:R-:W-:-:S04]  /*2e30*/  F2FP.F16.F32.PACK_AB R0, RZ, R0 ;  /* 0x00000000ff00723e */ /* 0x000fc800000000ff */
[----:B------:R-:W-:Y:S01]  /*2e40*/  PRMT R25, R0, 0x7610, R25 ;  /* 0x0000761000197816 */ /* 0x000fe20000000019 */
[----:B------:R-:W-:Y:S06]  /*2e50*/  BRA `(.L_x_5575) ;  /* 0x0000000400287947 */ /* 0x000fec0003800000 */
.L_x_5588:
        /* <DEDUP_REMOVED lines=21> */
.L_x_5597:
[----:B------:R-:W-:Y:S05]  /*2fb0*/  BSYNC.RECONVERGENT B1 ;  /* 0x0000000000017941 */ /* 0x000fea0003800200 */
.L_x_5596:
[----:B------:R-:W-:Y:S01]  /*2fc0*/  IMAD.SHL.U32 R0, R0, 0x200000, RZ ;  /* 0x0020000000007824 */ /* 0x000fe200078e00ff */
[----:B------:R-:W-:-:S04]  /*2fd0*/  LEA R2, R2, 0x37800000, 0x17 ;  /* 0x3780000002027811 */ /* 0x000fc800078eb8ff */
[----:B------:R-:W-:-:S07]  /*2fe0*/  LOP3.LUT R0, R2, R0, R7, 0xfe, !PT ;  /* 0x0000000002007212 */ /* 0x000fce00078efe07 */
.L_x_5595:
[----:B------:R-:W-:Y:S05]  /*2ff0*/  BSYNC.RECONVERGENT B0 ;  /* 0x0000000000007941 */ /* 0x000fea0003800200 */
.L_x_5594:
[----:B------:R-:W-:-:S04]  /*3000*/  F2FP.F16.F32.PACK_AB R0, RZ, R0 ;  /* 0x00000000ff00723e */ /* 0x000fc800000000ff */
[----:B------:R-:W-:Y:S01]  /*3010*/  PRMT R25, R0, 0x7610, R25 ;  /* 0x0000761000197816 */ /* 0x000fe20000000019 */
[----:B------:R-:W-:Y:S06]  /*3020*/  BRA `(.L_x_5575) ;  /* 0x0000000000b47947 */ /* 0x000fec0003800000 */
.L_x_5587:
        /* <DEDUP_REMOVED lines=14> */
.L_x_5601:
[----:B------:R-:W-:Y:S05]  /*3110*/  BSYNC.RECONVERGENT B0 ;  /* 0x0000000000007941 */ /* 0x000fea0003800200 */
.L_x_5600:
[----:B------:R-:W-:-:S04]  /*3120*/  F2FP.F16.F32.PACK_AB R0, RZ, R0 ;  /* 0x00000000ff00723e */ /* 0x000fc800000000ff */
[----:B------:R-:W-:Y:S01]  /*3130*/  PRMT R25, R0, 0x7610, R25 ;  /* 0x0000761000197816 */ /* 0x000fe20000000019 */
[----:B------:R-:W-:Y:S06]  /*3140*/  BRA `(.L_x_5575) ;  /* 0x00000000006c7947 */ /* 0x000fec0003800000 */
.L_x_5574:
        /* <DEDUP_REMOVED lines=16> */
.L_x_5602:
[----:B------:R-:W-:Y:S01]  /*3250*/  PRMT R25, RZ, 0x7610, R25 ;  /* 0x00007610ff197816 */ /* 0x000fe20000000019 */
[----:B------:R-:W-:Y:S06]  /*3260*/  BRA `(.L_x_5575) ;  /* 0x0000000000247947 */ /* 0x000fec0003800000 */
.L_x_5599:
[----:B------:R-:W2:Y:S02]  /*3270*/  LDG.E.64 R2, desc[UR36][R2.64] ;  /* 0x0000002402027981 */ /* 0x000ea4000c1e1b00 */
[----:B--2---:R-:W0:Y:S02]  /*3280*/  I2F.U64 R0, R2 ;  /* 0x0000000200007312 */ /* 0x004e240000301000 */
[----:B0-----:R-:W-:-:S04]  /*3290*/  F2FP.F16.F32.PACK_AB R0, RZ, R0 ;  /* 0x00000000ff00723e */ /* 0x001fc800000000ff */
[----:B------:R-:W-:Y:S01]  /*32a0*/  PRMT R25, R0, 0x7610, R25 ;  /* 0x0000761000197816 */ /* 0x000fe20000000019 */
[----:B------:R-:W-:Y:S06]  /*32b0*/  BRA `(.L_x_5575) ;  /* 0x0000000000107947 */ /* 0x000fec0003800000 */
.L_x_5598:
[----:B------:R-:W2:Y:S02]  /*32c0*/  LDG.E R2, desc[UR36][R2.64] ;  /* 0x0000002402027981 */ /* 0x000ea4000c1e1900 */
[----:B--2---:R-:W-:-:S04]  /*32d0*/  I2FP.F32.U32 R0, R2 ;  /* 0x0000000200007245 */ /* 0x004fc80000201000 */
[----:B------:R-:W-:-:S04]  /*32e0*/  F2FP.F16.F32.PACK_AB R0, RZ, R0 ;  /* 0x00000000ff00723e */ /* 0x000fc800000000ff */
[----:B------:R-:W-:-:S07]  /*32f0*/  PRMT R25, R0, 0x7610, R25 ;  /* 0x0000761000197816 */ /* 0x000fce0000000019 */
.L_x_5575:
[----:B------:R-:W-:-:S07]  /*3300*/  VIADD R16, R16, 0x80 ;  /* 0x0000008010107836 */ /* 0x000fce0000000000 */
.L_x_5569:
[----:B------:R-:W-:Y:S05]  /*3310*/  BSYNC.RECONVERGENT B6 ;  /* 0x0000000000067941 */ /* 0x000fea0003800200 */
.L_x_5568:
        /* <DEDUP_REMOVED lines=25> */
.L_x_5608:
[----:B------:R-:W2:Y:S02]  /*34b0*/  LDG.E.U8 R2, desc[UR36][R2.64] ;  /* 0x0000002402027981 */ /* 0x000ea4000c1e1100 */
[----:B--2---:R-:W-:-:S04]  /*34c0*/  I2FP.F32.U32 R0, R2 ;  /* 0x0000000200007245 */ /* 0x004fc80000201000 */
[----:B------:R-:W-:Y:S01]  /*34d0*/  F2FP.F16.F32.PACK_AB R0, RZ, R0 ;  /* 0x00000000ff00723e */ /* 0x000fe200000000ff */
[----:B------:R-:W-:Y:S06]  /*34e0*/  BRA `(.L_x_5604) ;  /* 0x0000000c007c7947 */ /* 0x000fec0003800000 */
.L_x_5607:
        /* <DEDUP_REMOVED lines=10> */
.L_x_5611:
[----:B------:R-:W2:Y:S02]  /*3590*/  LDG.E R2, desc[UR36][R2.64] ;  /* 0x0000002402027981 */ /* 0x000ea4000c1e1900 */
[----:B--2---:R-:W-:-:S04]  /*35a0*/  I2FP.F32.S32 R0, R2 ;  /* 0x0000000200007245 */ /* 0x004fc80000201400 */
[----:B------:R-:W-:Y:S01]  /*35b0*/  F2FP.F16.F32.PACK_AB R0, RZ, R0 ;  /* 0x00000000ff00723e */ /* 0x000fe200000000ff */
[----:B------:R-:W-:Y:S06]  /*35c0*/  BRA `(.L_x_5604) ;  /* 0x0000000c00447947 */ /* 0x000fec0003800000 */
.L_x_5610:
[----:B------:R-:W2:Y:S02]  /*35d0*/  LDG.E.U16 R2, desc[UR36][R2.64] ;  /* 0x0000002402027981 */ /* 0x000ea4000c1e1500 */
[----:B--2---:R-:W0:Y:S02]  /*35e0*/  I2F.S16 R0, R2 ;  /* 0x0000000200007306 */ /* 0x004e240000101400 */
[----:B0-----:R-:W-:Y:S01]  /*35f0*/  F2FP.F16.F32.PACK_AB R0, RZ, R0 ;  /* 0x00000000ff00723e */ /* 0x001fe200000000ff */
[----:B------:R-:W-:Y:S06]  /*3600*/  BRA `(.L_x_5604) ;  /* 0x0000000c00347947 */ /* 0x000fec0003800000 */
.L_x_5606:
        /* <DEDUP_REMOVED lines=9> */
.L_x_5613:
[----:B------:R2:W5:Y:S01]  /*36a0*/  LDG.E.U16 R0, desc[UR36][R2.64] ;  /* 0x0000002402007981 */ /* 0x000562000c1e1500 */
[----:B------:R-:W-:Y:S05]  /*36b0*/  BRA `(.L_x_5604) ;  /* 0x0000000c00087947 */ /* 0x000fea0003800000 */
.L_x_5612:
        /* <DEDUP_REMOVED lines=9> */
.L_x_5615:
[----:B------:R3:W5:Y:S01]  /*3750*/  LDG.E.U16 R0, desc[UR36][R2.64] ;  /* 0x0000002402007981 */ /* 0x000762000c1e1500 */
[----:B------:R-:W-:Y:S05]  /*3760*/  BRA `(.L_x_5604) ;  /* 0x0000000800dc7947 */ /* 0x000fea0003800000 */
.L_x_5614:
        /* <DEDUP_REMOVED lines=8> */
.L_x_5605:
        /* <DEDUP_REMOVED lines=13> */
.L_x_5618:
        /* <DEDUP_REMOVED lines=8> */
.L_x_5617:
        /* <DEDUP_REMOVED lines=27> */
.L_x_5620:
        /* <DEDUP_REMOVED lines=13> */
.L_x_5619:
[----:B------:R-:W2:Y:S02]  /*3bc0*/  LDG.E.U16 R0, desc[UR36][R2.64] ;  /* 0x0000002402007981 */ /* 0x000ea4000c1e1500 */
[----:B--2---:R-:W-:-:S05]  /*3bd0*/  IMAD.U32 R0, R0, 0x10000, RZ ;  /* 0x0001000000007824 */ /* 0x004fca00078e00ff */
[----:B------:R-:W-:Y:S01]  /*3be0*/  F2FP.F16.F32.PACK_AB R0, RZ, R0 ;  /* 0x00000000ff00723e */ /* 0x000fe200000000ff */
[----:B------:R-:W-:Y:S06]  /*3bf0*/  BRA `(.L_x_5604) ;  /* 0x0000000400b87947 */ /* 0x000fec0003800000 */
.L_x_5616:
        /* <DEDUP_REMOVED lines=12> */
.L_x_5623:
        /* <DEDUP_REMOVED lines=21> */
.L_x_5627:
[----:B------:R-:W-:Y:S05]  /*3e10*/  BSYNC.RECONVERGENT B1 ;  /* 0x0000000000017941 */ /* 0x000fea0003800200 */
.L_x_5626:
[----:B------:R-:W-:Y:S01]  /*3e20*/  IMAD.SHL.U32 R0, R0, 0x100000, RZ ;  /* 0x0010000000007824 */ /* 0x000fe200078e00ff */
[----:B------:R-:W-:-:S04]  /*3e30*/  LEA R2, R2, 0x3b800000, 0x17 ;  /* 0x3b80000002027811 */ /* 0x000fc800078eb8ff */
[----:B------:R-:W-:-:S07]  /*3e40*/  LOP3.LUT R0, R2, R0, R7, 0xfe, !PT ;  /* 0x0000000002007212 */ /* 0x000fce00078efe07 */
.L_x_5625:
[----:B------:R-:W-:Y:S05]  /*3e50*/  BSYNC.RECONVERGENT B0 ;  /* 0x0000000000007941 */ /* 0x000fea0003800200 */
.L_x_5624:
[----:B------:R-:W-:Y:S01]  /*3e60*/  F2FP.F16.F32.PACK_AB R0, RZ, R0 ;  /* 0x00000000ff00723e */ /* 0x000fe200000000ff */
[----:B------:R-:W-:Y:S06]  /*3e70*/  BRA `(.L_x_5604) ;  /* 0x0000000400187947 */ /* 0x000fec0003800000 */
.L_x_5622:
        /* <DEDUP_REMOVED lines=21> */
.L_x_5631:
[----:B------:R-:W-:Y:S05]  /*3fd0*/  BSYNC.RECONVERGENT B1 ;  /* 0x0000000000017941 */ /* 0x000fea0003800200 */
.L_x_5630:
[----:B------:R-:W-:Y:S01]  /*3fe0*/  IMAD.SHL.U32 R0, R0, 0x200000, RZ ;  /* 0x0020000000007824 */ /* 0x000fe200078e00ff */
[----:B------:R-:W-:-:S04]  /*3ff0*/  LEA R2, R2, 0x37800000, 0x17 ;  /* 0x3780000002027811 */ /* 0x000fc800078eb8ff */
[----:B------:R-:W-:-:S07]  /*4000*/  LOP3.LUT R0, R2, R0, R7, 0xfe, !PT ;  /* 0x0000000002007212 */ /* 0x000fce00078efe07 */
.L_x_5629:
[----:B------:R-:W-:Y:S05]  /*4010*/  BSYNC.RECONVERGENT B0 ;  /* 0x0000000000007941 */ /* 0x000fea0003800200 */
.L_x_5628:
[----:B------:R-:W-:Y:S01]  /*4020*/  F2FP.F16.F32.PACK_AB R0, RZ, R0 ;  /* 0x00000000ff00723e */ /* 0x000fe200000000ff */
[----:B------:R-:W-:Y:S06]  /*4030*/  BRA `(.L_x_5604) ;  /* 0x0000000000a87947 */ /* 0x000fec0003800000 */
.L_x_5621:
        /* <DEDUP_REMOVED lines=14> */
.L_x_5635:
[----:B------:R-:W-:Y:S05]  /*4120*/  BSYNC.RECONVERGENT B0 ;  /* 0x0000000000007941 */ /* 0x000fea0003800200 */
.L_x_5634:
[----:B------:R-:W-:Y:S01]  /*4130*/  F2FP.F16.F32.PACK_AB R0, RZ, R0 ;  /* 0x00000000ff00723e */ /* 0x000fe200000000ff */
[----:B------:R-:W-:Y:S06]  /*4140*/  BRA `(.L_x_5604) ;  /* 0x0000000000647947 */ /* 0x000fec0003800000 */
.L_x_5609:
        /* <DEDUP_REMOVED lines=16> */
.L_x_5636:
[----:B------:R-:W-:Y:S01]  /*4250*/  PRMT R0, RZ, 0x7610, R0 ;  /* 0x00007610ff007816 */ /* 0x000fe20000000000 */
[----:B------:R-:W-:Y:S06]  /*4260*/  BRA `(.L_x_5604) ;  /* 0x00000000001c7947 */ /* 0x000fec0003800000 */
.L_x_5633:
[----:B------:R-:W2:Y:S02]  /*4270*/  LDG.E.64 R2, desc[UR36][R2.64] ;  /* 0x0000002402027981 */ /* 0x000ea4000c1e1b00 */
[----:B--2---:R-:W0:Y:S02]  /*4280*/  I2F.U64 R0, R2 ;  /* 0x0000000200007312 */ /* 0x004e240000301000 */
[----:B0-----:R-:W-:Y:S01]  /*4290*/  F2FP.F16.F32.PACK_AB R0, RZ, R0 ;  /* 0x00000000ff00723e */ /* 0x001fe200000000ff */
[----:B------:R-:W-:Y:S06]  /*42a0*/  BRA `(.L_x_5604) ;  /* 0x00000000000c7947 */ /* 0x000fec0003800000 */
.L_x_5632:
[----:B------:R-:W2:Y:S02]  /*42b0*/  LDG.E R2, desc[UR36][R2.64] ;  /* 0x0000002402027981 */ /* 0x000ea4000c1e1900 */
[----:B--2---:R-:W-:-:S04]  /*42c0*/  I2FP.F32.U32 R0, R2 ;  /* 0x0000000200007245 */ /* 0x004fc80000201000 */
[----:B------:R-:W-:-:S07]  /*42d0*/  F2FP.F16.F32.PACK_AB R0, RZ, R0 ;  /* 0x00000000ff00723e */ /* 0x000fce00000000ff */
.L_x_5604:
[----:B------:R-:W-:Y:S05]  /*42e0*/  BSYNC.RECONVERGENT B6 ;  /* 0x0000000000067941 */ /* 0x000fea0003800200 */
.L_x_5603:
[----:B------:R-:W4:Y:S01]  /*42f0*/  LDC.U8 R16, c[0x0][0x3a4] ;  /* 0x0000e900ff107b82 */ /* 0x000f220000000000 */
[CC--:B------:R-:W-:Y:S01]  /*4300*/  ISETP.GE.AND P2, PT, R19.reuse, R17.reuse, PT ;  /* 0x000000111300720c */ /* 0x0c0fe20003f46270 */
[C---:B0123--:R-:W-:Y:S01]  /*4310*/  VIADD R2, R19.reuse, 0x100 ;  /* 0x0000010013027836 */ /* 0x04ffe20000000000 */
[----:B------:R-:W-:Y:S01]  /*4320*/  BSSY.RECONVERGENT B0, `(.L_x_5637) ;  /* 0x0000029000007945 */ /* 0x000fe20003800200 */
[C---:B------:R-:W-:Y:S02]  /*4330*/  VIADD R4, R19.reuse, 0x180 ;  /* 0x0000018013047836 */ /* 0x040fe40000000000 */
        /* <DEDUP_REMOVED lines=37> */
[----:B0-----:R-:W-:-:S05]  /*4590*/  FMUL.FTZ R4, R24, R3 ;  /* 0x0000000318047220 */ /* 0x001fca0000410000 */
[----:B------:R-:W-:-:S07]  /*45a0*/  F2FP.F16.F32.PACK_AB R4, RZ, R4 ;  /* 0x00000004ff04723e */ /* 0x000fce00000000ff */
.L_x_5638:
[----:B------:R-:W-:Y:S05]  /*45b0*/  BSYNC.RECONVERGENT B0 ;  /* 0x0000000000007941 */ /* 0x000fea0003800200 */
.L_x_5637:
        /* <DEDUP_REMOVED lines=32> */
[----:B------:R-:W-:-:S04]  /*47c0*/  @P3 FSEL R3, R3, -RZ, P4 ;  /* 0x800000ff03033208 */ /* 0x000fc80002000000 */
[----:B------:R-:W0:Y:S02]  /*47d0*/  MUFU.TANH R2, R3 ;  /* 0x0000000300027308 */ /* 0x000e240000002400 */
[----:B0-----:R-:W-:-:S05]  /*47e0*/  FMUL.FTZ R26, R23, R2 ;  /* 0x00000002171a7220 */ /* 0x001fca0000410000 */
[----:B------:R-:W-:-:S07]  /*47f0*/  F2FP.F16.F32.PACK_AB R26, RZ, R26 ;  /* 0x0000001aff1a723e */ /* 0x000fce00000000ff */
.L_x_5640:
[----:B------:R-:W-:Y:S05]  /*4800*/  BSYNC.RECONVERGENT B0 ;  /* 0x0000000000007941 */ /* 0x000fea0003800200 */
.L_x_5639:
        /* <DEDUP_REMOVED lines=36> */
.L_x_5642:
[----:B------:R-:W-:Y:S05]  /*4a50*/  BSYNC.RECONVERGENT B0 ;  /* 0x0000000000007941 */ /* 0x000fea0003800200 */
.L_x_5641:
        /* <DEDUP_REMOVED lines=36> */
.L_x_5644:
[----:B------:R-:W-:Y:S05]  /*4ca0*/  BSYNC.RECONVERGENT B0 ;  /* 0x0000000000007941 */ /* 0x000fea0003800200 */
.L_x_5643:
        /* <DEDUP_REMOVED lines=21> */
[----:B------:R-:W-:Y:S02]  /*4e00*/  IMAD.MOV.U32 R19, RZ, RZ, R22 ;  /* 0x000000ffff137224 */ /* 0x000fe400078e0016 */
[----:B------:R-:W0:Y:S02]  /*4e10*/  F2I.FTZ.TRUNC.NTZ R5, R4 ;  /* 0x0000000400057305 */ /* 0x000e24000021f100 */
[----:B0-----:R3:W-:Y:S01]  /*4e20*/  STG.E.U8 desc[UR36][R2.64], R5 ;  /* 0x0000000502007986 */ /* 0x0017e2000c101124 */
[----:B------:R-:W-:Y:S05]  /*4e30*/  BRA `(.L_x_5646) ;  /* 0x0000000c00d47947 */ /* 0x000fea0003800000 */
.L_x_5650:
[----:B------:R-:W-:Y:S02]  /*4e40*/  HADD2.F32 R5, -RZ, R4.H0_H0 ;  /* 0x20000004ff057230 */ /* 0x000fe40000004100 */
[----:B------:R-:W-:-:S04]  /*4e50*/  IMAD.MOV.U32 R19, RZ, RZ, R22 ;  /* 0x000000ffff137224 */ /* 0x000fc800078e0016 */
[----:B------:R-:W0:Y:S02]  /*4e60*/  F2I.S64.TRUNC R4, R5 ;  /* 0x0000000500047311 */ /* 0x000e24000020d900 */
[----:B0-----:R0:W-:Y:S01]  /*4e70*/  STG.E.U8 desc[UR36][R2.64], R4 ;  /* 0x0000000402007986 */ /* 0x0011e2000c101124 */
[----:B------:R-:W-:Y:S05]  /*4e80*/  BRA `(.L_x_5646) ;  /* 0x0000000c00c07947 */ /* 0x000fea0003800000 */
.L_x_5649:
        /* <DEDUP_REMOVED lines=11> */
.L_x_5653:
[----:B------:R-:W-:Y:S02]  /*4f40*/  HADD2.F32 R4, -RZ, R4.H0_H0 ;  /* 0x20000004ff047230 */ /* 0x000fe40000004100 */
[----:B------:R-:W-:Y:S02]  /*4f50*/  IMAD.MOV.U32 R19, RZ, RZ, R22 ;  /* 0x000000ffff137224 */ /* 0x000fe400078e0016 */
[----:B------:R-:W0:Y:S02]  /*4f60*/  F2I.FTZ.TRUNC.NTZ R5, R4 ;  /* 0x0000000400057305 */ /* 0x000e24000021f100 */
[----:B0-----:R2:W-:Y:S01]  /*4f70*/  STG.E desc[UR36][R2.64], R5 ;  /* 0x0000000502007986 */ /* 0x0015e2000c101924 */
[----:B------:R-:W-:Y:S05]  /*4f80*/  BRA `(.L_x_5646) ;  /* 0x0000000c00807947 */ /* 0x000fea0003800000 */
.L_x_5652:
[----:B------:R-:W-:Y:S02]  /*4f90*/  HADD2.F32 R4, -RZ, R4.H0_H0 ;  /* 0x20000004ff047230 */ /* 0x000fe40000004100 */
[----:B------:R-:W-:Y:S02]  /*4fa0*/  IMAD.MOV.U32 R19, RZ, RZ, R22 ;  /* 0x000000ffff137224 */ /* 0x000fe400078e0016 */
[----:B------:R-:W0:Y:S02]  /*4fb0*/  F2I.FTZ.TRUNC.NTZ R5, R4 ;  /* 0x0000000400057305 */ /* 0x000e24000021f100 */
[----:B0-----:R0:W-:Y:S01]  /*4fc0*/  STG.E.U16 desc[UR36][R2.64], R5 ;  /* 0x0000000502007986 */ /* 0x0011e2000c101524 */
[----:B------:R-:W-:Y:S05]  /*4fd0*/  BRA `(.L_x_5646) ;  /* 0x0000000c006c7947 */ /* 0x000fea0003800000 */
.L_x_5648:
        /* <DEDUP_REMOVED lines=10> */
.L_x_5655:
[----:B------:R0:W-:Y:S01]  /*5080*/  STG.E.U16 desc[UR36][R2.64], R4 ;  /* 0x0000000402007986 */ /* 0x0001e2000c101524 */
[----:B------:R-:W-:Y:S01]  /*5090*/  IMAD.MOV.U32 R19, RZ, RZ, R22 ;  /* 0x000000ffff137224 */ /* 0x000fe200078e0016 */
[----:B------:R-:W-:Y:S06]  /*50a0*/  BRA `(.L_x_5646) ;  /* 0x0000000c00387947 */ /* 0x000fec0003800000 */
.L_x_5654:
        /* <DEDUP_REMOVED lines=11> */
.L_x_5657:
[----:B------:R-:W-:Y:S02]  /*5160*/  HADD2.F32 R0, -RZ, R4.H0_H0 ;  /* 0x20000004ff007230 */ /* 0x000fe40000004100 */
[----:B------:R-:W-:-:S03]  /*5170*/  IMAD.MOV.U32 R19, RZ, RZ, R22 ;  /* 0x000000ffff137224 */ /* 0x000fc600078e0016 */
[----:B------:R-:W-:-:S04]  /*5180*/  F2FP.F16.F32.PACK_AB R0, RZ, R0 ;  /* 0x00000000ff00723e */ /* 0x000fc800000000ff */
[----:B------:R-:W-:-:S05]  /*5190*/  PRMT R0, R0, 0x5410, RZ ;  /* 0x0000541000007816 */ /* 0x000fca00000000ff */
[----:B------:R0:W-:Y:S01]  /*51a0*/  STG.E desc[UR36][R2.64], R0 ;  /* 0x0000000002007986 */ /* 0x0001e2000c101924 */
[----:B------:R-:W-:Y:S05]  /*51b0*/  BRA `(.L_x_5646) ;  /* 0x0000000800f47947 */ /* 0x000fea0003800000 */
.L_x_5656:
[----:B------:R-:W-:Y:S02]  /*51c0*/  HADD2.F32 R4, -RZ, R4.H0_H0 ;  /* 0x20000004ff047230 */ /* 0x000fe40000004100 */
[----:B------:R-:W-:-:S03]  /*51d0*/  IMAD.MOV.U32 R19, RZ, RZ, R22 ;  /* 0x000000ffff137224 */ /* 0x000fc600078e0016 */
[----:B------:R-:W-:-:S06]  /*51e0*/  FMUL.FTZ R4, R4, 1 ;  /* 0x3f80000004047820 */ /* 0x000fcc0000410000 */
[----:B------:R-:W0:Y:S02]  /*51f0*/  F2F.F64.F32 R4, R4 ;  /* 0x0000000400047310 */ /* 0x000e240000201800 */
[----:B0-----:R0:W-:Y:S01]  /*5200*/  STG.E.64 desc[UR36][R2.64], R4 ;  /* 0x0000000402007986 */ /* 0x0011e2000c101b24 */
[----:B------:R-:W-:Y:S05]  /*5210*/  BRA `(.L_x_5646) ;  /* 0x0000000800dc7947 */ /* 0x000fea0003800000 */
.L_x_5647:
        /* <DEDUP_REMOVED lines=14> */
.L_x_5660:
[----:B------:R-:W-:Y:S01]  /*5300*/  HADD2.F32 R4, -RZ, R4.H0_H0 ;  /* 0x20000004ff047230 */ /* 0x000fe20000004100 */
[----:B------:R-:W-:Y:S01]  /*5310*/  CS2R R6, SRZ ;  /* 0x0000000000067805 */ /* 0x000fe2000001ff00 */
[----:B------:R-:W-:-:S03]  /*5320*/  IMAD.MOV.U32 R19, RZ, RZ, R22 ;  /* 0x000000ffff137224 */ /* 0x000fc600078e0016 */
[----:B------:R-:W-:-:S06]  /*5330*/  FMUL.FTZ R4, R4, 1 ;  /* 0x3f80000004047820 */ /* 0x000fcc0000410000 */
[----:B------:R-:W0:Y:S02]  /*5340*/  F2F.F64.F32 R4, R4 ;  /* 0x0000000400047310 */ /* 0x000e240000201800 */
[----:B0-----:R0:W-:Y:S01]  /*5350*/  STG.E.128 desc[UR36][R2.64], R4 ;  /* 0x0000000402007986 */ /* 0x0011e2000c101d24 */
[----:B------:R-:W-:Y:S05]  /*5360*/  BRA `(.L_x_5646) ;  /* 0x0000000800887947 */ /* 0x000fea0003800000 */
.L_x_5659:
        /* <DEDUP_REMOVED lines=19> */
.L_x_5664:
[----:B------:R-:W-:Y:S05]  /*54a0*/  BSYNC.RECONVERGENT B0 ;  /* 0x0000000000007941 */ /* 0x000fea0003800200 */
.L_x_5663:
[----:B------:R-:W-:Y:S01]  /*54b0*/  LOP3.LUT R5, R0, 0x80, R5, 0xf8, !PT ;  /* 0x0000008000057812 */ /* 0x000fe200078ef805 */
[----:B------:R-:W-:-:S04]  /*54c0*/  IMAD.MOV.U32 R19, RZ, RZ, R22 ;  /* 0x000000ffff137224 */ /* 0x000fc800078e0016 */
[----:B------:R0:W-:Y:S01]  /*54d0*/  STG.E.U8 desc[UR36][R2.64], R5 ;  /* 0x0000000502007986 */ /* 0x0001e2000c101124 */
[----:B------:R-:W-:Y:S05]  /*54e0*/  BRA `(.L_x_5646) ;  /* 0x0000000800287947 */ /* 0x000fea0003800000 */
.L_x_5662:
        /* <DEDUP_REMOVED lines=15> */
.L_x_5666:
[----:B------:R-:W-:Y:S05]  /*55e0*/  BSYNC.RECONVERGENT B0 ;  /* 0x0000000000007941 */ /* 0x000fea0003800200 */
.L_x_5665:
[----:B------:R-:W-:Y:S01]  /*55f0*/  LOP3.LUT R5, R0, 0x80, R5, 0xf8, !PT ;  /* 0x0000008000057812 */ /* 0x000fe200078ef805 */
[----:B------:R-:W-:-:S04]  /*5600*/  IMAD.MOV.U32 R19, RZ, RZ, R22 ;  /* 0x000000ffff137224 */ /* 0x000fc800078e0016 */
[----:B------:R0:W-:Y:S01]  /*5610*/  STG.E.U8 desc[UR36][R2.64], R5 ;  /* 0x0000000502007986 */ /* 0x0001e2000c101124 */
[----:B------:R-:W-:Y:S05]  /*5620*/  BRA `(.L_x_5646) ;  /* 0x0000000400d87947 */ /* 0x000fea0003800000 */
.L_x_5661:
[----:B------:R-:W-:Y:S02]  /*5630*/  HADD2.F32 R0, -RZ, R4.H0_H0 ;  /* 0x20000004ff007230 */ /* 0x000fe40000004100 */
[----:B------:R-:W-:-:S03]  /*5640*/  IMAD.MOV.U32 R19, RZ, RZ, R22 ;  /* 0x000000ffff137224 */ /* 0x000fc600078e0016 */
[----:B------:R-:W-:-:S05]  /*5650*/  F2FP.BF16.F32.PACK_AB R0, RZ, R0 ;  /* 0x00000000ff00723e */ /* 0x000fca00000010ff */
[----:B------:R0:W-:Y:S01]  /*5660*/  STG.E.U16 desc[UR36][R2.64], R0 ;  /* 0x0000000002007986 */ /* 0x0001e2000c101524 */
[----:B------:R-:W-:Y:S05]  /*5670*/  BRA `(.L_x_5646) ;  /* 0x0000000400c47947 */ /* 0x000fea0003800000 */
.L_x_5658:
        /* <DEDUP_REMOVED lines=13> */
.L_x_5669:
        /* <DEDUP_REMOVED lines=13> */
.L_x_5672:
[----:B------:R-:W-:-:S04]  /*5820*/  SHF.R.U32.HI R0, RZ, 0x14, R5 ;  /* 0x00000014ff007819 */ /* 0x000fc80000011605 */
[----:B------:R-:W-:-:S04]  /*5830*/  LOP3.LUT R0, R0, 0x1, RZ, 0xc0, !PT ;  /* 0x0000000100007812 */ /* 0x000fc800078ec0ff */
[----:B------:R-:W-:-:S04]  /*5840*/  IADD3 R0, PT, PT, R5, 0x487ffff, R0 ;  /* 0x0487ffff05007810 */ /* 0x000fc80007ffe000 */
[----:B------:R-:W-:-:S04]  /*5850*/  SHF.R.U32.HI R0, RZ, 0x14, R0 ;  /* 0x00000014ff007819 */ /* 0x000fc80000011600 */
[----:B------:R-:W-:-:S07]  /*5860*/  LOP3.LUT R4, R0, 0xff, RZ, 0xc0, !PT ;  /* 0x000000ff00047812 */ /* 0x000fce00078ec0ff */
.L_x_5673:
[----:B------:R-:W-:-:S04]  /*5870*/  SHF.R.U32.HI R5, RZ, 0x18, R5 ;  /* 0x00000018ff057819 */ /* 0x000fc80000011605 */
[----:B------:R-:W-:-:S04]  /*5880*/  LOP3.LUT R4, R4, 0x80, R5, 0xf8, !PT ;  /* 0x0000008004047812 */ /* 0x000fc800078ef805 */
[----:B------:R-:W-:-:S07]  /*5890*/  PRMT R0, R4, 0x7610, R0 ;  /* 0x0000761004007816 */ /* 0x000fce0000000000 */
.L_x_5671:
[----:B------:R-:W-:Y:S05]  /*58a0*/  BSYNC.RECONVERGENT B0 ;  /* 0x0000000000007941 */ /* 0x000fea0003800200 */
.L_x_5670:
[----:B------:R0:W-:Y:S01]  /*58b0*/  STG.E.U8 desc[UR36][R2.64], R0 ;  /* 0x0000000002007986 */ /* 0x0001e2000c101124 */
[----:B------:R-:W-:Y:S01]  /*58c0*/  IMAD.MOV.U32 R19, RZ, RZ, R22 ;  /* 0x000000ffff137224 */ /* 0x000fe200078e0016 */
[----:B------:R-:W-:Y:S06]  /*58d0*/  BRA `(.L_x_5646) ;  /* 0x00000004002c7947 */ /* 0x000fec0003800000 */
.L_x_5668:
        /* <DEDUP_REMOVED lines=13> */
.L_x_5676:
[----:B------:R-:W-:-:S04]  /*59b0*/  SHF.R.U32.HI R0, RZ, 0x15, R5 ;  /* 0x00000015ff007819 */ /* 0x000fc80000011605 */
[----:B------:R-:W-:-:S04]  /*59c0*/  LOP3.LUT R0, R0, 0x1, RZ, 0xc0, !PT ;  /* 0x0000000100007812 */ /* 0x000fc800078ec0ff */
[----:B------:R-:W-:-:S04]  /*59d0*/  IADD3 R0, PT, PT, R5, 0x88fffff, R0 ;  /* 0x088fffff05007810 */ /* 0x000fc80007ffe000 */
[----:B------:R-:W-:-:S04]  /*59e0*/  SHF.R.U32.HI R0, RZ, 0x15, R0 ;  /* 0x00000015ff007819 */ /* 0x000fc80000011600 */
[----:B------:R-:W-:-:S07]  /*59f0*/  LOP3.LUT R4, R0, 0xff, RZ, 0xc0, !PT ;  /* 0x000000ff00047812 */ /* 0x000fce00078ec0ff */
.L_x_5677:
[----:B------:R-:W-:-:S04]  /*5a00*/  SHF.R.U32.HI R5, RZ, 0x18, R5 ;  /* 0x00000018ff057819 */ /* 0x000fc80000011605 */
[----:B------:R-:W-:-:S04]  /*5a10*/  LOP3.LUT R4, R4, 0x80, R5, 0xf8, !PT ;  /* 0x0000008004047812 */ /* 0x000fc800078ef805 */
[----:B------:R-:W-:-:S07]  /*5a20*/  PRMT R0, R4, 0x7610, R0 ;  /* 0x0000761004007816 */ /* 0x000fce0000000000 */
.L_x_5675:
[----:B------:R-:W-:Y:S05]  /*5a30*/  BSYNC.RECONVERGENT B0 ;  /* 0x0000000000007941 */ /* 0x000fea0003800200 */
.L_x_5674:
[----:B------:R0:W-:Y:S01]  /*5a40*/  STG.E.U8 desc[UR36][R2.64], R0 ;  /* 0x0000000002007986 */ /* 0x0001e2000c101124 */
[----:B------:R-:W-:Y:S01]  /*5a50*/  IMAD.MOV.U32 R19, RZ, RZ, R22 ;  /* 0x000000ffff137224 */ /* 0x000fe200078e0016 */
[----:B------:R-:W-:Y:S06]  /*5a60*/  BRA `(.L_x_5646) ;  /* 0x0000000000c87947 */ /* 0x000fec0003800000 */
.L_x_5667:
[----:B------:R-:W-:-:S13]  /*5a70*/  ISETP.NE.AND P0, PT, R0, 0x1c, PT ;  /* 0x0000001c0000780c */ /* 0x000fda0003f05270 */
[----:B------:R-:W-:Y:S05]  /*5a80*/  @!P0 BRA `(.L_x_5678) ;  /* 0x0000000000b08947 */ /* 0x000fea0003800000 */
[----:B------:R-:W-:-:S13]  /*5a90*/  ISETP.NE.AND P0, PT, R0, 0x1d, PT ;  /* 0x0000001d0000780c */ /* 0x000fda0003f05270 */
[----:B------:R-:W-:Y:S05]  /*5aa0*/  @!P0 BRA `(.L_x_5679) ;  /* 0x0000000000948947 */ /* 0x000fea0003800000 */
[----:B------:R-:W-:-:S13]  /*5ab0*/  ISETP.NE.AND P0, PT, R0, 0x2c, PT ;  /* 0x0000002c0000780c */ /* 0x000fda0003f05270 */
[----:B------:R-:W-:Y:S05]  /*5ac0*/  @!P0 BRA `(.L_x_5680) ;  /* 0x0000000000488947 */ /* 0x000fea0003800000 */
.L_x_5651:
        /* <DEDUP_REMOVED lines=16> */
.L_x_5681:
[----:B------:R-:W-:Y:S01]  /*5bd0*/  IMAD.MOV.U32 R19, RZ, RZ, R22 ;  /* 0x000000ffff137224 */ /* 0x000fe200078e0016 */
[----:B------:R-:W-:Y:S06]  /*5be0*/  BRA `(.L_x_5646) ;  /* 0x0000000000687947 */ /* 0x000fec0003800000 */
.L_x_5680:
        /* <DEDUP_REMOVED lines=17> */
.L_x_5679:
[----:B------:R-:W-:Y:S02]  /*5d00*/  HADD2.F32 R4, -RZ, R4.H0_H0 ;  /* 0x20000004ff047230 */ /* 0x000fe40000004100 */
[----:B------:R-:W-:-:S04]  /*5d10*/  IMAD.MOV.U32 R19, RZ, RZ, R22 ;  /* 0x000000ffff137224 */ /* 0x000fc800078e0016 */
[----:B------:R-:W0:Y:S02]  /*5d20*/  F2I.U64.TRUNC R4, R4 ;  /* 0x0000000400047311 */ /* 0x000e24000020d800 */
[----:B0-----:R0:W-:Y:S01]  /*5d30*/  STG.E.64 desc[UR36][R2.64], R4 ;  /* 0x0000000402007986 */ /* 0x0011e2000c101b24 */
[----:B------:R-:W-:Y:S05]  /*5d40*/  BRA `(.L_x_5646) ;  /* 0x0000000000107947 */ /* 0x000fea0003800000 */
.L_x_5678:
[----:B------:R-:W-:Y:S02]  /*5d50*/  HADD2.F32 R4, -RZ, R4.H0_H0 ;  /* 0x20000004ff047230 */ /* 0x000fe40000004100 */
[----:B------:R-:W-:Y:S02]  /*5d60*/  IMAD.MOV.U32 R19, RZ, RZ, R22 ;  /* 0x000000ffff137224 */ /* 0x000fe400078e0016 */
[----:B------:R-:W0:Y:S02]  /*5d70*/  F2I.FTZ.U32.TRUNC.NTZ R5, R4 ;  /* 0x0000000400057305 */ /* 0x000e24000021f000 */
[----:B0-----:R0:W-:Y:S03]  /*5d80*/  STG.E desc[UR36][R2.64], R5 ;  /* 0x0000000502007986 */ /* 0x0011e6000c101924 */
.L_x_5646:
[----:B------:R-:W-:Y:S05]  /*5d90*/  BSYNC.RECONVERGENT B6 ;  /* 0x0000000000067941 */ /* 0x000fea0003800200 */
.L_x_5645:
        /* <DEDUP_REMOVED lines=25> */
.L_x_5687:
[----:B------:R-:W-:-:S06]  /*5f30*/  HADD2.F32 R5, -RZ, R26.H0_H0 ;  /* 0x2000001aff057230 */ /* 0x000fcc0000004100 */
[----:B------:R-:W0:Y:S02]  /*5f40*/  F2I.S64.TRUNC R4, R5 ;  /* 0x0000000500047311 */ /* 0x000e24000020d900 */
[----:B0-----:R3:W-:Y:S01]  /*5f50*/  STG.E.U8 desc[UR36][R2.64], R4 ;  /* 0x0000000402007986 */ /* 0x0017e2000c101124 */
[----:B------:R-:W-:Y:S05]  /*5f60*/  BRA `(.L_x_5689) ;  /* 0x0000000c006c7947 */ /* 0x000fea0003800000 */
.L_x_5686:
        /* <DEDUP_REMOVED lines=10> */
.L_x_5691:
[----:B------:R-:W-:-:S04]  /*6010*/  HADD2.F32 R26, -RZ, R26.H0_H0 ;  /* 0x2000001aff1a7230 */ /* 0x000fc80000004100 */
[----:B------:R-:W0:Y:S02]  /*6020*/  F2I.FTZ.TRUNC.NTZ R5, R26 ;  /* 0x0000001a00057305 */ /* 0x000e24000021f100 */
[----:B0-----:R2:W-:Y:S01]  /*6030*/  STG.E desc[UR36][R2.64], R5 ;  /* 0x0000000502007986 */ /* 0x0015e2000c101924 */
[----:B------:R-:W-:Y:S05]  /*6040*/  BRA `(.L_x_5689) ;  /* 0x0000000c00347947 */ /* 0x000fea0003800000 */
.L_x_5690:
[----:B------:R-:W-:-:S04]  /*6050*/  HADD2.F32 R26, -RZ, R26.H0_H0 ;  /* 0x2000001aff1a7230 */ /* 0x000fc80000004100 */
[----:B------:R-:W0:Y:S02]  /*6060*/  F2I.FTZ.TRUNC.NTZ R5, R26 ;  /* 0x0000001a00057305 */ /* 0x000e24000021f100 */
[----:B0-----:R0:W-:Y:S01]  /*6070*/  STG.E.U16 desc[UR36][R2.64], R5 ;  /* 0x0000000502007986 */ /* 0x0011e2000c101524 */
[----:B------:R-:W-:Y:S05]  /*6080*/  BRA `(.L_x_5689) ;  /* 0x0000000c00247947 */ /* 0x000fea0003800000 */
.L_x_5685:
        /* <DEDUP_REMOVED lines=9> */
.L_x_5693:
[----:B------:R0:W-:Y:S01]  /*6120*/  STG.E.U16 desc[UR36][R2.64], R26 ;  /* 0x0000001a02007986 */ /* 0x0001e2000c101524 */
[----:B------:R-:W-:Y:S05]  /*6130*/  BRA `(.L_x_5689) ;  /* 0x0000000800f87947 */ /* 0x000fea0003800000 */
.L_x_5692:
        /* <DEDUP_REMOVED lines=10> */
.L_x_5695:
[----:B------:R-:W-:-:S05]  /*61e0*/  HADD2.F32 R0, -RZ, R26.H0_H0 ;  /* 0x2000001aff007230 */ /* 0x000fca0000004100 */
[----:B------:R-:W-:-:S04]  /*61f0*/  F2FP.F16.F32.PACK_AB R0, RZ, R0 ;  /* 0x00000000ff00723e */ /* 0x000fc800000000ff */
[----:B------:R-:W-:-:S05]  /*6200*/  PRMT R0, R0, 0x5410, RZ ;  /* 0x0000541000007816 */ /* 0x000fca00000000ff */
[----:B------:R0:W-:Y:S01]  /*6210*/  STG.E desc[UR36][R2.64], R0 ;  /* 0x0000000002007986 */ /* 0x0001e2000c101924 */
[----:B------:R-:W-:Y:S05]  /*6220*/  BRA `(.L_x_5689) ;  /* 0x0000000800bc7947 */ /* 0x000fea0003800000 */
.L_x_5694:
[----:B------:R-:W-:-:S05]  /*6230*/  HADD2.F32 R4, -RZ, R26.H0_H0 ;  /* 0x2000001aff047230 */ /* 0x000fca0000004100 */
[----:B------:R-:W-:-:S06]  /*6240*/  FMUL.FTZ R4, R4, 1 ;  /* 0x3f80000004047820 */ /* 0x000fcc0000410000 */
[----:B------:R-:W0:Y:S02]  /*6250*/  F2F.F64.F32 R4, R4 ;  /* 0x0000000400047310 */ /* 0x000e240000201800 */
[----:B0-----:R0:W-:Y:S01]  /*6260*/  STG.E.64 desc[UR36][R2.64], R4 ;  /* 0x0000000402007986 */ /* 0x0011e2000c101b24 */
[----:B------:R-:W-:Y:S05]  /*6270*/  BRA `(.L_x_5689) ;  /* 0x0000000800a87947 */ /* 0x000fea0003800000 */
.L_x_5684:
        /* <DEDUP_REMOVED lines=14> */
.L_x_5699:
        /* <DEDUP_REMOVED lines=18> */
.L_x_5702:
[----:B------:R-:W-:-:S04]  /*6480*/  SHF.R.U32.HI R5, RZ, 0x18, R5 ;  /* 0x00000018ff057819 */ /* 0x000fc80000011605 */
[----:B------:R-:W-:-:S07]  /*6490*/  LOP3.LUT R0, R0, 0x80, R5, 0xf8, !PT ;  /* 0x0000008000007812 */ /* 0x000fce00078ef805 */
.L_x_5701:
[----:B------:R-:W-:Y:S05]  /*64a0*/  BSYNC.RECONVERGENT B0 ;  /* 0x0000000000007941 */ /* 0x000fea0003800200 */
.L_x_5700:
[----:B------:R0:W-:Y:S01]  /*64b0*/  STG.E.U8 desc[UR36][R2.64], R0 ;  /* 0x0000000002007986 */ /* 0x0001e2000c101124 */
[----:B------:R-:W-:Y:S05]  /*64c0*/  BRA `(.L_x_5689) ;  /* 0x0000000800147947 */ /* 0x000fea0003800000 */
.L_x_5698:
        /* <DEDUP_REMOVED lines=18> */
.L_x_5705:
[----:B------:R-:W-:-:S04]  /*65f0*/  SHF.R.U32.HI R5, RZ, 0x18, R5 ;  /* 0x00000018ff057819 */ /* 0x000fc80000011605 */
[----:B------:R-:W-:-:S07]  /*6600*/  LOP3.LUT R0, R0, 0x80, R5, 0xf8, !PT ;  /* 0x0000008000007812 */ /* 0x000fce00078ef805 */
.L_x_5704:
[----:B------:R-:W-:Y:S05]  /*6610*/  BSYNC.RECONVERGENT B0 ;  /* 0x0000000000007941 */ /* 0x000fea0003800200 */
.L_x_5703:
[----:B------:R0:W-:Y:S01]  /*6620*/  STG.E.U8 desc[UR36][R2.64], R0 ;  /* 0x0000000002007986 */ /* 0x0001e2000c101124 */
[----:B------:R-:W-:Y:S05]  /*6630*/  BRA `(.L_x_5689) ;  /* 0x0000000400b87947 */ /* 0x000fea0003800000 */
.L_x_5697:
        /* <DEDUP_REMOVED lines=22> */
.L_x_5707:
[----:B------:R-:W-:-:S06]  /*67a0*/  HADD2.F32 R4, -RZ, R26.H0_H0 ;  /* 0x2000001aff047230 */ /* 0x000fcc0000004100 */
[----:B------:R-:W0:Y:S02]  /*67b0*/  F2I.U64.TRUNC R4, R4 ;  /* 0x0000000400047311 */ /* 0x000e24000020d800 */
[----:B0-----:R0:W-:Y:S01]  /*67c0*/  STG.E.64 desc[UR36][R2.64], R4 ;  /* 0x0000000402007986 */ /* 0x0011e2000c101b24 */
[----:B------:R-:W-:Y:S05]  /*67d0*/  BRA `(.L_x_5689) ;  /* 0x0000000400507947 */ /* 0x000fea0003800000 */
.L_x_5706:
[----:B------:R-:W-:-:S04]  /*67e0*/  HADD2.F32 R26, -RZ, R26.H0_H0 ;  /* 0x2000001aff1a7230 */ /* 0x000fc80000004100 */
[----:B------:R-:W0:Y:S02]  /*67f0*/  F2I.FTZ.U32.TRUNC.NTZ R5, R26 ;  /* 0x0000001a00057305 */ /* 0x000e24000021f000 */
[----:B0-----:R0:W-:Y:S01]  /*6800*/  STG.E desc[UR36][R2.64], R5 ;  /* 0x0000000502007986 */ /* 0x0011e2000c101924 */
[----:B------:R-:W-:Y:S05]  /*6810*/  BRA `(.L_x_5689) ;  /* 0x0000000400407947 */ /* 0x000fea0003800000 */
.L_x_5696:
        /* <DEDUP_REMOVED lines=11> */
.L_x_5709:
[----:B------:R-:W-:Y:S01]  /*68d0*/  HADD2.F32 R26, -RZ, R26.H0_H0 ;  /* 0x2000001aff1a7230 */ /* 0x000fe20000004100 */
[----:B------:R-:W-:-:S04]  /*68e0*/  CS2R R6, SRZ ;  /* 0x0000000000067805 */ /* 0x000fc8000001ff00 */
[----:B------:R-:W-:-:S06]  /*68f0*/  FMUL.FTZ R4, R26, 1 ;  /* 0x3f8000001a047820 */ /* 0x000fcc0000410000 */
[----:B------:R-:W0:Y:S02]  /*6900*/  F2F.F64.F32 R4, R4 ;  /* 0x0000000400047310 */ /* 0x000e240000201800 */
[----:B0-----:R0:W-:Y:S01]  /*6910*/  STG.E.128 desc[UR36][R2.64], R4 ;  /* 0x0000000402007986 */ /* 0x0011e2000c101d24 */
[----:B------:R-:W-:Y:S05]  /*6920*/  BRA `(.L_x_5689) ;  /* 0x0000000000fc7947 */ /* 0x000fea0003800000 */
.L_x_5708:
[----:B------:R-:W-:-:S13]  /*6930*/  ISETP.NE.AND P0, PT, R0, 0xf, PT ;  /* 0x0000000f0000780c */ /* 0x000fda0003f05270 */
[----:B------:R-:W-:Y:S05]  /*6940*/  @!P0 BRA `(.L_x_5710) ;  /* 0x0000000000e88947 */ /* 0x000fea0003800000 */
[----:B------:R-:W-:-:S13]  /*6950*/  ISETP.NE.AND P0, PT, R0, 0x17, PT ;  /* 0x000000170000780c */ /* 0x000fda0003f05270 */
[----:B------:R-:W-:Y:S05]  /*6960*/  @!P0 BRA `(.L_x_5711) ;  /* 0x0000000000908947 */ /* 0x000fea0003800000 */
[----:B------:R-:W-:-:S13]  /*6970*/  ISETP.NE.AND P0, PT, R0, 0x18, PT ;  /* 0x000000180000780c */ /* 0x000fda0003f05270 */
[----:B------:R-:W-:Y:S05]  /*6980*/  @!P0 BRA `(.L_x_5712) ;  /* 0x0000000000448947 */ /* 0x000fea0003800000 */
.L_x_5688:
        /* <DEDUP_REMOVED lines=16> */
.L_x_5713:
[----:B------:R-:W-:Y:S05]  /*6a90*/  BRA `(.L_x_5689) ;  /* 0x0000000000a07947 */ /* 0x000fea0003800000 */
.L_x_5712:
        /* <DEDUP_REMOVED lines=13> */
.L_x_5715:
[----:B------:R-:W-:Y:S05]  /*6b70*/  BSYNC.RECONVERGENT B0 ;  /* 0x0000000000007941 */ /* 0x000fea0003800200 */
.L_x_5714:
[----:B------:R-:W-:-:S05]  /*6b80*/  LOP3.LUT R5, R0, 0x80, R5, 0xf8, !PT ;  /* 0x0000008000057812 */ /* 0x000fca00078ef805 */
[----:B------:R0:W-:Y:S01]  /*6b90*/  STG.E.U8 desc[UR36][R2.64], R5 ;  /* 0x0000000502007986 */ /* 0x0001e2000c101124 */
[----:B------:R-:W-:Y:S05]  /*6ba0*/  BRA `(.L_x_5689) ;  /* 0x00000000005c7947 */ /* 0x000fea0003800000 */
.L_x_5711:
        /* <DEDUP_REMOVED lines=12> */
.L_x_5717:
[----:B------:R-:W-:Y:S01]  /*6c70*/  IMAD.MOV.U32 R0, RZ, RZ, 0x7f ;  /* 0x0000007fff007424 */ /* 0x000fe200078e00ff */
[----:B------:R-:W-:-:S04]  /*6c80*/  ISETP.GT.U32.AND P0, PT, R4, 0x7f800000, PT ;  /* 0x7f8000000400780c */ /* 0x000fc80003f04070 */
[----:B------:R-:W-:-:S09]  /*6c90*/  SEL R0, R0, 0x7c, P0 ;  /* 0x0000007c00007807 */ /* 0x000fd20000000000 */
.L_x_5718:
[----:B------:R-:W-:Y:S05]  /*6ca0*/  BSYNC.RECONVERGENT B0 ;  /* 0x0000000000007941 */ /* 0x000fea0003800200 */
.L_x_5716:
[----:B------:R-:W-:-:S04]  /*6cb0*/  SHF.R.U32.HI R5, RZ, 0x18, R5 ;  /* 0x00000018ff057819 */ /* 0x000fc80000011605 */
[----:B------:R-:W-:-:S05]  /*6cc0*/  LOP3.LUT R5, R0, 0x80, R5, 0xf8, !PT ;  /* 0x0000008000057812 */ /* 0x000fca00078ef805 */
[----:B------:R0:W-:Y:S01]  /*6cd0*/  STG.E.U8 desc[UR36][R2.64], R5 ;  /* 0x0000000502007986 */ /* 0x0001e2000c101124 */
[----:B------:R-:W-:Y:S05]  /*6ce0*/  BRA `(.L_x_5689) ;  /* 0x00000000000c7947 */ /* 0x000fea0003800000 */
.L_x_5710:
[----:B------:R-:W-:-:S05]  /*6cf0*/  HADD2.F32 R0, -RZ, R26.H0_H0 ;  /* 0x2000001aff007230 */ /* 0x000fca0000004100 */
[----:B------:R-:W-:-:S05]  /*6d00*/  F2FP.BF16.F32.PACK_AB R0, RZ, R0 ;  /* 0x00000000ff00723e */ /* 0x000fca00000010ff */
[----:B------:R0:W-:Y:S02]  /*6d10*/  STG.E.U16 desc[UR36][R2.64], R0 ;  /* 0x0000000002007986 */ /* 0x0001e4000c101524 */
.L_x_5689:
        /* <DEDUP_REMOVED lines=25> */
.L_x_5722:
[----:B------:R-:W-:-:S06]  /*6eb0*/  HADD2.F32 R5, -RZ, R24.H0_H0 ;  /* 0x20000018ff057230 */ /* 0x000fcc0000004100 */
[----:B------:R-:W0:Y:S02]  /*6ec0*/  F2I.S64.TRUNC R4, R5 ;  /* 0x0000000500047311 */ /* 0x000e24000020d900 */
[----:B0-----:R0:W-:Y:S01]  /*6ed0*/  STG.E.U8 desc[UR36][R2.64], R4 ;  /* 0x0000000402007986 */ /* 0x0011e2000c101124 */
[----:B------:R-:W-:Y:S05]  /*6ee0*/  BRA `(.L_x_5724) ;  /* 0x0000000c006c7947 */ /* 0x000fea0003800000 */
.L_x_5721:
        /* <DEDUP_REMOVED lines=10> */
.L_x_5726:
[----:B------:R-:W-:-:S04]  /*6f90*/  HADD2.F32 R24, -RZ, R24.H0_H0 ;  /* 0x20000018ff187230 */ /* 0x000fc80000004100 */
[----:B------:R-:W0:Y:S02]  /*6fa0*/  F2I.FTZ.TRUNC.NTZ R5, R24 ;  /* 0x0000001800057305 */ /* 0x000e24000021f100 */
[----:B0-----:R0:W-:Y:S01]  /*6fb0*/  STG.E desc[UR36][R2.64], R5 ;  /* 0x0000000502007986 */ /* 0x0011e2000c101924 */
[----:B------:R-:W-:Y:S05]  /*6fc0*/  BRA `(.L_x_5724) ;  /* 0x0000000c00347947 */ /* 0x000fea0003800000 */
.L_x_5725:
[----:B------:R-:W-:-:S04]  /*6fd0*/  HADD2.F32 R24, -RZ, R24.H0_H0 ;  /* 0x20000018ff187230 */ /* 0x000fc80000004100 */
[----:B------:R-:W0:Y:S02]  /*6fe0*/  F2I.FTZ.TRUNC.NTZ R5, R24 ;  /* 0x0000001800057305 */ /* 0x000e24000021f100 */
[----:B0-----:R0:W-:Y:S01]  /*6ff0*/  STG.E.U16 desc[UR36][R2.64], R5 ;  /* 0x0000000502007986 */ /* 0x0011e2000c101524 */
[----:B------:R-:W-:Y:S05]  /*7000*/  BRA `(.L_x_5724) ;  /* 0x0000000c00247947 */ /* 0x000fea0003800000 */
.L_x_5720:
        /* <DEDUP_REMOVED lines=9> */
.L_x_5728:
[----:B------:R0:W-:Y:S01]  /*70a0*/  STG.E.U16 desc[UR36][R2.64], R24 ;  /* 0x0000001802007986 */ /* 0x0001e2000c101524 */
[----:B------:R-:W-:Y:S05]  /*70b0*/  BRA `(.L_x_5724) ;  /* 0x0000000800f87947 */ /* 0x000fea0003800000 */
.L_x_5727:
        /* <DEDUP_REMOVED lines=10> */
.L_x_5730:
[----:B------:R-:W-:-:S05]  /*7160*/  HADD2.F32 R0, -RZ, R24.H0_H0 ;  /* 0x20000018ff007230 */ /* 0x000fca0000004100 */
[----:B------:R-:W-:-:S04]  /*7170*/  F2FP.F16.F32.PACK_AB R0, RZ, R0 ;  /* 0x00000000ff00723e */ /* 0x000fc800000000ff */
[----:B------:R-:W-:-:S05]  /*7180*/  PRMT R0, R0, 0x5410, RZ ;  /* 0x0000541000007816 */ /* 0x000fca00000000ff */
[----:B------:R0:W-:Y:S01]  /*7190*/  STG.E desc[UR36][R2.64], R0 ;  /* 0x0000000002007986 */ /* 0x0001e2000c101924 */
[----:B------:R-:W-:Y:S05]  /*71a0*/  BRA `(.L_x_5724) ;  /* 0x0000000800bc7947 */ /* 0x000fea0003800000 */
.L_x_5729:
[----:B------:R-:W-:-:S05]  /*71b0*/  HADD2.F32 R4, -RZ, R24.H0_H0 ;  /* 0x20000018ff047230 */ /* 0x000fca0000004100 */
[----:B------:R-:W-:-:S06]  /*71c0*/  FMUL.FTZ R4, R4, 1 ;  /* 0x3f80000004047820 */ /* 0x000fcc0000410000 */
[----:B------:R-:W0:Y:S02]  /*71d0*/  F2F.F64.F32 R4, R4 ;  /* 0x0000000400047310 */ /* 0x000e240000201800 */
[----:B0-----:R0:W-:Y:S01]  /*71e0*/  STG.E.64 desc[UR36][R2.64], R4 ;  /* 0x0000000402007986 */ /* 0x0011e2000c101b24 */
[----:B------:R-:W-:Y:S05]  /*71f0*/  BRA `(.L_x_5724) ;  /* 0x0000000800a87947 */ /* 0x000fea0003800000 */
.L_x_5719:
        /* <DEDUP_REMOVED lines=14> */
.L_x_5734:
        /* <DEDUP_REMOVED lines=18> */
.L_x_5737:
[----:B------:R-:W-:-:S04]  /*7400*/  SHF.R.U32.HI R5, RZ, 0x18, R5 ;  /* 0x00000018ff057819 */ /* 0x000fc80000011605 */
[----:B------:R-:W-:-:S07]  /*7410*/  LOP3.LUT R0, R0, 0x80, R5, 0xf8, !PT ;  /* 0x0000008000007812 */ /* 0x000fce00078ef805 */
.L_x_5736:
[----:B------:R-:W-:Y:S05]  /*7420*/  BSYNC.RECONVERGENT B0 ;  /* 0x0000000000007941 */ /* 0x000fea0003800200 */
.L_x_5735:
[----:B------:R4:W-:Y:S01]  /*7430*/  STG.E.U8 desc[UR36][R2.64], R0 ;  /* 0x0000000002007986 */ /* 0x0009e2000c101124 */
[----:B------:R-:W-:Y:S05]  /*7440*/  BRA `(.L_x_5724) ;  /* 0x0000000800147947 */ /* 0x000fea0003800000 */
.L_x_5733:
        /* <DEDUP_REMOVED lines=18> */
.L_x_5740:
[----:B------:R-:W-:-:S04]  /*7570*/  SHF.R.U32.HI R5, RZ, 0x18, R5 ;  /* 0x00000018ff057819 */ /* 0x000fc80000011605 */
[----:B------:R-:W-:-:S07]  /*7580*/  LOP3.LUT R0, R0, 0x80, R5, 0xf8, !PT ;  /* 0x0000008000007812 */ /* 0x000fce00078ef805 */
.L_x_5739:
[----:B------:R-:W-:Y:S05]  /*7590*/  BSYNC.RECONVERGENT B0 ;  /* 0x0000000000007941 */ /* 0x000fea0003800200 */
.L_x_5738:
[----:B------:R3:W-:Y:S01]  /*75a0*/  STG.E.U8 desc[UR36][R2.64], R0 ;  /* 0x0000000002007986 */ /* 0x0007e2000c101124 */
[----:B------:R-:W-:Y:S05]  /*75b0*/  BRA `(.L_x_5724) ;  /* 0x0000000400b87947 */ /* 0x000fea0003800000 */
.L_x_5732:
        /* <DEDUP_REMOVED lines=22> */
.L_x_5742:
[----:B------:R-:W-:-:S06]  /*7720*/  HADD2.F32 R4, -RZ, R24.H0_H0 ;  /* 0x20000018ff047230 */ /* 0x000fcc0000004100 */
[----:B------:R-:W0:Y:S02]  /*7730*/  F2I.U64.TRUNC R4, R4 ;  /* 0x0000000400047311 */ /* 0x000e24000020d800 */
[----:B0-----:R0:W-:Y:S01]  /*7740*/  STG.E.64 desc[UR36][R2.64], R4 ;  /* 0x0000000402007986 */ /* 0x0011e2000c101b24 */
[----:B------:R-:W-:Y:S05]  /*7750*/  BRA `(.L_x_5724) ;  /* 0x0000000400507947 */ /* 0x000fea0003800000 */
.L_x_5741:
[----:B------:R-:W-:-:S04]  /*7760*/  HADD2.F32 R24, -RZ, R24.H0_H0 ;  /* 0x20000018ff187230 */ /* 0x000fc80000004100 */
[----:B------:R-:W0:Y:S02]  /*7770*/  F2I.FTZ.U32.TRUNC.NTZ R5, R24 ;  /* 0x0000001800057305 */ /* 0x000e24000021f000 */
[----:B0-----:R2:W-:Y:S01]  /*7780*/  STG.E desc[UR36][R2.64], R5 ;  /* 0x0000000502007986 */ /* 0x0015e2000c101924 */
[----:B------:R-:W-:Y:S05]  /*7790*/  BRA `(.L_x_5724) ;  /* 0x0000000400407947 */ /* 0x000fea0003800000 */
.L_x_5731:
        /* <DEDUP_REMOVED lines=11> */
.L_x_5744:
[----:B------:R-:W-:Y:S01]  /*7850*/  HADD2.F32 R24, -RZ, R24.H0_H0 ;  /* 0x20000018ff187230 */ /* 0x000fe20000004100 */
[----:B------:R-:W-:-:S04]  /*7860*/  CS2R R6, SRZ ;  /* 0x0000000000067805 */ /* 0x000fc8000001ff00 */
[----:B------:R-:W-:-:S06]  /*7870*/  FMUL.FTZ R4, R24, 1 ;  /* 0x3f80000018047820 */ /* 0x000fcc0000410000 */
[----:B------:R-:W0:Y:S02]  /*7880*/  F2F.F64.F32 R4, R4 ;  /* 0x0000000400047310 */ /* 0x000e240000201800 */
[----:B0-----:R0:W-:Y:S01]  /*7890*/  STG.E.128 desc[UR36][R2.64], R4 ;  /* 0x0000000402007986 */ /* 0x0011e2000c101d24 */
[----:B------:R-:W-:Y:S05]  /*78a0*/  BRA `(.L_x_5724) ;  /* 0x0000000000fc7947 */ /* 0x000fea0003800000 */
.L_x_5743:
[----:B------:R-:W-:-:S13]  /*78b0*/  ISETP.NE.AND P0, PT, R0, 0xf, PT ;  /* 0x0000000f0000780c */ /* 0x000fda0003f05270 */
[----:B------:R-:W-:Y:S05]  /*78c0*/  @!P0 BRA `(.L_x_5745) ;  /* 0x0000000000e88947 */ /* 0x000fea0003800000 */
[----:B------:R-:W-:-:S13]  /*78d0*/  ISETP.NE.AND P0, PT, R0, 0x17, PT ;  /* 0x000000170000780c */ /* 0x000fda0003f05270 */
[----:B------:R-:W-:Y:S05]  /*78e0*/  @!P0 BRA `(.L_x_5746) ;  /* 0x0000000000908947 */ /* 0x000fea0003800000 */
[----:B------:R-:W-:-:S13]  /*78f0*/  ISETP.NE.AND P0, PT, R0, 0x18, PT ;  /* 0x000000180000780c */ /* 0x000fda0003f05270 */
[----:B------:R-:W-:Y:S05]  /*7900*/  @!P0 BRA `(.L_x_5747) ;  /* 0x0000000000448947 */ /* 0x000fea0003800000 */
.L_x_5723:
        /* <DEDUP_REMOVED lines=16> */
.L_x_5748:
[----:B------:R-:W-:Y:S05]  /*7a10*/  BRA `(.L_x_5724) ;  /* 0x0000000000a07947 */ /* 0x000fea0003800000 */
.L_x_5747:
        /* <DEDUP_REMOVED lines=13> */
.L_x_5750:
[----:B------:R-:W-:Y:S05]  /*7af0*/  BSYNC.RECONVERGENT B0 ;  /* 0x0000000000007941 */ /* 0x000fea0003800200 */
.L_x_5749:
[----:B------:R-:W-:-:S05]  /*7b00*/  LOP3.LUT R5, R0, 0x80, R5, 0xf8, !PT ;  /* 0x0000008000057812 */ /* 0x000fca00078ef805 */
[----:B------:R0:W-:Y:S01]  /*7b10*/  STG.E.U8 desc[UR36][R2.64], R5 ;  /* 0x0000000502007986 */ /* 0x0001e2000c101124 */
[----:B------:R-:W-:Y:S05]  /*7b20*/  BRA `(.L_x_5724) ;  /* 0x00000000005c7947 */ /* 0x000fea0003800000 */
.L_x_5746:
        /* <DEDUP_REMOVED lines=12> */
.L_x_5752:
[----:B------:R-:W-:Y:S01]  /*7bf0*/  IMAD.MOV.U32 R0, RZ, RZ, 0x7f ;  /* 0x0000007fff007424 */ /* 0x000fe200078e00ff */
[----:B------:R-:W-:-:S04]  /*7c00*/  ISETP.GT.U32.AND P0, PT, R4, 0x7f800000, PT ;  /* 0x7f8000000400780c */ /* 0x000fc80003f04070 */
[----:B------:R-:W-:-:S09]  /*7c10*/  SEL R0, R0, 0x7c, P0 ;  /* 0x0000007c00007807 */ /* 0x000fd20000000000 */
.L_x_5753:
[----:B------:R-:W-:Y:S05]  /*7c20*/  BSYNC.RECONVERGENT B0 ;  /* 0x0000000000007941 */ /* 0x000fea0003800200 */
.L_x_5751:
[----:B------:R-:W-:-:S04]  /*7c30*/  SHF.R.U32.HI R5, RZ, 0x18, R5 ;  /* 0x00000018ff057819 */ /* 0x000fc80000011605 */
[----:B------:R-:W-:-:S05]  /*7c40*/  LOP3.LUT R5, R0, 0x80, R5, 0xf8, !PT ;  /* 0x0000008000057812 */ /* 0x000fca00078ef805 */
[----:B------:R0:W-:Y:S01]  /*7c50*/  STG.E.U8 desc[UR36][R2.64], R5 ;  /* 0x0000000502007986 */ /* 0x0001e2000c101124 */
[----:B------:R-:W-:Y:S05]  /*7c60*/  BRA `(.L_x_5724) ;  /* 0x00000000000c7947 */ /* 0x000fea0003800000 */
.L_x_5745:
[----:B------:R-:W-:-:S05]  /*7c70*/  HADD2.F32 R0, -RZ, R24.H0_H0 ;  /* 0x20000018ff007230 */ /* 0x000fca0000004100 */
[----:B------:R-:W-:-:S05]  /*7c80*/  F2FP.BF16.F32.PACK_AB R0, RZ, R0 ;  /* 0x00000000ff00723e */ /* 0x000fca00000010ff */
[----:B------:R0:W-:Y:S02]  /*7c90*/  STG.E.U16 desc[UR36][R2.64], R0 ;  /* 0x0000000002007986 */ /* 0x0001e4000c101524 */
.L_x_5724:
[----:B------:R-:W-:-:S07]  /*7ca0*/  VIADD R19, R19, 0x80 ;  /* 0x0000008013137836 */ /* 0x000fce0000000000 */
.L_x_5683:
[----:B------:R-:W-:Y:S05]  /*7cb0*/  BSYNC.RECONVERGENT B6 ;  /* 0x0000000000067941 */ /* 0x000fea0003800200 */
.L_x_5682:
[----:B------:R-:W-:-:S13]  /*7cc0*/  ISETP.GE.AND P0, PT, R19, R17, PT ;  /* 0x000000111300720c */ /* 0x000fda0003f06270 */
[----:B------:R-:W-:Y:S05]  /*7cd0*/  @P0 EXIT ;  /* 0x000000000000094d */ /* 0x000fea0003800000 */
[----:B01234-:R-:W0:Y:S01]  /*7ce0*/  LDC.64 R2, c[0x0][0x388] ;  /* 0x0000e200ff027b82 */ /* 0x01fe220000000a00 */
[----:B------:R-:W1:Y:S01]  /*7cf0*/  LDCU UR4, c[0x0][0x3a8] ;  /* 0x00007500ff0477ac */ /* 0x000e620008000800 */
[----:B-----5:R-:W-:Y:S01]  /*7d00*/  PRMT R0, R16, 0x9910, RZ ;  /* 0x0000991010007816 */ /* 0x020fe200000000ff */
        /* <DEDUP_REMOVED lines=18> */
.L_x_5757:
[----:B------:R-:W-:-:S06]  /*7e30*/  HADD2.F32 R5, -RZ, R23.H0_H0 ;  /* 0x20000017ff057230 */ /* 0x000fcc0000004100 */
[----:B------:R-:W0:Y:S02]  /*7e40*/  F2I.S64.TRUNC R4, R5 ;  /* 0x0000000500047311 */ /* 0x000e24000020d900 */
[----:B0-----:R-:W-:Y:S01]  /*7e50*/  STG.E.U8 desc[UR36][R2.64], R4 ;  /* 0x0000000402007986 */ /* 0x001fe2000c101124 */
[----:B------:R-:W-:Y:S05]  /*7e60*/  EXIT ;  /* 0x000000000000794d */ /* 0x000fea0003800000 */
.L_x_5756:
        /* <DEDUP_REMOVED lines=10> */
.L_x_5760:
[----:B------:R-:W-:-:S06]  /*7f10*/  HADD2.F32 R23, -RZ, R23.H0_H0 ;  /* 0x20000017ff177230 */ /* 0x000fcc0000004100 */
[----:B------:R-:W0:Y:S02]  /*7f20*/  F2I.FTZ.TRUNC.NTZ R23, R23 ;  /* 0x0000001700177305 */ /* 0x000e24000021f100 */
[----:B0-----:R-:W-:Y:S01]  /*7f30*/  STG.E desc[UR36][R2.64], R23 ;  /* 0x0000001702007986 */ /* 0x001fe2000c101924 */
[----:B------:R-:W-:Y:S05]  /*7f40*/  EXIT ;  /* 0x000000000000794d */ /* 0x000fea0003800000 */
.L_x_5759:
[----:B------:R-:W-:-:S06]  /*7f50*/  HADD2.F32 R23, -RZ, R23.H0_H0 ;  /* 0x20000017ff177230 */ /* 0x000fcc0000004100 */
[----:B------:R-:W0:Y:S02]  /*7f60*/  F2I.FTZ.TRUNC.NTZ R23, R23 ;  /* 0x0000001700177305 */ /* 0x000e24000021f100 */
[----:B0-----:R-:W-:Y:S01]  /*7f70*/  STG.E.U16 desc[UR36][R2.64], R23 ;  /* 0x0000001702007986 */ /* 0x001fe2000c101524 */
[----:B------:R-:W-:Y:S05]  /*7f80*/  EXIT ;  /* 0x000000000000794d */ /* 0x000fea0003800000 */
.L_x_5755:
        /* <DEDUP_REMOVED lines=9> */
.L_x_5762:
[----:B------:R-:W-:Y:S01]  /*8020*/  STG.E.U16 desc[UR36][R2.64], R23 ;  /* 0x0000001702007986 */ /* 0x000fe2000c101524 */
[----:B------:R-:W-:Y:S05]  /*8030*/  EXIT ;  /* 0x000000000000794d */ /* 0x000fea0003800000 */
.L_x_5761:
        /* <DEDUP_REMOVED lines=10> */
.L_x_5764:
[----:B------:R-:W-:-:S05]  /*80e0*/  HADD2.F32 R0, -RZ, R23.H0_H0 ;  /* 0x20000017ff007230 */ /* 0x000fca0000004100 */
[----:B------:R-:W-:-:S04]  /*80f0*/  F2FP.F16.F32.PACK_AB R0, RZ, R0 ;  /* 0x00000000ff00723e */ /* 0x000fc800000000ff */
[----:B------:R-:W-:-:S05]  /*8100*/  PRMT R0, R0, 0x5410, RZ ;  /* 0x0000541000007816 */ /* 0x000fca00000000ff */
[----:B------:R-:W-:Y:S01]  /*8110*/  STG.E desc[UR36][R2.64], R0 ;  /* 0x0000000002007986 */ /* 0x000fe2000c101924 */
[----:B------:R-:W-:Y:S05]  /*8120*/  EXIT ;  /* 0x000000000000794d */ /* 0x000fea0003800000 */
.L_x_5763:
[----:B------:R-:W-:-:S05]  /*8130*/  HADD2.F32 R4, -RZ, R23.H0_H0 ;  /* 0x20000017ff047230 */ /* 0x000fca0000004100 */
[----:B------:R-:W-:-:S06]  /*8140*/  FMUL.FTZ R4, R4, 1 ;  /* 0x3f80000004047820 */ /* 0x000fcc0000410000 */
[----:B------:R-:W0:Y:S02]  /*8150*/  F2F.F64.F32 R4, R4 ;  /* 0x0000000400047310 */ /* 0x000e240000201800 */
[----:B0-----:R-:W-:Y:S01]  /*8160*/  STG.E.64 desc[UR36][R2.64], R4 ;  /* 0x0000000402007986 */ /* 0x001fe2000c101b24 */
[----:B------:R-:W-:Y:S05]  /*8170*/  EXIT ;  /* 0x000000000000794d */ /* 0x000fea0003800000 */
.L_x_5754:
        /* <DEDUP_REMOVED lines=14> */
.L_x_5768:
        /* <DEDUP_REMOVED lines=18> */
.L_x_5771:
[----:B------:R-:W-:-:S04]  /*8380*/  SHF.R.U32.HI R5, RZ, 0x18, R5 ;  /* 0x00000018ff057819 */ /* 0x000fc80000011605 */
[----:B------:R-:W-:-:S07]  /*8390*/  LOP3.LUT R0, R0, 0x80, R5, 0xf8, !PT ;  /* 0x0000008000007812 */ /* 0x000fce00078ef805 */
.L_x_5770:
[----:B------:R-:W-:Y:S05]  /*83a0*/  BSYNC.RECONVERGENT B0 ;  /* 0x0000000000007941 */ /* 0x000fea0003800200 */
.L_x_5769:
[----:B------:R-:W-:Y:S01]  /*83b0*/  STG.E.U8 desc[UR36][R2.64], R0 ;  /* 0x0000000002007986 */ /* 0x000fe2000c101124 */
[----:B------:R-:W-:Y:S05]  /*83c0*/  EXIT ;  /* 0x000000000000794d */ /* 0x000fea0003800000 */
.L_x_5767:
        /* <DEDUP_REMOVED lines=18> */
.L_x_5774:
[----:B------:R-:W-:-:S04]  /*84f0*/  SHF.R.U32.HI R5, RZ, 0x18, R5 ;  /* 0x00000018ff057819 */ /* 0x000fc80000011605 */
[----:B------:R-:W-:-:S07]  /*8500*/  LOP3.LUT R0, R0, 0x80, R5, 0xf8, !PT ;  /* 0x0000008000007812 */ /* 0x000fce00078ef805 */
.L_x_5773:
[----:B------:R-:W-:Y:S05]  /*8510*/  BSYNC.RECONVERGENT B0 ;  /* 0x0000000000007941 */ /* 0x000fea0003800200 */
.L_x_5772:
[----:B------:R-:W-:Y:S01]  /*8520*/  STG.E.U8 desc[UR36][R2.64], R0 ;  /* 0x0000000002007986 */ /* 0x000fe2000c101124 */
[----:B------:R-:W-:Y:S05]  /*8530*/  EXIT ;  /* 0x000000000000794d */ /* 0x000fea0003800000 */
.L_x_5766:
        /* <DEDUP_REMOVED lines=22> */
.L_x_5776:
[----:B------:R-:W-:-:S06]  /*86a0*/  HADD2.F32 R4, -RZ, R23.H0_H0 ;  /* 0x20000017ff047230 */ /* 0x000fcc0000004100 */
[----:B------:R-:W0:Y:S02]  /*86b0*/  F2I.U64.TRUNC R4, R4 ;  /* 0x0000000400047311 */ /* 0x000e24000020d800 */
[----:B0-----:R-:W-:Y:S01]  /*86c0*/  STG.E.64 desc[UR36][R2.64], R4 ;  /* 0x0000000402007986 */ /* 0x001fe2000c101b24 */
[----:B------:R-:W-:Y:S05]  /*86d0*/  EXIT ;  /* 0x000000000000794d */ /* 0x000fea0003800000 */
.L_x_5775:
[----:B------:R-:W-:-:S06]  /*86e0*/  HADD2.F32 R23, -RZ, R23.H0_H0 ;  /* 0x20000017ff177230 */ /* 0x000fcc0000004100 */
[----:B------:R-:W0:Y:S02]  /*86f0*/  F2I.FTZ.U32.TRUNC.NTZ R23, R23 ;  /* 0x0000001700177305 */ /* 0x000e24000021f000 */
[----:B0-----:R-:W-:Y:S01]  /*8700*/  STG.E desc[UR36][R2.64], R23 ;  /* 0x0000001702007986 */ /* 0x001fe2000c101924 */
[----:B------:R-:W-:Y:S05]  /*8710*/  EXIT ;  /* 0x000000000000794d */ /* 0x000fea0003800000 */
.L_x_5765:
        /* <DEDUP_REMOVED lines=11> */
.L_x_5778:
[----:B------:R-:W-:Y:S01]  /*87d0*/  HADD2.F32 R23, -RZ, R23.H0_H0 ;  /* 0x20000017ff177230 */ /* 0x000fe20000004100 */
[----:B------:R-:W-:-:S04]  /*87e0*/  CS2R R6, SRZ ;  /* 0x0000000000067805 */ /* 0x000fc8000001ff00 */
[----:B------:R-:W-:-:S06]  /*87f0*/  FMUL.FTZ R4, R23, 1 ;  /* 0x3f80000017047820 */ /* 0x000fcc0000410000 */
[----:B------:R-:W0:Y:S02]  /*8800*/  F2F.F64.F32 R4, R4 ;  /* 0x0000000400047310 */ /* 0x000e240000201800 */
[----:B0-----:R-:W-:Y:S01]  /*8810*/  STG.E.128 desc[UR36][R2.64], R4 ;  /* 0x0000000402007986 */ /* 0x001fe2000c101d24 */
[----:B------:R-:W-:Y:S05]  /*8820*/  EXIT ;  /* 0x000000000000794d */ /* 0x000fea0003800000 */
.L_x_5777:
[----:B------:R-:W-:-:S13]  /*8830*/  ISETP.NE.AND P0, PT, R0, 0xf, PT ;  /* 0x0000000f0000780c */ /* 0x000fda0003f05270 */
[----:B------:R-:W-:Y:S05]  /*8840*/  @!P0 BRA `(.L_x_5779) ;  /* 0x0000000000e88947 */ /* 0x000fea0003800000 */
[----:B------:R-:W-:-:S13]  /*8850*/  ISETP.NE.AND P0, PT, R0, 0x17, PT ;  /* 0x000000170000780c */ /* 0x000fda0003f05270 */
[----:B------:R-:W-:Y:S05]  /*8860*/  @!P0 BRA `(.L_x_5780) ;  /* 0x0000000000908947 */ /* 0x000fea0003800000 */
[----:B------:R-:W-:-:S13]  /*8870*/  ISETP.NE.AND P0, PT, R0, 0x18, PT ;  /* 0x000000180000780c */ /* 0x000fda0003f05270 */
[----:B------:R-:W-:Y:S05]  /*8880*/  @!P0 BRA `(.L_x_5781) ;  /* 0x0000000000448947 */ /* 0x000fea0003800000 */
.L_x_5758:
        /* <DEDUP_REMOVED lines=16> */
.L_x_5782:
[----:B------:R-:W-:Y:S05]  /*8990*/  EXIT ;  /* 0x000000000000794d */ /* 0x000fea0003800000 */
.L_x_5781:
        /* <DEDUP_REMOVED lines=13> */
.L_x_5784:
[----:B------:R-:W-:Y:S05]  /*8a70*/  BSYNC.RECONVERGENT B0 ;  /* 0x0000000000007941 */ /* 0x000fea0003800200 */
.L_x_5783:
[----:B------:R-:W-:-:S05]  /*8a80*/  LOP3.LUT R5, R0, 0x80, R5, 0xf8, !PT ;  /* 0x0000008000057812 */ /* 0x000fca00078ef805 */
[----:B------:R-:W-:Y:S01]  /*8a90*/  STG.E.U8 desc[UR36][R2.64], R5 ;  /* 0x0000000502007986 */ /* 0x000fe2000c101124 */
[----:B------:R-:W-:Y:S05]  /*8aa0*/  EXIT ;  /* 0x000000000000794d */ /* 0x000fea0003800000 */
.L_x_5780:
        /* <DEDUP_REMOVED lines=12> */
.L_x_5786:
[----:B------:R-:W-:Y:S01]  /*8b70*/  IMAD.MOV.U32 R0, RZ, RZ, 0x7f ;  /* 0x0000007fff007424 */ /* 0x000fe200078e00ff */
[----:B------:R-:W-:-:S04]  /*8b80*/  ISETP.GT.U32.AND P0, PT, R4, 0x7f800000, PT ;  /* 0x7f8000000400780c */ /* 0x000fc80003f04070 */
[----:B------:R-:W-:-:S09]  /*8b90*/  SEL R0, R0, 0x7c, P0 ;  /* 0x0000007c00007807 */ /* 0x000fd20000000000 */
.L_x_5787:
[----:B------:R-:W-:Y:S05]  /*8ba0*/  BSYNC.RECONVERGENT B0 ;  /* 0x0000000000007941 */ /* 0x000fea0003800200 */
.L_x_5785:
[----:B------:R-:W-:-:S04]  /*8bb0*/  SHF.R.U32.HI R5, RZ, 0x18, R5 ;  /* 0x00000018ff057819 */ /* 0x000fc80000011605 */
[----:B------:R-:W-:-:S05]  /*8bc0*/  LOP3.LUT R5, R0, 0x80, R5, 0xf8, !PT ;  /* 0x0000008000057812 */ /* 0x000fca00078ef805 */
[----:B------:R-:W-:Y:S01]  /*8bd0*/  STG.E.U8 desc[UR36][R2.64], R5 ;  /* 0x0000000502007986 */ /* 0x000fe2000c101124 */
[----:B------:R-:W-:Y:S05]  /*8be0*/  EXIT ;  /* 0x000000000000794d */ /* 0x000fea0003800000 */
.L_x_5779:
[----:B------:R-:W-:-:S05]  /*8bf0*/  HADD2.F32 R0, -RZ, R23.H0_H0 ;  /* 0x20000017ff007230 */ /* 0x000fca0000004100 */
[----:B------:R-:W-:-:S05]  /*8c00*/  F2FP.BF16.F32.PACK_AB R0, RZ, R0 ;  /* 0x00000000ff00723e */ /* 0x000fca00000010ff */
[----:B------:R-:W-:Y:S01]  /*8c10*/  STG.E.U16 desc[UR36][R2.64], R0 ;  /* 0x0000000002007986 */ /* 0x000fe2000c101524 */
[----:B------:R-:W-:Y:S05]  /*8c20*/  EXIT ;  /* 0x000000000000794d */ /* 0x000fea0003800000 */
.L_x_5788:
        /* <DEDUP_REMOVED lines=13> */
.L_x_7869:


//--------------------- .text._ZN2at6native18elementwise_kernelILi128ELi4EZNS0_22gpu_kernel_impl_nocastIZZZNS0_61_GLOBAL__N__b29612f4_23_ActivationMishKernel_cu_9e10b42f_310411mish_kernelERNS_18TensorIteratorBaseEENKUlvE_clEvENKUlvE1_clEvEUlN3c104HalfEE_EEvS5_RKT_EUliE_EEviT1_ --------------------------
	.section	.text._ZN2at6native18elementwise_kernelILi128ELi4EZNS0_22gpu_kernel_impl_nocastIZZZNS0_61_GLOBAL__N__b29612f4_23_ActivationMishKernel_cu_9e10b42f_310411mish_kernelERNS_18TensorIteratorBaseEENKUlvE_clEvENKUlvE1_clEvEUlN3c104HalfEE_EEvS5_RKT_EUliE_EEviT1_,"ax",@progbits
	.align	128
        .global         _ZN2at6native18elementwise_kernelILi128ELi4EZNS0_22gpu_kernel_impl_nocastIZZZNS0_61_GLOBAL__N__b29612f4_23_ActivationMishKernel_cu_9e10b42f_310411mish_kernelERNS_18TensorIteratorBaseEENKUlvE_clEvENKUlvE1_clEvEUlN3c104HalfEE_EEvS5_RKT_EUliE_EEviT1_
        .type           _ZN2at6native18elementwise_kernelILi128ELi4EZNS0_22gpu_kernel_impl_nocastIZZZNS0_61_GLOBAL__N__b29612f4_23_ActivationMishKernel_cu_9e10b42f_310411mish_kernelERNS_18TensorIteratorBaseEENKUlvE_clEvENKUlvE1_clEvEUlN3c104HalfEE_EEvS5_RKT_EUliE_EEviT1_,@function
        .size           _ZN2at6native18elementwise_kernelILi128ELi4EZNS0_22gpu_kernel_impl_nocastIZZZNS0_61_GLOBAL__N__b29612f4_23_ActivationMishKernel_cu_9e10b42f_310411mish_kernelERNS_18TensorIteratorBaseEENKUlvE_clEvENKUlvE1_clEvEUlN3c104HalfEE_EEvS5_RKT_EUliE_EEviT1_,(.L_x_7870 - _ZN2at6native18elementwise_kernelILi128ELi4EZNS0_22gpu_kernel_impl_nocastIZZZNS0_61_GLOBAL__N__b29612f4_23_ActivationMishKernel_cu_9e10b42f_310411mish_kernelERNS_18TensorIteratorBaseEENKUlvE_clEvENKUlvE1_clEvEUlN3c104HalfEE_EEvS5_RKT_EUliE_EEviT1_)
        .other          _ZN2at6native18elementwise_kernelILi128ELi4EZNS0_22gpu_kernel_impl_nocastIZZZNS0_61_GLOBAL__N__b29612f4_23_ActivationMishKernel_cu_9e10b42f_310411mish_kernelERNS_18TensorIteratorBaseEENKUlvE_clEvENKUlvE1_clEvEUlN3c104HalfEE_EEvS5_RKT_EUliE_EEviT1_,@"STO_CUDA_ENTRY STV_DEFAULT"
_ZN2at6native18elementwise_kernelILi128ELi4EZNS0_22gpu_kernel_impl_nocastIZZZNS0_61_GLOBAL__N__b29612f4_23_ActivationMishKernel_cu_9e10b42f_310411mish_kernelERNS_18TensorIteratorBaseEENKUlvE_clEvENKUlvE1_clEvEUlN3c104HalfEE_EEvS5_RKT_EUliE_EEviT1_:
.text._ZN2at6native18elementwise_kernelILi128ELi4EZNS0_22gpu_kernel_impl_nocastIZZZNS0_61_GLOBAL__N__b29612f4_23_ActivationMishKernel_cu_9e10b42f_310411mish_kernelERNS_18TensorIteratorBaseEENKUlvE_clEvENKUlvE1_clEvEUlN3c104HalfEE_EEvS5_RKT_EUliE_EEviT1_:
        /* <DEDUP_REMOVED lines=18> */
[----:B0-----:R-:W-:Y:S01]  /*0120*/  MOV R5, 0x3d39bf78 ;  /* 0x3d39bf7800057802 */ /* 0x001fe20000000f00 */
[----:B--2---:R-:W-:-:S05]  /*0130*/  HADD2.F32 R0, -RZ, R0.H0_H0 ;  /* 0x20000000ff007230 */ /* 0x004fca0000004100 */
        /* <DEDUP_REMOVED lines=33> */
[----:B------:R-:W-:-:S05]  /*0350*/  F2FP.F16.F32.PACK_AB R7, RZ, R7 ;  /* 0x00000007ff07723e */ /* 0x000fca00000000ff */
[----:B0-----:R0:W-:Y:S01]  /*0360*/  STG.E.U16 desc[UR6][R4.64], R7 ;  /* 0x0000000704007986 */ /* 0x0011e2000c101506 */
[----:B------:R-:W-:Y:S05]  /*0370*/  @P0 BRA `(.L_x_5793) ;  /* 0x0000000400480947 */ /* 0x000fea0003800000 */
[----:B0-----:R-:W0:Y:S02]  /*0380*/  LDC.64 R4, c[0x0][0x588] ;  /* 0x00016200ff047b82 */ /* 0x001e240000000a00 */
[----:B0-----:R0:W2:Y:S01]  /*0390*/  LDG.E.U16 R0, desc[UR6][R4.64] ;  /* 0x0000000604007981 */ /* 0x0010a2000c1e1500 */
[----:B------:R-:W-:Y:S02]  /*03a0*/  MOV R9, 0x3e800000 ;  /* 0x3e80000000097802 */ /* 0x000fe40000000f00 */
        /* <DEDUP_REMOVED lines=34> */
[----:B------:R-:W-:-:S05]  /*05d0*/  F2FP.F16.F32.PACK_AB R7, RZ, R7 ;  /* 0x00000007ff07723e */ /* 0x000fca00000000ff */
[----:B0-----:R0:W-:Y:S02]  /*05e0*/  STG.E.U16 desc[UR6][R4.64], R7 ;  /* 0x0000000704007986 */ /* 0x0011e4000c101506 */
.L_x_5792:
[----:B------:R-:W-:-:S13]  /*05f0*/  ISETP.GE.AND P0, PT, R3, UR4, PT ;  /* 0x0000000403007c0c */ /* 0x000fda000bf06270 */
[----:B------:R-:W-:Y:S05]  /*0600*/  @P0 BREAK.RELIABLE B1 ;  /* 0x0000000000010942 */ /* 0x000fea0003800100 */
[----:B------:R-:W-:Y:S05]  /*0610*/  @P0 BRA `(.L_x_5793) ;  /* 0x0000000000a00947 */ /* 0x000fea0003800000 */
[----:B------:R-:W-:Y:S05]  /*0620*/  BSYNC.RELIABLE B1 ;  /* 0x0000000000017941 */ /* 0x000fea0003800100 */
.L_x_5791:
[----:B0-----:R-:W0:Y:S02]  /*0630*/  LDC.64 R4, c[0x0][0x588] ;  /* 0x00016200ff047b82 */ /* 0x001e240000000a00 */
        /* <DEDUP_REMOVED lines=38> */
.L_x_5793:
[----:B------:R-:W-:Y:S05]  /*08a0*/  BSYNC.RECONVERGENT B0 ;  /* 0x0000000000007941 */ /* 0x000fea0003800200 */
.L_x_5790:
[----:B------:R-:W-:Y:S05]  /*08b0*/  WARPSYNC.ALL ;  /* 0x0000000000007948 */ /* 0x000fea0003800000 */
[----:B------:R-:W-:-:S13]  /*08c0*/  ISETP.GE.AND P0, PT, R3, UR4, PT ;  /* 0x0000000403007c0c */ /* 0x000fda000bf06270 */
[----:B------:R-:W-:Y:S05]  /*08d0*/  @P0 EXIT ;  /* 0x000000000000094d */ /* 0x000fea0003800000 */
[----:B------:R-:W2:Y:S02]  /*08e0*/  LDC.64 R2, c[0x0][0x588] ;  /* 0x00016200ff027b82 */ /* 0x000ea40000000a00 */
[----:B--2---:R2:W3:Y:S01]  /*08f0*/  LDG.E.U16 R2, desc[UR6][R2.64] ;  /* 0x0000000602027981 */ /* 0x0044e2000c1e1500 */
[----:B------:R-:W-:Y:S01]  /*0900*/  HFMA2 R8, -RZ, RZ, 1.625, 0 ;  /* 0x3e800000ff087431 */ /* 0x000fe200000001ff */
[----:B--2---:R-:W-:Y:S01]  /*0910*/  MOV R3, 0x3d39bf78 ;  /* 0x3d39bf7800037802 */ /* 0x004fe20000000f00 */
[----:B---3--:R-:W-:-:S05]  /*0920*/  HADD2.F32 R0, -RZ, R2.H0_H0 ;  /* 0x20000002ff007230 */ /* 0x008fca0000004100 */
        /* <DEDUP_REMOVED lines=31> */
[----:B------:R-:W-:-:S05]  /*0b20*/  F2FP.F16.F32.PACK_AB R0, RZ, R0 ;  /* 0x00000000ff00723e */ /* 0x000fca00000000ff */
[----:B0-----:R-:W-:Y:S01]  /*0b30*/  STG.E.U16 desc[UR6][R2.64], R0 ;  /* 0x0000000002007986 */ /* 0x001fe2000c101506 */
[----:B------:R-:W-:Y:S05]  /*0b40*/  EXIT ;  /* 0x000000000000794d */ /* 0x000fea0003800000 */
.L_x_5789:
        /* <DEDUP_REMOVED lines=306> */
.L_x_5797:
[----:B------:R-:W0:Y:S02]  /*1e70*/  LDCU.64 UR8, c[0x0][0x588] ;  /* 0x0000b100ff0877ac */ /* 0x000e240008000a00 */
[----:B0-----:R-:W-:-:S04]  /*1e80*/  IADD3 R6, P0, PT, R4, UR8, RZ ;  /* 0x0000000804067c10 */ /* 0x001fc8000ff1e0ff */
[----:B------:R-:W-:Y:S01]  /*1e90*/  IADD3.X R7, PT, PT, RZ, UR9, RZ, P0, !PT ;  /* 0x00000009ff077c10 */ /* 0x000fe200087fe4ff */
[----:B------:R-:W0:Y:S04]  /*1ea0*/  LDCU.64 UR8, c[0x0][0x580] ;  /* 0x0000b000ff0877ac */ /* 0x000e280008000a00 */
[----:B------:R1:W2:Y:S01]  /*1eb0*/  LDG.E.U16 R4, desc[UR6][R6.64] ;  /* 0x0000000606047981 */ /* 0x0002a2000c1e1500 */
[----:B------:R-:W-:Y:S02]  /*1ec0*/  MOV R12, 0x3e800000 ;  /* 0x3e800000000c7802 */ /* 0x000fe40000000f00 */
[----:B------:R-:W-:Y:S02]  /*1ed0*/  IADD3 R3, PT, PT, R3, 0x80, RZ ;  /* 0x0000008003037810 */ /* 0x000fe40007ffe0ff */
[----:B-1----:R-:W-:Y:S01]  /*1ee0*/  MOV R7, 0x3d39bf78 ;  /* 0x3d39bf7800077802 */ /* 0x002fe20000000f00 */
[----:B--2---:R-:W-:-:S05]  /*1ef0*/  HADD2.F32 R4, -RZ, R4.H0_H0 ;  /* 0x20000004ff047230 */ /* 0x004fca0000004100 */
        /* <DEDUP_REMOVED lines=31> */
[----:B------:R-:W-:Y:S02]  /*20f0*/  F2FP.F16.F32.PACK_AB R6, RZ, R6 ;  /* 0x00000006ff06723e */ /* 0x000fe400000000ff */
        /* <DEDUP_REMOVED lines=303> */
.L_x_5799:
        /* <DEDUP_REMOVED lines=41> */
[----:B------:R-:W-:-:S05]  /*3680*/  IADD3.X R5, PT, PT, RZ, UR9, RZ, P0, !PT ;  /* 0x00000009ff057c10 */ /* 0x000fca00087fe4ff */
[----:B------:R0:W-:Y:S02]  /*3690*/  STG.E.U16 desc[UR6][R4.64], R6 ;  /* 0x0000000604007986 */ /* 0x0001e4000c101506 */
.L_x_5796:
[----:B------:R-:W-:-:S13]  /*36a0*/  ISETP.GE.AND P0, PT, R3, UR4, PT ;  /* 0x0000000403007c0c */ /* 0x000fda000bf06270 */
[----:B------:R-:W-:Y:S05]  /*36b0*/  @P0 BREAK.RELIABLE B1 ;  /* 0x0000000000010942 */ /* 0x000fea0003800100 */
[----:B------:R-:W-:Y:S05]  /*36c0*/  @P0 BRA `(.L_x_5798) ;  /* 0x0000001400580947 */ /* 0x000fea0003800000 */
[----:B------:R-:W-:Y:S05]  /*36d0*/  BSYNC.RELIABLE B1 ;  /* 0x0000000000017941 */ /* 0x000fea0003800100 */
.L_x_5795:
        /* <DEDUP_REMOVED lines=298> */
.L_x_5800:
        /* <DEDUP_REMOVED lines=43> */
.L_x_5798:
[----:B------:R-:W-:Y:S05]  /*4c30*/  BSYNC.RECONVERGENT B0 ;  /* 0x0000000000007941 */ /* 0x000fea0003800200 */
.L_x_5794:
        /* <DEDUP_REMOVED lines=301> */
.L_x_5801:
[----:B------:R-:W0:Y:S02]  /*5f10*/  LDCU.128 UR8, c[0x0][0x580] ;  /* 0x0000b000ff0877ac */ /* 0x000e240008000c00 */
[----:B0-----:R-:W-:-:S04]  /*5f20*/  IADD3 R4, P0, PT, R2, UR10, RZ ;  /* 0x0000000a02047c10 */ /* 0x001fc8000ff1e0ff */
[----:B------:R-:W-:-:S05]  /*5f30*/  IADD3.X R5, PT, PT, RZ, UR11, RZ, P0, !PT ;  /* 0x0000000bff057c10 */ /* 0x000fca00087fe4ff */
[----:B------:R0:W2:Y:S01]  /*5f40*/  LDG.E.U16 R4, desc[UR6][R4.64] ;  /* 0x0000000604047981 */ /* 0x0000a2000c1e1500 */
[----:B------:R-:W-:Y:S02]  /*5f50*/  MOV R10, 0x3e800000 ;  /* 0x3e800000000a7802 */ /* 0x000fe40000000f00 */
[----:B0-----:R-:W-:Y:S01]  /*5f60*/  MOV R5, 0x3d39bf78 ;  /* 0x3d39bf7800057802 */ /* 0x001fe20000000f00 */
[----:B--2---:R-:W-:-:S05]  /*5f70*/  HADD2.F32 R8, -RZ, R4.H0_H0 ;  /* 0x20000004ff087230 */ /* 0x004fca0000004100 */
        /* <DEDUP_REMOVED lines=32> */
[----:B------:R-:W-:-:S05]  /*6180*/  F2FP.F16.F32.PACK_AB R0, RZ, R0 ;  /* 0x00000000ff00723e */ /* 0x000fca00000000ff */
[----:B------:R-:W-:Y:S01]  /*6190*/  STG.E.U16 desc[UR6][R2.64], R0 ;  /* 0x0000000002007986 */ /* 0x000fe2000c101506 */
[----:B------:R-:W-:Y:S05]  /*61a0*/  EXIT ;  /* 0x000000000000794d */ /* 0x000fea0003800000 */
.L_x_5802:
        /* <DEDUP_REMOVED lines=13> */
.L_x_7870:


//--------------------- .text._ZN2at6native27unrolled_elementwise_kernelIZZZNS0_61_GLOBAL__N__b29612f4_23_ActivationMishKernel_cu_9e10b42f_310411mish_kernelERNS_18TensorIteratorBaseEENKUlvE_clEvENKUlvE1_clEvEUlN3c104HalfEE_St5arrayIPcLm2EELi4E23TrivialOffsetCalculatorILi1EjESE_NS0_6memory15LoadWithoutCastENSF_16StoreWithoutCastEEEviT_T0_T2_T3_T4_T5_ --------------------------
	.section	.text._ZN2at6native27unrolled_elementwise_kernelIZZZNS0_61_GLOBAL__N__b29612f4_23_ActivationMishKernel_cu_9e10b42f_310411mish_kernelERNS_18TensorIteratorBaseEENKUlvE_clEvENKUlvE1_clEvEUlN3c104HalfEE_St5arrayIPcLm2EELi4E23TrivialOffsetCalculatorILi1EjESE_NS0_6memory15LoadWithoutCastENSF_16StoreWithoutCastEEEviT_T0_T2_T3_T4_T5_,"ax",@progbits
	.align	128
        .global         _ZN2at6native27unrolled_elementwise_kernelIZZZNS0_61_GLOBAL__N__b29612f4_23_ActivationMishKernel_cu_9e10b42f_310411mish_kernelERNS_18TensorIteratorBaseEENKUlvE_clEvENKUlvE1_clEvEUlN3c104HalfEE_St5arrayIPcLm2EELi4E23TrivialOffsetCalculatorILi1EjESE_NS0_6memory15LoadWithoutCastENSF_16StoreWithoutCastEEEviT_T0_T2_T3_T4_T5_
        .type           _ZN2at6native27unrolled_elementwise_kernelIZZZNS0_61_GLOBAL__N__b29612f4_23_ActivationMishKernel_cu_9e10b42f_310411mish_kernelERNS_18TensorIteratorBaseEENKUlvE_clEvENKUlvE1_clEvEUlN3c104HalfEE_St5arrayIPcLm2EELi4E23TrivialOffsetCalculatorILi1EjESE_NS0_6memory15LoadWithoutCastENSF_16StoreWithoutCastEEEviT_T0_T2_T3_T4_T5_,@function
        .size           _ZN2at6native27unrolled_elementwise_kernelIZZZNS0_61_GLOBAL__N__b29612f4_23_ActivationMishKernel_cu_9e10b42f_310411mish_kernelERNS_18TensorIteratorBaseEENKUlvE_clEvENKUlvE1_clEvEUlN3c104HalfEE_St5arrayIPcLm2EELi4E23TrivialOffsetCalculatorILi1EjESE_NS0_6memory15LoadWithoutCastENSF_16StoreWithoutCastEEEviT_T0_T2_T3_T4_T5_,(.L_x_7871 - _ZN2at6native27unrolled_elementwise_kernelIZZZNS0_61_GLOBAL__N__b29612f4_23_ActivationMishKernel_cu_9e10b42f_310411mish_kernelERNS_18TensorIteratorBaseEENKUlvE_clEvENKUlvE1_clEvEUlN3c104HalfEE_St5arrayIPcLm2EELi4E23TrivialOffsetCalculatorILi1EjESE_NS0_6memory15LoadWithoutCastENSF_16StoreWithoutCastEEEviT_T0_T2_T3_T4_T5_)
        .other          _ZN2at6native27unrolled_elementwise_kernelIZZZNS0_61_GLOBAL__N__b29612f4_23_ActivationMishKernel_cu_9e10b42f_310411mish_kernelERNS_18TensorIteratorBaseEENKUlvE_clEvENKUlvE1_clEvEUlN3c104HalfEE_St5arrayIPcLm2EELi4E23TrivialOffsetCalculatorILi1EjESE_NS0_6memory15LoadWithoutCastENSF_16StoreWithoutCastEEEviT_T0_T2_T3_T4_T5_,@"STO_CUDA_ENTRY STV_DEFAULT"
_ZN2at6native27unrolled_elementwise_kernelIZZZNS0_61_GLOBAL__N__b29612f4_23_ActivationMishKernel_cu_9e10b42f_310411mish_kernelERNS_18TensorIteratorBaseEENKUlvE_clEvENKUlvE1_clEvEUlN3c104HalfEE_St5arrayIPcLm2EELi4E23TrivialOffsetCalculatorILi1EjESE_NS0_6memory15LoadWithoutCastENSF_16StoreWithoutCastEEEviT_T0_T2_T3_T4_T5_:
.text._ZN2at6native27unrolled_elementwise_kernelIZZZNS0_61_GLOBAL__N__b29612f4_23_ActivationMishKernel_cu_9e10b42f_310411mish_kernelERNS_18TensorIteratorBaseEENKUlvE_clEvENKUlvE1_clEvEUlN3c104HalfEE_St5arrayIPcLm2EELi4E23TrivialOffsetCalculatorILi1EjESE_NS0_6memory15LoadWithoutCastENSF_16StoreWithoutCastEEEviT_T0_T2_T3_T4_T5_:
        /* <DEDUP_REMOVED lines=33> */
[C---:B------:R-:W-:Y:S02]  /*0210*/  IADD3 R19, PT, PT, R5.reuse, 0x80, RZ ;  /* 0x0000008005137810 */ /* 0x040fe40007ffe0ff */
[----:B------:R0:W5:Y:S01]  /*0220*/  @!P2 LDG.E.U16 R6, desc[UR4][R12.64] ;  /* 0x000000040c06a981 */ /* 0x000162000c1e1500 */
[----:B-1----:R-:W-:-:S03]  /*0230*/  IADD3 R11, PT, PT, R5, 0x100, RZ ;  /* 0x00000100050b7810 */ /* 0x002fc60007ffe0ff */
[----:B------:R1:W5:Y:S03]  /*0240*/  @!P3 LDG.E.U16 R7, desc[UR4][R16.64] ;  /* 0x000000041007b981 */ /* 0x000366000c1e1500 */
[----:B------:R-:W2:Y:S01]  /*0250*/  @!P0 LDC.64 R14, c[0x0][0x388] ;  /* 0x0000e200ff0e8b82 */ /* 0x000ea20000000a00 */
[----:B------:R-:W-:Y:S01]  /*0260*/  BSSY.RECONVERGENT B0, `(.L_x_5803) ;  /* 0x000002c000007945 */ /* 0x000fe20003800200 */
[----:B0-----:R-:W-:Y:S02]  /*0270*/  @!P0 LEA R13, R0, R5, 0x9 ;  /* 0x00000005000d8211 */ /* 0x001fe400078e48ff */
[----:B-1----:R-:W-:Y:S02]  /*0280*/  IADD3 R17, PT, PT, R5, 0x180, RZ ;  /* 0x0000018005117810 */ /* 0x002fe40007ffe0ff */
[----:B------:R-:W-:Y:S02]  /*0290*/  @!P0 MOV R5, R19 ;  /* 0x0000001300058202 */ /* 0x000fe40000000f00 */
[----:B------:R-:W-:-:S02]  /*02a0*/  ISETP.GE.AND P4, PT, R19, R4, PT ;  /* 0x000000041300720c */ /* 0x000fc40003f86270 */
[-C--:B------:R-:W-:Y:S02]  /*02b0*/  ISETP.GE.AND P1, PT, R11, R4.reuse, PT ;  /* 0x000000040b00720c */ /* 0x080fe40003f26270 */
[-C--:B------:R-:W-:Y:S02]  /*02c0*/  ISETP.GE.AND P2, PT, R17, R4.reuse, PT ;  /* 0x000000041100720c */ /* 0x080fe40003f46270 */
[----:B------:R-:W-:Y:S01]  /*02d0*/  ISETP.GE.AND P3, PT, R5, R4, PT ;  /* 0x000000040500720c */ /* 0x000fe20003f66270 */
[----:B--2---:R-:W-:Y:S01]  /*02e0*/  @!P0 IMAD.WIDE.U32 R2, R13, 0x2, R14 ;  /* 0x000000020d028825 */ /* 0x004fe200078e000e */
[----:B------:R-:W-:Y:S11]  /*02f0*/  @P0 BRA `(.L_x_5804) ;  /* 0x0000000000880947 */ /* 0x000ff60003800000 */
        /* <DEDUP_REMOVED lines=33> */
[----:B------:R-:W-:-:S07]  /*0510*/  F2FP.F16.F32.PACK_AB R9, RZ, R9 ;  /* 0x00000009ff09723e */ /* 0x000fce00000000ff */
.L_x_5804:
[----:B------:R-:W-:Y:S05]  /*0520*/  BSYNC.RECONVERGENT B0 ;  /* 0x0000000000007941 */ /* 0x000fea0003800200 */
.L_x_5803:
        /* <DEDUP_REMOVED lines=35> */
[----:B------:R-:W-:-:S07]  /*0760*/  F2FP.F16.F32.PACK_AB R8, RZ, R8 ;  /* 0x00000008ff08723e */ /* 0x000fce00000000ff */
.L_x_5806:
[----:B------:R-:W-:Y:S05]  /*0770*/  BSYNC.RECONVERGENT B0 ;  /* 0x0000000000007941 */ /* 0x000fea0003800200 */
.L_x_5805:
        /* <DEDUP_REMOVED lines=36> */
.L_x_5808:
[----:B------:R-:W-:Y:S05]  /*09c0*/  BSYNC.RECONVERGENT B0 ;  /* 0x0000000000007941 */ /* 0x000fea0003800200 */
.L_x_5807:
        /* <DEDUP_REMOVED lines=36> */
.L_x_5810:
[----:B------:R-:W-:Y:S05]  /*0c10*/  BSYNC.RECONVERGENT B0 ;  /* 0x0000000000007941 */ /* 0x000fea0003800200 */
.L_x_5809:
        /* <DEDUP_REMOVED lines=14> */
.L_x_5812:
[----:B------:R-:W-:Y:S05]  /*0d00*/  BSYNC.RECONVERGENT B0 ;  /* 0x0000000000007941 */ /* 0x000fea0003800200 */
.L_x_5811:
[----:B------:R-:W-:-:S13]  /*0d10*/  ISETP.GE.AND P0, PT, R5, R4, PT ;  /* 0x000000040500720c */ /* 0x000fda0003f06270 */
[----:B------:R-:W-:Y:S05]  /*0d20*/  @P0 EXIT ;  /* 0x000000000000094d */ /* 0x000fea0003800000 */
[----:B01----:R-:W0:Y:S01]  /*0d30*/  LDC.64 R2, c[0x0][0x388] ;  /* 0x0000e200ff027b82 */ /* 0x003e220000000a00 */
[----:B------:R-:W-:-:S05]  /*0d40*/  LEA R5, R0, R5, 0x9 ;  /* 0x0000000500057211 */ /* 0x000fca00078e48ff */
[----:B0-----:R-:W-:-:S05]  /*0d50*/  IMAD.WIDE.U32 R2, R5, 0x2, R2 ;  /* 0x0000000205027825 */ /* 0x001fca00078e0002 */
[----:B------:R-:W-:Y:S01]  /*0d60*/  STG.E.U16 desc[UR4][R2.64], R6 ;  /* 0x0000000602007986 */ /* 0x000fe2000c101504 */
[----:B------:R-:W-:Y:S05]  /*0d70*/  EXIT ;  /* 0x000000000000794d */ /* 0x000fea0003800000 */
.L_x_5813:
        /* <DEDUP_REMOVED lines=16> */
.L_x_7871:


//--------------------- .text._ZN2at6native29vectorized_elementwise_kernelILi2EZZZNS0_61_GLOBAL__N__b29612f4_23_ActivationMishKernel_cu_9e10b42f_310411mish_kernelERNS_18TensorIteratorBaseEENKUlvE_clEvENKUlvE1_clEvEUlN3c104HalfEE_St5arrayIPcLm2EEEEviT0_T1_ --------------------------
	.section	.text._ZN2at6native29vectorized_elementwise_kernelILi2EZZZNS0_61_GLOBAL__N__b29612f4_23_ActivationMishKernel_cu_9e10b42f_310411mish_kernelERNS_18TensorIteratorBaseEENKUlvE_clEvENKUlvE1_clEvEUlN3c104HalfEE_St5arrayIPcLm2EEEEviT0_T1_,"ax",@progbits
	.align	128
        .global         _ZN2at6native29vectorized_elementwise_kernelILi2EZZZNS0_61_GLOBAL__N__b29612f4_23_ActivationMishKernel_cu_9e10b42f_310411mish_kernelERNS_18TensorIteratorBaseEENKUlvE_clEvENKUlvE1_clEvEUlN3c104HalfEE_St5arrayIPcLm2EEEEviT0_T1_
        .type           _ZN2at6native29vectorized_elementwise_kernelILi2EZZZNS0_61_GLOBAL__N__b29612f4_23_ActivationMishKernel_cu_9e10b42f_310411mish_kernelERNS_18TensorIteratorBaseEENKUlvE_clEvENKUlvE1_clEvEUlN3c104HalfEE_St5arrayIPcLm2EEEEviT0_T1_,@function
        .size           _ZN2at6native29vectorized_elementwise_kernelILi2EZZZNS0_61_GLOBAL__N__b29612f4_23_ActivationMishKernel_cu_9e10b42f_310411mish_kernelERNS_18TensorIteratorBaseEENKUlvE_clEvENKUlvE1_clEvEUlN3c104HalfEE_St5arrayIPcLm2EEEEviT0_T1_,(.L_x_7872 - _ZN2at6native29vectorized_elementwise_kernelILi2EZZZNS0_61_GLOBAL__N__b29612f4_23_ActivationMishKernel_cu_9e10b42f_310411mish_kernelERNS_18TensorIteratorBaseEENKUlvE_clEvENKUlvE1_clEvEUlN3c104HalfEE_St5arrayIPcLm2EEEEviT0_T1_)
        .other          _ZN2at6native29vectorized_elementwise_kernelILi2EZZZNS0_61_GLOBAL__N__b29612f4_23_ActivationMishKernel_cu_9e10b42f_310411mish_kernelERNS_18TensorIteratorBaseEENKUlvE_clEvENKUlvE1_clEvEUlN3c104HalfEE_St5arrayIPcLm2EEEEviT0_T1_,@"STO_CUDA_ENTRY STV_DEFAULT"
_ZN2at6native29vectorized_elementwise_kernelILi2EZZZNS0_61_GLOBAL__N__b29612f4_23_ActivationMishKernel_cu_9e10b42f_310411mish_kernelERNS_18TensorIteratorBaseEENKUlvE_clEvENKUlvE1_clEvEUlN3c104HalfEE_St5arrayIPcLm2EEEEviT0_T1_:
.text._ZN2at6native29vectorized_elementwise_kernelILi2EZZZNS0_61_GLOBAL__N__b29612f4_23_ActivationMishKernel_cu_9e10b42f_310411mish_kernelERNS_18TensorIteratorBaseEENKUlvE_clEvENKUlvE1_clEvEUlN3c104HalfEE_St5arrayIPcLm2EEEEviT0_T1_:
        /* <DEDUP_REMOVED lines=77> */
[----:B-----5:R-:W-:Y:S02]  /*04d0*/  HADD2.F32 R6, -RZ, R23.H0_H0 ;  /* 0x20000017ff067230 */ /* 0x020fe40000004100 */
[----:B------:R-:W-:Y:S01]  /*04e0*/  HFMA2 R15, -RZ, RZ, 1.625, 0 ;  /* 0x3e800000ff0f7431 */ /* 0x000fe200000001ff */
[----:B------:R-:W-:Y:S02]  /*04f0*/  MOV R21, 0x3d39bf78 ;  /* 0x3d39bf7800157802 */ /* 0x000fe40000000f00 */
        /* <DEDUP_REMOVED lines=30> */
[----:B------:R-:W-:-:S07]  /*06e0*/  F2FP.F16.F32.PACK_AB R6, RZ, R6 ;  /* 0x00000006ff06723e */ /* 0x000fce00000000ff */
.L_x_5816:
[----:B------:R-:W-:Y:S05]  /*06f0*/  BSYNC.RECONVERGENT B0 ;  /* 0x0000000000007941 */ /* 0x000fea0003800200 */
.L_x_5815:
[-C--:B------:R-:W-:Y:S01]  /*0700*/  ISETP.GE.U32.AND P4, PT, R7, R2.reuse, PT ;  /* 0x000000020700720c */ /* 0x080fe20003f86070 */
[----:B------:R-:W-:Y:S01]  /*0710*/  BSSY.RECONVERGENT B0, `(.L_x_5817) ;  /* 0x0000026000007945 */ /* 0x000fe20003800200 */
[----:B------:R-:W-:Y:S02]  /*0720*/  ISETP.GE.U32.AND P3, PT, R11, R2, PT ;  /* 0x000000020b00720c */ /* 0x000fe40003f66070 */
[----:B------:R-:W-:-:S09]  /*0730*/  IADD3 R11, PT, PT, R3, 0x300, RZ ;  /* 0x00000300030b7810 */ /* 0x000fd20007ffe0ff */
[----:B------:R-:W-:Y:S05]  /*0740*/  @P4 BRA `(.L_x_5818) ;  /* 0x0000000000884947 */ /* 0x000fea0003800000 */
        /* <DEDUP_REMOVED lines=33> */
[----:B------:R-:W-:-:S07]  /*0960*/  F2FP.F16.F32.PACK_AB R9, RZ, R9 ;  /* 0x00000009ff09723e */ /* 0x000fce00000000ff */
.L_x_5818:
[----:B------:R-:W-:Y:S05]  /*0970*/  BSYNC.RECONVERGENT B0 ;  /* 0x0000000000007941 */ /* 0x000fea0003800200 */
.L_x_5817:
[----:B------:R-:W-:Y:S01]  /*0980*/  BSSY.RECONVERGENT B0, `(.L_x_5819) ;  /* 0x0000026000007945 */ /* 0x000fe20003800200 */
[----:B------:R-:W-:Y:S02]  /*0990*/  ISETP.GE.U32.AND P4, PT, R11, R2, PT ;  /* 0x000000020b00720c */ /* 0x000fe40003f86070 */
[----:B------:R-:W-:Y:S01]  /*09a0*/  IADD3 R11, PT, PT, R3, 0x380, RZ ;  /* 0x00000380030b7810 */ /* 0x000fe20007ffe0ff */
[----:B------:R-:W-:Y:S10]  /*09b0*/  @P5 BRA `(.L_x_5820) ;  /* 0x0000000000885947 */ /* 0x000ff40003800000 */
        /* <DEDUP_REMOVED lines=34> */
.L_x_5820:
[----:B------:R-:W-:Y:S05]  /*0be0*/  BSYNC.RECONVERGENT B0 ;  /* 0x0000000000007941 */ /* 0x000fea0003800200 */
.L_x_5819:
[----:B------:R-:W-:Y:S01]  /*0bf0*/  ISETP.GE.U32.AND P5, PT, R11, R2, PT ;  /* 0x000000020b00720c */ /* 0x000fe20003fa6070 */
[----:B------:R-:W-:Y:S01]  /*0c00*/  BSSY.RECONVERGENT B0, `(.L_x_5821) ;  /* 0x0000026000007945 */ /* 0x000fe20003800200 */
[----:B------:R-:W-:-:S05]  /*0c10*/  @!P0 IADD3 R11, PT, PT, R0, R3, RZ ;  /* 0x00000003000b8210 */ /* 0x000fca0007ffe0ff */
[----:B0-----:R-:W-:Y:S01]  /*0c20*/  @!P0 IMAD.WIDE.U32 R4, R11, 0x2, R4 ;  /* 0x000000020b048825 */ /* 0x001fe200078e0004 */
[----:B------:R-:W-:Y:S06]  /*0c30*/  @P1 BRA `(.L_x_5822) ;  /* 0x0000000000881947 */ /* 0x000fec0003800000 */
        /* <DEDUP_REMOVED lines=34> */
.L_x_5822:
[----:B------:R-:W-:Y:S05]  /*0e60*/  BSYNC.RECONVERGENT B0 ;  /* 0x0000000000007941 */ /* 0x000fea0003800200 */
.L_x_5821:
        /* <DEDUP_REMOVED lines=36> */
.L_x_5824:
[----:B------:R-:W-:Y:S05]  /*10b0*/  BSYNC.RECONVERGENT B0 ;  /* 0x0000000000007941 */ /* 0x000fea0003800200 */
.L_x_5823:
        /* <DEDUP_REMOVED lines=36> */
.L_x_5826:
[----:B------:R-:W-:Y:S05]  /*1300*/  BSYNC.RECONVERGENT B0 ;  /* 0x0000000000007941 */ /* 0x000fea0003800200 */
.L_x_5825:
        /* <DEDUP_REMOVED lines=36> */
.L_x_5828:
[----:B------:R-:W-:Y:S05]  /*1550*/  BSYNC.RECONVERGENT B0 ;  /* 0x0000000000007941 */ /* 0x000fea0003800200 */
.L_x_5827:
        /* <DEDUP_REMOVED lines=36> */
.L_x_5830:
[----:B------:R-:W-:Y:S05]  /*17a0*/  BSYNC.RECONVERGENT B0 ;  /* 0x0000000000007941 */ /* 0x000fea0003800200 */
.L_x_5829:
        /* <DEDUP_REMOVED lines=18> */
.L_x_5833:
[----:B------:R-:W-:-:S13]  /*18d0*/  ISETP.GE.U32.AND P0, PT, R3, R2, PT ;  /* 0x000000020300720c */ /* 0x000fda0003f06070 */
[----:B------:R-:W-:Y:S05]  /*18e0*/  @P0 BRA `(.L_x_5835) ;  /* 0x0000000000300947 */ /* 0x000fea0003800000 */
[----:B0-----:R-:W0:Y:S01]  /*18f0*/  LDC.64 R4, c[0x0][0x388] ;  /* 0x0000e200ff047b82 */ /* 0x001e220000000a00 */
[----:B------:R-:W-:Y:S02]  /*1900*/  IADD3 R7, PT, PT, R0, R3, RZ ;  /* 0x0000000300077210 */ /* 0x000fe40007ffe0ff */
[----:B------:R-:W-:-:S03]  /*1910*/  IADD3 R3, PT, PT, R3, 0x80, RZ ;  /* 0x0000008003037810 */ /* 0x000fc60007ffe0ff */
[----:B0-----:R-:W-:-:S05]  /*1920*/  IMAD.WIDE.U32 R4, R7, 0x2, R4 ;  /* 0x0000000207047825 */ /* 0x001fca00078e0004 */
[----:B------:R1:W-:Y:S02]  /*1930*/  STG.E.U16 desc[UR4][R4.64], R10 ;  /* 0x0000000a04007986 */ /* 0x0003e4000c101504 */
.L_x_5834:
[----:B------:R-:W-:-:S13]  /*1940*/  ISETP.GE.U32.AND P0, PT, R3, R2, PT ;  /* 0x000000020300720c */ /* 0x000fda0003f06070 */
[----:B------:R-:W-:Y:S05]  /*1950*/  @P0 BRA `(.L_x_5836) ;  /* 0x0000000000340947 */ /* 0x000fea0003800000 */
[----:B01----:R-:W0:Y:S01]  /*1960*/  LDC.64 R4, c[0x0][0x388] ;  /* 0x0000e200ff047b82 */ /* 0x003e220000000a00 */
[----:B------:R-:W-:Y:S02]  /*1970*/  IADD3 R7, PT, PT, R0, R3, RZ ;  /* 0x0000000300077210 */ /* 0x000fe40007ffe0ff */
[----:B------:R-:W-:-:S03]  /*1980*/  IADD3 R3, PT, PT, R3, 0x80, RZ ;  /* 0x0000008003037810 */ /* 0x000fc60007ffe0ff */
[----:B0-----:R-:W-:-:S05]  /*1990*/  IMAD.WIDE.U32 R4, R7, 0x2, R4 ;  /* 0x0000000207047825 */ /* 0x001fca00078e0004 */
[----:B------:R1:W-:Y:S02]  /*19a0*/  STG.E.U16 desc[UR4][R4.64], R11 ;  /* 0x0000000b04007986 */ /* 0x0003e4000c101504 */
.L_x_5835:
        /* <DEDUP_REMOVED lines=8> */
.L_x_5836:
[----:B------:R-:W-:Y:S05]  /*1a30*/  BSYNC.RELIABLE B1 ;  /* 0x0000000000017941 */ /* 0x000fea0003800100 */
.L_x_5832:
[----:B------:R-:W-:-:S13]  /*1a40*/  ISETP.GE.U32.AND P0, PT, R3, R2, PT ;  /* 0x000000020300720c */ /* 0x000fda0003f06070 */
[----:B012---:R-:W0:Y:S01]  /*1a50*/  @!P0 LDC.64 R4, c[0x0][0x388] ;  /* 0x0000e200ff048b82 */ /* 0x007e220000000a00 */
[----:B------:R-:W-:Y:S02]  /*1a60*/  @!P0 IADD3 R7, PT, PT, R0, R3, RZ ;  /* 0x0000000300078210 */ /* 0x000fe40007ffe0ff */
[----:B------:R-:W-:-:S03]  /*1a70*/  @!P0 IADD3 R3, PT, PT, R3, 0x80, RZ ;  /* 0x0000008003038810 */ /* 0x000fc60007ffe0ff */
[----:B0-----:R-:W-:-:S05]  /*1a80*/  @!P0 IMAD.WIDE.U32 R4, R7, 0x2, R4 ;  /* 0x0000000207048825 */ /* 0x001fca00078e0004 */
[----:B------:R2:W-:Y:S02]  /*1a90*/  @!P0 STG.E.U16 desc[UR4][R4.64], R13 ;  /* 0x0000000d04008986 */ /* 0x0005e4000c101504 */
.L_x_5837:
[----:B------:R-:W-:Y:S05]  /*1aa0*/  BSYNC.RECONVERGENT B0 ;  /* 0x0000000000007941 */ /* 0x000fea0003800200 */
.L_x_5831:
        /* <DEDUP_REMOVED lines=8> */
.L_x_5814:
        /* <DEDUP_REMOVED lines=9> */
[----:B0-----:R-:W-:Y:S01]  /*1bc0*/  MOV R10, 0x3d39bf78 ;  /* 0x3d39bf78000a7802 */ /* 0x001fe20000000f00 */
[----:B--2---:R-:W-:-:S02]  /*1bd0*/  HADD2.F32 R3, -RZ, R4.H0_H0 ;  /* 0x20000004ff037230 */ /* 0x004fc40000004100 */
        /* <DEDUP_REMOVED lines=14> */
[----:B-1----:R-:W-:Y:S01]  /*1cc0*/  FADD.FTZ.RZ R5, R16, 1 ;  /* 0x3f80000010057421 */ /* 0x002fe2000001c000 */
[----:B------:R-:W-:Y:S02]  /*1cd0*/  @P1 FSETP.NEU.FTZ.AND P2, PT, R7, RZ, PT ;  /* 0x000000ff0700120b */ /* 0x000fe40003f5d000 */
[----:B------:R-:W-:Y:S01]  /*1ce0*/  FADD.FTZ R11, R11, R12 ;  /* 0x0000000c0b0b7221 */ /* 0x000fe20000010000 */
[----:B------:R-:W-:Y:S01]  /*1cf0*/  FMUL.FTZ R22, R22, 1.1920928955078125e-07 ;  /* 0x3400000016167820 */ /* 0x000fe20000410000 */
[----:B------:R-:W-:Y:S01]  /*1d00*/  IADD3 R9, PT, PT, R5, -0x3f400000, RZ ;  /* 0xc0c0000005097810 */ /* 0x000fe20007ffe0ff */
[----:B---3--:R-:W-:-:S02]  /*1d10*/  HADD2.F32 R5, -RZ, R6.H0_H0 ;  /* 0x20000006ff057230 */ /* 0x008fc40000004100 */
[----:B------:R-:W-:Y:S01]  /*1d20*/  FFMA.FTZ R12, R11, -R10, 0.10546888411045074463 ;  /* 0x3dd800120b0c7423 */ /* 0x000fe2000001080a */
[----:B------:R-:W-:Y:S01]  /*1d30*/  HADD2.F32 R6, -RZ, R6.H1_H1 ;  /* 0x30000006ff067230 */ /* 0x000fe20000004100 */
[----:B------:R-:W-:Y:S02]  /*1d40*/  LOP3.LUT R9, R9, 0xff800000, RZ, 0xc0, !PT ;  /* 0xff80000009097812 */ /* 0x000fe400078ec0ff */
[----:B------:R-:W-:Y:S01]  /*1d50*/  FFMA.FTZ R12, R11, R12, -0.13229703903198242188 ;  /* 0xbe0778e00b0c7423 */ /* 0x000fe2000001000c */
[----:B------:R-:W-:Y:S01]  /*1d60*/  FMUL.FTZ R17, R5, 1.4426950216293334961 ;  /* 0x3fb8aa3b05117820 */ /* 0x000fe20000410000 */
[----:B------:R-:W-:Y:S02]  /*1d70*/  IADD3 R15, PT, PT, -R9, 0x40800000, RZ ;  /* 0x40800000090f7810 */ /* 0x000fe40007ffe1ff */
[----:B------:R-:W-:Y:S01]  /*1d80*/  FFMA.FTZ R12, R11, R12, 0.14491446316242218018 ;  /* 0x3e1464750b0c7423 */ /* 0x000fe2000001000c */
[-C--:B------:R-:W-:Y:S02]  /*1d90*/  IADD3 R13, PT, PT, R16, -R9.reuse, RZ ;  /* 0x80000009100d7210 */ /* 0x080fe40007ffe0ff */
[----:B------:R-:W-:Y:S01]  /*1da0*/  FFMA.FTZ R26, R15, R14, -1 ;  /* 0xbf8000000f1a7423 */ /* 0x000fe2000001000e */
[----:B------:R-:W-:Y:S01]  /*1db0*/  FFMA.FTZ R12, R11, R12, -0.16641564667224884033 ;  /* 0xbe2a68dd0b0c7423 */ /* 0x000fe2000001000c */
[----:B------:R-:W-:Y:S01]  /*1dc0*/  FMUL.FTZ R15, R6, 1.4426950216293334961 ;  /* 0x3fb8aa3b060f7820 */ /* 0x000fe20000410000 */
[----:B------:R-:W-:Y:S01]  /*1dd0*/  I2FP.F32.S32 R9, R9 ;  /* 0x0000000900097245 */ /* 0x000fe20000201400 */
[----:B------:R-:W-:Y:S01]  /*1de0*/  FADD.FTZ R13, R13, R26 ;  /* 0x0000001a0d0d7221 */ /* 0x000fe20000010000 */
[----:B------:R-:W-:-:S02]  /*1df0*/  FFMA.FTZ R20, R11, R12, 0.19988867640495300293 ;  /* 0x3e4caf9e0b147423 */ /* 0x000fc4000001000c */
[----:B------:R-:W0:Y:S01]  /*1e00*/  MUFU.EX2 R12, R17 ;  /* 0x00000011000c7308 */ /* 0x000e220000000800 */
[----:B------:R-:W-:Y:S01]  /*1e10*/  FFMA.FTZ R26, R13, -R10, 0.10546888411045074463 ;  /* 0x3dd800120d1a7423 */ /* 0x000fe2000001080a */
[----:B------:R-:W-:-:S03]  /*1e20*/  FFMA.FTZ R20, R11, R20, -0.25000196695327758789 ;  /* 0xbe8000420b147423 */ /* 0x000fc60000010014 */
[----:B------:R-:W-:Y:S01]  /*1e30*/  FFMA.FTZ R26, R13, R26, -0.13229703903198242188 ;  /* 0xbe0778e00d1a7423 */ /* 0x000fe2000001001a */
[----:B------:R-:W-:Y:S02]  /*1e40*/  FFMA.FTZ R24, R11, R20, 0.33333510160446166992 ;  /* 0x3eaaaae60b187423 */ /* 0x000fe40000010014 */
[----:B------:R0:W1:Y:S01]  /*1e50*/  MUFU.EX2 R20, R15 ;  /* 0x0000000f00147308 */ /* 0x0000620000000800 */
[----:B------:R-:W-:Y:S01]  /*1e60*/  FFMA.FTZ R26, R13, R26, 0.14491446316242218018 ;  /* 0x3e1464750d1a7423 */ /* 0x000fe2000001001a */
[----:B------:R-:W-:-:S03]  /*1e70*/  FFMA.FTZ R24, R11, R24, -0.5 ;  /* 0xbf0000000b187423 */ /* 0x000fc60000010018 */
[----:B------:R-:W-:Y:S01]  /*1e80*/  FFMA.FTZ R26, R13, R26, -0.16641564667224884033 ;  /* 0xbe2a68dd0d1a7423 */ /* 0x000fe2000001001a */
[----:B------:R-:W-:Y:S01]  /*1e90*/  FMUL.FTZ R24, R11, R24 ;  /* 0x000000180b187220 */ /* 0x000fe20000410000 */
[C---:B0-----:R-:W-:Y:S02]  /*1ea0*/  FADD.FTZ.RZ R15, R12.reuse, 1 ;  /* 0x3f8000000c0f7421 */ /* 0x041fe4000001c000 */
[----:B------:R-:W-:Y:S01]  /*1eb0*/  FFMA.FTZ R26, R13, R26, 0.19988867640495300293 ;  /* 0x3e4caf9e0d1a7423 */ /* 0x000fe2000001001a */
[----:B------:R-:W-:Y:S01]  /*1ec0*/  FFMA.FTZ R11, R11, R24, R11 ;  /* 0x000000180b0b7223 */ /* 0x000fe2000001000b */
[----:B------:R-:W-:Y:S02]  /*1ed0*/  ISETP.GE.U32.AND P5, PT, R12, 0x7f800000, PT ;  /* 0x7f8000000c00780c */ /* 0x000fe40003fa6070 */
[----:B------:R-:W-:Y:S01]  /*1ee0*/  IADD3 R15, PT, PT, R15, -0x3f400000, RZ ;  /* 0xc0c000000f0f7810 */ /* 0x000fe20007ffe0ff */
[C---:B------:R-:W-:Y:S01]  /*1ef0*/  FFMA.FTZ R26, R13.reuse, R26, -0.25000196695327758789 ;  /* 0xbe8000420d1a7423 */ /* 0x040fe2000001001a */
[----:B------:R-:W-:Y:S01]  /*1f00*/  FFMA.FTZ R11, R22, 0.69314718246459960938, R11 ;  /* 0x3f317218160b7823 */ /* 0x000fe2000001000b */
[----:B-1----:R-:W-:Y:S01]  /*1f10*/  FADD.FTZ.RZ R17, R20, 1 ;  /* 0x3f80000014117421 */ /* 0x002fe2000001c000 */
[----:B------:R-:W-:Y:S01]  /*1f20*/  @P1 MOV R22, 0x7f800000 ;  /* 0x7f80000000161802 */ /* 0x000fe20000000f00 */
[----:B------:R-:W-:Y:S01]  /*1f30*/  FFMA.FTZ R26, R13, R26, 0.33333510160446166992 ;  /* 0x3eaaaae60d1a7423 */ /* 0x000fe2000001001a */
[----:B------:R-:W-:-:S02]  /*1f40*/  ISETP.GT.AND P6, PT, R12, -0x40800000, P5 ;  /* 0xbf8000000c00780c */ /* 0x000fc40002fc4270 */
[----:B------:R-:W-:Y:S01]  /*1f50*/  IADD3 R19, PT, PT, R17, -0x3f400000, RZ ;  /* 0xc0c0000011137810 */ /* 0x000fe20007ffe0ff */
[----:B------:R-:W-:Y:S01]  /*1f60*/  FFMA.FTZ R26, R13, R26, -0.5 ;  /* 0xbf0000000d1a7423 */ /* 0x000fe2000001001a */
[----:B------:R-:W-:Y:S01]  /*1f70*/  LOP3.LUT R17, R15, 0xff800000, RZ, 0xc0, !PT ;  /* 0xff8000000f117812 */ /* 0x000fe200078ec0ff */
[----:B------:R-:W-:Y:S01]  /*1f80*/  @P0 FFMA.FTZ R11, R7, R22, +INF ;  /* 0x7f800000070b0423 */ /* 0x000fe20000010016 */
[----:B------:R-:W-:Y:S01]  /*1f90*/  LOP3.LUT R19, R19, 0xff800000, RZ, 0xc0, !PT ;  /* 0xff80000013137812 */ /* 0x000fe200078ec0ff */
[----:B------:R-:W-:Y:S01]  /*1fa0*/  FMUL.FTZ R26, R13, R26 ;  /* 0x0000001a0d1a7220 */ /* 0x000fe20000410000 */
[----:B------:R-:W-:Y:S01]  /*1fb0*/  IADD3 R15, PT, PT, -R17, 0x40800000, RZ ;  /* 0x40800000110f7810 */ /* 0x000fe20007ffe1ff */
[--C-:B----4-:R-:W-:Y:S01]  /*1fc0*/  HADD2.F32 R7, -RZ, R8.reuse.H0_H0 ;  /* 0x20000008ff077230 */ /* 0x110fe20000004100 */
[----:B------:R-:W-:Y:S01]  /*1fd0*/  IADD3 R25, PT, PT, -R19, 0x40800000, RZ ;  /* 0x4080000013197810 */ /* 0x000fe20007ffe1ff */
[----:B------:R-:W-:Y:S01]  /*1fe0*/  FFMA.FTZ R13, R13, R26, R13 ;  /* 0x0000001a0d0d7223 */ /* 0x000fe2000001000d */
[----:B------:R-:W-:Y:S01]  /*1ff0*/  IADD3 R21, PT, PT, R20, -R19, RZ ;  /* 0x8000001314157210 */ /* 0x000fe20007ffe0ff */
[-C--:B------:R-:W-:Y:S01]  /*2000*/  FFMA.FTZ R22, R15, R14.reuse, -1 ;  /* 0xbf8000000f167423 */ /* 0x080fe2000001000e */
[-C--:B------:R-:W-:Y:S01]  /*2010*/  IADD3 R23, PT, PT, R12, -R17.reuse, RZ ;  /* 0x800000110c177210 */ /* 0x080fe20007ffe0ff */
[----:B------:R-:W-:Y:S01]  /*2020*/  FFMA.FTZ R24, R25, R14, -1 ;  /* 0xbf80000019187423 */ /* 0x000fe2000001000e */
[----:B------:R-:W-:Y:S01]  /*2030*/  FMUL.FTZ R15, R7, 1.4426950216293334961 ;  /* 0x3fb8aa3b070f7820 */ /* 0x000fe20000410000 */
[----:B------:R-:W-:Y:S01]  /*2040*/  HADD2.F32 R8, -RZ, R8.H1_H1 ;  /* 0x30000008ff087230 */ /* 0x000fe20000004100 */
[C---:B------:R-:W-:Y:S01]  /*2050*/  ISETP.GE.U32.AND P0, PT, R16.reuse, 0x7f800000, PT ;  /* 0x7f8000001000780c */ /* 0x040fe20003f06070 */
[----:B------:R-:W-:Y:S01]  /*2060*/  FADD.FTZ R21, R21, R24 ;  /* 0x0000001815157221 */ /* 0x000fe20000010000 */
[----:B------:R-:W-:Y:S01]  /*2070*/  FADD.FTZ R23, R23, R22 ;  /* 0x0000001617177221 */ /* 0x000fe20000010000 */
[----:B------:R-:W-:Y:S01]  /*2080*/  I2FP.F32.S32 R17, R17 ;  /* 0x0000001100117245 */ /* 0x000fe20000201400 */
[----:B------:R-:W0:Y:S01]  /*2090*/  MUFU.EX2 R15, R15 ;  /* 0x0000000f000f7308 */ /* 0x000e220000000800 */
[-C--:B------:R-:W-:Y:S01]  /*20a0*/  FFMA.FTZ R26, R21, -R10.reuse, 0.10546888411045074463 ;  /* 0x3dd80012151a7423 */ /* 0x080fe2000001080a */
[----:B------:R-:W-:Y:S01]  /*20b0*/  FFMA.FTZ R22, R23, -R10, 0.10546888411045074463 ;  /* 0x3dd8001217167423 */ /* 0x000fe2000001080a */
[----:B------:R-:W-:-:S02]  /*20c0*/  ISETP.GT.AND P3, PT, R16, -0x40800000, P0 ;  /* 0xbf8000001000780c */ /* 0x000fc40000764270 */
[----:B------:R-:W-:Y:S01]  /*20d0*/  FFMA.FTZ R26, R21, R26, -0.13229703903198242188 ;  /* 0xbe0778e0151a7423 */ /* 0x000fe2000001001a */
[----:B------:R-:W-:Y:S01]  /*20e0*/  FFMA.FTZ R24, R23, R22, -0.13229703903198242188 ;  /* 0xbe0778e017187423 */ /* 0x000fe20000010016 */
[----:B------:R-:W-:Y:S01]  /*20f0*/  FMUL.FTZ R22, R9, 1.1920928955078125e-07 ;  /* 0x3400000009167820 */ /* 0x000fe20000410000 */
[----:B------:R-:W-:Y:S01]  /*2100*/  FMUL.FTZ R9, R8, 1.4426950216293334961 ;  /* 0x3fb8aa3b08097820 */ /* 0x000fe20000410000 */
[----:B------:R-:W-:Y:S01]  /*2110*/  FFMA.FTZ R26, R21, R26, 0.14491446316242218018 ;  /* 0x3e146475151a7423 */ /* 0x000fe2000001001a */
[----:B------:R-:W-:Y:S01]  /*2120*/  FFMA.FTZ R24, R23, R24, 0.14491446316242218018 ;  /* 0x3e14647517187423 */ /* 0x000fe20000010018 */
[----:B------:R-:W-:Y:S01]  /*2130*/  FFMA.FTZ R13, R22, 0.69314718246459960938, R13 ;  /* 0x3f317218160d7823 */ /* 0x000fe2000001000d */
[----:B------:R-:W-:Y:S01]  /*2140*/  @P0 MOV R25, 0x7f800000 ;  /* 0x7f80000000190802 */ /* 0x000fe20000000f00 */
[----:B------:R-:W-:Y:S01]  /*2150*/  FFMA.FTZ R26, R21, R26, -0.16641564667224884033 ;  /* 0xbe2a68dd151a7423 */ /* 0x000fe2000001001a */
[----:B------:R-:W-:Y:S01]  /*2160*/  FFMA.FTZ R24, R23, R24, -0.16641564667224884033 ;  /* 0xbe2a68dd17187423 */ /* 0x000fe20000010018 */
[----:B------:R-:W1:Y:S01]  /*2170*/  MUFU.EX2 R9, R9 ;  /* 0x0000000900097308 */ /* 0x000e620000000800 */
[----:B------:R-:W-:Y:S01]  /*2180*/  ISETP.GE.U32.AND P4, PT, R20, 0x7f800000, PT ;  /* 0x7f8000001400780c */ /* 0x000fe20003f86070 */
[----:B------:R-:W-:Y:S01]  /*2190*/  FFMA.FTZ R26, R21, R26, 0.19988867640495300293 ;  /* 0x3e4caf9e151a7423 */ /* 0x000fe2000001001a */
[----:B------:R-:W-:Y:S01]  /*21a0*/  FFMA.FTZ R24, R23, R24, 0.19988867640495300293 ;  /* 0x3e4caf9e17187423 */ /* 0x000fe20000010018 */
[----:B0-----:R-:W-:Y:S01]  /*21b0*/  FADD.FTZ.RZ R22, R15, 1 ;  /* 0x3f8000000f167421 */ /* 0x001fe2000001c000 */
[C---:B------:R-:W-:Y:S01]  /*21c0*/  @P3 FFMA.FTZ R13, R16.reuse, R25, +INF ;  /* 0x7f800000100d3423 */ /* 0x040fe20000010019 */
[----:B------:R-:W-:Y:S01]  /*21d0*/  FFMA.FTZ R26, R21, R26, -0.25000196695327758789 ;  /* 0xbe800042151a7423 */ /* 0x000fe2000001001a */
[----:B------:R-:W-:Y:S01]  /*21e0*/  FFMA.FTZ R24, R23, R24, -0.25000196695327758789 ;  /* 0xbe80004217187423 */ /* 0x000fe20000010018 */
[----:B------:R-:W-:-:S02]  /*21f0*/  @P0 FSETP.NEU.FTZ.AND P3, PT, R16, RZ, PT ;  /* 0x000000ff1000020b */ /* 0x000fc40003f7d000 */
[----:B------:R-:W-:Y:S01]  /*2200*/  FFMA.FTZ R26, R21, R26, 0.33333510160446166992 ;  /* 0x3eaaaae6151a7423 */ /* 0x000fe2000001001a */
[----:B------:R-:W-:Y:S01]  /*2210*/  FFMA.FTZ R24, R23, R24, 0.33333510160446166992 ;  /* 0x3eaaaae617187423 */ /* 0x000fe20000010018 */
[----:B------:R-:W-:Y:S02]  /*2220*/  IADD3 R22, PT, PT, R22, -0x3f400000, RZ ;  /* 0xc0c0000016167810 */ /* 0x000fe40007ffe0ff */
[----:B------:R-:W-:Y:S01]  /*2230*/  FFMA.FTZ R26, R21, R26, -0.5 ;  /* 0xbf000000151a7423 */ /* 0x000fe2000001001a */
[----:B------:R-:W-:Y:S01]  /*2240*/  FFMA.FTZ R24, R23, R24, -0.5 ;  /* 0xbf00000017187423 */ /* 0x000fe20000010018 */
[----:B------:R-:W-:Y:S02]  /*2250*/  LOP3.LUT R22, R22, 0xff800000, RZ, 0xc0, !PT ;  /* 0xff80000016167812 */ /* 0x000fe400078ec0ff */
[----:B------:R-:W-:Y:S01]  /*2260*/  FMUL.FTZ R16, R21, R26 ;  /* 0x0000001a15107220 */ /* 0x000fe20000410000 */
[----:B------:R-:W-:Y:S01]  /*2270*/  FMUL.FTZ R24, R23, R24 ;  /* 0x0000001817187220 */ /* 0x000fe20000410000 */
[----:B-1----:R-:W-:Y:S01]  /*2280*/  FADD.FTZ.RZ R26, R9, 1 ;  /* 0x3f800000091a7421 */ /* 0x002fe2000001c000 */
[----:B------:R-:W-:Y:S01]  /*2290*/  @P1 FSEL R11, R11, -RZ, P2 ;  /* 0x800000ff0b0b1208 */ /* 0x000fe20001000000 */
[----:B------:R-:W-:Y:S01]  /*22a0*/  FFMA.FTZ R16, R21, R16, R21 ;  /* 0x0000001015107223 */ /* 0x000fe20000010015 */
[----:B------:R-:W-:Y:S01]  /*22b0*/  IADD3 R21, PT, PT, -R22, 0x40800000, RZ ;  /* 0x4080000016157810 */ /* 0x000fe20007ffe1ff */
[----:B------:R-:W-:Y:S01]  /*22c0*/  FFMA.FTZ R23, R23, R24, R23 ;  /* 0x0000001817177223 */ /* 0x000fe20000010017 */
[----:B------:R-:W-:-:S02]  /*22d0*/  IADD3 R24, PT, PT, R15, -R22, RZ ;  /* 0x800000160f187210 */ /* 0x000fc40007ffe0ff */
[----:B------:R-:W-:Y:S01]  /*22e0*/  IADD3 R27, PT, PT, R26, -0x3f400000, RZ ;  /* 0xc0c000001a1b7810 */ /* 0x000fe20007ffe0ff */
[----:B------:R-:W-:Y:S01]  /*22f0*/  FFMA.FTZ R25, R21, R14, -1 ;  /* 0xbf80000015197423 */ /* 0x000fe2000001000e */
[----:B------:R-:W-:Y:S01]  /*2300*/  I2FP.F32.S32 R21, R19 ;  /* 0x0000001300157245 */ /* 0x000fe20000201400 */
[----:B------:R-:W-:Y:S01]  /*2310*/  FMUL.FTZ R26, R17, 1.1920928955078125e-07 ;  /* 0x34000000111a7820 */ /* 0x000fe20000410000 */
[----:B------:R-:W-:Y:S01]  /*2320*/  I2FP.F32.S32 R22, R22 ;  /* 0x0000001600167245 */ /* 0x000fe20000201400 */
[----:B------:R-:W-:Y:S01]  /*2330*/  FADD.FTZ R19, R24, R25 ;  /* 0x0000001918137221 */ /* 0x000fe20000010000 */
[----:B------:R-:W-:Y:S01]  /*2340*/  LOP3.LUT R24, R27, 0xff800000, RZ, 0xc0, !PT ;  /* 0xff8000001b187812 */ /* 0x000fe200078ec0ff */
[----:B------:R-:W-:Y:S01]  /*2350*/  FFMA.FTZ R17, R26, 0.69314718246459960938, R23 ;  /* 0x3f3172181a117823 */ /* 0x000fe20000010017 */
[----:B------:R-:W-:Y:S01]  /*2360*/  FMUL.FTZ R21, R21, 1.1920928955078125e-07 ;  /* 0x3400000015157820 */ /* 0x000fe20000410000 */
[----:B------:R-:W-:Y:S01]  /*2370*/  FFMA.FTZ R26, R19, -R10, 0.10546888411045074463 ;  /* 0x3dd80012131a7423 */ /* 0x000fe2000001080a */
[----:B------:R-:W-:Y:S01]  /*2380*/  IADD3 R25, PT, PT, -R24, 0x40800000, RZ ;  /* 0x4080000018197810 */ /* 0x000fe20007ffe1ff */
[----:B------:R-:W-:Y:S01]  /*2390*/  FMUL.FTZ R22, R22, 1.1920928955078125e-07 ;  /* 0x3400000016167820 */ /* 0x000fe20000410000 */
[----:B------:R-:W-:Y:S01]  /*23a0*/  FFMA.FTZ R16, R21, 0.69314718246459960938, R16 ;  /* 0x3f31721815107823 */ /* 0x000fe20000010010 */
[----:B------:R-:W-:Y:S01]  /*23b0*/  FFMA.FTZ R26, R19, R26, -0.13229703903198242188 ;  /* 0xbe0778e0131a7423 */ /* 0x000fe2000001001a */
[----:B------:R-:W-:Y:S01]  /*23c0*/  @P5 MOV R21, 0x7f800000 ;  /* 0x7f80000000155802 */ /* 0x000fe20000000f00 */
[----:B------:R-:W-:Y:S01]  /*23d0*/  FFMA.FTZ R28, R25, R14, -1 ;  /* 0xbf800000191c7423 */ /* 0x000fe2000001000e */
[----:B------:R-:W-:Y:S01]  /*23e0*/  IADD3 R23, PT, PT, R9, -R24, RZ ;  /* 0x8000001809177210 */ /* 0x000fe20007ffe0ff */
[----:B------:R-:W-:Y:S01]  /*23f0*/  FFMA.FTZ R26, R19, R26, 0.14491446316242218018 ;  /* 0x3e146475131a7423 */ /* 0x000fe2000001001a */
[----:B------:R-:W-:Y:S01]  /*2400*/  ISETP.GE.U32.AND P2, PT, R15, 0x7f800000, PT ;  /* 0x7f8000000f00780c */ /* 0x000fe20003f46070 */
[----:B------:R-:W-:Y:S01]  /*2410*/  @P6 FFMA.FTZ R17, R12, R21, +INF ;  /* 0x7f8000000c116423 */ /* 0x000fe20000010015 */
[C---:B------:R-:W-:Y:S01]  /*2420*/  ISETP.GT.AND P6, PT, R20.reuse, -0x40800000, P4 ;  /* 0xbf8000001400780c */ /* 0x040fe200027c4270 */
[----:B------:R-:W-:Y:S01]  /*2430*/  FFMA.FTZ R26, R19, R26, -0.16641564667224884033 ;  /* 0xbe2a68dd131a7423 */ /* 0x000fe2000001001a */
[----:B------:R-:W-:Y:S01]  /*2440*/  @P4 MOV R21, 0x7f800000 ;  /* 0x7f80000000154802 */ /* 0x000fe20000000f00 */
[----:B------:R-:W-:Y:S01]  /*2450*/  FADD.FTZ R23, R23, R28 ;  /* 0x0000001c17177221 */ /* 0x000fe20000010000 */
[----:B------:R-:W-:Y:S01]  /*2460*/  ISETP.GT.AND P1, PT, R15, -0x40800000, P2 ;  /* 0xbf8000000f00780c */ /* 0x000fe20001724270 */
[----:B------:R-:W-:Y:S01]  /*2470*/  FFMA.FTZ R26, R19, R26, 0.19988867640495300293 ;  /* 0x3e4caf9e131a7423 */ /* 0x000fe2000001001a */
[----:B------:R-:W-:Y:S01]  /*2480*/  I2FP.F32.S32 R24, R24 ;  /* 0x0000001800187245 */ /* 0x000fe20000201400 */
[----:B------:R-:W-:Y:S01]  /*2490*/  FFMA.FTZ R28, R23, -R10, 0.10546888411045074463 ;  /* 0x3dd80012171c7423 */ /* 0x000fe2000001080a */
[----:B------:R-:W-:Y:S01]  /*24a0*/  @P0 FSEL R13, R13, -RZ, P3 ;  /* 0x800000ff0d0d0208 */ /* 0x000fe20001800000 */
[----:B------:R-:W-:Y:S01]  /*24b0*/  FFMA.FTZ R26, R19, R26, -0.25000196695327758789 ;  /* 0xbe800042131a7423 */ /* 0x000fe2000001001a */
[----:B------:R-:W-:Y:S01]  /*24c0*/  @P4 FSETP.NEU.FTZ.AND P3, PT, R20, RZ, PT ;  /* 0x000000ff1400420b */ /* 0x000fe20003f7d000 */
[----:B------:R-:W-:-:S02]  /*24d0*/  FFMA.FTZ R28, R23, R28, -0.13229703903198242188 ;  /* 0xbe0778e0171c7423 */ /* 0x000fc4000001001c */
[C---:B------:R-:W-:Y:S01]  /*24e0*/  FFMA.FTZ R26, R19.reuse, R26, 0.33333510160446166992 ;  /* 0x3eaaaae6131a7423 */ /* 0x040fe2000001001a */
[----:B------:R-:W-:Y:S01]  /*24f0*/  @P6 FFMA.FTZ R16, R20, R21, +INF ;  /* 0x7f80000014106423 */ /* 0x000fe20000010015 */
[----:B------:R-:W-:Y:S01]  /*2500*/  @P5 FSETP.NEU.FTZ.AND P6, PT, R12, RZ, PT ;  /* 0x000000ff0c00520b */ /* 0x000fe20003fdd000 */
[--C-:B-----5:R-:W-:Y:S02]  /*2510*/  HADD2.F32 R12, -RZ, R18.reuse.H0_H0 ;  /* 0x20000012ff0c7230 */ /* 0x120fe40000004100 */
[----:B------:R-:W-:Y:S01]  /*2520*/  FFMA.FTZ R26, R19, R26, -0.5 ;  /* 0xbf000000131a7423 */ /* 0x000fe2000001001a */
[----:B------:R-:W-:Y:S01]  /*2530*/  FFMA.FTZ R28, R23, R28, 0.14491446316242218018 ;  /* 0x3e146475171c7423 */ /* 0x000fe2000001001c */
[----:B------:R-:W-:Y:S01]  /*2540*/  HADD2.F32 R18, -RZ, R18.H1_H1 ;  /* 0x30000012ff127230 */ /* 0x000fe20000004100 */
[----:B------:R-:W-:Y:S01]  /*2550*/  @P5 FSEL R17, R17, -RZ, P6 ;  /* 0x800000ff11115208 */ /* 0x000fe20003000000 */
[----:B------:R-:W-:Y:S01]  /*2560*/  FMUL.FTZ R21, R12, 1.4426950216293334961 ;  /* 0x3fb8aa3b0c157820 */ /* 0x000fe20000410000 */
[----:B------:R-:W-:Y:S01]  /*2570*/  FMUL.FTZ R26, R19, R26 ;  /* 0x0000001a131a7220 */ /* 0x000fe20000410000 */
[----:B------:R-:W-:Y:S01]  /*2580*/  FFMA.FTZ R28, R23, R28, -0.16641564667224884033 ;  /* 0xbe2a68dd171c7423 */ /* 0x000fe2000001001c */
[----:B------:R-:W-:Y:S01]  /*2590*/  @P4 FSEL R16, R16, -RZ, P3 ;  /* 0x800000ff10104208 */ /* 0x000fe20001800000 */
[----:B------:R-:W0:Y:S01]  /*25a0*/  MUFU.TANH R13, R13 ;  /* 0x0000000d000d7308 */ /* 0x000e220000002400 */
[----:B------:R-:W-:Y:S01]  /*25b0*/  FFMA.FTZ R19, R19, R26, R19 ;  /* 0x0000001a13137223 */ /* 0x000fe20000010013 */
[----:B------:R-:W-:Y:S01]  /*25c0*/  FFMA.FTZ R28, R23, R28, 0.19988867640495300293 ;  /* 0x3e4caf9e171c7423 */ /* 0x000fe2000001001c */
[----:B------:R-:W-:-:S02]  /*25d0*/  @P2 MOV R26, 0x7f800000 ;  /* 0x7f800000001a2802 */ /* 0x000fc40000000f00 */
[----:B------:R-:W-:Y:S01]  /*25e0*/  FFMA.FTZ R22, R22, 0.69314718246459960938, R19 ;  /* 0x3f31721816167823 */ /* 0x000fe20000010013 */
[----:B------:R-:W-:Y:S01]  /*25f0*/  FMUL.FTZ R19, R18, 1.4426950216293334961 ;  /* 0x3fb8aa3b12137820 */ /* 0x000fe20000410000 */
[----:B------:R-:W-:Y:S01]  /*2600*/  FFMA.FTZ R28, R23, R28, -0.25000196695327758789 ;  /* 0xbe800042171c7423 */ /* 0x000fe2000001001c */
[----:B------:R-:W1:Y:S01]  /*2610*/  MUFU.EX2 R21, R21 ;  /* 0x0000001500157308 */ /* 0x000e620000000800 */
[----:B------:R-:W-:Y:S01]  /*2620*/  @P1 FFMA.FTZ R22, R15, R26, +INF ;  /* 0x7f8000000f161423 */ /* 0x000fe2000001001a */
[----:B------:R-:W-:Y:S01]  /*2630*/  ISETP.GE.U32.AND P1, PT, R9, 0x7f800000, PT ;  /* 0x7f8000000900780c */ /* 0x000fe20003f26070 */
[----:B------:R-:W-:Y:S01]  /*2640*/  FFMA.FTZ R28, R23, R28, 0.33333510160446166992 ;  /* 0x3eaaaae6171c7423 */ /* 0x000fe2000001001c */
[----:B------:R-:W-:Y:S02]  /*2650*/  FMUL.FTZ R26, R24, 1.1920928955078125e-07 ;  /* 0x34000000181a7820 */ /* 0x000fe40000410000 */
[----:B------:R-:W-:Y:S01]  /*2660*/  ISETP.GT.AND P0, PT, R9, -0x40800000, P1 ;  /* 0xbf8000000900780c */ /* 0x000fe20000f04270 */
[----:B------:R-:W-:Y:S01]  /*2670*/  FFMA.FTZ R28, R23, R28, -0.5 ;  /* 0xbf000000171c7423 */ /* 0x000fe2000001001c */
[----:B------:R-:W2:Y:S01]  /*2680*/  MUFU.EX2 R19, R19 ;  /* 0x0000001300137308 */ /* 0x000ea20000000800 */
[----:B0-----:R-:W-:-:S02]  /*2690*/  FMUL.FTZ R4, R4, R13 ;  /* 0x0000000d04047220 */ /* 0x001fc40000410000 */
[----:B------:R-:W-:-:S04]  /*26a0*/  FMUL.FTZ R28, R23, R28 ;  /* 0x0000001c171c7220 */ /* 0x000fc80000410000 */
[----:B------:R-:W-:Y:S01]  /*26b0*/  FFMA.FTZ R23, R23, R28, R23 ;  /* 0x0000001c17177223 */ /* 0x000fe20000010017 */
[----:B------:R-:W-:Y:S01]  /*26c0*/  @P1 FSETP.NEU.FTZ.AND P6, PT, R9, RZ, PT ;  /* 0x000000ff0900120b */ /* 0x000fe20003fdd000 */
[C---:B-1----:R-:W-:Y:S01]  /*26d0*/  FADD.FTZ.RZ R25, R21.reuse, 1 ;  /* 0x3f80000015197421 */ /* 0x042fe2000001c000 */
[----:B------:R-:W-:Y:S01]  /*26e0*/  ISETP.GE.U32.AND P5, PT, R21, 0x7f800000, PT ;  /* 0x7f8000001500780c */ /* 0x000fe20003fa6070 */
[----:B------:R-:W-:Y:S01]  /*26f0*/  FFMA.FTZ R20, R26, 0.69314718246459960938, R23 ;  /* 0x3f3172181a147823 */ /* 0x000fe20000010017 */
[----:B------:R-:W-:Y:S02]  /*2700*/  @P1 MOV R26, 0x7f800000 ;  /* 0x7f800000001a1802 */ /* 0x000fe40000000f00 */
[----:B------:R-:W-:Y:S02]  /*2710*/  IADD3 R25, PT, PT, R25, -0x3f400000, RZ ;  /* 0xc0c0000019197810 */ /* 0x000fe40007ffe0ff */
[----:B------:R-:W-:Y:S01]  /*2720*/  ISETP.GT.AND P4, PT, R21, -0x40800000, P5 ;  /* 0xbf8000001500780c */ /* 0x000fe20002f84270 */
[----:B------:R-:W-:Y:S01]  /*2730*/  @P0 FFMA.FTZ R20, R9, R26, +INF ;  /* 0x7f80000009140423 */ /* 0x000fe2000001001a */
[----:B------:R-:W-:Y:S01]  /*2740*/  LOP3.LUT R24, R25, 0xff800000, RZ, 0xc0, !PT ;  /* 0xff80000019187812 */ /* 0x000fe200078ec0ff */
[----:B--2---:R-:W-:Y:S01]  /*2750*/  FADD.FTZ.RZ R25, R19, 1 ;  /* 0x3f80000013197421 */ /* 0x004fe2000001c000 */
[----:B------:R-:W-:-:S02]  /*2760*/  @P2 FSETP.NEU.FTZ.AND P0, PT, R15, RZ, PT ;  /* 0x000000ff0f00220b */ /* 0x000fc40003f1d000 */
[----:B------:R-:W-:Y:S02]  /*2770*/  IADD3 R23, PT, PT, -R24, 0x40800000, RZ ;  /* 0x4080000018177810 */ /* 0x000fe40007ffe1ff */
[----:B------:R-:W-:Y:S02]  /*2780*/  IADD3 R25, PT, PT, R25, -0x3f400000, RZ ;  /* 0xc0c0000019197810 */ /* 0x000fe40007ffe0ff */
[----:B------:R-:W-:Y:S01]  /*2790*/  ISETP.GE.U32.AND P3, PT, R19, 0x7f800000, PT ;  /* 0x7f8000001300780c */ /* 0x000fe20003f66070 */
[----:B------:R-:W-:Y:S01]  /*27a0*/  FFMA.FTZ R28, R23, R14, -1 ;  /* 0xbf800000171c7423 */ /* 0x000fe2000001000e */
[----:B------:R-:W-:Y:S02]  /*27b0*/  LOP3.LUT R26, R25, 0xff800000, RZ, 0xc0, !PT ;  /* 0xff800000191a7812 */ /* 0x000fe400078ec0ff */
[----:B------:R-:W-:Y:S02]  /*27c0*/  IADD3 R23, PT, PT, R21, -R24, RZ ;  /* 0x8000001815177210 */ /* 0x000fe40007ffe0ff */
[----:B------:R-:W-:-:S02]  /*27d0*/  IADD3 R25, PT, PT, -R26, 0x40800000, RZ ;  /* 0x408000001a197810 */ /* 0x000fc40007ffe1ff */
[----:B------:R-:W-:Y:S01]  /*27e0*/  IADD3 R15, PT, PT, R19, -R26, RZ ;  /* 0x8000001a130f7210 */ /* 0x000fe20007ffe0ff */
[----:B------:R-:W-:Y:S01]  /*27f0*/  FADD.FTZ R23, R23, R28 ;  /* 0x0000001c17177221 */ /* 0x000fe20000010000 */
[----:B------:R-:W-:Y:S01]  /*2800*/  I2FP.F32.S32 R24, R24 ;  /* 0x0000001800187245 */ /* 0x000fe20000201400 */
[----:B------:R-:W-:Y:S01]  /*2810*/  FFMA.FTZ R28, R25, R14, -1 ;  /* 0xbf800000191c7423 */ /* 0x000fe2000001000e */
[----:B------:R-:W-:Y:S01]  /*2820*/  @P2 FSEL R22, R22, -RZ, P0 ;  /* 0x800000ff16162208 */ /* 0x000fe20000000000 */
[----:B------:R-:W-:Y:S01]  /*2830*/  FFMA.FTZ R14, R23, -R10, 0.10546888411045074463 ;  /* 0x3dd80012170e7423 */ /* 0x000fe2000001080a */
[----:B------:R-:W-:Y:S01]  /*2840*/  ISETP.GT.AND P2, PT, R19, -0x40800000, P3 ;  /* 0xbf8000001300780c */ /* 0x000fe20001f44270 */
[----:B------:R-:W-:Y:S01]  /*2850*/  FADD.FTZ R15, R15, R28 ;  /* 0x0000001c0f0f7221 */ /* 0x000fe20000010000 */
[----:B------:R-:W-:Y:S01]  /*2860*/  I2FP.F32.S32 R26, R26 ;  /* 0x0000001a001a7245 */ /* 0x000fe20000201400 */
[----:B------:R-:W-:Y:S01]  /*2870*/  FFMA.FTZ R14, R23, R14, -0.13229703903198242188 ;  /* 0xbe0778e0170e7423 */ /* 0x000fe2000001000e */
[----:B------:R-:W-:Y:S01]  /*2880*/  FMUL.FTZ R24, R24, 1.1920928955078125e-07 ;  /* 0x3400000018187820 */ /* 0x000fe20000410000 */
[----:B------:R-:W-:Y:S01]  /*2890*/  FFMA.FTZ R10, R15, -R10, 0.10546888411045074463 ;  /* 0x3dd800120f0a7423 */ /* 0x000fe2000001080a */
[----:B------:R-:W-:Y:S01]  /*28a0*/  @P5 FSETP.NEU.FTZ.AND P0, PT, R21, RZ, PT ;  /* 0x000000ff1500520b */ /* 0x000fe20003f1d000 */
[----:B------:R-:W-:Y:S01]  /*28b0*/  FFMA.FTZ R14, R23, R14, 0.14491446316242218018 ;  /* 0x3e146475170e7423 */ /* 0x000fe2000001000e */
[----:B------:R-:W-:Y:S01]  /*28c0*/  FMUL.FTZ R26, R26, 1.1920928955078125e-07 ;  /* 0x340000001a1a7820 */ /* 0x000fe20000410000 */
[----:B------:R-:W-:Y:S01]  /*28d0*/  FFMA.FTZ R10, R15, R10, -0.13229703903198242188 ;  /* 0xbe0778e00f0a7423 */ /* 0x000fe2000001000a */
[----:B------:R-:W-:Y:S01]  /*28e0*/  @P1 FSEL R20, R20, -RZ, P6 ;  /* 0x800000ff14141208 */ /* 0x000fe20003000000 */
[----:B------:R-:W-:Y:S01]  /*28f0*/  FFMA.FTZ R14, R23, R14, -0.16641564667224884033 ;  /* 0xbe2a68dd170e7423 */ /* 0x000fe2000001000e */
[----:B------:R-:W0:Y:S01]  /*2900*/  MUFU.TANH R22, R22 ;  /* 0x0000001600167308 */ /* 0x000e220000002400 */
[----:B------:R-:W-:-:S02]  /*2910*/  FFMA.FTZ R28, R15, R10, 0.14491446316242218018 ;  /* 0x3e1464750f1c7423 */ /* 0x000fc4000001000a */
[----:B------:R-:W-:Y:S02]  /*2920*/  FFMA.FTZ R14, R23, R14, 0.19988867640495300293 ;  /* 0x3e4caf9e170e7423 */ /* 0x000fe4000001000e */
[----:B------:R-:W-:Y:S02]  /*2930*/  FFMA.FTZ R28, R15, R28, -0.16641564667224884033 ;  /* 0xbe2a68dd0f1c7423 */ /* 0x000fe4000001001c */
[----:B------:R-:W-:Y:S02]  /*2940*/  FFMA.FTZ R10, R23, R14, -0.25000196695327758789 ;  /* 0xbe800042170a7423 */ /* 0x000fe4000001000e */
[----:B------:R-:W-:Y:S01]  /*2950*/  FFMA.FTZ R28, R15, R28, 0.19988867640495300293 ;  /* 0x3e4caf9e0f1c7423 */ /* 0x000fe2000001001c */
[----:B------:R-:W1:Y:S01]  /*2960*/  MUFU.TANH R14, R11 ;  /* 0x0000000b000e7308 */ /* 0x000e620000002400 */
[----:B------:R-:W-:Y:S02]  /*2970*/  FFMA.FTZ R10, R23, R10, 0.33333510160446166992 ;  /* 0x3eaaaae6170a7423 */ /* 0x000fe4000001000a */
[----:B------:R-:W-:-:S02]  /*2980*/  FFMA.FTZ R28, R15, R28, -0.25000196695327758789 ;  /* 0xbe8000420f1c7423 */ /* 0x000fc4000001001c */
[----:B------:R-:W-:Y:S02]  /*2990*/  FFMA.FTZ R10, R23, R10, -0.5 ;  /* 0xbf000000170a7423 */ /* 0x000fe4000001000a */
[----:B------:R-:W-:Y:S01]  /*29a0*/  FFMA.FTZ R9, R15, R28, 0.33333510160446166992 ;  /* 0x3eaaaae60f097423 */ /* 0x000fe2000001001c */
[----:B0-----:R-:W-:Y:S01]  /*29b0*/  FMUL.FTZ R7, R7, R22 ;  /* 0x0000001607077220 */ /* 0x001fe20000410000 */
[C---:B------:R-:W-:Y:S01]  /*29c0*/  FMUL.FTZ R10, R23.reuse, R10 ;  /* 0x0000000a170a7220 */ /* 0x040fe20000410000 */
[----:B------:R-:W0:Y:S03]  /*29d0*/  MUFU.TANH R28, R17 ;  /* 0x00000011001c7308 */ /* 0x000e260000002400 */
[----:B------:R-:W-:Y:S01]  /*29e0*/  FFMA.FTZ R23, R23, R10, R23 ;  /* 0x0000000a17177223 */ /* 0x000fe20000010017 */
[----:B------:R-:W-:-:S03]  /*29f0*/  FFMA.FTZ R10, R15, R9, -0.5 ;  /* 0xbf0000000f0a7423 */ /* 0x000fc60000010009 */
[----:B------:R-:W-:Y:S01]  /*2a00*/  FFMA.FTZ R23, R24, 0.69314718246459960938, R23 ;  /* 0x3f31721818177823 */ /* 0x000fe20000010017 */
[----:B------:R-:W-:Y:S01]  /*2a10*/  FMUL.FTZ R10, R15, R10 ;  /* 0x0000000a0f0a7220 */ /* 0x000fe20000410000 */
[----:B------:R2:W3:Y:S01]  /*2a20*/  MUFU.TANH R9, R16 ;  /* 0x0000001000097308 */ /* 0x0004e20000002400 */
[----:B-1----:R-:W-:Y:S02]  /*2a30*/  FMUL.FTZ R3, R3, R14 ;  /* 0x0000000e03037220 */ /* 0x002fe40000410000 */
[----:B------:R-:W-:Y:S01]  /*2a40*/  FFMA.FTZ R15, R15, R10, R15 ;  /* 0x0000000a0f0f7223 */ /* 0x000fe2000001000f */
[----:B------:R-:W-:Y:S02]  /*2a50*/  @P5 MOV R10, 0x7f800000 ;  /* 0x7f800000000a5802 */ /* 0x000fe40000000f00 */
[----:B------:R-:W-:Y:S01]  /*2a60*/  F2FP.F16.F32.PACK_AB R3, R4, R3 ;  /* 0x000000030403723e */ /* 0x000fe200000000ff */
[----:B------:R-:W-:Y:S01]  /*2a70*/  FFMA.FTZ R26, R26, 0.69314718246459960938, R15 ;  /* 0x3f3172181a1a7823 */ /* 0x000fe2000001000f */
[----:B0-----:R-:W-:Y:S01]  /*2a80*/  FMUL.FTZ R5, R5, R28 ;  /* 0x0000001c05057220 */ /* 0x001fe20000410000 */
[----:B--2---:R-:W-:Y:S01]  /*2a90*/  @P3 MOV R16, 0x7f800000 ;  /* 0x7f80000000103802 */ /* 0x004fe20000000f00 */
[----:B------:R-:W-:Y:S01]  /*2aa0*/  @P4 FFMA.FTZ R23, R21, R10, +INF ;  /* 0x7f80000015174423 */ /* 0x000fe2000001000a */
[----:B------:R-:W0:Y:S01]  /*2ab0*/  MUFU.TANH R15, R20 ;  /* 0x00000014000f7308 */ /* 0x000e220000002400 */
[----:B------:R-:W1:Y:S02]  /*2ac0*/  LDC.64 R10, c[0x0][0x388] ;  /* 0x0000e200ff0a7b82 */ /* 0x000e640000000a00 */
[----:B------:R-:W-:Y:S01]  /*2ad0*/  @P2 FFMA.FTZ R26, R19, R16, +INF ;  /* 0x7f800000131a2423 */ /* 0x000fe20000010010 */
[----:B------:R-:W-:-:S02]  /*2ae0*/  @P5 FSEL R23, R23, -RZ, P0 ;  /* 0x800000ff17175208 */ /* 0x000fc40000000000 */
[----:B------:R-:W-:Y:S01]  /*2af0*/  @P3 FSETP.NEU.FTZ.AND P0, PT, R19, RZ, PT ;  /* 0x000000ff1300320b */ /* 0x000fe20003f1d000 */
[----:B---3--:R-:W-:-:S03]  /*2b00*/  FMUL.FTZ R6, R6, R9 ;  /* 0x0000000906067220 */ /* 0x008fc60000410000 */
[----:B------:R-:W-:Y:S01]  /*2b10*/  @P3 FSEL R26, R26, -RZ, P0 ;  /* 0x800000ff1a1a3208 */ /* 0x000fe20000000000 */
[----:B------:R-:W2:Y:S01]  /*2b20*/  MUFU.TANH R23, R23 ;  /* 0x0000001700177308 */ /* 0x000ea20000002400 */
[----:B------:R-:W-:Y:S01]  /*2b30*/  F2FP.F16.F32.PACK_AB R5, R6, R5 ;  /* 0x000000050605723e */ /* 0x000fe200000000ff */
[----:B0-----:R-:W-:-:S06]  /*2b40*/  FMUL.FTZ R8, R8, R15 ;  /* 0x0000000f08087220 */ /* 0x001fcc0000410000 */
[----:B------:R-:W0:Y:S01]  /*2b50*/  MUFU.TANH R17, R26 ;  /* 0x0000001a00117308 */ /* 0x000e220000002400 */
[----:B------:R-:W-:Y:S01]  /*2b60*/  F2FP.F16.F32.PACK_AB R7, R8, R7 ;  /* 0x000000070807723e */ /* 0x000fe200000000ff */
[----:B-1----:R-:W-:-:S04]  /*2b70*/  IMAD.WIDE.U32 R10, R0, 0x2, R10 ;  /* 0x00000002000a7825 */ /* 0x002fc800078e000a */
[----:B--2---:R-:W-:Y:S01]  /*2b80*/  FMUL.FTZ R12, R12, R23 ;  /* 0x000000170c0c7220 */ /* 0x004fe20000410000 */
[----:B------:R-:W-:-:S04]  /*2b90*/  IMAD.WIDE.U32 R10, R2, 0x4, R10 ;  /* 0x00000004020a7825 */ /* 0x000fc800078e000a */
[----:B0-----:R-:W-:Y:S01]  /*2ba0*/  FMUL.FTZ R17, R18, R17 ;  /* 0x0000001112117220 */ /* 0x001fe20000410000 */
[----:B------:R-:W-:Y:S04]  /*2bb0*/  STG.E desc[UR4][R10.64], R3 ;  /* 0x000000030a007986 */ /* 0x000fe8000c101904 */
[----:B------:R-:W-:Y:S01]  /*2bc0*/  F2FP.F16.F32.PACK_AB R17, R17, R12 ;  /* 0x0000000c1111723e */ /* 0x000fe200000000ff */
[----:B------:R-:W-:Y:S04]  /*2bd0*/  STG.E desc[UR4][R10.64+0x200], R5 ;  /* 0x000200050a007986 */ /* 0x000fe8000c101904 */
[----:B------:R-:W-:Y:S04]  /*2be0*/  STG.E desc[UR4][R10.64+0x400], R7 ;  /* 0x000400070a007986 */ /* 0x000fe8000c101904 */
[----:B------:R-:W-:Y:S01]  /*2bf0*/  STG.E desc[UR4][R10.64+0x600], R17 ;  /* 0x000600110a007986 */ /* 0x000fe2000c101904 */
[----:B------:R-:W-:Y:S05]  /*2c00*/  EXIT ;  /* 0x000000000000794d */ /* 0x000fea0003800000 */
.L_x_5838:
        /* <DEDUP_REMOVED lines=15> */
.L_x_7872:


//--------------------- .text._ZN2at6native29vectorized_elementwise_kernelILi4EZZZNS0_61_GLOBAL__N__b29612f4_23_ActivationMishKernel_cu_9e10b42f_310411mish_kernelERNS_18TensorIteratorBaseEENKUlvE_clEvENKUlvE1_clEvEUlN3c104HalfEE_St5arrayIPcLm2EEEEviT0_T1_ --------------------------
	.section	.text._ZN2at6native29vectorized_elementwise_kernelILi4EZZZNS0_61_GLOBAL__N__b29612f4_23_ActivationMishKernel_cu_9e10b42f_310411mish_kernelERNS_18TensorIteratorBaseEENKUlvE_clEvENKUlvE1_clEvEUlN3c104HalfEE_St5arrayIPcLm2EEEEviT0_T1_,"ax",@progbits
	.align	128
        .global         _ZN2at6native29vectorized_elementwise_kernelILi4EZZZNS0_61_GLOBAL__N__b29612f4_23_ActivationMishKernel_cu_9e10b42f_310411mish_kernelERNS_18TensorIteratorBaseEENKUlvE_clEvENKUlvE1_clEvEUlN3c104HalfEE_St5arrayIPcLm2EEEEviT0_T1_
        .type           _ZN2at6native29vectorized_elementwise_kernelILi4EZZZNS0_61_GLOBAL__N__b29612f4_23_ActivationMishKernel_cu_9e10b42f_310411mish_kernelERNS_18TensorIteratorBaseEENKUlvE_clEvENKUlvE1_clEvEUlN3c104HalfEE_St5arrayIPcLm2EEEEviT0_T1_,@function
        .size           _ZN2at6native29vectorized_elementwise_kernelILi4EZZZNS0_61_GLOBAL__N__b29612f4_23_ActivationMishKernel_cu_9e10b42f_310411mish_kernelERNS_18TensorIteratorBaseEENKUlvE_clEvENKUlvE1_clEvEUlN3c104HalfEE_St5arrayIPcLm2EEEEviT0_T1_,(.L_x_7873 - _ZN2at6native29vectorized_elementwise_kernelILi4EZZZNS0_61_GLOBAL__N__b29612f4_23_ActivationMishKernel_cu_9e10b42f_310411mish_kernelERNS_18TensorIteratorBaseEENKUlvE_clEvENKUlvE1_clEvEUlN3c104HalfEE_St5arrayIPcLm2EEEEviT0_T1_)
        .other          _ZN2at6native29vectorized_elementwise_kernelILi4EZZZNS0_61_GLOBAL__N__b29612f4_23_ActivationMishKernel_cu_9e10b42f_310411mish_kernelERNS_18TensorIteratorBaseEENKUlvE_clEvENKUlvE1_clEvEUlN3c104HalfEE_St5arrayIPcLm2EEEEviT0_T1_,@"STO_CUDA_ENTRY STV_DEFAULT"
_ZN2at6native29vectorized_elementwise_kernelILi4EZZZNS0_61_GLOBAL__N__b29612f4_23_ActivationMishKernel_cu_9e10b42f_310411mish_kernelERNS_18TensorIteratorBaseEENKUlvE_clEvENKUlvE1_clEvEUlN3c104HalfEE_St5arrayIPcLm2EEEEviT0_T1_:
.text._ZN2at6native29vectorized_elementwise_kernelILi4EZZZNS0_61_GLOBAL__N__b29612f4_23_ActivationMishKernel_cu_9e10b42f_310411mish_kernelERNS_18TensorIteratorBaseEENKUlvE_clEvENKUlvE1_clEvEUlN3c104HalfEE_St5arrayIPcLm2EEEEviT0_T1_:
        /* <DEDUP_REMOVED lines=111> */
.L_x_5841:
[----:B------:R-:W-:Y:S05]  /*06f0*/  BSYNC.RECONVERGENT B0 ;  /* 0x0000000000007941 */ /* 0x000fea0003800200 */
.L_x_5840:
        /* <DEDUP_REMOVED lines=39> */
.L_x_5843:
[----:B------:R-:W-:Y:S05]  /*0970*/  BSYNC.RECONVERGENT B0 ;  /* 0x0000000000007941 */ /* 0x000fea0003800200 */
.L_x_5842:
        /* <DEDUP_REMOVED lines=38> */
.L_x_5845:
[----:B------:R-:W-:Y:S05]  /*0be0*/  BSYNC.RECONVERGENT B0 ;  /* 0x0000000000007941 */ /* 0x000fea0003800200 */
.L_x_5844:
        /* <DEDUP_REMOVED lines=39> */
.L_x_5847:
[----:B------:R-:W-:Y:S05]  /*0e60*/  BSYNC.RECONVERGENT B0 ;  /* 0x0000000000007941 */ /* 0x000fea0003800200 */
.L_x_5846:
        /* <DEDUP_REMOVED lines=36> */
.L_x_5849:
[----:B------:R-:W-:Y:S05]  /*10b0*/  BSYNC.RECONVERGENT B0 ;  /* 0x0000000000007941 */ /* 0x000fea0003800200 */
.L_x_5848:
        /* <DEDUP_REMOVED lines=36> */
.L_x_5851:
[----:B------:R-:W-:Y:S05]  /*1300*/  BSYNC.RECONVERGENT B0 ;  /* 0x0000000000007941 */ /* 0x000fea0003800200 */
.L_x_5850:
        /* <DEDUP_REMOVED lines=36> */
.L_x_5853:
[----:B------:R-:W-:Y:S05]  /*1550*/  BSYNC.RECONVERGENT B0 ;  /* 0x0000000000007941 */ /* 0x000fea0003800200 */
.L_x_5852:
        /* <DEDUP_REMOVED lines=36> */
.L_x_5855:
[----:B------:R-:W-:Y:S05]  /*17a0*/  BSYNC.RECONVERGENT B0 ;  /* 0x0000000000007941 */ /* 0x000fea0003800200 */
.L_x_5854:
        /* <DEDUP_REMOVED lines=18> */
.L_x_5858:
[----:B------:R-:W-:-:S13]  /*18d0*/  ISETP.GE.U32.AND P0, PT, R3, R2, PT ;  /* 0x000000020300720c */ /* 0x000fda0003f06070 */
[----:B------:R-:W-:Y:S05]  /*18e0*/  @P0 BRA `(.L_x_5860) ;  /* 0x0000000000300947 */ /* 0x000fea0003800000 */
[----:B0-----:R-:W0:Y:S01]  /*18f0*/  LDC.64 R4, c[0x0][0x388] ;  /* 0x0000e200ff047b82 */ /* 0x001e220000000a00 */
[----:B------:R-:W-:Y:S02]  /*1900*/  IADD3 R7, PT, PT, R0, R3, RZ ;  /* 0x0000000300077210 */ /* 0x000fe40007ffe0ff */
[----:B------:R-:W-:-:S03]  /*1910*/  IADD3 R3, PT, PT, R3, 0x80, RZ ;  /* 0x0000008003037810 */ /* 0x000fc60007ffe0ff */
[----:B0-----:R-:W-:-:S05]  /*1920*/  IMAD.WIDE.U32 R4, R7, 0x2, R4 ;  /* 0x0000000207047825 */ /* 0x001fca00078e0004 */
[----:B------:R1:W-:Y:S02]  /*1930*/  STG.E.U16 desc[UR4][R4.64], R10 ;  /* 0x0000000a04007986 */ /* 0x0003e4000c101504 */
.L_x_5859:
[----:B------:R-:W-:-:S13]  /*1940*/  ISETP.GE.U32.AND P0, PT, R3, R2, PT ;  /* 0x000000020300720c */ /* 0x000fda0003f06070 */
[----:B------:R-:W-:Y:S05]  /*1950*/  @P0 BRA `(.L_x_5861) ;  /* 0x0000000000340947 */ /* 0x000fea0003800000 */
[----:B01----:R-:W0:Y:S01]  /*1960*/  LDC.64 R4, c[0x0][0x388] ;  /* 0x0000e200ff047b82 */ /* 0x003e220000000a00 */
[----:B------:R-:W-:Y:S02]  /*1970*/  IADD3 R7, PT, PT, R0, R3, RZ ;  /* 0x0000000300077210 */ /* 0x000fe40007ffe0ff */
[----:B------:R-:W-:-:S03]  /*1980*/  IADD3 R3, PT, PT, R3, 0x80, RZ ;  /* 0x0000008003037810 */ /* 0x000fc60007ffe0ff */
[----:B0-----:R-:W-:-:S05]  /*1990*/  IMAD.WIDE.U32 R4, R7, 0x2, R4 ;  /* 0x0000000207047825 */ /* 0x001fca00078e0004 */
[----:B------:R1:W-:Y:S02]  /*19a0*/  STG.E.U16 desc[UR4][R4.64], R11 ;  /* 0x0000000b04007986 */ /* 0x0003e4000c101504 */
.L_x_5860:
        /* <DEDUP_REMOVED lines=8> */
.L_x_5861:
[----:B------:R-:W-:Y:S05]  /*1a30*/  BSYNC.RELIABLE B1 ;  /* 0x0000000000017941 */ /* 0x000fea0003800100 */
.L_x_5857:
[----:B------:R-:W-:-:S13]  /*1a40*/  ISETP.GE.U32.AND P0, PT, R3, R2, PT ;  /* 0x000000020300720c */ /* 0x000fda0003f06070 */
[----:B012---:R-:W0:Y:S01]  /*1a50*/  @!P0 LDC.64 R4, c[0x0][0x388] ;  /* 0x0000e200ff048b82 */ /* 0x007e220000000a00 */
[----:B------:R-:W-:Y:S02]  /*1a60*/  @!P0 IADD3 R7, PT, PT, R0, R3, RZ ;  /* 0x0000000300078210 */ /* 0x000fe40007ffe0ff */
[----:B------:R-:W-:-:S03]  /*1a70*/  @!P0 IADD3 R3, PT, PT, R3, 0x80, RZ ;  /* 0x0000008003038810 */ /* 0x000fc60007ffe0ff */
[----:B0-----:R-:W-:-:S05]  /*1a80*/  @!P0 IMAD.WIDE.U32 R4, R7, 0x2, R4 ;  /* 0x0000000207048825 */ /* 0x001fca00078e0004 */
[----:B------:R2:W-:Y:S02]  /*1a90*/  @!P0 STG.E.U16 desc[UR4][R4.64], R13 ;  /* 0x0000000d04008986 */ /* 0x0005e4000c101504 */
.L_x_5862:
[----:B------:R-:W-:Y:S05]  /*1aa0*/  BSYNC.RECONVERGENT B0 ;  /* 0x0000000000007941 */ /* 0x000fea0003800200 */
.L_x_5856:
        /* <DEDUP_REMOVED lines=8> */
.L_x_5839:
[----:B------:R-:W0:Y:S01]  /*1b30*/  S2R R4, SR_TID.X ;  /* 0x0000000000047919 */ /* 0x000e220000002100 */
[----:B------:R-:W1:Y:S02]  /*1b40*/  LDC.64 R2, c[0x0][0x390] ;  /* 0x0000e400ff027b82 */ /* 0x000e640000000a00 */
[----:B-1----:R-:W-:-:S04]  /*1b50*/  IMAD.WIDE.U32 R2, R0, 0x2, R2 ;  /* 0x0000000200027825 */ /* 0x002fc800078e0002 */
[----:B0-----:R-:W-:-:S05]  /*1b60*/  IMAD.WIDE.U32 R6, R4, 0x8, R2 ;  /* 0x0000000804067825 */ /* 0x001fca00078e0002 */
[----:B------:R-:W2:Y:S04]  /*1b70*/  LDG.E.64 R14, desc[UR4][R6.64] ;  /* 0x00000004060e7981 */ /* 0x000ea8000c1e1b00 */
[----:B------:R0:W3:Y:S01]  /*1b80*/  LDG.E.64 R2, desc[UR4][R6.64+0x400] ;  /* 0x0004000406027981 */ /* 0x0000e2000c1e1b00 */
[----:B------:R-:W-:Y:S01]  /*1b90*/  HFMA2 R13, -RZ, RZ, 1.625, 0 ;  /* 0x3e800000ff0d7431 */ /* 0x000fe200000001ff */
[----:B------:R-:W-:Y:S01]  /*1ba0*/  MOV R11, 0x3d39bf78 ;  /* 0x3d39bf78000b7802 */ /* 0x000fe20000000f00 */
[--C-:B--2---:R-:W-:Y:S02]  /*1bb0*/  HADD2.F32 R9, -RZ, R14.reuse.H0_H0 ;  /* 0x2000000eff097230 */ /* 0x104fe40000004100 */
[----:B------:R-:W-:-:S03]  /*1bc0*/  HADD2.F32 R8, -RZ, R14.H1_H1 ;  /* 0x3000000eff087230 */ /* 0x000fc60000004100 */
[----:B------:R-:W-:Y:S02]  /*1bd0*/  FMUL.FTZ R10, R9, 1.4426950216293334961 ;  /* 0x3fb8aa3b090a7820 */ /* 0x000fe40000410000 */
[----:B------:R-:W-:-:S04]  /*1be0*/  FMUL.FTZ R17, R8, 1.4426950216293334961 ;  /* 0x3fb8aa3b08117820 */ /* 0x000fc80000410000 */
[----:B------:R-:W1:Y:S08]  /*1bf0*/  MUFU.EX2 R10, R10 ;  /* 0x0000000a000a7308 */ /* 0x000e700000000800 */
[----:B------:R-:W2:Y:S01]  /*1c00*/  MUFU.EX2 R17, R17 ;  /* 0x0000001100117308 */ /* 0x000ea20000000800 */
[C---:B-1----:R-:W-:Y:S01]  /*1c10*/  FADD.FTZ.RZ R5, R10.reuse, 1 ;  /* 0x3f8000000a057421 */ /* 0x042fe2000001c000 */
[----:B------:R-:W-:-:S04]  /*1c20*/  ISETP.GE.U32.AND P1, PT, R10, 0x7f800000, PT ;  /* 0x7f8000000a00780c */ /* 0x000fc80003f26070 */
[----:B------:R-:W-:Y:S02]  /*1c30*/  IADD3 R5, PT, PT, R5, -0x3f400000, RZ ;  /* 0xc0c0000005057810 */ /* 0x000fe40007ffe0ff */
[----:B------:R-:W-:Y:S02]  /*1c40*/  ISETP.GT.AND P0, PT, R10, -0x40800000, P1 ;  /* 0xbf8000000a00780c */ /* 0x000fe40000f04270 */
[----:B------:R-:W-:-:S04]  /*1c50*/  LOP3.LUT R5, R5, 0xff800000, RZ, 0xc0, !PT ;  /* 0xff80000005057812 */ /* 0x000fc800078ec0ff */
[----:B0-----:R-:W-:Y:S02]  /*1c60*/  IADD3 R6, PT, PT, -R5, 0x40800000, RZ ;  /* 0x4080000005067810 */ /* 0x001fe40007ffe1ff */
[-C--:B------:R-:W-:Y:S02]  /*1c70*/  IADD3 R12, PT, PT, R10, -R5.reuse, RZ ;  /* 0x800000050a0c7210 */ /* 0x080fe40007ffe0ff */
[----:B------:R-:W-:Y:S01]  /*1c80*/  I2FP.F32.S32 R5, R5 ;  /* 0x0000000500057245 */ /* 0x000fe20000201400 */
[----:B------:R-:W-:Y:S01]  /*1c90*/  FFMA.FTZ R7, R6, R13, -1 ;  /* 0xbf80000006077423 */ /* 0x000fe2000001000d */
[----:B--2---:R-:W-:Y:S01]  /*1ca0*/  FADD.FTZ.RZ R6, R17, 1 ;  /* 0x3f80000011067421 */ /* 0x004fe2000001c000 */
[----:B------:R-:W-:Y:S02]  /*1cb0*/  @P1 MOV R25, 0x7f800000 ;  /* 0x7f80000000191802 */ /* 0x000fe40000000f00 */
[----:B------:R-:W-:Y:S01]  /*1cc0*/  FADD.FTZ R12, R12, R7 ;  /* 0x000000070c0c7221 */ /* 0x000fe20000010000 */
[--C-:B------:R-:W-:Y:S01]  /*1cd0*/  HADD2.F32 R7, -RZ, R15.reuse.H0_H0 ;  /* 0x2000000fff077230 */ /* 0x100fe20000004100 */
[----:B------:R-:W-:Y:S01]  /*1ce0*/  IADD3 R6, PT, PT, R6, -0x3f400000, RZ ;  /* 0xc0c0000006067810 */ /* 0x000fe20007ffe0ff */
[----:B------:R-:W-:Y:S01]  /*1cf0*/  FMUL.FTZ R5, R5, 1.1920928955078125e-07 ;  /* 0x3400000005057820 */ /* 0x000fe20000410000 */
[----:B------:R-:W-:Y:S01]  /*1d00*/  FFMA.FTZ R19, R12, -R11, 0.10546888411045074463 ;  /* 0x3dd800120c137423 */ /* 0x000fe2000001080b */
[----:B------:R-:W-:Y:S01]  /*1d10*/  @P1 FSETP.NEU.FTZ.AND P2, PT, R10, RZ, PT ;  /* 0x000000ff0a00120b */ /* 0x000fe20003f5d000 */
[----:B------:R-:W-:Y:S01]  /*1d20*/  FMUL.FTZ R18, R7, 1.4426950216293334961 ;  /* 0x3fb8aa3b07127820 */ /* 0x000fe20000410000 */
[----:B------:R-:W-:Y:S01]  /*1d30*/  LOP3.LUT R14, R6, 0xff800000, RZ, 0xc0, !PT ;  /* 0xff800000060e7812 */ /* 0x000fe200078ec0ff */
[----:B------:R-:W-:Y:S01]  /*1d40*/  FFMA.FTZ R19, R12, R19, -0.13229703903198242188 ;  /* 0xbe0778e00c137423 */ /* 0x000fe20000010013 */
[----:B------:R-:W-:-:S02]  /*1d50*/  HADD2.F32 R6, -RZ, R15.H1_H1 ;  /* 0x3000000fff067230 */ /* 0x000fc40000004100 */
[----:B------:R-:W-:Y:S01]  /*1d60*/  IADD3 R16, PT, PT, -R14, 0x40800000, RZ ;  /* 0x408000000e107810 */ /* 0x000fe20007ffe1ff */
[----:B------:R-:W-:Y:S01]  /*1d70*/  FFMA.FTZ R19, R12, R19, 0.14491446316242218018 ;  /* 0x3e1464750c137423 */ /* 0x000fe20000010013 */
[----:B------:R-:W0:Y:S01]  /*1d80*/  MUFU.EX2 R15, R18 ;  /* 0x00000012000f7308 */ /* 0x000e220000000800 */
[----:B------:R-:W-:Y:S01]  /*1d90*/  FMUL.FTZ R20, R6, 1.4426950216293334961 ;  /* 0x3fb8aa3b06147820 */ /* 0x000fe20000410000 */
[----:B------:R-:W-:Y:S01]  /*1da0*/  IADD3 R22, PT, PT, R17, -R14, RZ ;  /* 0x8000000e11167210 */ /* 0x000fe20007ffe0ff */
[----:B------:R-:W-:Y:S01]  /*1db0*/  FFMA.FTZ R19, R12, R19, -0.16641564667224884033 ;  /* 0xbe2a68dd0c137423 */ /* 0x000fe20000010013 */
[----:B------:R-:W-:-:S03]  /*1dc0*/  FFMA.FTZ R21, R16, R13, -1 ;  /* 0xbf80000010157423 */ /* 0x000fc6000001000d */
[----:B------:R-:W-:Y:S01]  /*1dd0*/  FFMA.FTZ R19, R12, R19, 0.19988867640495300293 ;  /* 0x3e4caf9e0c137423 */ /* 0x000fe20000010013 */
[----:B------:R-:W1:Y:S01]  /*1de0*/  MUFU.EX2 R16, R20 ;  /* 0x0000001400107308 */ /* 0x000e620000000800 */
[----:B------:R-:W-:Y:S02]  /*1df0*/  FADD.FTZ R22, R22, R21 ;  /* 0x0000001516167221 */ /* 0x000fe40000010000 */
[----:B------:R-:W-:Y:S02]  /*1e00*/  FFMA.FTZ R19, R12, R19, -0.25000196695327758789 ;  /* 0xbe8000420c137423 */ /* 0x000fe40000010013 */
[----:B------:R-:W-:Y:S02]  /*1e10*/  FFMA.FTZ R21, R22, -R11, 0.10546888411045074463 ;  /* 0x3dd8001216157423 */ /* 0x000fe4000001080b */
[----:B------:R-:W-:Y:S02]  /*1e20*/  FFMA.FTZ R19, R12, R19, 0.33333510160446166992 ;  /* 0x3eaaaae60c137423 */ /* 0x000fe40000010013 */
[----:B------:R-:W-:Y:S01]  /*1e30*/  FFMA.FTZ R21, R22, R21, -0.13229703903198242188 ;  /* 0xbe0778e016157423 */ /* 0x000fe20000010015 */
[C---:B0-----:R-:W-:Y:S01]  /*1e40*/  FADD.FTZ.RZ R18, R15.reuse, 1 ;  /* 0x3f8000000f127421 */ /* 0x041fe2000001c000 */
[----:B------:R-:W-:Y:S01]  /*1e50*/  FFMA.FTZ R19, R12, R19, -0.5 ;  /* 0xbf0000000c137423 */ /* 0x000fe20000010013 */
[----:B------:R-:W-:Y:S01]  /*1e60*/  ISETP.GE.U32.AND P5, PT, R15, 0x7f800000, PT ;  /* 0x7f8000000f00780c */ /* 0x000fe20003fa6070 */
[----:B------:R-:W-:-:S02]  /*1e70*/  FFMA.FTZ R21, R22, R21, 0.14491446316242218018 ;  /* 0x3e14647516157423 */ /* 0x000fc40000010015 */
[----:B------:R-:W-:Y:S01]  /*1e80*/  FMUL.FTZ R19, R12, R19 ;  /* 0x000000130c137220 */ /* 0x000fe20000410000 */
[----:B------:R-:W-:Y:S01]  /*1e90*/  IADD3 R18, PT, PT, R18, -0x3f400000, RZ ;  /* 0xc0c0000012127810 */ /* 0x000fe20007ffe0ff */
[----:B-1----:R-:W-:Y:S01]  /*1ea0*/  FADD.FTZ.RZ R20, R16, 1 ;  /* 0x3f80000010147421 */ /* 0x002fe2000001c000 */
[----:B------:R-:W-:Y:S01]  /*1eb0*/  FFMA.FTZ R21, R22, R21, -0.16641564667224884033 ;  /* 0xbe2a68dd16157423 */ /* 0x000fe20000010015 */
[----:B------:R-:W-:Y:S01]  /*1ec0*/  FFMA.FTZ R12, R12, R19, R12 ;  /* 0x000000130c0c7223 */ /* 0x000fe2000001000c */
[----:B------:R-:W-:Y:S02]  /*1ed0*/  LOP3.LUT R18, R18, 0xff800000, RZ, 0xc0, !PT ;  /* 0xff80000012127812 */ /* 0x000fe400078ec0ff */
[----:B------:R-:W-:Y:S01]  /*1ee0*/  FFMA.FTZ R21, R22, R21, 0.19988867640495300293 ;  /* 0x3e4caf9e16157423 */ /* 0x000fe20000010015 */
[----:B------:R-:W-:Y:S01]  /*1ef0*/  IADD3 R19, PT, PT, R20, -0x3f400000, RZ ;  /* 0xc0c0000014137810 */ /* 0x000fe20007ffe0ff */
[----:B------:R-:W-:Y:S01]  /*1f00*/  FFMA.FTZ R12, R5, 0.69314718246459960938, R12 ;  /* 0x3f317218050c7823 */ /* 0x000fe2000001000c */
[----:B------:R-:W-:Y:S01]  /*1f10*/  IADD3 R24, PT, PT, -R18, 0x40800000, RZ ;  /* 0x4080000012187810 */ /* 0x000fe20007ffe1ff */
[----:B------:R-:W-:Y:S01]  /*1f20*/  FFMA.FTZ R21, R22, R21, -0.25000196695327758789 ;  /* 0xbe80004216157423 */ /* 0x000fe20000010015 */
[----:B------:R-:W-:Y:S01]  /*1f30*/  LOP3.LUT R19, R19, 0xff800000, RZ, 0xc0, !PT ;  /* 0xff80000013137812 */ /* 0x000fe200078ec0ff */
[--C-:B---3--:R-:W-:Y:S01]  /*1f40*/  HADD2.F32 R5, -RZ, R2.reuse.H0_H0 ;  /* 0x20000002ff057230 */ /* 0x108fe20000004100 */
[----:B------:R-:W-:Y:S01]  /*1f50*/  IADD3 R20, PT, PT, R15, -R18, RZ ;  /* 0x800000120f147210 */ /* 0x000fe20007ffe0ff */
[----:B------:R-:W-:Y:S01]  /*1f60*/  FFMA.FTZ R23, R24, R13, -1 ;  /* 0xbf80000018177423 */ /* 0x000fe2000001000d */
[----:B------:R-:W-:Y:S01]  /*1f70*/  FFMA.FTZ R21, R22, R21, 0.33333510160446166992 ;  /* 0x3eaaaae616157423 */ /* 0x000fe20000010015 */
[----:B------:R-:W-:Y:S01]  /*1f80*/  IADD3 R26, PT, PT, -R19, 0x40800000, RZ ;  /* 0x40800000131a7810 */ /* 0x000fe20007ffe1ff */
[----:B------:R-:W-:Y:S01]  /*1f90*/  @P0 FFMA.FTZ R12, R10, R25, +INF ;  /* 0x7f8000000a0c0423 */ /* 0x000fe20000010019 */
[----:B------:R-:W-:Y:S01]  /*1fa0*/  FADD.FTZ R20, R20, R23 ;  /* 0x0000001714147221 */ /* 0x000fe20000010000 */
[----:B------:R-:W-:Y:S01]  /*1fb0*/  FFMA.FTZ R21, R22, R21, -0.5 ;  /* 0xbf00000016157423 */ /* 0x000fe20000010015 */
[----:B------:R-:W-:Y:S01]  /*1fc0*/  IADD3 R24, PT, PT, R16, -R19, RZ ;  /* 0x8000001310187210 */ /* 0x000fe20007ffe0ff */
[----:B------:R-:W-:Y:S01]  /*1fd0*/  FFMA.FTZ R23, R26, R13, -1 ;  /* 0xbf8000001a177423 */ /* 0x000fe2000001000d */
[----:B------:R-:W-:Y:S01]  /*1fe0*/  FMUL.FTZ R26, R5, 1.4426950216293334961 ;  /* 0x3fb8aa3b051a7820 */ /* 0x000fe20000410000 */
[----:B------:R-:W-:Y:S01]  /*1ff0*/  FMUL.FTZ R21, R22, R21 ;  /* 0x0000001516157220 */ /* 0x000fe20000410000 */
[C---:B------:R-:W-:Y:S01]  /*2000*/  ISETP.GE.U32.AND P0, PT, R17.reuse, 0x7f800000, PT ;  /* 0x7f8000001100780c */ /* 0x040fe20003f06070 */
[----:B------:R-:W-:Y:S01]  /*2010*/  FADD.FTZ R24, R24, R23 ;  /* 0x0000001718187221 */ /* 0x000fe20000010000 */
[----:B------:R-:W-:Y:S01]  /*2020*/  I2FP.F32.S32 R10, R14 ;  /* 0x0000000e000a7245 */ /* 0x000fe20000201400 */
[----:B------:R-:W-:Y:S01]  /*2030*/  FFMA.FTZ R22, R22, R21, R22 ;  /* 0x0000001516167223 */ /* 0x000fe20000010016 */
[-C--:B------:R-:W-:Y:S01]  /*2040*/  FFMA.FTZ R21, R20, -R11.reuse, 0.10546888411045074463 ;  /* 0x3dd8001214157423 */ /* 0x080fe2000001080b */
[----:B------:R-:W-:Y:S01]  /*2050*/  FFMA.FTZ R23, R24, -R11, 0.10546888411045074463 ;  /* 0x3dd8001218177423 */ /* 0x000fe2000001080b */
[----:B------:R-:W0:Y:S01]  /*2060*/  MUFU.EX2 R14, R26 ;  /* 0x0000001a000e7308 */ /* 0x000e220000000800 */
[----:B------:R-:W-:Y:S01]  /*2070*/  ISETP.GT.AND P4, PT, R17, -0x40800000, P0 ;  /* 0xbf8000001100780c */ /* 0x000fe20000784270 */
[----:B------:R-:W-:Y:S01]  /*2080*/  FFMA.FTZ R21, R20, R21, -0.13229703903198242188 ;  /* 0xbe0778e014157423 */ /* 0x000fe20000010015 */
[----:B------:R-:W-:Y:S01]  /*2090*/  FFMA.FTZ R25, R24, R23, -0.13229703903198242188 ;  /* 0xbe0778e018197423 */ /* 0x000fe20000010017 */
[----:B------:R-:W-:Y:S01]  /*20a0*/  HADD2.F32 R2, -RZ, R2.H1_H1 ;  /* 0x30000002ff027230 */ /* 0x000fe20000004100 */
[----:B------:R-:W-:Y:S01]  /*20b0*/  ISETP.GT.AND P6, PT, R15, -0x40800000, P5 ;  /* 0xbf8000000f00780c */ /* 0x000fe20002fc4270 */
[----:B------:R-:W-:Y:S01]  /*20c0*/  FFMA.FTZ R23, R20, R21, 0.14491446316242218018 ;  /* 0x3e14647514177423 */ /* 0x000fe20000010015 */
[----:B------:R-:W-:Y:S01]  /*20d0*/  FFMA.FTZ R25, R24, R25, 0.14491446316242218018 ;  /* 0x3e14647518197423 */ /* 0x000fe20000010019 */
[----:B------:R-:W-:Y:S01]  /*20e0*/  FMUL.FTZ R21, R10, 1.1920928955078125e-07 ;  /* 0x340000000a157820 */ /* 0x000fe20000410000 */
[----:B------:R-:W-:Y:S01]  /*20f0*/  @P0 FSETP.NEU.FTZ.AND P3, PT, R17, RZ, PT ;  /* 0x000000ff1100020b */ /* 0x000fe20003f7d000 */
[----:B------:R-:W-:Y:S01]  /*2100*/  FFMA.FTZ R23, R20, R23, -0.16641564667224884033 ;  /* 0xbe2a68dd14177423 */ /* 0x000fe20000010017 */
[----:B------:R-:W-:Y:S01]  /*2110*/  FFMA.FTZ R25, R24, R25, -0.16641564667224884033 ;  /* 0xbe2a68dd18197423 */ /* 0x000fe20000010019 */
[----:B------:R-:W-:Y:S01]  /*2120*/  FFMA.FTZ R10, R21, 0.69314718246459960938, R22 ;  /* 0x3f317218150a7823 */ /* 0x000fe20000010016 */
[----:B------:R-:W-:Y:S01]  /*2130*/  @P0 MOV R22, 0x7f800000 ;  /* 0x7f80000000160802 */ /* 0x000fe20000000f00 */
[----:B------:R-:W-:Y:S01]  /*2140*/  FFMA.FTZ R23, R20, R23, 0.19988867640495300293 ;  /* 0x3e4caf9e14177423 */ /* 0x000fe20000010017 */
[----:B------:R-:W-:Y:S01]  /*2150*/  FFMA.FTZ R25, R24, R25, 0.19988867640495300293 ;  /* 0x3e4caf9e18197423 */ /* 0x000fe20000010019 */
[----:B------:R-:W-:Y:S01]  /*2160*/  @P5 MOV R28, 0x7f800000 ;  /* 0x7f800000001c5802 */ /* 0x000fe20000000f00 */
[----:B0-----:R-:W-:Y:S01]  /*2170*/  FADD.FTZ.RZ R21, R14, 1 ;  /* 0x3f8000000e157421 */ /* 0x001fe2000001c000 */
[----:B------:R-:W-:Y:S01]  /*2180*/  @P4 FFMA.FTZ R10, R17, R22, +INF ;  /* 0x7f800000110a4423 */ /* 0x000fe20000010016 */
[----:B------:R-:W-:Y:S01]  /*2190*/  FFMA.FTZ R23, R20, R23, -0.25000196695327758789 ;  /* 0xbe80004214177423 */ /* 0x000fe20000010017 */
[----:B------:R-:W-:Y:S01]  /*21a0*/  FMUL.FTZ R17, R2, 1.4426950216293334961 ;  /* 0x3fb8aa3b02117820 */ /* 0x000fe20000410000 */
[----:B------:R-:W-:Y:S01]  /*21b0*/  FFMA.FTZ R25, R24, R25, -0.25000196695327758789 ;  /* 0xbe80004218197423 */ /* 0x000fe20000010019 */
[----:B------:R-:W-:Y:S01]  /*21c0*/  IADD3 R21, PT, PT, R21, -0x3f400000, RZ ;  /* 0xc0c0000015157810 */ /* 0x000fe20007ffe0ff */
[----:B------:R-:W-:Y:S01]  /*21d0*/  FFMA.FTZ R23, R20, R23, 0.33333510160446166992 ;  /* 0x3eaaaae614177423 */ /* 0x000fe20000010017 */
[----:B------:R-:W-:Y:S01]  /*21e0*/  I2FP.F32.S32 R22, R18 ;  /* 0x0000001200167245 */ /* 0x000fe20000201400 */
[----:B------:R-:W-:Y:S01]  /*21f0*/  FFMA.FTZ R25, R24, R25, 0.33333510160446166992 ;  /* 0x3eaaaae618197423 */ /* 0x000fe20000010019 */
[----:B------:R-:W0:Y:S01]  /*2200*/  MUFU.EX2 R17, R17 ;  /* 0x0000001100117308 */ /* 0x000e220000000800 */
[----:B------:R-:W-:Y:S01]  /*2210*/  FFMA.FTZ R23, R20, R23, -0.5 ;  /* 0xbf00000014177423 */ /* 0x000fe20000010017 */
[----:B------:R-:W-:Y:S01]  /*2220*/  LOP3.LUT R21, R21, 0xff800000, RZ, 0xc0, !PT ;  /* 0xff80000015157812 */ /* 0x000fe200078ec0ff */
[----:B------:R-:W-:Y:S01]  /*2230*/  FFMA.FTZ R25, R24, R25, -0.5 ;  /* 0xbf00000018197423 */ /* 0x000fe20000010019 */
[----:B------:R-:W-:Y:S01]  /*2240*/  ISETP.GE.U32.AND P4, PT, R16, 0x7f800000, PT ;  /* 0x7f8000001000780c */ /* 0x000fe20003f86070 */
[----:B------:R-:W-:Y:S01]  /*2250*/  FMUL.FTZ R23, R20, R23 ;  /* 0x0000001714177220 */ /* 0x000fe20000410000 */
[----:B------:R-:W-:Y:S01]  /*2260*/  IADD3 R26, PT, PT, -R21, 0x40800000, RZ ;  /* 0x40800000151a7810 */ /* 0x000fe20007ffe1ff */
[----:B------:R-:W-:Y:S01]  /*2270*/  FMUL.FTZ R25, R24, R25 ;  /* 0x0000001918197220 */ /* 0x000fe20000410000 */
[----:B------:R-:W-:Y:S01]  /*2280*/  @P1 FSEL R12, R12, -RZ, P2 ;  /* 0x800000ff0c0c1208 */ /* 0x000fe20001000000 */
[----:B------:R-:W-:Y:S01]  /*2290*/  FFMA.FTZ R20, R20, R23, R20 ;  /* 0x0000001714147223 */ /* 0x000fe20000010014 */
[----:B------:R-:W-:Y:S01]  /*22a0*/  FMUL.FTZ R23, R22, 1.1920928955078125e-07 ;  /* 0x3400000016177820 */ /* 0x000fe20000410000 */
[----:B------:R-:W-:Y:S01]  /*22b0*/  FFMA.FTZ R18, R24, R25, R24 ;  /* 0x0000001918127223 */ /* 0x000fe20000010018 */
[----:B------:R-:W-:Y:S01]  /*22c0*/  IADD3 R24, PT, PT, R14, -R21, RZ ;  /* 0x800000150e187210 */ /* 0x000fe20007ffe0ff */
[----:B------:R-:W-:Y:S01]  /*22d0*/  FFMA.FTZ R25, R26, R13, -1 ;  /* 0xbf8000001a197423 */ /* 0x000fe2000001000d */
[----:B------:R-:W-:Y:S01]  /*22e0*/  I2FP.F32.S32 R22, R19 ;  /* 0x0000001300167245 */ /* 0x000fe20000201400 */
[----:B------:R-:W-:Y:S01]  /*22f0*/  FFMA.FTZ R19, R23, 0.69314718246459960938, R20 ;  /* 0x3f31721817137823 */ /* 0x000fe20000010014 */
[----:B------:R-:W-:Y:S01]  /*2300*/  @P6 FFMA.FTZ R19, R15, R28, +INF ;  /* 0x7f8000000f136423 */ /* 0x000fe2000001001c */
[----:B------:R-:W-:Y:S01]  /*2310*/  FADD.FTZ R20, R24, R25 ;  /* 0x0000001918147221 */ /* 0x000fe20000010000 */
[----:B0-----:R-:W-:Y:S01]  /*2320*/  FADD.FTZ.RZ R24, R17, 1 ;  /* 0x3f80000011187421 */ /* 0x001fe2000001c000 */
[----:B------:R-:W-:Y:S01]  /*2330*/  FMUL.FTZ R23, R22, 1.1920928955078125e-07 ;  /* 0x3400000016177820 */ /* 0x000fe20000410000 */
[----:B------:R-:W-:Y:S01]  /*2340*/  ISETP.GT.AND P6, PT, R16, -0x40800000, P4 ;  /* 0xbf8000001000780c */ /* 0x000fe200027c4270 */
[----:B------:R-:W-:Y:S01]  /*2350*/  FFMA.FTZ R25, R20, -R11, 0.10546888411045074463 ;  /* 0x3dd8001214197423 */ /* 0x000fe2000001080b */
[----:B------:R-:W-:Y:S01]  /*2360*/  I2FP.F32.S32 R21, R21 ;  /* 0x0000001500157245 */ /* 0x000fe20000201400 */
[----:B------:R-:W-:Y:S01]  /*2370*/  FFMA.FTZ R18, R23, 0.69314718246459960938, R18 ;  /* 0x3f31721817127823 */ /* 0x000fe20000010012 */
[----:B------:R-:W-:Y:S01]  /*2380*/  IADD3 R24, PT, PT, R24, -0x3f400000, RZ ;  /* 0xc0c0000018187810 */ /* 0x000fe20007ffe0ff */
[----:B------:R-:W-:Y:S01]  /*2390*/  FFMA.FTZ R25, R20, R25, -0.13229703903198242188 ;  /* 0xbe0778e014197423 */ /* 0x000fe20000010019 */
[----:B------:R-:W-:Y:S01]  /*23a0*/  ISETP.GE.U32.AND P1, PT, R14, 0x7f800000, PT ;  /* 0x7f8000000e00780c */ /* 0x000fe20003f26070 */
[----:B------:R-:W-:Y:S01]  /*23b0*/  FMUL.FTZ R21, R21, 1.1920928955078125e-07 ;  /* 0x3400000015157820 */ /* 0x000fe20000410000 */
[----:B------:R-:W-:Y:S01]  /*23c0*/  LOP3.LUT R26, R24, 0xff800000, RZ, 0xc0, !PT ;  /* 0xff800000181a7812 */ /* 0x000fe200078ec0ff */
[----:B------:R-:W-:Y:S01]  /*23d0*/  FFMA.FTZ R25, R20, R25, 0.14491446316242218018 ;  /* 0x3e14647514197423 */ /* 0x000fe20000010019 */
[----:B------:R-:W-:Y:S01]  /*23e0*/  ISETP.GT.AND P2, PT, R14, -0x40800000, P1 ;  /* 0xbf8000000e00780c */ /* 0x000fe20000f44270 */
[----:B------:R-:W0:Y:S01]  /*23f0*/  MUFU.TANH R12, R12 ;  /* 0x0000000c000c7308 */ /* 0x000e220000002400 */
[----:B------:R-:W-:Y:S01]  /*2400*/  IADD3 R22, PT, PT, -R26, 0x40800000, RZ ;  /* 0x408000001a167810 */ /* 0x000fe20007ffe1ff */
[----:B------:R-:W-:Y:S01]  /*2410*/  FFMA.FTZ R25, R20, R25, -0.16641564667224884033 ;  /* 0xbe2a68dd14197423 */ /* 0x000fe20000010019 */
[----:B------:R-:W-:-:S02]  /*2420*/  IADD3 R24, PT, PT, R17, -R26, RZ ;  /* 0x8000001a11187210 */ /* 0x000fc40007ffe0ff */
[----:B------:R-:W-:Y:S01]  /*2430*/  I2FP.F32.S32 R26, R26 ;  /* 0x0000001a001a7245 */ /* 0x000fe20000201400 */
[----:B------:R-:W-:Y:S01]  /*2440*/  FFMA.FTZ R23, R22, R13, -1 ;  /* 0xbf80000016177423 */ /* 0x000fe2000001000d */
[----:B------:R-:W-:Y:S01]  /*2450*/  FFMA.FTZ R25, R20, R25, 0.19988867640495300293 ;  /* 0x3e4caf9e14197423 */ /* 0x000fe20000010019 */
[----:B------:R-:W-:Y:S02]  /*2460*/  @P0 FSEL R10, R10, -RZ, P3 ;  /* 0x800000ff0a0a0208 */ /* 0x000fe40001800000 */
[----:B------:R-:W-:Y:S01]  /*2470*/  FADD.FTZ R24, R24, R23 ;  /* 0x0000001718187221 */ /* 0x000fe20000010000 */
[----:B------:R-:W-:Y:S01]  /*2480*/  @P4 MOV R23, 0x7f800000 ;  /* 0x7f80000000174802 */ /* 0x000fe20000000f00 */
[----:B------:R-:W-:Y:S01]  /*2490*/  FFMA.FTZ R25, R20, R25, -0.25000196695327758789 ;  /* 0xbe80004214197423 */ /* 0x000fe20000010019 */
[----:B------:R-:W-:Y:S01]  /*24a0*/  FMUL.FTZ R26, R26, 1.1920928955078125e-07 ;  /* 0x340000001a1a7820 */ /* 0x000fe20000410000 */
[C---:B------:R-:W-:Y:S02]  /*24b0*/  @P4 FSETP.NEU.FTZ.AND P3, PT, R16.reuse, RZ, PT ;  /* 0x000000ff1000420b */ /* 0x040fe40003f7d000 */
[----:B------:R-:W-:Y:S01]  /*24c0*/  @P6 FFMA.FTZ R18, R16, R23, +INF ;  /* 0x7f80000010126423 */ /* 0x000fe20000010017 */
[----:B------:R-:W-:Y:S01]  /*24d0*/  FFMA.FTZ R23, R24, -R11, 0.10546888411045074463 ;  /* 0x3dd8001218177423 */ /* 0x000fe2000001080b */
[----:B------:R-:W-:Y:S01]  /*24e0*/  FFMA.FTZ R25, R20, R25, 0.33333510160446166992 ;  /* 0x3eaaaae614197423 */ /* 0x000fe20000010019 */
[----:B------:R-:W-:Y:S01]  /*24f0*/  @P5 FSETP.NEU.FTZ.AND P6, PT, R15, RZ, PT ;  /* 0x000000ff0f00520b */ /* 0x000fe20003fdd000 */
[----:B------:R-:W-:-:S02]  /*2500*/  HADD2.F32 R15, -RZ, R3.H0_H0 ;  /* 0x20000003ff0f7230 */ /* 0x000fc40000004100 */
[----:B------:R-:W-:Y:S01]  /*2510*/  FFMA.FTZ R23, R24, R23, -0.13229703903198242188 ;  /* 0xbe0778e018177423 */ /* 0x000fe20000010017 */
[----:B------:R-:W-:Y:S01]  /*2520*/  FFMA.FTZ R25, R20, R25, -0.5 ;  /* 0xbf00000014197423 */ /* 0x000fe20000010019 */
[----:B------:R-:W-:Y:S01]  /*2530*/  HADD2.F32 R3, -RZ, R3.H1_H1 ;  /* 0x30000003ff037230 */ /* 0x000fe20000004100 */
[----:B------:R-:W-:Y:S01]  /*2540*/  @P5 FSEL R19, R19, -RZ, P6 ;  /* 0x800000ff13135208 */ /* 0x000fe20003000000 */
[----:B------:R-:W-:Y:S01]  /*2550*/  FFMA.FTZ R23, R24, R23, 0.14491446316242218018 ;  /* 0x3e14647518177423 */ /* 0x000fe20000010017 */
[----:B------:R-:W-:Y:S01]  /*2560*/  FMUL.FTZ R25, R20, R25 ;  /* 0x0000001914197220 */ /* 0x000fe20000410000 */
[----:B------:R-:W-:Y:S01]  /*2570*/  FMUL.FTZ R22, R15, 1.4426950216293334961 ;  /* 0x3fb8aa3b0f167820 */ /* 0x000fe20000410000 */
[----:B------:R-:W-:Y:S01]  /*2580*/  @P4 FSEL R18, R18, -RZ, P3 ;  /* 0x800000ff12124208 */ /* 0x000fe20001800000 */
[----:B------:R-:W-:Y:S01]  /*2590*/  FFMA.FTZ R23, R24, R23, -0.16641564667224884033 ;  /* 0xbe2a68dd18177423 */ /* 0x000fe20000010017 */
[----:B------:R-:W-:Y:S01]  /*25a0*/  FFMA.FTZ R20, R20, R25, R20 ;  /* 0x0000001914147223 */ /* 0x000fe20000010014 */
[----:B------:R-:W-:Y:S01]  /*25b0*/  @P1 MOV R25, 0x7f800000 ;  /* 0x7f80000000191802 */ /* 0x000fe20000000f00 */
[----:B0-----:R-:W-:Y:S01]  /*25c0*/  FMUL.FTZ R12, R9, R12 ;  /* 0x0000000c090c7220 */ /* 0x001fe20000410000 */
[C---:B------:R-:W-:Y:S01]  /*25d0*/  FFMA.FTZ R23, R24.reuse, R23, 0.19988867640495300293 ;  /* 0x3e4caf9e18177423 */ /* 0x040fe20000010017 */
[----:B------:R-:W-:Y:S01]  /*25e0*/  FFMA.FTZ R21, R21, 0.69314718246459960938, R20 ;  /* 0x3f31721815157823 */ /* 0x000fe20000010014 */
[----:B------:R-:W-:Y:S01]  /*25f0*/  FMUL.FTZ R20, R3, 1.4426950216293334961 ;  /* 0x3fb8aa3b03147820 */ /* 0x000fe20000410000 */
[----:B------:R-:W0:Y:S01]  /*2600*/  MUFU.EX2 R22, R22 ;  /* 0x0000001600167308 */ /* 0x000e220000000800 */
[----:B------:R-:W-:Y:S01]  /*2610*/  FFMA.FTZ R23, R24, R23, -0.25000196695327758789 ;  /* 0xbe80004218177423 */ /* 0x000fe20000010017 */
[----:B------:R-:W-:Y:S01]  /*2620*/  @P2 FFMA.FTZ R21, R14, R25, +INF ;  /* 0x7f8000000e152423 */ /* 0x000fe20000010019 */
[----:B------:R-:W-:-:S02]  /*2630*/  ISETP.GE.U32.AND P2, PT, R17, 0x7f800000, PT ;  /* 0x7f8000001100780c */ /* 0x000fc40003f46070 */
[C---:B------:R-:W-:Y:S02]  /*2640*/  FFMA.FTZ R23, R24.reuse, R23, 0.33333510160446166992 ;  /* 0x3eaaaae618177423 */ /* 0x040fe40000010017 */
[----:B------:R-:W-:Y:S01]  /*2650*/  ISETP.GT.AND P0, PT, R17, -0x40800000, P2 ;  /* 0xbf8000001100780c */ /* 0x000fe20001704270 */
[----:B------:R-:W1:Y:S01]  /*2660*/  MUFU.EX2 R20, R20 ;  /* 0x0000001400147308 */ /* 0x000e620000000800 */
[----:B------:R-:W-:-:S04]  /*2670*/  FFMA.FTZ R23, R24, R23, -0.5 ;  /* 0xbf00000018177423 */ /* 0x000fc80000010017 */
[----:B------:R-:W-:-:S03]  /*2680*/  FMUL.FTZ R23, R24, R23 ;  /* 0x0000001718177220 */ /* 0x000fc60000410000 */
[C---:B------:R-:W-:Y:S01]  /*2690*/  @P2 FSETP.NEU.FTZ.AND P6, PT, R17.reuse, RZ, PT ;  /* 0x000000ff1100220b */ /* 0x040fe20003fdd000 */
[----:B------:R-:W-:Y:S01]  /*26a0*/  FFMA.FTZ R23, R24, R23, R24 ;  /* 0x0000001718177223 */ /* 0x000fe20000010018 */
[C---:B0-----:R-:W-:Y:S01]  /*26b0*/  FADD.FTZ.RZ R24, R22.reuse, 1 ;  /* 0x3f80000016187421 */ /* 0x041fe2000001c000 */
[----:B------:R-:W-:Y:S02]  /*26c0*/  ISETP.GE.U32.AND P5, PT, R22, 0x7f800000, PT ;  /* 0x7f8000001600780c */ /* 0x000fe40003fa6070 */
[----:B------:R-:W-:Y:S01]  /*26d0*/  FFMA.FTZ R16, R26, 0.69314718246459960938, R23 ;  /* 0x3f3172181a107823 */ /* 0x000fe20000010017 */
[----:B------:R-:W-:Y:S02]  /*26e0*/  @P2 MOV R26, 0x7f800000 ;  /* 0x7f800000001a2802 */ /* 0x000fe40000000f00 */
[----:B------:R-:W-:Y:S01]  /*26f0*/  IADD3 R24, PT, PT, R24, -0x3f400000, RZ ;  /* 0xc0c0000018187810 */ /* 0x000fe20007ffe0ff */
[C---:B-1----:R-:W-:Y:S01]  /*2700*/  FADD.FTZ.RZ R23, R20.reuse, 1 ;  /* 0x3f80000014177421 */ /* 0x042fe2000001c000 */
[----:B------:R-:W-:Y:S01]  /*2710*/  ISETP.GE.U32.AND P3, PT, R20, 0x7f800000, PT ;  /* 0x7f8000001400780c */ /* 0x000fe20003f66070 */
[----:B------:R-:W-:Y:S01]  /*2720*/  @P0 FFMA.FTZ R16, R17, R26, +INF ;  /* 0x7f80000011100423 */ /* 0x000fe2000001001a */
[----:B------:R-:W-:-:S02]  /*2730*/  LOP3.LUT R25, R24, 0xff800000, RZ, 0xc0, !PT ;  /* 0xff80000018197812 */ /* 0x000fc400078ec0ff */
[----:B------:R-:W-:Y:S02]  /*2740*/  IADD3 R23, PT, PT, R23, -0x3f400000, RZ ;  /* 0xc0c0000017177810 */ /* 0x000fe40007ffe0ff */
[----:B------:R-:W-:Y:S02]  /*2750*/  IADD3 R24, PT, PT, -R25, 0x40800000, RZ ;  /* 0x4080000019187810 */ /* 0x000fe40007ffe1ff */
[----:B------:R-:W-:Y:S02]  /*2760*/  LOP3.LUT R23, R23, 0xff800000, RZ, 0xc0, !PT ;  /* 0xff80000017177812 */ /* 0x000fe400078ec0ff */
[----:B------:R-:W-:Y:S01]  /*2770*/  @P1 FSETP.NEU.FTZ.AND P0, PT, R14, RZ, PT ;  /* 0x000000ff0e00120b */ /* 0x000fe20003f1d000 */
[----:B------:R-:W-:Y:S01]  /*2780*/  FFMA.FTZ R27, R24, R13, -1 ;  /* 0xbf800000181b7423 */ /* 0x000fe2000001000d */
[----:B------:R-:W-:Y:S02]  /*2790*/  IADD3 R26, PT, PT, R22, -R25, RZ ;  /* 0x80000019161a7210 */ /* 0x000fe40007ffe0ff */
[----:B------:R-:W-:-:S02]  /*27a0*/  IADD3 R14, PT, PT, -R23, 0x40800000, RZ ;  /* 0x40800000170e7810 */ /* 0x000fc40007ffe1ff */
[----:B------:R-:W-:Y:S01]  /*27b0*/  IADD3 R24, PT, PT, R20, -R23, RZ ;  /* 0x8000001714187210 */ /* 0x000fe20007ffe0ff */
[----:B------:R-:W-:Y:S01]  /*27c0*/  FADD.FTZ R26, R26, R27 ;  /* 0x0000001b1a1a7221 */ /* 0x000fe20000010000 */
[----:B------:R-:W-:Y:S01]  /*27d0*/  ISETP.GT.AND P4, PT, R22, -0x40800000, P5 ;  /* 0xbf8000001600780c */ /* 0x000fe20002f84270 */
[----:B------:R-:W-:Y:S01]  /*27e0*/  FFMA.FTZ R27, R14, R13, -1 ;  /* 0xbf8000000e1b7423 */ /* 0x000fe2000001000d */
[----:B------:R-:W-:Y:S01]  /*27f0*/  I2FP.F32.S32 R25, R25 ;  /* 0x0000001900197245 */ /* 0x000fe20000201400 */
[----:B------:R-:W-:Y:S01]  /*2800*/  FFMA.FTZ R13, R26, -R11, 0.10546888411045074463 ;  /* 0x3dd800121a0d7423 */ /* 0x000fe2000001080b */
[----:B------:R-:W-:Y:S01]  /*2810*/  @P1 FSEL R21, R21, -RZ, P0 ;  /* 0x800000ff15151208 */ /* 0x000fe20000000000 */
[----:B------:R-:W-:Y:S01]  /*2820*/  FADD.FTZ R24, R24, R27 ;  /* 0x0000001b18187221 */ /* 0x000fe20000010000 */
[----:B------:R-:W-:Y:S01]  /*2830*/  ISETP.GT.AND P1, PT, R20, -0x40800000, P3 ;  /* 0xbf8000001400780c */ /* 0x000fe20001f24270 */
[----:B------:R-:W-:Y:S01]  /*2840*/  FFMA.FTZ R13, R26, R13, -0.13229703903198242188 ;  /* 0xbe0778e01a0d7423 */ /* 0x000fe2000001000d */
[----:B------:R-:W-:Y:S01]  /*2850*/  I2FP.F32.S32 R23, R23 ;  /* 0x0000001700177245 */ /* 0x000fe20000201400 */
[----:B------:R-:W-:Y:S01]  /*2860*/  FFMA.FTZ R11, R24, -R11, 0.10546888411045074463 ;  /* 0x3dd80012180b7423 */ /* 0x000fe2000001080b */
[----:B------:R-:W-:Y:S01]  /*2870*/  FMUL.FTZ R25, R25, 1.1920928955078125e-07 ;  /* 0x3400000019197820 */ /* 0x000fe20000410000 */
[----:B------:R-:W-:Y:S01]  /*2880*/  FFMA.FTZ R13, R26, R13, 0.14491446316242218018 ;  /* 0x3e1464751a0d7423 */ /* 0x000fe2000001000d */
[----:B------:R-:W-:Y:S01]  /*2890*/  @P3 MOV R27, 0x7f800000 ;  /* 0x7f800000001b3802 */ /* 0x000fe20000000f00 */
[----:B------:R-:W-:Y:S01]  /*28a0*/  FFMA.FTZ R11, R24, R11, -0.13229703903198242188 ;  /* 0xbe0778e0180b7423 */ /* 0x000fe2000001000b */
[----:B------:R-:W-:Y:S01]  /*28b0*/  FMUL.FTZ R23, R23, 1.1920928955078125e-07 ;  /* 0x3400000017177820 */ /* 0x000fe20000410000 */
[----:B------:R-:W-:Y:S01]  /*28c0*/  FFMA.FTZ R13, R26, R13, -0.16641564667224884033 ;  /* 0xbe2a68dd1a0d7423 */ /* 0x000fe2000001000d */
[----:B------:R-:W-:Y:S01]  /*28d0*/  @P5 FSETP.NEU.FTZ.AND P0, PT, R22, RZ, PT ;  /* 0x000000ff1600520b */ /* 0x000fe20003f1d000 */
[----:B------:R-:W-:Y:S01]  /*28e0*/  FFMA.FTZ R11, R24, R11, 0.14491446316242218018 ;  /* 0x3e146475180b7423 */ /* 0x000fe2000001000b */
[----:B------:R-:W-:Y:S01]  /*28f0*/  @P2 FSEL R16, R16, -RZ, P6 ;  /* 0x800000ff10102208 */ /* 0x000fe20003000000 */
[----:B------:R-:W-:Y:S01]  /*2900*/  FFMA.FTZ R13, R26, R13, 0.19988867640495300293 ;  /* 0x3e4caf9e1a0d7423 */ /* 0x000fe2000001000d */
[----:B------:R-:W0:Y:S01]  /*2910*/  MUFU.TANH R14, R19 ;  /* 0x00000013000e7308 */ /* 0x000e220000002400 */
[----:B------:R-:W-:-:S02]  /*2920*/  FFMA.FTZ R17, R24, R11, -0.16641564667224884033 ;  /* 0xbe2a68dd18117423 */ /* 0x000fc4000001000b */
[----:B------:R-:W-:Y:S02]  /*2930*/  FFMA.FTZ R13, R26, R13, -0.25000196695327758789 ;  /* 0xbe8000421a0d7423 */ /* 0x000fe4000001000d */
[----:B------:R-:W-:Y:S02]  /*2940*/  FFMA.FTZ R17, R24, R17, 0.19988867640495300293 ;  /* 0x3e4caf9e18117423 */ /* 0x000fe40000010011 */
[----:B------:R-:W-:Y:S01]  /*2950*/  FFMA.FTZ R11, R26, R13, 0.33333510160446166992 ;  /* 0x3eaaaae61a0b7423 */ /* 0x000fe2000001000d */
[----:B------:R-:W1:Y:S01]  /*2960*/  MUFU.TANH R19, R16 ;  /* 0x0000001000137308 */ /* 0x000e620000002400 */
[----:B------:R-:W-:Y:S02]  /*2970*/  FFMA.FTZ R17, R24, R17, -0.25000196695327758789 ;  /* 0xbe80004218117423 */ /* 0x000fe40000010011 */
[----:B------:R-:W-:Y:S02]  /*2980*/  FFMA.FTZ R11, R26, R11, -0.5 ;  /* 0xbf0000001a0b7423 */ /* 0x000fe4000001000b */
[----:B------:R-:W-:-:S02]  /*2990*/  FFMA.FTZ R17, R24, R17, 0.33333510160446166992 ;  /* 0x3eaaaae618117423 */ /* 0x000fc40000010011 */
[----:B------:R-:W-:Y:S01]  /*29a0*/  FMUL.FTZ R11, R26, R11 ;  /* 0x0000000b1a0b7220 */ /* 0x000fe20000410000 */
[----:B------:R2:W3:Y:S01]  /*29b0*/  MUFU.TANH R13, R10 ;  /* 0x0000000a000d7308 */ /* 0x0004e20000002400 */
[----:B------:R-:W-:Y:S01]  /*29c0*/  FFMA.FTZ R17, R24, R17, -0.5 ;  /* 0xbf00000018117423 */ /* 0x000fe20000010011 */
[----:B0-----:R-:W-:Y:S01]  /*29d0*/  FMUL.FTZ R14, R7, R14 ;  /* 0x0000000e070e7220 */ /* 0x001fe20000410000 */
[----:B------:R-:W-:Y:S02]  /*29e0*/  FFMA.FTZ R26, R26, R11, R26 ;  /* 0x0000000b1a1a7223 */ /* 0x000fe4000001001a */
[C---:B------:R-:W-:Y:S02]  /*29f0*/  FMUL.FTZ R11, R24.reuse, R17 ;  /* 0x00000011180b7220 */ /* 0x040fe40000410000 */
[----:B------:R-:W-:Y:S01]  /*2a00*/  FFMA.FTZ R25, R25, 0.69314718246459960938, R26 ;  /* 0x3f31721819197823 */ /* 0x000fe2000001001a */
[----:B------:R-:W0:Y:S01]  /*2a10*/  MUFU.TANH R17, R18 ;  /* 0x0000001200117308 */ /* 0x000e220000002400 */
[----:B--2---:R-:W-:Y:S01]  /*2a20*/  FFMA.FTZ R10, R24, R11, R24 ;  /* 0x0000000b180a7223 */ /* 0x004fe20000010018 */
[----:B------:R-:W-:Y:S01]  /*2a30*/  @P5 MOV R11, 0x7f800000 ;  /* 0x7f800000000b5802 */ /* 0x000fe20000000f00 */
[----:B-1----:R-:W-:-:S02]  /*2a40*/  FMUL.FTZ R19, R2, R19 ;  /* 0x0000001302137220 */ /* 0x002fc40000410000 */
[----:B------:R-:W-:Y:S01]  /*2a50*/  FFMA.FTZ R23, R23, 0.69314718246459960938, R10 ;  /* 0x3f31721817177823 */ /* 0x000fe2000001000a */
[----:B------:R-:W-:Y:S01]  /*2a60*/  @P1 FFMA.FTZ R23, R20, R27, +INF ;  /* 0x7f80000014171423 */ /* 0x000fe2000001001b */
[----:B------:R-:W-:Y:S01]  /*2a70*/  @P4 FFMA.FTZ R25, R22, R11, +INF ;  /* 0x7f80000016194423 */ /* 0x000fe2000001000b */
[----:B------:R-:W1:Y:S01]  /*2a80*/  MUFU.TANH R24, R21 ;  /* 0x0000001500187308 */ /* 0x000e620000002400 */
[----:B------:R-:W2:Y:S01]  /*2a90*/  LDC.64 R10, c[0x0][0x388] ;  /* 0x0000e200ff0a7b82 */ /* 0x000ea20000000a00 */
[----:B---3--:R-:W-:Y:S02]  /*2aa0*/  FMUL.FTZ R13, R8, R13 ;  /* 0x0000000d080d7220 */ /* 0x008fe40000410000 */
[----:B------:R-:W-:Y:S02]  /*2ab0*/  @P5 FSEL R25, R25, -RZ, P0 ;  /* 0x800000ff19195208 */ /* 0x000fe40000000000 */
[----:B------:R-:W-:Y:S02]  /*2ac0*/  @P3 FSETP.NEU.FTZ.AND P0, PT, R20, RZ, PT ;  /* 0x000000ff1400320b */ /* 0x000fe40003f1d000 */
[----:B------:R-:W3:Y:S01]  /*2ad0*/  MUFU.TANH R18, R25 ;  /* 0x0000001900127308 */ /* 0x000ee20000002400 */
[----:B0-----:R-:W-:Y:S01]  /*2ae0*/  FMUL.FTZ R17, R6, R17 ;  /* 0x0000001106117220 */ /* 0x001fe20000410000 */
[----:B------:R-:W-:-:S02]  /*2af0*/  @P3 FSEL R23, R23, -RZ, P0 ;  /* 0x800000ff17173208 */ /* 0x000fc40000000000 */
[----:B------:R-:W-:Y:S02]  /*2b00*/  F2FP.F16.F32.PACK_AB R12, R13, R12 ;  /* 0x0000000c0d0c723e */ /* 0x000fe400000000ff */
[----:B------:R-:W-:Y:S02]  /*2b10*/  F2FP.F16.F32.PACK_AB R13, R17, R14 ;  /* 0x0000000e110d723e */ /* 0x000fe400000000ff */
[----:B------:R-:W0:Y:S01]  /*2b20*/  MUFU.TANH R20, R23 ;  /* 0x0000001700147308 */ /* 0x000e220000002400 */
[----:B-1----:R-:W-:-:S05]  /*2b30*/  FMUL.FTZ R24, R5, R24 ;  /* 0x0000001805187220 */ /* 0x002fca0000410000 */
[----:B------:R-:W-:Y:S01]  /*2b40*/  F2FP.F16.F32.PACK_AB R2, R19, R24 ;  /* 0x000000181302723e */ /* 0x000fe200000000ff */
[----:B--2---:R-:W-:-:S04]  /*2b50*/  IMAD.WIDE.U32 R10, R0, 0x2, R10 ;  /* 0x00000002000a7825 */ /* 0x004fc800078e000a */
[----:B---3--:R-:W-:Y:S01]  /*2b60*/  FMUL.FTZ R15, R15, R18 ;  /* 0x000000120f0f7220 */ /* 0x008fe20000410000 */
[----:B------:R-:W-:-:S04]  /*2b70*/  IMAD.WIDE.U32 R10, R4, 0x8, R10 ;  /* 0x00000008040a7825 */ /* 0x000fc800078e000a */
[----:B0-----:R-:W-:Y:S01]  /*2b80*/  FMUL.FTZ R20, R3, R20 ;  /* 0x0000001403147220 */ /* 0x001fe20000410000 */
[----:B------:R-:W-:Y:S04]  /*2b90*/  STG.E.64 desc[UR4][R10.64], R12 ;  /* 0x0000000c0a007986 */ /* 0x000fe8000c101b04 */
[----:B------:R-:W-:-:S05]  /*2ba0*/  F2FP.F16.F32.PACK_AB R3, R20, R15 ;  /* 0x0000000f1403723e */ /* 0x000fca00000000ff */
[----:B------:R-:W-:Y:S01]  /*2bb0*/  STG.E.64 desc[UR4][R10.64+0x400], R2 ;  /* 0x000400020a007986 */ /* 0x000fe2000c101b04 */
[----:B------:R-:W-:Y:S05]  /*2bc0*/  EXIT ;  /* 0x000000000000794d */ /* 0x000fea0003800000 */
.L_x_5863:
        /* <DEDUP_REMOVED lines=11> */
.L_x_7873:


//--------------------- .text._ZN2at6native29vectorized_elementwise_kernelILi8EZZZNS0_61_GLOBAL__N__b29612f4_23_ActivationMishKernel_cu_9e10b42f_310411mish_kernelERNS_18TensorIteratorBaseEENKUlvE_clEvENKUlvE1_clEvEUlN3c104HalfEE_St5arrayIPcLm2EEEEviT0_T1_ --------------------------
	.section	.text._ZN2at6native29vectorized_elementwise_kernelILi8EZZZNS0_61_GLOBAL__N__b29612f4_23_ActivationMishKernel_cu_9e10b42f_310411mish_kernelERNS_18TensorIteratorBaseEENKUlvE_clEvENKUlvE1_clEvEUlN3c104HalfEE_St5arrayIPcLm2EEEEviT0_T1_,"ax",@progbits
	.align	128
        .global         _ZN2at6native29vectorized_elementwise_kernelILi8EZZZNS0_61_GLOBAL__N__b29612f4_23_ActivationMishKernel_cu_9e10b42f_310411mish_kernelERNS_18TensorIteratorBaseEENKUlvE_clEvENKUlvE1_clEvEUlN3c104HalfEE_St5arrayIPcLm2EEEEviT0_T1_
        .type           _ZN2at6native29vectorized_elementwise_kernelILi8EZZZNS0_61_GLOBAL__N__b29612f4_23_ActivationMishKernel_cu_9e10b42f_310411mish_kernelERNS_18TensorIteratorBaseEENKUlvE_clEvENKUlvE1_clEvEUlN3c104HalfEE_St5arrayIPcLm2EEEEviT0_T1_,@function
        .size           _ZN2at6native29vectorized_elementwise_kernelILi8EZZZNS0_61_GLOBAL__N__b29612f4_23_ActivationMishKernel_cu_9e10b42f_310411mish_kernelERNS_18TensorIteratorBaseEENKUlvE_clEvENKUlvE1_clEvEUlN3c104HalfEE_St5arrayIPcLm2EEEEviT0_T1_,(.L_x_7874 - _ZN2at6native29vectorized_elementwise_kernelILi8EZZZNS0_61_GLOBAL__N__b29612f4_23_ActivationMishKernel_cu_9e10b42f_310411mish_kernelERNS_18TensorIteratorBaseEENKUlvE_clEvENKUlvE1_clEvEUlN3c104HalfEE_St5arrayIPcLm2EEEEviT0_T1_)
        .other          _ZN2at6native29vectorized_elementwise_kernelILi8EZZZNS0_61_GLOBAL__N__b29612f4_23_ActivationMishKernel_cu_9e10b42f_310411mish_kernelERNS_18TensorIteratorBaseEENKUlvE_clEvENKUlvE1_clEvEUlN3c104HalfEE_St5arrayIPcLm2EEEEviT0_T1_,@"STO_CUDA_ENTRY STV_DEFAULT"
_ZN2at6native29vectorized_elementwise_kernelILi8EZZZNS0_61_GLOBAL__N__b29612f4_23_ActivationMishKernel_cu_9e10b42f_310411mish_kernelERNS_18TensorIteratorBaseEENKUlvE_clEvENKUlvE1_clEvEUlN3c104HalfEE_St5arrayIPcLm2EEEEviT0_T1_:
.text._ZN2at6native29vectorized_elementwise_kernelILi8EZZZNS0_61_GLOBAL__N__b29612f4_23_ActivationMishKernel_cu_9e10b42f_310411mish_kernelERNS_18TensorIteratorBaseEENKUlvE_clEvENKUlvE1_clEvEUlN3c104HalfEE_St5arrayIPcLm2EEEEviT0_T1_:
        /* <DEDUP_REMOVED lines=111> */
.L_x_5866:
[----:B------:R-:W-:Y:S05]  /*06f0*/  BSYNC.RECONVERGENT B0 ;  /* 0x0000000000007941 */ /* 0x000fea0003800200 */
.L_x_5865:
        /* <DEDUP_REMOVED lines=39> */
.L_x_5868:
[----:B------:R-:W-:Y:S05]  /*0970*/  BSYNC.RECONVERGENT B0 ;  /* 0x0000000000007941 */ /* 0x000fea0003800200 */
.L_x_5867:
        /* <DEDUP_REMOVED lines=38> */
.L_x_5870:
[----:B------:R-:W-:Y:S05]  /*0be0*/  BSYNC.RECONVERGENT B0 ;  /* 0x0000000000007941 */ /* 0x000fea0003800200 */
.L_x_5869:
        /* <DEDUP_REMOVED lines=39> */
.L_x_5872:
[----:B------:R-:W-:Y:S05]  /*0e60*/  BSYNC.RECONVERGENT B0 ;  /* 0x0000000000007941 */ /* 0x000fea0003800200 */
.L_x_5871:
        /* <DEDUP_REMOVED lines=36> */
.L_x_5874:
[----:B------:R-:W-:Y:S05]  /*10b0*/  BSYNC.RECONVERGENT B0 ;  /* 0x0000000000007941 */ /* 0x000fea0003800200 */
.L_x_5873:
        /* <DEDUP_REMOVED lines=36> */
.L_x_5876:
[----:B------:R-:W-:Y:S05]  /*1300*/  BSYNC.RECONVERGENT B0 ;  /* 0x0000000000007941 */ /* 0x000fea0003800200 */
.L_x_5875:
        /* <DEDUP_REMOVED lines=36> */
.L_x_5878:
[----:B------:R-:W-:Y:S05]  /*1550*/  BSYNC.RECONVERGENT B0 ;  /* 0x0000000000007941 */ /* 0x000fea0003800200 */
.L_x_5877:
        /* <DEDUP_REMOVED lines=36> */
.L_x_5880:
[----:B------:R-:W-:Y:S05]  /*17a0*/  BSYNC.RECONVERGENT B0 ;  /* 0x0000000000007941 */ /* 0x000fea0003800200 */
.L_x_5879:
        /* <DEDUP_REMOVED lines=18> */
.L_x_5883:
[----:B------:R-:W-:-:S13]  /*18d0*/  ISETP.GE.U32.AND P0, PT, R3, R2, PT ;  /* 0x000000020300720c */ /* 0x000fda0003f06070 */
[----:B------:R-:W-:Y:S05]  /*18e0*/  @P0 BRA `(.L_x_5885) ;  /* 0x0000000000300947 */ /* 0x000fea0003800000 */
[----:B0-----:R-:W0:Y:S01]  /*18f0*/  LDC.64 R4, c[0x0][0x388] ;  /* 0x0000e200ff047b82 */ /* 0x001e220000000a00 */
[----:B------:R-:W-:Y:S02]  /*1900*/  IADD3 R7, PT, PT, R0, R3, RZ ;  /* 0x0000000300077210 */ /* 0x000fe40007ffe0ff */
[----:B------:R-:W-:-:S03]  /*1910*/  IADD3 R3, PT, PT, R3, 0x80, RZ ;  /* 0x0000008003037810 */ /* 0x000fc60007ffe0ff */
[----:B0-----:R-:W-:-:S05]  /*1920*/  IMAD.WIDE.U32 R4, R7, 0x2, R4 ;  /* 0x0000000207047825 */ /* 0x001fca00078e0004 */
[----:B------:R1:W-:Y:S02]  /*1930*/  STG.E.U16 desc[UR4][R4.64], R10 ;  /* 0x0000000a04007986 */ /* 0x0003e4000c101504 */
.L_x_5884:
[----:B------:R-:W-:-:S13]  /*1940*/  ISETP.GE.U32.AND P0, PT, R3, R2, PT ;  /* 0x000000020300720c */ /* 0x000fda0003f06070 */
[----:B------:R-:W-:Y:S05]  /*1950*/  @P0 BRA `(.L_x_5886) ;  /* 0x0000000000340947 */ /* 0x000fea0003800000 */
[----:B01----:R-:W0:Y:S01]  /*1960*/  LDC.64 R4, c[0x0][0x388] ;  /* 0x0000e200ff047b82 */ /* 0x003e220000000a00 */
[----:B------:R-:W-:Y:S02]  /*1970*/  IADD3 R7, PT, PT, R0, R3, RZ ;  /* 0x0000000300077210 */ /* 0x000fe40007ffe0ff */
[----:B------:R-:W-:-:S03]  /*1980*/  IADD3 R3, PT, PT, R3, 0x80, RZ ;  /* 0x0000008003037810 */ /* 0x000fc60007ffe0ff */
[----:B0-----:R-:W-:-:S05]  /*1990*/  IMAD.WIDE.U32 R4, R7, 0x2, R4 ;  /* 0x0000000207047825 */ /* 0x001fca00078e0004 */
[----:B------:R1:W-:Y:S02]  /*19a0*/  STG.E.U16 desc[UR4][R4.64], R11 ;  /* 0x0000000b04007986 */ /* 0x0003e4000c101504 */
.L_x_5885:
        /* <DEDUP_REMOVED lines=8> */
.L_x_5886:
[----:B------:R-:W-:Y:S05]  /*1a30*/  BSYNC.RELIABLE B1 ;  /* 0x0000000000017941 */ /* 0x000fea0003800100 */
.L_x_5882:
[----:B------:R-:W-:-:S13]  /*1a40*/  ISETP.GE.U32.AND P0, PT, R3, R2, PT ;  /* 0x000000020300720c */ /* 0x000fda0003f06070 */
[----:B012---:R-:W0:Y:S01]  /*1a50*/  @!P0 LDC.64 R4, c[0x0][0x388] ;  /* 0x0000e200ff048b82 */ /* 0x007e220000000a00 */
[----:B------:R-:W-:Y:S02]  /*1a60*/  @!P0 IADD3 R7, PT, PT, R0, R3, RZ ;  /* 0x0000000300078210 */ /* 0x000fe40007ffe0ff */
[----:B------:R-:W-:-:S03]  /*1a70*/  @!P0 IADD3 R3, PT, PT, R3, 0x80, RZ ;  /* 0x0000008003038810 */ /* 0x000fc60007ffe0ff */
[----:B0-----:R-:W-:-:S05]  /*1a80*/  @!P0 IMAD.WIDE.U32 R4, R7, 0x2, R4 ;  /* 0x0000000207048825 */ /* 0x001fca00078e0004 */
[----:B------:R2:W-:Y:S02]  /*1a90*/  @!P0 STG.E.U16 desc[UR4][R4.64], R13 ;  /* 0x0000000d04008986 */ /* 0x0005e4000c101504 */
.L_x_5887:
[----:B------:R-:W-:Y:S05]  /*1aa0*/  BSYNC.RECONVERGENT B0 ;  /* 0x0000000000007941 */ /* 0x000fea0003800200 */
.L_x_5881:
        /* <DEDUP_REMOVED lines=8> */
.L_x_5864:
[----:B------:R-:W0:Y:S01]  /*1b30*/  S2R R2, SR_TID.X ;  /* 0x0000000000027919 */ /* 0x000e220000002100 */
[----:B------:R-:W1:Y:S02]  /*1b40*/  LDC.64 R4, c[0x0][0x390] ;  /* 0x0000e400ff047b82 */ /* 0x000e640000000a00 */
[----:B-1----:R-:W-:-:S04]  /*1b50*/  IMAD.WIDE.U32 R4, R0, 0x2, R4 ;  /* 0x0000000200047825 */ /* 0x002fc800078e0004 */
[----:B0-----:R-:W-:-:S06]  /*1b60*/  IMAD.WIDE.U32 R4, R2, 0x10, R4 ;  /* 0x0000001002047825 */ /* 0x001fcc00078e0004 */
[----:B------:R-:W2:Y:S02]  /*1b70*/  LDG.E.128 R4, desc[UR4][R4.64] ;  /* 0x0000000404047981 */ /* 0x000ea4000c1e1d00 */
[--C-:B--2---:R-:W-:Y:S02]  /*1b80*/  HADD2.F32 R3, -RZ, R4.reuse.H0_H0 ;  /* 0x20000004ff037230 */ /* 0x104fe40000004100 */
[----:B------:R-:W-:Y:S01]  /*1b90*/  HADD2.F32 R10, -RZ, R4.H1_H1 ;  /* 0x30000004ff0a7230 */ /* 0x000fe20000004100 */
[----:B------:R-:W-:Y:S01]  /*1ba0*/  MOV R4, 0x3d39bf78 ;  /* 0x3d39bf7800047802 */ /* 0x000fe20000000f00 */
[----:B------:R-:W-:Y:S02]  /*1bb0*/  HADD2.F32 R9, -RZ, R5.H0_H0 ;  /* 0x20000005ff097230 */ /* 0x000fe40000004100 */
[----:B------:R-:W-:Y:S01]  /*1bc0*/  FMUL.FTZ R15, R3, 1.4426950216293334961 ;  /* 0x3fb8aa3b030f7820 */ /* 0x000fe20000410000 */
[----:B------:R-:W-:Y:S02]  /*1bd0*/  FMUL.FTZ R16, R10, 1.4426950216293334961 ;  /* 0x3fb8aa3b0a107820 */ /* 0x000fe40000410000 */
[----:B------:R-:W-:-:S03]  /*1be0*/  FMUL.FTZ R18, R9, 1.4426950216293334961 ;  /* 0x3fb8aa3b09127820 */ /* 0x000fc60000410000 */
[----:B------:R-:W0:Y:S08]  /*1bf0*/  MUFU.EX2 R15, R15 ;  /* 0x0000000f000f7308 */ /* 0x000e300000000800 */
[----:B------:R-:W-:Y:S08]  /*1c00*/  MUFU.EX2 R16, R16 ;  /* 0x0000001000107308 */ /* 0x000ff00000000800 */
[----:B------:R-:W1:Y:S01]  /*1c10*/  MUFU.EX2 R18, R18 ;  /* 0x0000001200127308 */ /* 0x000e620000000800 */
[C---:B0-----:R-:W-:Y:S01]  /*1c20*/  FADD.FTZ.RZ R8, R15.reuse, 1 ;  /* 0x3f8000000f087421 */ /* 0x041fe2000001c000 */
[----:B------:R-:W-:-:S04]  /*1c30*/  ISETP.GE.U32.AND P1, PT, R15, 0x7f800000, PT ;  /* 0x7f8000000f00780c */ /* 0x000fc80003f26070 */
[----:B------:R-:W-:Y:S02]  /*1c40*/  IADD3 R8, PT, PT, R8, -0x3f400000, RZ ;  /* 0xc0c0000008087810 */ /* 0x000fe40007ffe0ff */
[----:B------:R-:W-:Y:S02]  /*1c50*/  ISETP.GT.AND P0, PT, R15, -0x40800000, P1 ;  /* 0xbf8000000f00780c */ /* 0x000fe40000f04270 */
[----:B------:R-:W-:Y:S01]  /*1c60*/  LOP3.LUT R12, R8, 0xff800000, RZ, 0xc0, !PT ;  /* 0xff800000080c7812 */ /* 0x000fe200078ec0ff */
[----:B------:R-:W-:-:S03]  /*1c70*/  HFMA2 R8, -RZ, RZ, 1.625, 0 ;  /* 0x3e800000ff087431 */ /* 0x000fc600000001ff */
[----:B------:R-:W-:Y:S02]  /*1c80*/  IADD3 R13, PT, PT, -R12, 0x40800000, RZ ;  /* 0x408000000c0d7810 */ /* 0x000fe40007ffe1ff */
[CC--:B------:R-:W-:Y:S01]  /*1c90*/  IADD3 R11, PT, PT, R15.reuse, -R12.reuse, RZ ;  /* 0x8000000c0f0b7210 */ /* 0x0c0fe20007ffe0ff */
[----:B-1----:R-:W-:Y:S01]  /*1ca0*/  FADD.FTZ.RZ R17, R18, 1 ;  /* 0x3f80000012117421 */ /* 0x002fe2000001c000 */
[----:B------:R-:W-:Y:S02]  /*1cb0*/  I2FP.F32.S32 R12, R12 ;  /* 0x0000000c000c7245 */ /* 0x000fe40000201400 */
[----:B------:R-:W-:Y:S01]  /*1cc0*/  @P1 FSETP.NEU.FTZ.AND P2, PT, R15, RZ, PT ;  /* 0x000000ff0f00120b */ /* 0x000fe20003f5d000 */
[----:B------:R-:W-:Y:S01]  /*1cd0*/  FFMA.FTZ R14, R13, R8, -1 ;  /* 0xbf8000000d0e7423 */ /* 0x000fe20000010008 */
[----:B------:R-:W-:Y:S01]  /*1ce0*/  FADD.FTZ.RZ R13, R16, 1 ;  /* 0x3f800000100d7421 */ /* 0x000fe2000001c000 */
[----:B------:R-:W-:Y:S02]  /*1cf0*/  IADD3 R17, PT, PT, R17, -0x3f400000, RZ ;  /* 0xc0c0000011117810 */ /* 0x000fe40007ffe0ff */
[----:B------:R-:W-:Y:S01]  /*1d00*/  FADD.FTZ R11, R11, R14 ;  /* 0x0000000e0b0b7221 */ /* 0x000fe20000010000 */
[----:B------:R-:W-:-:S02]  /*1d10*/  ISETP.GE.U32.AND P5, PT, R18, 0x7f800000, PT ;  /* 0x7f8000001200780c */ /* 0x000fc40003fa6070 */
[----:B------:R-:W-:Y:S01]  /*1d20*/  IADD3 R13, PT, PT, R13, -0x3f400000, RZ ;  /* 0xc0c000000d0d7810 */ /* 0x000fe20007ffe0ff */
[----:B------:R-:W-:Y:S01]  /*1d30*/  FFMA.FTZ R14, R11, -R4, 0.10546888411045074463 ;  /* 0x3dd800120b0e7423 */ /* 0x000fe20000010804 */
[----:B------:R-:W-:Y:S02]  /*1d40*/  LOP3.LUT R17, R17, 0xff800000, RZ, 0xc0, !PT ;  /* 0xff80000011117812 */ /* 0x000fe400078ec0ff */
[----:B------:R-:W-:Y:S01]  /*1d50*/  LOP3.LUT R21, R13, 0xff800000, RZ, 0xc0, !PT ;  /* 0xff8000000d157812 */ /* 0x000fe200078ec0ff */
[----:B------:R-:W-:Y:S01]  /*1d60*/  FFMA.FTZ R14, R11, R14, -0.13229703903198242188 ;  /* 0xbe0778e00b0e7423 */ /* 0x000fe2000001000e */
[----:B------:R-:W-:Y:S02]  /*1d70*/  IADD3 R19, PT, PT, -R17, 0x40800000, RZ ;  /* 0x4080000011137810 */ /* 0x000fe40007ffe1ff */
[----:B------:R-:W-:Y:S01]  /*1d80*/  IADD3 R13, PT, PT, -R21, 0x40800000, RZ ;  /* 0x40800000150d7810 */ /* 0x000fe20007ffe1ff */
[----:B------:R-:W-:Y:S01]  /*1d90*/  FFMA.FTZ R14, R11, R14, 0.14491446316242218018 ;  /* 0x3e1464750b0e7423 */ /* 0x000fe2000001000e */
[----:B------:R-:W-:Y:S01]  /*1da0*/  IADD3 R25, PT, PT, R16, -R21, RZ ;  /* 0x8000001510197210 */ /* 0x000fe20007ffe0ff */
[----:B------:R-:W-:Y:S01]  /*1db0*/  FFMA.FTZ R24, R19, R8, -1 ;  /* 0xbf80000013187423 */ /* 0x000fe20000010008 */
[CC--:B------:R-:W-:Y:S01]  /*1dc0*/  IADD3 R23, PT, PT, R18.reuse, -R17.reuse, RZ ;  /* 0x8000001112177210 */ /* 0x0c0fe20007ffe0ff */
[----:B------:R-:W-:Y:S01]  /*1dd0*/  FFMA.FTZ R14, R11, R14, -0.16641564667224884033 ;  /* 0xbe2a68dd0b0e7423 */ /* 0x000fe2000001000e */
[----:B------:R-:W-:Y:S01]  /*1de0*/  FFMA.FTZ R20, R13, R8, -1 ;  /* 0xbf8000000d147423 */ /* 0x000fe20000010008 */
[----:B------:R-:W-:Y:S01]  /*1df0*/  HADD2.F32 R13, -RZ, R5.H1_H1 ;  /* 0x30000005ff0d7230 */ /* 0x000fe20000004100 */
[----:B------:R-:W-:Y:S01]  /*1e00*/  I2FP.F32.S32 R17, R17 ;  /* 0x0000001100117245 */ /* 0x000fe20000201400 */
[----:B------:R-:W-:Y:S01]  /*1e10*/  FFMA.FTZ R14, R11, R14, 0.19988867640495300293 ;  /* 0x3e4caf9e0b0e7423 */ /* 0x000fe2000001000e */
[----:B------:R-:W-:Y:S01]  /*1e20*/  FADD.FTZ R25, R25, R20 ;  /* 0x0000001419197221 */ /* 0x000fe20000010000 */
[----:B------:R-:W-:Y:S01]  /*1e30*/  FADD.FTZ R23, R23, R24 ;  /* 0x0000001817177221 */ /* 0x000fe20000010000 */
[----:B------:R-:W-:Y:S01]  /*1e40*/  FMUL.FTZ R5, R13, 1.4426950216293334961 ;  /* 0x3fb8aa3b0d057820 */ /* 0x000fe20000410000 */
[----:B------:R-:W-:Y:S01]  /*1e50*/  FFMA.FTZ R14, R11, R14, -0.25000196695327758789 ;  /* 0xbe8000420b0e7423 */ /* 0x000fe2000001000e */
[-C--:B------:R-:W-:Y:S01]  /*1e60*/  FFMA.FTZ R22, R25, -R4.reuse, 0.10546888411045074463 ;  /* 0x3dd8001219167423 */ /* 0x080fe20000010804 */
[----:B------:R-:W-:Y:S01]  /*1e70*/  FFMA.FTZ R24, R23, -R4, 0.10546888411045074463 ;  /* 0x3dd8001217187423 */ /* 0x000fe20000010804 */
[----:B------:R-:W-:Y:S01]  /*1e80*/  @P5 FSETP.NEU.FTZ.AND P6, PT, R18, RZ, PT ;  /* 0x000000ff1200520b */ /* 0x000fe20003fdd000 */
[----:B------:R-:W-:Y:S01]  /*1e90*/  FFMA.FTZ R14, R11, R14, 0.33333510160446166992 ;  /* 0x3eaaaae60b0e7423 */ /* 0x000fe2000001000e */
[----:B------:R-:W-:Y:S01]  /*1ea0*/  FFMA.FTZ R22, R25, R22, -0.13229703903198242188 ;  /* 0xbe0778e019167423 */ /* 0x000fe20000010016 */
[----:B------:R-:W-:-:S02]  /*1eb0*/  FFMA.FTZ R24, R23, R24, -0.13229703903198242188 ;  /* 0xbe0778e017187423 */ /* 0x000fc40000010018 */
[----:B------:R-:W-:Y:S01]  /*1ec0*/  FFMA.FTZ R20, R11, R14, -0.5 ;  /* 0xbf0000000b147423 */ /* 0x000fe2000001000e */
[----:B------:R-:W-:Y:S01]  /*1ed0*/  FFMA.FTZ R22, R25, R22, 0.14491446316242218018 ;  /* 0x3e14647519167423 */ /* 0x000fe20000010016 */
[----:B------:R0:W1:Y:S01]  /*1ee0*/  MUFU.EX2 R14, R5 ;  /* 0x00000005000e7308 */ /* 0x0000620000000800 */
[----:B------:R-:W-:Y:S01]  /*1ef0*/  FFMA.FTZ R24, R23, R24, 0.14491446316242218018 ;  /* 0x3e14647517187423 */ /* 0x000fe20000010018 */
[----:B------:R-:W-:Y:S01]  /*1f00*/  FMUL.FTZ R20, R11, R20 ;  /* 0x000000140b147220 */ /* 0x000fe20000410000 */
[----:B------:R-:W-:Y:S02]  /*1f10*/  FFMA.FTZ R22, R25, R22, -0.16641564667224884033 ;  /* 0xbe2a68dd19167423 */ /* 0x000fe40000010016 */
[----:B------:R-:W-:Y:S01]  /*1f20*/  FFMA.FTZ R24, R23, R24, -0.16641564667224884033 ;  /* 0xbe2a68dd17187423 */ /* 0x000fe20000010018 */
[----:B------:R-:W-:Y:S01]  /*1f30*/  FFMA.FTZ R20, R11, R20, R11 ;  /* 0x000000140b147223 */ /* 0x000fe2000001000b */
[----:B------:R-:W-:Y:S01]  /*1f40*/  FMUL.FTZ R11, R12, 1.1920928955078125e-07 ;  /* 0x340000000c0b7820 */ /* 0x000fe20000410000 */
[----:B------:R-:W-:-:S02]  /*1f50*/  HADD2.F32 R12, -RZ, R6.H0_H0 ;  /* 0x20000006ff0c7230 */ /* 0x000fc40000004100 */
[----:B------:R-:W-:Y:S01]  /*1f60*/  FFMA.FTZ R22, R25, R22, 0.19988867640495300293 ;  /* 0x3e4caf9e19167423 */ /* 0x000fe20000010016 */
[----:B------:R-:W-:Y:S01]  /*1f70*/  FFMA.FTZ R24, R23, R24, 0.19988867640495300293 ;  /* 0x3e4caf9e17187423 */ /* 0x000fe20000010018 */
[----:B------:R-:W-:Y:S01]  /*1f80*/  FFMA.FTZ R11, R11, 0.69314718246459960938, R20 ;  /* 0x3f3172180b0b7823 */ /* 0x000fe20000010014 */
[----:B------:R-:W-:Y:S01]  /*1f90*/  @P1 MOV R20, 0x7f800000 ;  /* 0x7f80000000141802 */ /* 0x000fe20000000f00 */
[----:B0-----:R-:W-:Y:S01]  /*1fa0*/  FMUL.FTZ R5, R12, 1.4426950216293334961 ;  /* 0x3fb8aa3b0c057820 */ /* 0x001fe20000410000 */
[----:B------:R-:W-:Y:S01]  /*1fb0*/  FFMA.FTZ R22, R25, R22, -0.25000196695327758789 ;  /* 0xbe80004219167423 */ /* 0x000fe20000010016 */
[----:B------:R-:W-:Y:S01]  /*1fc0*/  FFMA.FTZ R24, R23, R24, -0.25000196695327758789 ;  /* 0xbe80004217187423 */ /* 0x000fe20000010018 */
[----:B------:R-:W-:Y:S02]  /*1fd0*/  HADD2.F32 R6, -RZ, R6.H1_H1 ;  /* 0x30000006ff067230 */ /* 0x000fe40000004100 */
[----:B-1----:R-:W-:Y:S01]  /*1fe0*/  FADD.FTZ.RZ R19, R14, 1 ;  /* 0x3f8000000e137421 */ /* 0x002fe2000001c000 */
[----:B------:R-:W-:Y:S01]  /*1ff0*/  FFMA.FTZ R22, R25, R22, 0.33333510160446166992 ;  /* 0x3eaaaae619167423 */ /* 0x000fe20000010016 */
[----:B------:R-:W0:Y:S01]  /*2000*/  MUFU.EX2 R5, R5 ;  /* 0x0000000500057308 */ /* 0x000e220000000800 */
[----:B------:R-:W-:Y:S01]  /*2010*/  @P0 FFMA.FTZ R11, R15, R20, +INF ;  /* 0x7f8000000f0b0423 */ /* 0x000fe20000010014 */
[C---:B------:R-:W-:Y:S01]  /*2020*/  ISETP.GE.U32.AND P0, PT, R16.reuse, 0x7f800000, PT ;  /* 0x7f8000001000780c */ /* 0x040fe20003f06070 */
[----:B------:R-:W-:Y:S01]  /*2030*/  FFMA.FTZ R22, R25, R22, -0.5 ;  /* 0xbf00000019167423 */ /* 0x000fe20000010016 */
[----:B------:R-:W-:Y:S01]  /*2040*/  IADD3 R19, PT, PT, R19, -0x3f400000, RZ ;  /* 0xc0c0000013137810 */ /* 0x000fe20007ffe0ff */
[----:B------:R-:W-:Y:S01]  /*2050*/  FFMA.FTZ R24, R23, R24, 0.33333510160446166992 ;  /* 0x3eaaaae617187423 */ /* 0x000fe20000010018 */
[----:B------:R-:W-:Y:S01]  /*2060*/  ISETP.GT.AND P4, PT, R16, -0x40800000, P0 ;  /* 0xbf8000001000780c */ /* 0x000fe20000784270 */
[----:B------:R-:W-:Y:S01]  /*2070*/  FMUL.FTZ R22, R25, R22 ;  /* 0x0000001619167220 */ /* 0x000fe20000410000 */
[----:B------:R-:W-:Y:S01]  /*2080*/  LOP3.LUT R19, R19, 0xff800000, RZ, 0xc0, !PT ;  /* 0xff80000013137812 */ /* 0x000fe200078ec0ff */
[----:B------:R-:W-:Y:S01]  /*2090*/  FFMA.FTZ R24, R23, R24, -0.5 ;  /* 0xbf00000017187423 */ /* 0x000fe20000010018 */
[----:B------:R-:W-:Y:S01]  /*20a0*/  I2FP.F32.S32 R20, R21 ;  /* 0x0000001500147245 */ /* 0x000fe20000201400 */
[----:B------:R-:W-:Y:S01]  /*20b0*/  FFMA.FTZ R15, R25, R22, R25 ;  /* 0x00000016190f7223 */ /* 0x000fe20000010019 */
[----:B------:R-:W-:Y:S01]  /*20c0*/  IADD3 R27, PT, PT, -R19, 0x40800000, RZ ;  /* 0x40800000131b7810 */ /* 0x000fe20007ffe1ff */
[----:B------:R-:W-:Y:S01]  /*20d0*/  FMUL.FTZ R28, R6, 1.4426950216293334961 ;  /* 0x3fb8aa3b061c7820 */ /* 0x000fe20000410000 */
[----:B------:R-:W-:Y:S01]  /*20e0*/  IADD3 R22, PT, PT, R14, -R19, RZ ;  /* 0x800000130e167210 */ /* 0x000fe20007ffe0ff */
[----:B------:R-:W-:Y:S01]  /*20f0*/  FMUL.FTZ R20, R20, 1.1920928955078125e-07 ;  /* 0x3400000014147820 */ /* 0x000fe20000410000 */
[----:B------:R-:W-:Y:S01]  /*2100*/  @P0 FSETP.NEU.FTZ.AND P3, PT, R16, RZ, PT ;  /* 0x000000ff1000020b */ /* 0x000fe20003f7d000 */
[----:B------:R-:W-:Y:S01]  /*2110*/  FFMA.FTZ R27, R27, R8, -1 ;  /* 0xbf8000001b1b7423 */ /* 0x000fe20000010008 */
[----:B0-----:R-:W-:Y:S01]  /*2120*/  FADD.FTZ.RZ R25, R5, 1 ;  /* 0x3f80000005197421 */ /* 0x001fe2000001c000 */
[----:B------:R-:W-:Y:S01]  /*2130*/  FFMA.FTZ R15, R20, 0.69314718246459960938, R15 ;  /* 0x3f317218140f7823 */ /* 0x000fe2000001000f */
[----:B------:R-:W-:Y:S01]  /*2140*/  FMUL.FTZ R24, R23, R24 ;  /* 0x0000001817187220 */ /* 0x000fe20000410000 */
[----:B------:R-:W-:Y:S01]  /*2150*/  FADD.FTZ R21, R22, R27 ;  /* 0x0000001b16157221 */ /* 0x000fe20000010000 */
[----:B------:R-:W-:-:S02]  /*2160*/  @P0 MOV R27, 0x7f800000 ;  /* 0x7f800000001b0802 */ /* 0x000fc40000000f00 */
[----:B------:R-:W-:Y:S01]  /*2170*/  IADD3 R25, PT, PT, R25, -0x3f400000, RZ ;  /* 0xc0c0000019197810 */ /* 0x000fe20007ffe0ff */
[----:B------:R-:W-:Y:S01]  /*2180*/  FFMA.FTZ R22, R21, -R4, 0.10546888411045074463 ;  /* 0x3dd8001215167423 */ /* 0x000fe20000010804 */
[----:B------:R-:W-:Y:S01]  /*2190*/  FFMA.FTZ R23, R23, R24, R23 ;  /* 0x0000001817177223 */ /* 0x000fe20000010017 */
[----:B------:R-:W-:Y:S01]  /*21a0*/  @P4 FFMA.FTZ R15, R16, R27, +INF ;  /* 0x7f800000100f4423 */ /* 0x000fe2000001001b */
[----:B------:R-:W-:Y:S01]  /*21b0*/  LOP3.LUT R20, R25, 0xff800000, RZ, 0xc0, !PT ;  /* 0xff80000019147812 */ /* 0x000fe200078ec0ff */
[----:B------:R-:W0:Y:S01]  /*21c0*/  MUFU.EX2 R16, R28 ;  /* 0x0000001c00107308 */ /* 0x000e220000000800 */
[----:B------:R-:W-:Y:S01]  /*21d0*/  ISETP.GT.AND P4, PT, R18, -0x40800000, P5 ;  /* 0xbf8000001200780c */ /* 0x000fe20002f84270 */
[----:B------:R-:W-:Y:S01]  /*21e0*/  FFMA.FTZ R24, R21, R22, -0.13229703903198242188 ;  /* 0xbe0778e015187423 */ /* 0x000fe20000010016 */
[----:B------:R-:W-:Y:S01]  /*21f0*/  IADD3 R25, PT, PT, -R20, 0x40800000, RZ ;  /* 0x4080000014197810 */ /* 0x000fe20007ffe1ff */
[----:B------:R-:W-:Y:S01]  /*2200*/  FMUL.FTZ R22, R17, 1.1920928955078125e-07 ;  /* 0x3400000011167820 */ /* 0x000fe20000410000 */
[----:B------:R-:W-:Y:S01]  /*2210*/  IADD3 R27, PT, PT, R5, -R20, RZ ;  /* 0x80000014051b7210 */ /* 0x000fe20007ffe0ff */
[----:B------:R-:W-:Y:S01]  /*2220*/  FFMA.FTZ R24, R21, R24, 0.14491446316242218018 ;  /* 0x3e14647515187423 */ /* 0x000fe20000010018 */
[----:B------:R-:W-:Y:S01]  /*2230*/  I2FP.F32.S32 R19, R19 ;  /* 0x0000001300137245 */ /* 0x000fe20000201400 */
[----:B------:R-:W-:Y:S01]  /*2240*/  FFMA.FTZ R26, R25, R8, -1 ;  /* 0xbf800000191a7423 */ /* 0x000fe20000010008 */
[----:B------:R-:W-:Y:S01]  /*2250*/  FFMA.FTZ R17, R22, 0.69314718246459960938, R23 ;  /* 0x3f31721816117823 */ /* 0x000fe20000010017 */
[----:B------:R-:W-:Y:S01]  /*2260*/  @P5 MOV R23, 0x7f800000 ;  /* 0x7f80000000175802 */ /* 0x000fe20000000f00 */
[----:B------:R-:W-:Y:S01]  /*2270*/  FFMA.FTZ R24, R21, R24, -0.16641564667224884033 ;  /* 0xbe2a68dd15187423 */ /* 0x000fe20000010018 */
[----:B------:R-:W-:Y:S01]  /*2280*/  FADD.FTZ R27, R27, R26 ;  /* 0x0000001a1b1b7221 */ /* 0x000fe20000010000 */
[----:B------:R-:W-:-:S02]  /*2290*/  @P1 FSEL R11, R11, -RZ, P2 ;  /* 0x800000ff0b0b1208 */ /* 0x000fc40001000000 */
[----:B------:R-:W-:Y:S01]  /*22a0*/  @P4 FFMA.FTZ R17, R18, R23, +INF ;  /* 0x7f80000012114423 */ /* 0x000fe20000010017 */
[----:B------:R-:W-:Y:S01]  /*22b0*/  FFMA.FTZ R22, R27, -R4, 0.10546888411045074463 ;  /* 0x3dd800121b167423 */ /* 0x000fe20000010804 */
[----:B0-----:R-:W-:Y:S01]  /*22c0*/  FADD.FTZ.RZ R23, R16, 1 ;  /* 0x3f80000010177421 */ /* 0x001fe2000001c000 */
[----:B------:R-:W-:Y:S01]  /*22d0*/  FFMA.FTZ R24, R21, R24, 0.19988867640495300293 ;  /* 0x3e4caf9e15187423 */ /* 0x000fe20000010018 */
[C---:B------:R-:W-:Y:S01]  /*22e0*/  ISETP.GE.U32.AND P4, PT, R14.reuse, 0x7f800000, PT ;  /* 0x7f8000000e00780c */ /* 0x040fe20003f86070 */
[----:B------:R-:W-:Y:S01]  /*22f0*/  FFMA.FTZ R22, R27, R22, -0.13229703903198242188 ;  /* 0xbe0778e01b167423 */ /* 0x000fe20000010016 */
[----:B------:R-:W-:Y:S01]  /*2300*/  I2FP.F32.S32 R20, R20 ;  /* 0x0000001400147245 */ /* 0x000fe20000201400 */
[----:B------:R-:W-:Y:S01]  /*2310*/  FFMA.FTZ R24, R21, R24, -0.25000196695327758789 ;  /* 0xbe80004215187423 */ /* 0x000fe20000010018 */
[----:B------:R-:W-:Y:S01]  /*2320*/  IADD3 R23, PT, PT, R23, -0x3f400000, RZ ;  /* 0xc0c0000017177810 */ /* 0x000fe20007ffe0ff */
[----:B------:R-:W-:Y:S01]  /*2330*/  FFMA.FTZ R22, R27, R22, 0.14491446316242218018 ;  /* 0x3e1464751b167423 */ /* 0x000fe20000010016 */
[----:B------:R-:W-:Y:S01]  /*2340*/  ISETP.GT.AND P2, PT, R14, -0x40800000, P4 ;  /* 0xbf8000000e00780c */ /* 0x000fe20002744270 */
[----:B------:R-:W-:Y:S01]  /*2350*/  FFMA.FTZ R24, R21, R24, 0.33333510160446166992 ;  /* 0x3eaaaae615187423 */ /* 0x000fe20000010018 */
[----:B------:R-:W-:Y:S01]  /*2360*/  LOP3.LUT R23, R23, 0xff800000, RZ, 0xc0, !PT ;  /* 0xff80000017177812 */ /* 0x000fe200078ec0ff */
[----:B------:R-:W-:Y:S01]  /*2370*/  FFMA.FTZ R22, R27, R22, -0.16641564667224884033 ;  /* 0xbe2a68dd1b167423 */ /* 0x000fe20000010016 */
[----:B------:R-:W-:Y:S01]  /*2380*/  FMUL.FTZ R20, R20, 1.1920928955078125e-07 ;  /* 0x3400000014147820 */ /* 0x000fe20000410000 */
[----:B------:R-:W-:Y:S01]  /*2390*/  FFMA.FTZ R24, R21, R24, -0.5 ;  /* 0xbf00000015187423 */ /* 0x000fe20000010018 */
[----:B------:R-:W-:Y:S01]  /*23a0*/  IADD3 R29, PT, PT, -R23, 0x40800000, RZ ;  /* 0x40800000171d7810 */ /* 0x000fe20007ffe1ff */
[----:B------:R-:W-:Y:S01]  /*23b0*/  FFMA.FTZ R22, R27, R22, 0.19988867640495300293 ;  /* 0x3e4caf9e1b167423 */ /* 0x000fe20000010016 */
[-C--:B------:R-:W-:Y:S01]  /*23c0*/  IADD3 R25, PT, PT, R16, -R23.reuse, RZ ;  /* 0x8000001710197210 */ /* 0x080fe20007ffe0ff */
[----:B------:R-:W-:Y:S01]  /*23d0*/  FMUL.FTZ R24, R21, R24 ;  /* 0x0000001815187220 */ /* 0x000fe20000410000 */
[----:B------:R-:W-:Y:S01]  /*23e0*/  ISETP.GE.U32.AND P1, PT, R5, 0x7f800000, PT ;  /* 0x7f8000000500780c */ /* 0x000fe20003f26070 */
[----:B------:R-:W-:Y:S01]  /*23f0*/  FFMA.FTZ R18, R29, R8, -1 ;  /* 0xbf8000001d127423 */ /* 0x000fe20000010008 */
[----:B------:R-:W-:Y:S01]  /*2400*/  FFMA.FTZ R22, R27, R22, -0.25000196695327758789 ;  /* 0xbe8000421b167423 */ /* 0x000fe20000010016 */
[----:B------:R-:W-:Y:S01]  /*2410*/  FFMA.FTZ R21, R21, R24, R21 ;  /* 0x0000001815157223 */ /* 0x000fe20000010015 */
[----:B------:R-:W-:Y:S01]  /*2420*/  I2FP.F32.S32 R23, R23 ;  /* 0x0000001700177245 */ /* 0x000fe20000201400 */
[----:B------:R-:W-:Y:S01]  /*2430*/  FADD.FTZ R25, R25, R18 ;  /* 0x0000001219197221 */ /* 0x000fe20000010000 */
[----:B------:R-:W-:Y:S01]  /*2440*/  FFMA.FTZ R22, R27, R22, 0.33333510160446166992 ;  /* 0x3eaaaae61b167423 */ /* 0x000fe20000010016 */
[----:B------:R-:W-:Y:S01]  /*2450*/  FMUL.FTZ R18, R19, 1.1920928955078125e-07 ;  /* 0x3400000013127820 */ /* 0x000fe20000410000 */
[----:B------:R-:W-:Y:S01]  /*2460*/  @P0 FSEL R15, R15, -RZ, P3 ;  /* 0x800000ff0f0f0208 */ /* 0x000fe20001800000 */
[----:B------:R-:W-:Y:S01]  /*2470*/  FFMA.FTZ R24, R25, -R4, 0.10546888411045074463 ;  /* 0x3dd8001219187423 */ /* 0x000fe20000010804 */
[----:B------:R-:W-:Y:S01]  /*2480*/  FFMA.FTZ R22, R27, R22, -0.5 ;  /* 0xbf0000001b167423 */ /* 0x000fe20000010016 */
[----:B------:R-:W-:Y:S01]  /*2490*/  FFMA.FTZ R19, R18, 0.69314718246459960938, R21 ;  /* 0x3f31721812137823 */ /* 0x000fe20000010015 */
[----:B------:R-:W-:Y:S01]  /*24a0*/  @P4 MOV R21, 0x7f800000 ;  /* 0x7f80000000154802 */ /* 0x000fe20000000f00 */
[----:B------:R-:W-:Y:S01]  /*24b0*/  FFMA.FTZ R24, R25, R24, -0.13229703903198242188 ;  /* 0xbe0778e019187423 */ /* 0x000fe20000010018 */
[----:B------:R-:W-:Y:S01]  /*24c0*/  FMUL.FTZ R22, R27, R22 ;  /* 0x000000161b167220 */ /* 0x000fe20000410000 */
[--C-:B------:R-:W-:Y:S01]  /*24d0*/  HADD2.F32 R18, -RZ, R7.reuse.H0_H0 ;  /* 0x20000007ff127230 */ /* 0x100fe20000004100 */
[----:B------:R-:W-:Y:S01]  /*24e0*/  @P1 MOV R26, 0x7f800000 ;  /* 0x7f800000001a1802 */ /* 0x000fe20000000f00 */
[----:B------:R-:W-:Y:S01]  /*24f0*/  FFMA.FTZ R24, R25, R24, 0.14491446316242218018 ;  /* 0x3e14647519187423 */ /* 0x000fe20000010018 */
[----:B------:R-:W-:Y:S01]  /*2500*/  FFMA.FTZ R27, R27, R22, R27 ;  /* 0x000000161b1b7223 */ /* 0x000fe2000001001b */
[----:B------:R-:W-:Y:S01]  /*2510*/  @P2 FFMA.FTZ R19, R14, R21, +INF ;  /* 0x7f8000000e132423 */ /* 0x000fe20000010015 */
[----:B------:R-:W-:Y:S01]  /*2520*/  FMUL.FTZ R22, R18, 1.4426950216293334961 ;  /* 0x3fb8aa3b12167820 */ /* 0x000fe20000410000 */
[----:B------:R-:W-:Y:S01]  /*2530*/  FFMA.FTZ R24, R25, R24, -0.16641564667224884033 ;  /* 0xbe2a68dd19187423 */ /* 0x000fe20000010018 */
[----:B------:R-:W-:Y:S01]  /*2540*/  FFMA.FTZ R21, R20, 0.69314718246459960938, R27 ;  /* 0x3f31721814157823 */ /* 0x000fe2000001001b */
[----:B------:R-:W-:Y:S01]  /*2550*/  HADD2.F32 R20, -RZ, R7.H1_H1 ;  /* 0x30000007ff147230 */ /* 0x000fe20000004100 */
[----:B------:R-:W-:Y:S01]  /*2560*/  ISETP.GT.AND P2, PT, R5, -0x40800000, P1 ;  /* 0xbf8000000500780c */ /* 0x000fe20000f44270 */
[----:B------:R-:W-:Y:S01]  /*2570*/  FFMA.FTZ R24, R25, R24, 0.19988867640495300293 ;  /* 0x3e4caf9e19187423 */ /* 0x000fe20000010018 */
[----:B------:R-:W0:Y:S01]  /*2580*/  MUFU.EX2 R22, R22 ;  /* 0x0000001600167308 */ /* 0x000e220000000800 */
[----:B------:R-:W-:Y:S01]  /*2590*/  FMUL.FTZ R23, R23, 1.1920928955078125e-07 ;  /* 0x3400000017177820 */ /* 0x000fe20000410000 */
[----:B------:R-:W-:Y:S01]  /*25a0*/  FMUL.FTZ R7, R20, 1.4426950216293334961 ;  /* 0x3fb8aa3b14077820 */ /* 0x000fe20000410000 */
[----:B------:R-:W-:Y:S01]  /*25b0*/  FFMA.FTZ R24, R25, R24, -0.25000196695327758789 ;  /* 0xbe80004219187423 */ /* 0x000fe20000010018 */
[----:B------:R-:W-:-:S02]  /*25c0*/  @P4 FSETP.NEU.FTZ.AND P3, PT, R14, RZ, PT ;  /* 0x000000ff0e00420b */ /* 0x000fc40003f7d000 */
[----:B------:R-:W-:Y:S01]  /*25d0*/  @P5 FSEL R17, R17, -RZ, P6 ;  /* 0x800000ff11115208 */ /* 0x000fe20003000000 */
[----:B------:R-:W-:Y:S01]  /*25e0*/  FFMA.FTZ R24, R25, R24, 0.33333510160446166992 ;  /* 0x3eaaaae619187423 */ /* 0x000fe20000010018 */
[----:B------:R-:W1:Y:S01]  /*25f0*/  MUFU.EX2 R7, R7 ;  /* 0x0000000700077308 */ /* 0x000e620000000800 */
[----:B------:R-:W-:Y:S02]  /*2600*/  @P4 FSEL R19, R19, -RZ, P3 ;  /* 0x800000ff13134208 */ /* 0x000fe40001800000 */
[----:B------:R-:W-:Y:S01]  /*2610*/  FFMA.FTZ R24, R25, R24, -0.5 ;  /* 0xbf00000019187423 */ /* 0x000fe20000010018 */
[----:B------:R-:W-:Y:S01]  /*2620*/  @P2 FFMA.FTZ R21, R5, R26, +INF ;  /* 0x7f80000005152423 */ /* 0x000fe2000001001a */
[C---:B------:R-:W-:Y:S02]  /*2630*/  ISETP.GE.U32.AND P2, PT, R16.reuse, 0x7f800000, PT ;  /* 0x7f8000001000780c */ /* 0x040fe40003f46070 */
[----:B------:R-:W-:Y:S01]  /*2640*/  FMUL.FTZ R24, R25, R24 ;  /* 0x0000001819187220 */ /* 0x000fe20000410000 */
[----:B------:R-:W2:Y:S01]  /*2650*/  MUFU.TANH R15, R15 ;  /* 0x0000000f000f7308 */ /* 0x000ea20000002400 */
[----:B------:R-:W-:-:S02]  /*2660*/  ISETP.GT.AND P0, PT, R16, -0x40800000, P2 ;  /* 0xbf8000001000780c */ /* 0x000fc40001704270 */
[----:B------:R-:W-:Y:S01]  /*2670*/  FFMA.FTZ R24, R25, R24, R25 ;  /* 0x0000001819187223 */ /* 0x000fe20000010019 */
[C---:B0-----:R-:W-:Y:S01]  /*2680*/  FADD.FTZ.RZ R25, R22.reuse, 1 ;  /* 0x3f80000016197421 */ /* 0x041fe2000001c000 */
[----:B------:R-:W-:Y:S02]  /*2690*/  ISETP.GE.U32.AND P5, PT, R22, 0x7f800000, PT ;  /* 0x7f8000001600780c */ /* 0x000fe40003fa6070 */
[----:B------:R-:W-:Y:S02]  /*26a0*/  FFMA.FTZ R14, R23, 0.69314718246459960938, R24 ;  /* 0x3f317218170e7823 */ /* 0x000fe40000010018 */
[----:B------:R-:W-:Y:S01]  /*26b0*/  IADD3 R23, PT, PT, R25, -0x3f400000, RZ ;  /* 0xc0c0000019177810 */ /* 0x000fe20007ffe0ff */
[----:B-1----:R-:W-:Y:S01]  /*26c0*/  FADD.FTZ.RZ R24, R7, 1 ;  /* 0x3f80000007187421 */ /* 0x002fe2000001c000 */
[----:B------:R-:W-:Y:S02]  /*26d0*/  @P2 MOV R25, 0x7f800000 ;  /* 0x7f80000000192802 */ /* 0x000fe40000000f00 */
[----:B------:R-:W-:-:S02]  /*26e0*/  LOP3.LUT R23, R23, 0xff800000, RZ, 0xc0, !PT ;  /* 0xff80000017177812 */ /* 0x000fc400078ec0ff */
[----:B------:R-:W-:Y:S01]  /*26f0*/  IADD3 R24, PT, PT, R24, -0x3f400000, RZ ;  /* 0xc0c0000018187810 */ /* 0x000fe20007ffe0ff */
[----:B------:R-:W-:Y:S01]  /*2700*/  @P0 FFMA.FTZ R14, R16, R25, +INF ;  /* 0x7f800000100e0423 */ /* 0x000fe20000010019 */
[----:B------:R-:W-:Y:S01]  /*2710*/  IADD3 R25, PT, PT, -R23, 0x40800000, RZ ;  /* 0x4080000017197810 */ /* 0x000fe20007ffe1ff */
[----:B--2---:R-:W-:Y:S01]  /*2720*/  FMUL.FTZ R15, R10, R15 ;  /* 0x0000000f0a0f7220 */ /* 0x004fe20000410000 */
[----:B------:R-:W-:Y:S02]  /*2730*/  LOP3.LUT R24, R24, 0xff800000, RZ, 0xc0, !PT ;  /* 0xff80000018187812 */ /* 0x000fe400078ec0ff */
[----:B------:R-:W-:Y:S01]  /*2740*/  @P1 FSETP.NEU.FTZ.AND P0, PT, R5, RZ, PT ;  /* 0x000000ff0500120b */ /* 0x000fe20003f1d000 */
[----:B------:R-:W-:Y:S01]  /*2750*/  FFMA.FTZ R26, R25, R8, -1 ;  /* 0xbf800000191a7423 */ /* 0x000fe20000010008 */
[----:B------:R-:W-:Y:S02]  /*2760*/  IADD3 R25, PT, PT, R22, -R23, RZ ;  /* 0x8000001716197210 */ /* 0x000fe40007ffe0ff */
[----:B------:R-:W-:-:S02]  /*2770*/  IADD3 R5, PT, PT, -R24, 0x40800000, RZ ;  /* 0x4080000018057810 */ /* 0x000fc40007ffe1ff */
[----:B------:R-:W-:Y:S01]  /*2780*/  @P2 FSETP.NEU.FTZ.AND P6, PT, R16, RZ, PT ;  /* 0x000000ff1000220b */ /* 0x000fe20003fdd000 */
[----:B------:R-:W-:Y:S01]  /*2790*/  FADD.FTZ R25, R25, R26 ;  /* 0x0000001a19197221 */ /* 0x000fe20000010000 */
[----:B------:R-:W-:Y:S01]  /*27a0*/  ISETP.GE.U32.AND P3, PT, R7, 0x7f800000, PT ;  /* 0x7f8000000700780c */ /* 0x000fe20003f66070 */
[----:B------:R-:W-:Y:S01]  /*27b0*/  FFMA.FTZ R26, R5, R8, -1 ;  /* 0xbf800000051a7423 */ /* 0x000fe20000010008 */
[----:B------:R-:W-:Y:S01]  /*27c0*/  IADD3 R5, PT, PT, R7, -R24, RZ ;  /* 0x8000001807057210 */ /* 0x000fe20007ffe0ff */
[----:B------:R-:W-:Y:S01]  /*27d0*/  FFMA.FTZ R8, R25, -R4, 0.10546888411045074463 ;  /* 0x3dd8001219087423 */ /* 0x000fe20000010804 */
[----:B------:R-:W-:Y:S02]  /*27e0*/  ISETP.GT.AND P4, PT, R22, -0x40800000, P5 ;  /* 0xbf8000001600780c */ /* 0x000fe40002f84270 */
[----:B------:R-:W-:Y:S01]  /*27f0*/  I2FP.F32.S32 R23, R23 ;  /* 0x0000001700177245 */ /* 0x000fe20000201400 */
[----:B------:R-:W-:Y:S01]  /*2800*/  FADD.FTZ R5, R5, R26 ;  /* 0x0000001a05057221 */ /* 0x000fe20000010000 */
[----:B------:R-:W-:Y:S01]  /*2810*/  FFMA.FTZ R8, R25, R8, -0.13229703903198242188 ;  /* 0xbe0778e019087423 */ /* 0x000fe20000010008 */
[----:B------:R-:W-:-:S02]  /*2820*/  @P1 FSEL R21, R21, -RZ, P0 ;  /* 0x800000ff15151208 */ /* 0x000fc40000000000 */
[----:B------:R-:W-:Y:S01]  /*2830*/  FFMA.FTZ R4, R5, -R4, 0.10546888411045074463 ;  /* 0x3dd8001205047423 */ /* 0x000fe20000010804 */
[----:B------:R-:W-:Y:S01]  /*2840*/  FFMA.FTZ R8, R25, R8, 0.14491446316242218018 ;  /* 0x3e14647519087423 */ /* 0x000fe20000010008 */
[----:B------:R-:W-:Y:S02]  /*2850*/  ISETP.GT.AND P1, PT, R7, -0x40800000, P3 ;  /* 0xbf8000000700780c */ /* 0x000fe40001f24270 */
[----:B------:R-:W-:Y:S01]  /*2860*/  FFMA.FTZ R16, R5, R4, -0.13229703903198242188 ;  /* 0xbe0778e005107423 */ /* 0x000fe20000010004 */
[----:B------:R-:W-:Y:S01]  /*2870*/  FFMA.FTZ R8, R25, R8, -0.16641564667224884033 ;  /* 0xbe2a68dd19087423 */ /* 0x000fe20000010008 */
[----:B------:R-:W-:Y:S01]  /*2880*/  I2FP.F32.S32 R24, R24 ;  /* 0x0000001800187245 */ /* 0x000fe20000201400 */
[----:B------:R-:W0:Y:S01]  /*2890*/  MUFU.TANH R21, R21 ;  /* 0x0000001500157308 */ /* 0x000e220000002400 */
[----:B------:R-:W-:Y:S01]  /*28a0*/  FFMA.FTZ R16, R5, R16, 0.14491446316242218018 ;  /* 0x3e14647505107423 */ /* 0x000fe20000010010 */
[----:B------:R-:W-:Y:S01]  /*28b0*/  FFMA.FTZ R4, R25, R8, 0.19988867640495300293 ;  /* 0x3e4caf9e19047423 */ /* 0x000fe20000010008 */
[----:B------:R-:W-:Y:S01]  /*28c0*/  @P3 MOV R28, 0x7f800000 ;  /* 0x7f800000001c3802 */ /* 0x000fe20000000f00 */
[----:B------:R-:W-:Y:S01]  /*28d0*/  FMUL.FTZ R24, R24, 1.1920928955078125e-07 ;  /* 0x3400000018187820 */ /* 0x000fe20000410000 */
[----:B------:R-:W-:Y:S01]  /*28e0*/  FFMA.FTZ R16, R5, R16, -0.16641564667224884033 ;  /* 0xbe2a68dd05107423 */ /* 0x000fe20000010010 */
[----:B------:R-:W-:Y:S01]  /*28f0*/  FFMA.FTZ R4, R25, R4, -0.25000196695327758789 ;  /* 0xbe80004219047423 */ /* 0x000fe20000010004 */
[----:B------:R-:W-:Y:S01]  /*2900*/  @P5 FSETP.NEU.FTZ.AND P0, PT, R22, RZ, PT ;  /* 0x000000ff1600520b */ /* 0x000fe20003f1d000 */
[----:B------:R1:W2:Y:S01]  /*2910*/  MUFU.TANH R8, R11 ;  /* 0x0000000b00087308 */ /* 0x0002a20000002400 */
[----:B------:R-:W-:Y:S01]  /*2920*/  FFMA.FTZ R16, R5, R16, 0.19988867640495300293 ;  /* 0x3e4caf9e05107423 */ /* 0x000fe20000010010 */
[----:B------:R-:W-:Y:S01]  /*2930*/  FFMA.FTZ R4, R25, R4, 0.33333510160446166992 ;  /* 0x3eaaaae619047423 */ /* 0x000fe20000010004 */
[----:B------:R-:W-:-:S02]  /*2940*/  @P2 FSEL R14, R14, -RZ, P6 ;  /* 0x800000ff0e0e2208 */ /* 0x000fc40003000000 */
[----:B------:R-:W-:Y:S01]  /*2950*/  FFMA.FTZ R16, R5, R16, -0.25000196695327758789 ;  /* 0xbe80004205107423 */ /* 0x000fe20000010010 */
[----:B------:R-:W-:-:S03]  /*2960*/  FFMA.FTZ R4, R25, R4, -0.5 ;  /* 0xbf00000019047423 */ /* 0x000fc60000010004 */
[----:B------:R-:W-:Y:S01]  /*2970*/  FFMA.FTZ R26, R5, R16, 0.33333510160446166992 ;  /* 0x3eaaaae6051a7423 */ /* 0x000fe20000010010 */
[----:B------:R-:W-:Y:S01]  /*2980*/  FMUL.FTZ R4, R25, R4 ;  /* 0x0000000419047220 */ /* 0x000fe20000410000 */
[----:B-1----:R-:W-:Y:S01]  /*2990*/  @P5 MOV R11, 0x7f800000 ;  /* 0x7f800000000b5802 */ /* 0x002fe20000000f00 */
[----:B------:R-:W1:Y:S01]  /*29a0*/  MUFU.TANH R16, R17 ;  /* 0x0000001100107308 */ /* 0x000e620000002400 */
[----:B------:R-:W-:Y:S01]  /*29b0*/  FFMA.FTZ R26, R5, R26, -0.5 ;  /* 0xbf000000051a7423 */ /* 0x000fe2000001001a */
[----:B------:R-:W-:Y:S01]  /*29c0*/  FFMA.FTZ R25, R25, R4, R25 ;  /* 0x0000000419197223 */ /* 0x000fe20000010019 */
[----:B0-----:R-:W-:Y:S02]  /*29d0*/  FMUL.FTZ R21, R12, R21 ;  /* 0x000000150c157220 */ /* 0x001fe40000410000 */
[----:B------:R-:W-:Y:S01]  /*29e0*/  FMUL.FTZ R4, R5, R26 ;  /* 0x0000001a05047220 */ /* 0x000fe20000410000 */
[----:B--2---:R-:W-:Y:S02]  /*29f0*/  FMUL.FTZ R8, R3, R8 ;  /* 0x0000000803087220 */ /* 0x004fe40000410000 */
[----:B------:R-:W0:Y:S01]  /*2a00*/  MUFU.TANH R26, R19 ;  /* 0x00000013001a7308 */ /* 0x000e220000002400 */
[----:B------:R-:W-:Y:S01]  /*2a10*/  FFMA.FTZ R5, R5, R4, R5 ;  /* 0x0000000405057223 */ /* 0x000fe20000010005 */
[----:B------:R-:W-:-:S03]  /*2a20*/  FMUL.FTZ R4, R23, 1.1920928955078125e-07 ;  /* 0x3400000017047820 */ /* 0x000fc60000410000 */
[----:B------:R-:W-:Y:S01]  /*2a30*/  FFMA.FTZ R24, R24, 0.69314718246459960938, R5 ;  /* 0x3f31721818187823 */ /* 0x000fe20000010005 */
[----:B------:R-:W-:Y:S01]  /*2a40*/  FFMA.FTZ R25, R4, 0.69314718246459960938, R25 ;  /* 0x3f31721804197823 */ /* 0x000fe20000010019 */
[----:B------:R-:W-:Y:S01]  /*2a50*/  @P4 FFMA.FTZ R25, R22, R11, +INF ;  /* 0x7f80000016194423 */ /* 0x000fe2000001000b */
[----:B------:R-:W2:Y:S01]  /*2a60*/  LDC.64 R4, c[0x0][0x388] ;  /* 0x0000e200ff047b82 */ /* 0x000ea20000000a00 */
[----:B------:R-:W-:Y:S01]  /*2a70*/  @P1 FFMA.FTZ R24, R7, R28, +INF ;  /* 0x7f80000007181423 */ /* 0x000fe2000001001c */
[----:B------:R-:W3:Y:S01]  /*2a80*/  MUFU.TANH R11, R14 ;  /* 0x0000000e000b7308 */ /* 0x000ee20000002400 */
[----:B-1----:R-:W-:Y:S01]  /*2a90*/  FMUL.FTZ R16, R9, R16 ;  /* 0x0000001009107220 */ /* 0x002fe20000410000 */
[----:B------:R-:W-:Y:S02]  /*2aa0*/  @P5 FSEL R25, R25, -RZ, P0 ;  /* 0x800000ff19195208 */ /* 0x000fe40000000000 */
[----:B------:R-:W-:Y:S01]  /*2ab0*/  @P3 FSETP.NEU.FTZ.AND P0, PT, R7, RZ, PT ;  /* 0x000000ff0700320b */ /* 0x000fe20003f1d000 */
[----:B0-----:R-:W-:-:S03]  /*2ac0*/  FMUL.FTZ R13, R13, R26 ;  /* 0x0000001a0d0d7220 */ /* 0x001fc60000410000 */
[----:B------:R-:W-:Y:S01]  /*2ad0*/  @P3 FSEL R24, R24, -RZ, P0 ;  /* 0x800000ff18183208 */ /* 0x000fe20000000000 */
[----:B------:R-:W0:Y:S08]  /*2ae0*/  MUFU.TANH R25, R25 ;  /* 0x0000001900197308 */ /* 0x000e300000002400 */
[----:B------:R-:W1:Y:S01]  /*2af0*/  MUFU.TANH R7, R24 ;  /* 0x0000001800077308 */ /* 0x000e620000002400 */
[----:B---3--:R-:W-:Y:S01]  /*2b00*/  FMUL.FTZ R6, R6, R11 ;  /* 0x0000000b06067220 */ /* 0x008fe20000410000 */
[----:B--2---:R-:W-:-:S04]  /*2b10*/  IMAD.WIDE.U32 R4, R0, 0x2, R4 ;  /* 0x0000000200047825 */ /* 0x004fc800078e0004 */
[----:B------:R-:W-:Y:S01]  /*2b20*/  F2FP.F16.F32.PACK_AB R6, R6, R21 ;  /* 0x000000150606723e */ /* 0x000fe200000000ff */
[----:B0-----:R-:W-:Y:S01]  /*2b30*/  FMUL.FTZ R18, R18, R25 ;  /* 0x0000001912127220 */ /* 0x001fe20000410000 */
[----:B------:R-:W-:Y:S01]  /*2b40*/  IMAD.WIDE.U32 R2, R2, 0x10, R4 ;  /* 0x0000001002027825 */ /* 0x000fe200078e0004 */
[----:B------:R-:W-:Y:S02]  /*2b50*/  F2FP.F16.F32.PACK_AB R4, R15, R8 ;  /* 0x000000080f04723e */ /* 0x000fe400000000ff */
[----:B------:R-:W-:Y:S01]  /*2b60*/  F2FP.F16.F32.PACK_AB R5, R13, R16 ;  /* 0x000000100d05723e */ /* 0x000fe200000000ff */
[----:B-1----:R-:W-:-:S05]  /*2b70*/  FMUL.FTZ R7, R20, R7 ;  /* 0x0000000714077220 */ /* 0x002fca0000410000 */
[----:B------:R-:W-:-:S05]  /*2b80*/  F2FP.F16.F32.PACK_AB R7, R7, R18 ;  /* 0x000000120707723e */ /* 0x000fca00000000ff */
[----:B------:R-:W-:Y:S01]  /*2b90*/  STG.E.128 desc[UR4][R2.64], R4 ;  /* 0x0000000402007986 */ /* 0x000fe2000c101d04 */
[----:B------:R-:W-:Y:S05]  /*2ba0*/  EXIT ;  /* 0x000000000000794d */ /* 0x000fea0003800000 */
.L_x_5888:
        /* <DEDUP_REMOVED lines=13> */
.L_x_7874:


//--------------------- .text._ZN2at6native18elementwise_kernelILi128ELi4EZNS0_15gpu_kernel_implIZZZNS0_61_GLOBAL__N__b29612f4_23_ActivationMishKernel_cu_9e10b42f_310411mish_kernelERNS_18TensorIteratorBaseEENKUlvE_clEvENKUlvE0_clEvEUlfE_EEvS5_RKT_EUliE_EEviT1_ --------------------------
	.section	.text._ZN2at6native18elementwise_kernelILi128ELi4EZNS0_15gpu_kernel_implIZZZNS0_61_GLOBAL__N__b29612f4_23_ActivationMishKernel_cu_9e10b42f_310411mish_kernelERNS_18TensorIteratorBaseEENKUlvE_clEvENKUlvE0_clEvEUlfE_EEvS5_RKT_EUliE_EEviT1_,"ax",@progbits
	.align	128
        .global         _ZN2at6native18elementwise_kernelILi128ELi4EZNS0_15gpu_kernel_implIZZZNS0_61_GLOBAL__N__b29612f4_23_ActivationMishKernel_cu_9e10b42f_310411mish_kernelERNS_18TensorIteratorBaseEENKUlvE_clEvENKUlvE0_clEvEUlfE_EEvS5_RKT_EUliE_EEviT1_
        .type           _ZN2at6native18elementwise_kernelILi128ELi4EZNS0_15gpu_kernel_implIZZZNS0_61_GLOBAL__N__b29612f4_23_ActivationMishKernel_cu_9e10b42f_310411mish_kernelERNS_18TensorIteratorBaseEENKUlvE_clEvENKUlvE0_clEvEUlfE_EEvS5_RKT_EUliE_EEviT1_,@function
        .size           _ZN2at6native18elementwise_kernelILi128ELi4EZNS0_15gpu_kernel_implIZZZNS0_61_GLOBAL__N__b29612f4_23_ActivationMishKernel_cu_9e10b42f_310411mish_kernelERNS_18TensorIteratorBaseEENKUlvE_clEvENKUlvE0_clEvEUlfE_EEvS5_RKT_EUliE_EEviT1_,(.L_x_7875 - _ZN2at6native18elementwise_kernelILi128ELi4EZNS0_15gpu_kernel_implIZZZNS0_61_GLOBAL__N__b29612f4_23_ActivationMishKernel_cu_9e10b42f_310411mish_kernelERNS_18TensorIteratorBaseEENKUlvE_clEvENKUlvE0_clEvEUlfE_EEvS5_RKT_EUliE_EEviT1_)
        .other          _ZN2at6native18elementwise_kernelILi128ELi4EZNS0_15gpu_kernel_implIZZZNS0_61_GLOBAL__N__b29612f4_23_ActivationMishKernel_cu_9e10b42f_310411mish_kernelERNS_18TensorIteratorBaseEENKUlvE_clEvENKUlvE0_clEvEUlfE_EEvS5_RKT_EUliE_EEviT1_,@"STO_CUDA_ENTRY STV_DEFAULT"
_ZN2at6native18elementwise_kernelILi128ELi4EZNS0_15gpu_kernel_implIZZZNS0_61_GLOBAL__N__b29612f4_23_ActivationMishKernel_cu_9e10b42f_310411mish_kernelERNS_18TensorIteratorBaseEENKUlvE_clEvENKUlvE0_clEvEUlfE_EEvS5_RKT_EUliE_EEviT1_:
.text._ZN2at6native18elementwise_kernelILi128ELi4EZNS0_15gpu_kernel_implIZZZNS0_61_GLOBAL__N__b29612f4_23_ActivationMishKernel_cu_9e10b42f_310411mish_kernelERNS_18TensorIteratorBaseEENKUlvE_clEvENKUlvE0_clEvEUlfE_EEvS5_RKT_EUliE_EEviT1_:
        /* <DEDUP_REMOVED lines=319> */
.L_x_5891:
        /* <DEDUP_REMOVED lines=18> */
.L_x_5896:
[----:B------:R-:W2:Y:S02]  /*1510*/  LDG.E.U8 R0, desc[UR36][R2.64] ;  /* 0x0000002402007981 */ /* 0x000ea4000c1e1100 */
[----:B--2---:R-:W-:Y:S01]  /*1520*/  I2FP.F32.U32 R0, R0 ;  /* 0x0000000000007245 */ /* 0x004fe20000201000 */
[----:B------:R-:W-:Y:S06]  /*1530*/  BRA `(.L_x_5898) ;  /* 0x0000000c00247947 */ /* 0x000fec0003800000 */
.L_x_5895:
        /* <DEDUP_REMOVED lines=9> */
.L_x_5900:
[----:B------:R-:W2:Y:S02]  /*15d0*/  LDG.E R0, desc[UR36][R2.64] ;  /* 0x0000002402007981 */ /* 0x000ea4000c1e1900 */
[----:B--2---:R-:W-:Y:S01]  /*15e0*/  I2FP.F32.S32 R0, R0 ;  /* 0x0000000000007245 */ /* 0x004fe20000201400 */
[----:B------:R-:W-:Y:S06]  /*15f0*/  BRA `(.L_x_5898) ;  /* 0x0000000800f47947 */ /* 0x000fec0003800000 */
.L_x_5899:
[----:B------:R-:W2:Y:S02]  /*1600*/  LDG.E.U16 R0, desc[UR36][R2.64] ;  /* 0x0000002402007981 */ /* 0x000ea4000c1e1500 */
[----:B--2---:R-:W0:Y:S01]  /*1610*/  I2F.S16 R0, R0 ;  /* 0x0000000000007306 */ /* 0x004e220000101400 */
[----:B------:R-:W-:Y:S05]  /*1620*/  BRA `(.L_x_5898) ;  /* 0x0000000800e87947 */ /* 0x000fea0003800000 */
.L_x_5894:
        /* <DEDUP_REMOVED lines=8> */
.L_x_5902:
[----:B------:R-:W2:Y:S02]  /*16b0*/  LDG.E.U16 R0, desc[UR36][R2.64] ;  /* 0x0000002402007981 */ /* 0x000ea4000c1e1500 */
[----:B--2---:R-:W-:Y:S01]  /*16c0*/  HADD2.F32 R0, -RZ, R0.H0_H0 ;  /* 0x20000000ff007230 */ /* 0x004fe20000004100 */
[----:B------:R-:W-:Y:S06]  /*16d0*/  BRA `(.L_x_5898) ;  /* 0x0000000800bc7947 */ /* 0x000fec0003800000 */
.L_x_5901:
        /* <DEDUP_REMOVED lines=8> */
.L_x_5904:
[----:B------:R-:W2:Y:S02]  /*1760*/  LDG.E.U16 R0, desc[UR36][R2.64] ;  /* 0x0000002402007981 */ /* 0x000ea4000c1e1500 */
[----:B--2---:R-:W-:Y:S01]  /*1770*/  HADD2.F32 R0, -RZ, R0.H0_H0 ;  /* 0x20000000ff007230 */ /* 0x004fe20000004100 */
[----:B------:R-:W-:Y:S06]  /*1780*/  BRA `(.L_x_5898) ;  /* 0x0000000800907947 */ /* 0x000fec0003800000 */
.L_x_5903:
[----:B------:R-:W2:Y:S01]  /*1790*/  LDG.E.64 R2, desc[UR36][R2.64] ;  /* 0x0000002402027981 */ /* 0x000ea2000c1e1b00 */
[----:B------:R-:W-:Y:S01]  /*17a0*/  UMOV UR4, 0xf0000000 ;  /* 0xf000000000047882 */ /* 0x000fe20000000000 */
[----:B------:R-:W-:Y:S01]  /*17b0*/  UMOV UR5, 0x380fffff ;  /* 0x380fffff00057882 */ /* 0x000fe20000000000 */
[----:B--2---:R-:W0:Y:S01]  /*17c0*/  F2F.F32.F64 R0, R2 ;  /* 0x0000000200007310 */ /* 0x004e220000301000 */
[----:B------:R-:W-:-:S14]  /*17d0*/  DSETP.GEU.AND P0, PT, |R2|, UR4, PT ;  /* 0x0000000402007e2a */ /* 0x000fdc000bf0e200 */
[----:B0-----:R-:W-:Y:S01]  /*17e0*/  @!P0 FMUL R0, R0, 1.175494350822287508e-38 ;  /* 0x0080000000008820 */ /* 0x001fe20000400000 */
[----:B------:R-:W-:Y:S06]  /*17f0*/  BRA `(.L_x_5898) ;  /* 0x0000000800747947 */ /* 0x000fec0003800000 */
.L_x_5893:
        /* <DEDUP_REMOVED lines=12> */
.L_x_5907:
[----:B------:R-:W2:Y:S01]  /*18c0*/  LDG.E.64 R2, desc[UR36][R2.64] ;  /* 0x0000002402027981 */ /* 0x000ea2000c1e1b00 */
[----:B------:R-:W-:Y:S01]  /*18d0*/  UMOV UR4, 0xf0000000 ;  /* 0xf000000000047882 */ /* 0x000fe20000000000 */
[----:B------:R-:W-:Y:S01]  /*18e0*/  UMOV UR5, 0x380fffff ;  /* 0x380fffff00057882 */ /* 0x000fe20000000000 */
[----:B--2---:R-:W0:Y:S01]  /*18f0*/  F2F.F32.F64 R0, R2 ;  /* 0x0000000200007310 */ /* 0x004e220000301000 */
[----:B------:R-:W-:-:S14]  /*1900*/  DSETP.GEU.AND P0, PT, |R2|, UR4, PT ;  /* 0x0000000402007e2a */ /* 0x000fdc000bf0e200 */
[----:B0-----:R-:W-:Y:S01]  /*1910*/  @!P0 FMUL R0, R0, 1.175494350822287508e-38 ;  /* 0x0080000000008820 */ /* 0x001fe20000400000 */
[----:B------:R-:W-:Y:S06]  /*1920*/  BRA `(.L_x_5898) ;  /* 0x0000000800287947 */ /* 0x000fec0003800000 */
.L_x_5906:
        /* <DEDUP_REMOVED lines=25> */
.L_x_5909:
        /* <DEDUP_REMOVED lines=12> */
.L_x_5908:
[----:B------:R-:W2:Y:S02]  /*1b80*/  LDG.E.U16 R0, desc[UR36][R2.64] ;  /* 0x0000002402007981 */ /* 0x000ea4000c1e1500 */
[----:B--2---:R-:W-:Y:S01]  /*1b90*/  SHF.L.U32 R0, R0, 0x10, RZ ;  /* 0x0000001000007819 */ /* 0x004fe200000006ff */
[----:B------:R-:W-:Y:S06]  /*1ba0*/  BRA `(.L_x_5898) ;  /* 0x0000000400887947 */ /* 0x000fec0003800000 */
.L_x_5905:
        /* <DEDUP_REMOVED lines=11> */
.L_x_5912:
        /* <DEDUP_REMOVED lines=20> */
.L_x_5914:
[----:B------:R-:W-:Y:S05]  /*1da0*/  BSYNC.RECONVERGENT B0 ;  /* 0x0000000000007941 */ /* 0x000fea0003800200 */
.L_x_5913:
[----:B------:R-:W-:Y:S01]  /*1db0*/  IMAD.SHL.U32 R0, R0, 0x100000, RZ ;  /* 0x0010000000007824 */ /* 0x000fe200078e00ff */
[----:B------:R-:W-:-:S04]  /*1dc0*/  LEA R2, R2, 0x3b800000, 0x17 ;  /* 0x3b80000002027811 */ /* 0x000fc800078eb8ff */
[----:B------:R-:W-:Y:S01]  /*1dd0*/  LOP3.LUT R0, R2, R0, R7, 0xfe, !PT ;  /* 0x0000000002007212 */ /* 0x000fe200078efe07 */
[----:B------:R-:W-:Y:S06]  /*1de0*/  BRA `(.L_x_5898) ;  /* 0x0000000000f87947 */ /* 0x000fec0003800000 */
.L_x_5911:
        /* <DEDUP_REMOVED lines=20> */
.L_x_5916:
[----:B------:R-:W-:Y:S05]  /*1f30*/  BSYNC.RECONVERGENT B0 ;  /* 0x0000000000007941 */ /* 0x000fea0003800200 */
.L_x_5915:
[----:B------:R-:W-:Y:S01]  /*1f40*/  IMAD.SHL.U32 R0, R0, 0x200000, RZ ;  /* 0x0020000000007824 */ /* 0x000fe200078e00ff */
[----:B------:R-:W-:-:S04]  /*1f50*/  LEA R2, R2, 0x37800000, 0x17 ;  /* 0x3780000002027811 */ /* 0x000fc800078eb8ff */
[----:B------:R-:W-:Y:S01]  /*1f60*/  LOP3.LUT R0, R2, R0, R7, 0xfe, !PT ;  /* 0x0000000002007212 */ /* 0x000fe200078efe07 */
[----:B------:R-:W-:Y:S06]  /*1f70*/  BRA `(.L_x_5898) ;  /* 0x0000000000947947 */ /* 0x000fec0003800000 */
.L_x_5910:
[----:B------:R-:W-:-:S09]  /*1f80*/  UISETP.NE.AND UP0, UPT, UR4, 0x1c, UPT ;  /* 0x0000001c0400788c */ /* 0x000fd2000bf05270 */
[----:B------:R-:W-:Y:S05]  /*1f90*/  BRA.U !UP0, `(.L_x_5917) ;  /* 0x0000000108847547 */ /* 0x000fea000b800000 */
[----:B------:R-:W-:-:S09]  /*1fa0*/  UISETP.NE.AND UP0, UPT, UR4, 0x1d, UPT ;  /* 0x0000001d0400788c */ /* 0x000fd2000bf05270 */
[----:B------:R-:W-:Y:S05]  /*1fb0*/  BRA.U !UP0, `(.L_x_5918) ;  /* 0x0000000108707547 */ /* 0x000fea000b800000 */
[----:B------:R-:W-:-:S09]  /*1fc0*/  UISETP.NE.AND UP0, UPT, UR4, 0x2c, UPT ;  /* 0x0000002c0400788c */ /* 0x000fd2000bf05270 */
[----:B------:R-:W-:Y:S05]  /*1fd0*/  BRA.U !UP0, `(.L_x_5919) ;  /* 0x0000000108487547 */ /* 0x000fea000b800000 */
.L_x_5897:
        /* <DEDUP_REMOVED lines=16> */
.L_x_5920:
[----:B------:R-:W-:Y:S01]  /*20e0*/  IMAD.MOV.U32 R0, RZ, RZ, RZ ;  /* 0x000000ffff007224 */ /* 0x000fe200078e00ff */
[----:B------:R-:W-:Y:S06]  /*20f0*/  BRA `(.L_x_5898) ;  /* 0x0000000000347947 */ /* 0x000fec0003800000 */
.L_x_5919:
[----:B------:R-:W2:Y:S01]  /*2100*/  LDG.E.U8 R2, desc[UR36][R2.64] ;  /* 0x0000002402027981 */ /* 0x000ea2000c1e1100 */
[----:B------:R-:W-:Y:S02]  /*2110*/  MOV R0, 0x400000 ;  /* 0x0040000000007802 */ /* 0x000fe40000000f00 */
[----:B--2---:R-:W-:-:S13]  /*2120*/  ISETP.NE.AND P0, PT, R2, RZ, PT ;  /* 0x000000ff0200720c */ /* 0x004fda0003f05270 */
[----:B------:R-:W-:Y:S05]  /*2130*/  @!P0 BRA `(.L_x_5898) ;  /* 0x0000000000248947 */ /* 0x000fea0003800000 */
[----:B------:R-:W-:-:S13]  /*2140*/  ISETP.NE.AND P0, PT, R2, 0xff, PT ;  /* 0x000000ff0200780c */ /* 0x000fda0003f05270 */
[----:B------:R-:W-:Y:S02]  /*2150*/  @!P0 IMAD.MOV.U32 R0, RZ, RZ, 0x7f800001 ;  /* 0x7f800001ff008424 */ /* 0x000fe400078e00ff */
[----:B------:R-:W-:Y:S01]  /*2160*/  @P0 IMAD.SHL.U32 R0, R2, 0x800000, RZ ;  /* 0x0080000002000824 */ /* 0x000fe200078e00ff */
[----:B------:R-:W-:Y:S06]  /*2170*/  BRA `(.L_x_5898) ;  /* 0x0000000000147947 */ /* 0x000fec0003800000 */
.L_x_5918:
[----:B------:R-:W2:Y:S02]  /*2180*/  LDG.E.64 R2, desc[UR36][R2.64] ;  /* 0x0000002402027981 */ /* 0x000ea4000c1e1b00 */
[----:B--2---:R0:W1:Y:S01]  /*2190*/  I2F.U64 R0, R2 ;  /* 0x0000000200007312 */ /* 0x0040620000301000 */
[----:B------:R-:W-:Y:S05]  /*21a0*/  BRA `(.L_x_5898) ;  /* 0x0000000000087947 */ /* 0x000fea0003800000 */
.L_x_5917:
[----:B------:R-:W2:Y:S02]  /*21b0*/  LDG.E R0, desc[UR36][R2.64] ;  /* 0x0000002402007981 */ /* 0x000ea4000c1e1900 */
[----:B--2---:R-:W-:-:S07]  /*21c0*/  I2FP.F32.U32 R0, R0 ;  /* 0x0000000000007245 */ /* 0x004fce0000201000 */
.L_x_5898:
[----:B------:R-:W-:Y:S05]  /*21d0*/  BSYNC.RECONVERGENT B6 ;  /* 0x0000000000067941 */ /* 0x000fea0003800200 */
.L_x_5892:
[----:B012345:R-:W-:Y:S01]  /*21e0*/  FMUL.FTZ R2, R0, 1.4426950216293334961 ;  /* 0x3fb8aa3b00027820 */ /* 0x03ffe20000410000 */
[----:B------:R-:W-:Y:S02]  /*21f0*/  IMAD.MOV.U32 R6, RZ, RZ, 0x3e800000 ;  /* 0x3e800000ff067424 */ /* 0x000fe400078e00ff */
[----:B------:R-:W-:Y:S01]  /*2200*/  HFMA2 R7, -RZ, RZ, 1.3056640625, -1.8671875 ;  /* 0x3d39bf78ff077431 */ /* 0x000fe200000001ff */
[----:B------:R-:W0:Y:S01]  /*2210*/  LDCU.64 UR6, c[0x0][0x580] ;  /* 0x0000b000ff0677ac */ /* 0x000e220008000a00 */
[----:B------:R-:W1:Y:S01]  /*2220*/  MUFU.EX2 R8, R2 ;  /* 0x0000000200087308 */ /* 0x000e620000000800 */
[----:B------:R-:W-:-:S04]  /*2230*/  UPRMT UR4, UR42, 0x9910, URZ ;  /* 0x000099102a047896 */ /* 0x000fc800080000ff */
[----:B------:R-:W-:Y:S01]  /*2240*/  UISETP.GT.AND UP0, UPT, UR4, 0x9, UPT ;  /* 0x000000090400788c */ /* 0x000fe2000bf04270 */
[C---:B-1----:R-:W-:Y:S01]  /*2250*/  FADD.FTZ.RZ R3, R8.reuse, 1 ;  /* 0x3f80000008037421 */ /* 0x042fe2000001c000 */
[----:B------:R-:W-:-:S04]  /*2260*/  ISETP.GE.U32.AND P0, PT, R8, 0x7f800000, PT ;  /* 0x7f8000000800780c */ /* 0x000fc80003f06070 */
[----:B------:R-:W-:Y:S02]  /*2270*/  IADD3 R3, PT, PT, R3, -0x3f400000, RZ ;  /* 0xc0c0000003037810 */ /* 0x000fe40007ffe0ff */
[----:B------:R-:W-:Y:S02]  /*2280*/  ISETP.GT.AND P1, PT, R8, -0x40800000, P0 ;  /* 0xbf8000000800780c */ /* 0x000fe40000724270 */
[----:B------:R-:W-:-:S04]  /*2290*/  LOP3.LUT R3, R3, 0xff800000, RZ, 0xc0, !PT ;  /* 0xff80000003037812 */ /* 0x000fc800078ec0ff */
[----:B------:R-:W-:Y:S01]  /*22a0*/  IADD3 R5, PT, PT, -R3, 0x40800000, RZ ;  /* 0x4080000003057810 */ /* 0x000fe20007ffe1ff */
[----:B------:R-:W-:Y:S01]  /*22b0*/  IMAD.IADD R4, R8, 0x1, -R3 ;  /* 0x0000000108047824 */ /* 0x000fe200078e0a03 */
[----:B------:R-:W-:Y:S01]  /*22c0*/  I2FP.F32.S32 R3, R3 ;  /* 0x0000000300037245 */ /* 0x000fe20000201400 */
[----:B------:R-:W-:Y:S02]  /*22d0*/  @P0 IMAD.MOV.U32 R2, RZ, RZ, 0x7f800000 ;  /* 0x7f800000ff020424 */ /* 0x000fe400078e00ff */
        /* <DEDUP_REMOVED lines=17> */
[----:B0-----:R-:W-:-:S04]  /*23f0*/  IADD3 R2, P0, PT, R16, UR6, RZ ;  /* 0x0000000610027c10 */ /* 0x001fc8000ff1e0ff */
[----:B------:R-:W0:Y:S01]  /*2400*/  MUFU.TANH R5, R5 ;  /* 0x0000000500057308 */ /* 0x000e220000002400 */
[----:B------:R-:W-:Y:S02]  /*2410*/  IMAD.X R3, RZ, RZ, UR7, P0 ;  /* 0x00000007ff037e24 */ /* 0x000fe400080e06ff */
[----:B0-----:R-:W-:Y:S01]  /*2420*/  FMUL.FTZ R4, R5, R0 ;  /* 0x0000000005047220 */ /* 0x001fe20000410000 */
        /* <DEDUP_REMOVED lines=12> */
.L_x_5924:
[----:B------:R-:W0:Y:S02]  /*24f0*/  F2I.S64.TRUNC R4, R4 ;  /* 0x0000000400047311 */ /* 0x000e24000020d900 */
[----:B0-----:R-:W-:-:S05]  /*2500*/  MOV R7, R4 ;  /* 0x0000000400077202 */ /* 0x001fca0000000f00 */
[----:B------:R0:W-:Y:S01]  /*2510*/  STG.E.U8 desc[UR36][R2.64], R7 ;  /* 0x0000000702007986 */ /* 0x0001e2000c101124 */
[----:B------:R-:W-:Y:S05]  /*2520*/  BRA `(.L_x_5926) ;  /* 0x0000000c002c7947 */ /* 0x000fea0003800000 */
.L_x_5923:
        /* <DEDUP_REMOVED lines=9> */
.L_x_5928:
[----:B------:R-:W0:Y:S02]  /*25c0*/  F2I.FTZ.TRUNC.NTZ R5, R4 ;  /* 0x0000000400057305 */ /* 0x000e24000021f100 */
[----:B0-----:R0:W-:Y:S01]  /*25d0*/  STG.E desc[UR36][R2.64], R5 ;  /* 0x0000000502007986 */ /* 0x0011e2000c101924 */
[----:B------:R-:W-:Y:S05]  /*25e0*/  BRA `(.L_x_5926) ;  /* 0x0000000800fc7947 */ /* 0x000fea0003800000 */
.L_x_5927:
[----:B------:R-:W0:Y:S02]  /*25f0*/  F2I.FTZ.TRUNC.NTZ R5, R4 ;  /* 0x0000000400057305 */ /* 0x000e24000021f100 */
[----:B0-----:R0:W-:Y:S01]  /*2600*/  STG.E.U16 desc[UR36][R2.64], R5 ;  /* 0x0000000502007986 */ /* 0x0011e2000c101524 */
[----:B------:R-:W-:Y:S05]  /*2610*/  BRA `(.L_x_5926) ;  /* 0x0000000800f07947 */ /* 0x000fea0003800000 */
.L_x_5922:
        /* <DEDUP_REMOVED lines=8> */
.L_x_5930:
[----:B------:R-:W-:-:S05]  /*26a0*/  F2FP.F16.F32.PACK_AB R4, RZ, R4 ;  /* 0x00000004ff04723e */ /* 0x000fca00000000ff */
[----:B------:R0:W-:Y:S01]  /*26b0*/  STG.E.U16 desc[UR36][R2.64], R4 ;  /* 0x0000000402007986 */ /* 0x0001e2000c101524 */
[----:B------:R-:W-:Y:S05]  /*26c0*/  BRA `(.L_x_5926) ;  /* 0x0000000800c47947 */ /* 0x000fea0003800000 */
.L_x_5929:
[----:B------:R-:W-:-:S09]  /*26d0*/  UISETP.NE.AND UP0, UPT, UR4, 0x7, UPT ;  /* 0x000000070400788c */ /* 0x000fd2000bf05270 */
[----:B------:R-:W-:Y:S05]  /*26e0*/  BRA.U !UP0, `(.L_x_5931) ;  /* 0x00000001082c7547 */ /* 0x000fea000b800000 */
[----:B------:R-:W-:-:S09]  /*26f0*/  UISETP.NE.AND UP0, UPT, UR4, 0x8, UPT ;  /* 0x000000080400788c */ /* 0x000fd2000bf05270 */
[----:B------:R-:W-:Y:S05]  /*2700*/  BRA.U !UP0, `(.L_x_5932) ;  /* 0x0000000108147547 */ /* 0x000fea000b800000 */
[----:B------:R-:W-:-:S09]  /*2710*/  UISETP.NE.AND UP0, UPT, UR4, 0x9, UPT ;  /* 0x000000090400788c */ /* 0x000fd2000bf05270 */
[----:B------:R-:W-:Y:S05]  /*2720*/  BRA.U UP0, `(.L_x_5925) ;  /* 0x0000000900187547 */ /* 0x000fea000b800000 */
[----:B------:R-:W-:-:S05]  /*2730*/  IMAD.MOV.U32 R5, RZ, RZ, RZ ;  /* 0x000000ffff057224 */ /* 0x000fca00078e00ff */
[----:B------:R0:W-:Y:S01]  /*2740*/  STG.E.64 desc[UR36][R2.64], R4 ;  /* 0x0000000402007986 */ /* 0x0001e2000c101b24 */
[----:B------:R-:W-:Y:S05]  /*2750*/  BRA `(.L_x_5926) ;  /* 0x0000000800a07947 */ /* 0x000fea0003800000 */
.L_x_5932:
[----:B------:R-:W-:-:S04]  /*2760*/  F2FP.F16.F32.PACK_AB R5, RZ, R4 ;  /* 0x00000004ff05723e */ /* 0x000fc800000000ff */
[----:B------:R-:W-:-:S05]  /*2770*/  PRMT R5, R5, 0x5410, RZ ;  /* 0x0000541005057816 */ /* 0x000fca00000000ff */
[----:B------:R0:W-:Y:S01]  /*2780*/  STG.E desc[UR36][R2.64], R5 ;  /* 0x0000000502007986 */ /* 0x0001e2000c101924 */
[----:B------:R-:W-:Y:S05]  /*2790*/  BRA `(.L_x_5926) ;  /* 0x0000000800907947 */ /* 0x000fea0003800000 */
.L_x_5931:
[----:B------:R-:W-:-:S06]  /*27a0*/  FMUL.FTZ R4, R4, 1 ;  /* 0x3f80000004047820 */ /* 0x000fcc0000410000 */
[----:B------:R-:W0:Y:S02]  /*27b0*/  F2F.F64.F32 R4, R4 ;  /* 0x0000000400047310 */ /* 0x000e240000201800 */
[----:B0-----:R0:W-:Y:S01]  /*27c0*/  STG.E.64 desc[UR36][R2.64], R4 ;  /* 0x0000000402007986 */ /* 0x0011e2000c101b24 */
[----:B------:R-:W-:Y:S05]  /*27d0*/  BRA `(.L_x_5926) ;  /* 0x0000000800807947 */ /* 0x000fea0003800000 */
.L_x_5921:
        /* <DEDUP_REMOVED lines=12> */
.L_x_5935:
[----:B------:R-:W-:Y:S01]  /*28a0*/  FMUL.FTZ R4, R4, 1 ;  /* 0x3f80000004047820 */ /* 0x000fe20000410000 */
[----:B------:R-:W-:-:S05]  /*28b0*/  CS2R R6, SRZ ;  /* 0x0000000000067805 */ /* 0x000fca000001ff00 */
[----:B------:R-:W0:Y:S02]  /*28c0*/  F2F.F64.F32 R4, R4 ;  /* 0x0000000400047310 */ /* 0x000e240000201800 */
[----:B0-----:R0:W-:Y:S01]  /*28d0*/  STG.E.128 desc[UR36][R2.64], R4 ;  /* 0x0000000402007986 */ /* 0x0011e2000c101d24 */
[----:B------:R-:W-:Y:S05]  /*28e0*/  BRA `(.L_x_5926) ;  /* 0x00000008003c7947 */ /* 0x000fea0003800000 */
.L_x_5934:
        /* <DEDUP_REMOVED lines=18> */
.L_x_5939:
[----:B------:R-:W-:Y:S05]  /*2a10*/  BSYNC.RECONVERGENT B0 ;  /* 0x0000000000007941 */ /* 0x000fea0003800200 */
.L_x_5938:
[----:B------:R-:W-:-:S05]  /*2a20*/  LOP3.LUT R7, R0, 0x80, R7, 0xf8, !PT ;  /* 0x0000008000077812 */ /* 0x000fca00078ef807 */
[----:B------:R0:W-:Y:S01]  /*2a30*/  STG.E.U8 desc[UR36][R2.64], R7 ;  /* 0x0000000702007986 */ /* 0x0001e2000c101124 */
[----:B------:R-:W-:Y:S05]  /*2a40*/  BRA `(.L_x_5926) ;  /* 0x0000000400e47947 */ /* 0x000fea0003800000 */
.L_x_5937:
[----:B------:R-:W-:Y:S01]  /*2a50*/  LOP3.LUT R6, R4, 0x7fffffff, RZ, 0xc0, !PT ;  /* 0x7fffffff04067812 */ /* 0x000fe200078ec0ff */
[----:B------:R-:W-:Y:S01]  /*2a60*/  BSSY.RECONVERGENT B0, `(.L_x_5940) ;  /* 0x000000d000007945 */ /* 0x000fe20003800200 */
        /* <DEDUP_REMOVED lines=12> */
.L_x_5941:
[----:B------:R-:W-:Y:S05]  /*2b30*/  BSYNC.RECONVERGENT B0 ;  /* 0x0000000000007941 */ /* 0x000fea0003800200 */
.L_x_5940:
[----:B------:R-:W-:-:S05]  /*2b40*/  LOP3.LUT R5, R0, 0x80, R7, 0xf8, !PT ;  /* 0x0000008000057812 */ /* 0x000fca00078ef807 */
[----:B------:R0:W-:Y:S01]  /*2b50*/  STG.E.U8 desc[UR36][R2.64], R5 ;  /* 0x0000000502007986 */ /* 0x0001e2000c101124 */
[----:B------:R-:W-:Y:S05]  /*2b60*/  BRA `(.L_x_5926) ;  /* 0x00000004009c7947 */ /* 0x000fea0003800000 */
.L_x_5936:
[----:B------:R-:W-:-:S05]  /*2b70*/  F2FP.BF16.F32.PACK_AB R4, RZ, R4 ;  /* 0x00000004ff04723e */ /* 0x000fca00000010ff */
[----:B------:R0:W-:Y:S01]  /*2b80*/  STG.E.U16 desc[UR36][R2.64], R4 ;  /* 0x0000000402007986 */ /* 0x0001e2000c101524 */
[----:B------:R-:W-:Y:S05]  /*2b90*/  BRA `(.L_x_5926) ;  /* 0x0000000400907947 */ /* 0x000fea0003800000 */
.L_x_5933:
        /* <DEDUP_REMOVED lines=11> */
.L_x_5944:
        /* <DEDUP_REMOVED lines=12> */
.L_x_5947:
[----:B------:R-:W-:-:S04]  /*2d10*/  SHF.R.U32.HI R0, RZ, 0x14, R4 ;  /* 0x00000014ff007819 */ /* 0x000fc80000011604 */
[----:B------:R-:W-:-:S04]  /*2d20*/  LOP3.LUT R5, R0, 0x1, RZ, 0xc0, !PT ;  /* 0x0000000100057812 */ /* 0x000fc800078ec0ff */
[----:B------:R-:W-:-:S04]  /*2d30*/  IADD3 R0, PT, PT, R4, 0x487ffff, R5 ;  /* 0x0487ffff04007810 */ /* 0x000fc80007ffe005 */
[----:B------:R-:W-:-:S04]  /*2d40*/  SHF.R.U32.HI R0, RZ, 0x14, R0 ;  /* 0x00000014ff007819 */ /* 0x000fc80000011600 */
[----:B------:R-:W-:-:S07]  /*2d50*/  LOP3.LUT R5, R0, 0xff, RZ, 0xc0, !PT ;  /* 0x000000ff00057812 */ /* 0x000fce00078ec0ff */
.L_x_5948:
[----:B------:R-:W-:-:S04]  /*2d60*/  SHF.R.U32.HI R4, RZ, 0x18, R4 ;  /* 0x00000018ff047819 */ /* 0x000fc80000011604 */
[----:B------:R-:W-:-:S04]  /*2d70*/  LOP3.LUT R5, R5, 0x80, R4, 0xf8, !PT ;  /* 0x0000008005057812 */ /* 0x000fc800078ef804 */
[----:B------:R-:W-:-:S07]  /*2d80*/  PRMT R0, R5, 0x7610, R0 ;  /* 0x0000761005007816 */ /* 0x000fce0000000000 */
.L_x_5946:
[----:B------:R-:W-:Y:S05]  /*2d90*/  BSYNC.RECONVERGENT B0 ;  /* 0x0000000000007941 */ /* 0x000fea0003800200 */
.L_x_5945:
[----:B------:R4:W-:Y:S01]  /*2da0*/  STG.E.U8 desc[UR36][R2.64], R0 ;  /* 0x0000000002007986 */ /* 0x0009e2000c101124 */
[----:B------:R-:W-:Y:S05]  /*2db0*/  BRA `(.L_x_5926) ;  /* 0x0000000400087947 */ /* 0x000fea0003800000 */
.L_x_5943:
        /* <DEDUP_REMOVED lines=12> */
.L_x_5951:
[----:B------:R-:W-:-:S04]  /*2e80*/  SHF.R.U32.HI R0, RZ, 0x15, R4 ;  /* 0x00000015ff007819 */ /* 0x000fc80000011604 */
[----:B------:R-:W-:-:S04]  /*2e90*/  LOP3.LUT R5, R0, 0x1, RZ, 0xc0, !PT ;  /* 0x0000000100057812 */ /* 0x000fc800078ec0ff */
[----:B------:R-:W-:-:S04]  /*2ea0*/  IADD3 R0, PT, PT, R4, 0x88fffff, R5 ;  /* 0x088fffff04007810 */ /* 0x000fc80007ffe005 */
[----:B------:R-:W-:-:S04]  /*2eb0*/  SHF.R.U32.HI R0, RZ, 0x15, R0 ;  /* 0x00000015ff007819 */ /* 0x000fc80000011600 */
[----:B------:R-:W-:-:S07]  /*2ec0*/  LOP3.LUT R5, R0, 0xff, RZ, 0xc0, !PT ;  /* 0x000000ff00057812 */ /* 0x000fce00078ec0ff */
.L_x_5952:
[----:B------:R-:W-:-:S04]  /*2ed0*/  SHF.R.U32.HI R4, RZ, 0x18, R4 ;  /* 0x00000018ff047819 */ /* 0x000fc80000011604 */
[----:B------:R-:W-:-:S04]  /*2ee0*/  LOP3.LUT R5, R5, 0x80, R4, 0xf8, !PT ;  /* 0x0000008005057812 */ /* 0x000fc800078ef804 */
[----:B------:R-:W-:-:S07]  /*2ef0*/  PRMT R0, R5, 0x7610, R0 ;  /* 0x0000761005007816 */ /* 0x000fce0000000000 */
.L_x_5950:
[----:B------:R-:W-:Y:S05]  /*2f00*/  BSYNC.RECONVERGENT B0 ;  /* 0x0000000000007941 */ /* 0x000fea0003800200 */
.L_x_5949:
[----:B------:R3:W-:Y:S01]  /*2f10*/  STG.E.U8 desc[UR36][R2.64], R0 ;  /* 0x0000000002007986 */ /* 0x0007e2000c101124 */
[----:B------:R-:W-:Y:S05]  /*2f20*/  BRA `(.L_x_5926) ;  /* 0x0000000000ac7947 */ /* 0x000fea0003800000 */
.L_x_5942:
[----:B------:R-:W-:-:S09]  /*2f30*/  UISETP.NE.AND UP0, UPT, UR4, 0x1c, UPT ;  /* 0x0000001c0400788c */ /* 0x000fd2000bf05270 */
[----:B------:R-:W-:Y:S05]  /*2f40*/  BRA.U !UP0, `(.L_x_5953) ;  /* 0x00000001089c7547 */ /* 0x000fea000b800000 */
[----:B------:R-:W-:-:S09]  /*2f50*/  UISETP.NE.AND UP0, UPT, UR4, 0x1d, UPT ;  /* 0x0000001d0400788c */ /* 0x000fd2000bf05270 */
[----:B------:R-:W-:Y:S05]  /*2f60*/  BRA.U !UP0, `(.L_x_5954) ;  /* 0x0000000108887547 */ /* 0x000fea000b800000 */
[----:B------:R-:W-:-:S09]  /*2f70*/  UISETP.NE.AND UP0, UPT, UR4, 0x2c, UPT ;  /* 0x0000002c0400788c */ /* 0x000fd2000bf05270 */
[----:B------:R-:W-:Y:S05]  /*2f80*/  BRA.U !UP0, `(.L_x_5955) ;  /* 0x0000000108447547 */ /* 0x000fea000b800000 */
.L_x_5925:
        /* <DEDUP_REMOVED lines=16> */
.L_x_5956:
[----:B------:R-:W-:Y:S05]  /*3090*/  BRA `(.L_x_5926) ;  /* 0x0000000000507947 */ /* 0x000fea0003800000 */
.L_x_5955:
        /* <DEDUP_REMOVED lines=15> */
.L_x_5954:
[----:B------:R-:W0:Y:S02]  /*3190*/  F2I.U64.TRUNC R4, R4 ;  /* 0x0000000400047311 */ /* 0x000e24000020d800 */
[----:B0-----:R1:W-:Y:S01]  /*31a0*/  STG.E.64 desc[UR36][R2.64], R4 ;  /* 0x0000000402007986 */ /* 0x0013e2000c101b24 */
[----:B------:R-:W-:Y:S05]  /*31b0*/  BRA `(.L_x_5926) ;  /* 0x0000000000087947 */ /* 0x000fea0003800000 */
.L_x_5953:
[----:B------:R-:W0:Y:S02]  /*31c0*/  F2I.FTZ.U32.TRUNC.NTZ R5, R4 ;  /* 0x0000000400057305 */ /* 0x000e24000021f000 */
[----:B0-----:R0:W-:Y:S02]  /*31d0*/  STG.E desc[UR36][R2.64], R5 ;  /* 0x0000000502007986 */ /* 0x0011e4000c101924 */
.L_x_5926:
[----:B------:R-:W-:-:S07]  /*31e0*/  VIADD R17, R17, 0x80 ;  /* 0x0000008011117836 */ /* 0x000fce0000000000 */
.L_x_5890:
[----:B------:R-:W-:Y:S05]  /*31f0*/  BSYNC.RECONVERGENT B7 ;  /* 0x0000000000077941 */ /* 0x000fea0003800200 */
.L_x_5889:
[----:B------:R-:W5:Y:S01]  /*3200*/  LDCU UR4, c[0x0][0x380] ;  /* 0x00007000ff0477ac */ /* 0x000f620008000800 */
[----:B------:R-:W-:Y:S01]  /*3210*/  BSSY.RECONVERGENT B7, `(.L_x_5957) ;  /* 0x0000311000077945 */ /* 0x000fe20003800200 */
[----:B-----5:R-:W-:-:S13]  /*3220*/  ISETP.GE.AND P0, PT, R17, UR4, PT ;  /* 0x0000000411007c0c */ /* 0x020fda000bf06270 */
[----:B------:R-:W-:Y:S05]  /*3230*/  @P0 BRA `(.L_x_5958) ;  /* 0x0000003000380947 */ /* 0x000fea0003800000 */
[----:B------:R-:W5:Y:S01]  /*3240*/  LDCU UR4, c[0x0][0x388] ;  /* 0x00007100ff0477ac */ /* 0x000f620008000800 */
[----:B------:R-:W-:Y:S02]  /*3250*/  HFMA2 R16, -RZ, RZ, 0, 0 ;  /* 0x00000000ff107431 */ /* 0x000fe400000001ff */
[----:B---34-:R-:W-:Y:S01]  /*3260*/  IMAD.MOV.U32 R0, RZ, RZ, RZ ;  /* 0x000000ffff007224 */ /* 0x018fe200078e00ff */
[----:B-----5:R-:W-:-:S09]  /*3270*/  UISETP.NE.AND UP0, UPT, UR4, URZ, UPT ;  /* 0x000000ff0400728c */ /* 0x020fd2000bf05270 */
[----:B------:R-:W-:Y:S05]  /*3280*/  BRA.U !UP0, `(.L_x_5959) ;  /* 0x0000001108a87547 */ /* 0x000fea000b800000 */
[----:B------:R-:W0:Y:S01]  /*3290*/  LDCU.64 UR4, c[0x0][0x390] ;  /* 0x00007200ff0477ac */ /* 0x000e220008000a00 */
[----:B------:R-:W-:Y:S01]  /*32a0*/  IMAD.MOV.U32 R16, RZ, RZ, RZ ;  /* 0x000000ffff107224 */ /* 0x000fe200078e00ff */
[----:B------:R-:W3:Y:S01]  /*32b0*/  LDCU UR6, c[0x0][0x38c] ;  /* 0x00007180ff0677ac */ /* 0x000ee20008000800 */
[----:B------:R-:W4:Y:S01]  /*32c0*/  LDCU.64 UR8, c[0x0][0x4b8] ;  /* 0x00009700ff0877ac */ /* 0x000f220008000a00 */
[----:B------:R-:W-:Y:S01]  /*32d0*/  UISETP.NE.AND UP0, UPT, UR40, URZ, UPT ;  /* 0x000000ff2800728c */ /* 0x000fe2000bf05270 */
[----:B012---:R-:W-:-:S05]  /*32e0*/  IMAD.HI.U32 R2, R17, UR4, R16 ;  /* 0x0000000411027c27 */ /* 0x007fca000f8e0010 */
[----:B------:R-:W-:-:S05]  /*32f0*/  SHF.R.U32.HI R3, RZ, UR5, R2 ;  /* 0x00000005ff037c19 */ /* 0x000fca0008011602 */
[----:B------:R-:W-:-:S04]  /*3300*/  IMAD.MOV R0, RZ, RZ, -R3 ;  /* 0x000000ffff007224 */ /* 0x000fc800078e0a03 */
[----:B---3--:R-:W-:-:S04]  /*3310*/  IMAD R0, R0, UR6, R17 ;  /* 0x0000000600007c24 */ /* 0x008fc8000f8e0211 */
[C---:B----4-:R-:W-:Y:S02]  /*3320*/  IMAD R16, R0.reuse, UR8, RZ ;  /* 0x0000000800107c24 */ /* 0x050fe4000f8e02ff */
        /* <DEDUP_REMOVED lines=288> */
.L_x_5959:
[----:B------:R-:W0:Y:S01]  /*4530*/  LDCU.64 UR6, c[0x0][0x588] ;  /* 0x0000b100ff0677ac */ /* 0x000e220008000a00 */
[----:B------:R-:W-:Y:S01]  /*4540*/  BSSY.RECONVERGENT B6, `(.L_x_5960) ;  /* 0x00000dd000067945 */ /* 0x000fe20003800200 */
[----:B------:R-:W-:-:S04]  /*4550*/  UPRMT UR4, UR41, 0x9910, URZ ;  /* 0x0000991029047896 */ /* 0x000fc800080000ff */
[----:B------:R-:W-:Y:S01]  /*4560*/  UISETP.GT.AND UP0, UPT, UR4, 0x9, UPT ;  /* 0x000000090400788c */ /* 0x000fe2000bf04270 */
[----:B012---:R-:W-:-:S04]  /*4570*/  IADD3 R2, P0, PT, R0, UR6, RZ ;  /* 0x0000000600027c10 */ /* 0x007fc8000ff1e0ff */
        /* <DEDUP_REMOVED lines=13> */
.L_x_5964:
[----:B------:R-:W2:Y:S02]  /*4650*/  LDG.E.U8 R0, desc[UR36][R2.64] ;  /* 0x0000002402007981 */ /* 0x000ea4000c1e1100 */
[----:B--2---:R-:W-:Y:S01]  /*4660*/  I2FP.F32.U32 R0, R0 ;  /* 0x0000000000007245 */ /* 0x004fe20000201000 */
[----:B------:R-:W-:Y:S06]  /*4670*/  BRA `(.L_x_5966) ;  /* 0x0000000c00247947 */ /* 0x000fec0003800000 */
.L_x_5963:
        /* <DEDUP_REMOVED lines=9> */
.L_x_5968:
[----:B------:R-:W2:Y:S02]  /*4710*/  LDG.E R0, desc[UR36][R2.64] ;  /* 0x0000002402007981 */ /* 0x000ea4000c1e1900 */
[----:B--2---:R-:W-:Y:S01]  /*4720*/  I2FP.F32.S32 R0, R0 ;  /* 0x0000000000007245 */ /* 0x004fe20000201400 */
[----:B------:R-:W-:Y:S06]  /*4730*/  BRA `(.L_x_5966) ;  /* 0x0000000800f47947 */ /* 0x000fec0003800000 */
.L_x_5967:
[----:B------:R-:W2:Y:S02]  /*4740*/  LDG.E.U16 R0, desc[UR36][R2.64] ;  /* 0x0000002402007981 */ /* 0x000ea4000c1e1500 */
[----:B--2---:R-:W0:Y:S01]  /*4750*/  I2F.S16 R0, R0 ;  /* 0x0000000000007306 */ /* 0x004e220000101400 */
[----:B------:R-:W-:Y:S05]  /*4760*/  BRA `(.L_x_5966) ;  /* 0x0000000800e87947 */ /* 0x000fea0003800000 */
.L_x_5962:
        /* <DEDUP_REMOVED lines=8> */
.L_x_5970:
[----:B------:R-:W2:Y:S02]  /*47f0*/  LDG.E.U16 R0, desc[UR36][R2.64] ;  /* 0x0000002402007981 */ /* 0x000ea4000c1e1500 */
[----:B--2---:R-:W-:Y:S01]  /*4800*/  HADD2.F32 R0, -RZ, R0.H0_H0 ;  /* 0x20000000ff007230 */ /* 0x004fe20000004100 */
[----:B------:R-:W-:Y:S06]  /*4810*/  BRA `(.L_x_5966) ;  /* 0x0000000800bc7947 */ /* 0x000fec0003800000 */
.L_x_5969:
        /* <DEDUP_REMOVED lines=8> */
.L_x_5972:
[----:B------:R-:W2:Y:S02]  /*48a0*/  LDG.E.U16 R0, desc[UR36][R2.64] ;  /* 0x0000002402007981 */ /* 0x000ea4000c1e1500 */
[----:B--2---:R-:W-:Y:S01]  /*48b0*/  HADD2.F32 R0, -RZ, R0.H0_H0 ;  /* 0x20000000ff007230 */ /* 0x004fe20000004100 */
[----:B------:R-:W-:Y:S06]  /*48c0*/  BRA `(.L_x_5966) ;  /* 0x0000000800907947 */ /* 0x000fec0003800000 */
.L_x_5971:
[----:B------:R-:W2:Y:S01]  /*48d0*/  LDG.E.64 R2, desc[UR36][R2.64] ;  /* 0x0000002402027981 */ /* 0x000ea2000c1e1b00 */
[----:B------:R-:W-:Y:S01]  /*48e0*/  UMOV UR4, 0xf0000000 ;  /* 0xf000000000047882 */ /* 0x000fe20000000000 */
[----:B------:R-:W-:Y:S01]  /*48f0*/  UMOV UR5, 0x380fffff ;  /* 0x380fffff00057882 */ /* 0x000fe20000000000 */
[----:B--2---:R-:W0:Y:S01]  /*4900*/  F2F.F32.F64 R0, R2 ;  /* 0x0000000200007310 */ /* 0x004e220000301000 */
[----:B------:R-:W-:-:S14]  /*4910*/  DSETP.GEU.AND P0, PT, |R2|, UR4, PT ;  /* 0x0000000402007e2a */ /* 0x000fdc000bf0e200 */
[----:B0-----:R-:W-:Y:S01]  /*4920*/  @!P0 FMUL R0, R0, 1.175494350822287508e-38 ;  /* 0x0080000000008820 */ /* 0x001fe20000400000 */
[----:B------:R-:W-:Y:S06]  /*4930*/  BRA `(.L_x_5966) ;  /* 0x0000000800747947 */ /* 0x000fec0003800000 */
.L_x_5961:
        /* <DEDUP_REMOVED lines=12> */
.L_x_5975:
[----:B------:R-:W2:Y:S01]  /*4a00*/  LDG.E.64 R2, desc[UR36][R2.64] ;  /* 0x0000002402027981 */ /* 0x000ea2000c1e1b00 */
[----:B------:R-:W-:Y:S01]  /*4a10*/  UMOV UR4, 0xf0000000 ;  /* 0xf000000000047882 */ /* 0x000fe20000000000 */
[----:B------:R-:W-:Y:S01]  /*4a20*/  UMOV UR5, 0x380fffff ;  /* 0x380fffff00057882 */ /* 0x000fe20000000000 */
[----:B--2---:R-:W0:Y:S01]  /*4a30*/  F2F.F32.F64 R0, R2 ;  /* 0x0000000200007310 */ /* 0x004e220000301000 */
[----:B------:R-:W-:-:S14]  /*4a40*/  DSETP.GEU.AND P0, PT, |R2|, UR4, PT ;  /* 0x0000000402007e2a */ /* 0x000fdc000bf0e200 */
[----:B0-----:R-:W-:Y:S01]  /*4a50*/  @!P0 FMUL R0, R0, 1.175494350822287508e-38 ;  /* 0x0080000000008820 */ /* 0x001fe20000400000 */
[----:B------:R-:W-:Y:S06]  /*4a60*/  BRA `(.L_x_5966) ;  /* 0x0000000800287947 */ /* 0x000fec0003800000 */
.L_x_5974:
        /* <DEDUP_REMOVED lines=23> */
[----:B------:R-:W-:Y:S01]  /*4be0*/  LOP3.LUT R0, R5, 0x80000000, R0, 0xf8, !PT ;  /* 0x8000000005007812 */ /* 0x000fe200078ef800 */
[----:B------:R-:W-:Y:S06]  /*4bf0*/  BRA `(.L_x_5966) ;  /* 0x0000000400c47947 */ /* 0x000fec0003800000 */
.L_x_5977:
        /* <DEDUP_REMOVED lines=12> */
.L_x_5976:
[----:B------:R-:W2:Y:S02]  /*4cc0*/  LDG.E.U16 R0, desc[UR36][R2.64] ;  /* 0x0000002402007981 */ /* 0x000ea4000c1e1500 */
[----:B--2---:R-:W-:Y:S01]  /*4cd0*/  IMAD.U32 R0, R0, 0x10000, RZ ;  /* 0x0001000000007824 */ /* 0x004fe200078e00ff */
[----:B------:R-:W-:Y:S06]  /*4ce0*/  BRA `(.L_x_5966) ;  /* 0x0000000400887947 */ /* 0x000fec0003800000 */
.L_x_5973:
        /* <DEDUP_REMOVED lines=11> */
.L_x_5980:
        /* <DEDUP_REMOVED lines=20> */
.L_x_5982:
[----:B------:R-:W-:Y:S05]  /*4ee0*/  BSYNC.RECONVERGENT B0 ;  /* 0x0000000000007941 */ /* 0x000fea0003800200 */
.L_x_5981:
[----:B------:R-:W-:Y:S02]  /*4ef0*/  SHF.L.U32 R0, R0, 0x14, RZ ;  /* 0x0000001400007819 */ /* 0x000fe400000006ff */
[----:B------:R-:W-:-:S04]  /*4f00*/  LEA R2, R2, 0x3b800000, 0x17 ;  /* 0x3b80000002027811 */ /* 0x000fc800078eb8ff */
[----:B------:R-:W-:Y:S01]  /*4f10*/  LOP3.LUT R0, R2, R0, R7, 0xfe, !PT ;  /* 0x0000000002007212 */ /* 0x000fe200078efe07 */
[----:B------:R-:W-:Y:S06]  /*4f20*/  BRA `(.L_x_5966) ;  /* 0x0000000000f87947 */ /* 0x000fec0003800000 */
.L_x_5979:
        /* <DEDUP_REMOVED lines=20> */
.L_x_5984:
[----:B------:R-:W-:Y:S05]  /*5070*/  BSYNC.RECONVERGENT B0 ;  /* 0x0000000000007941 */ /* 0x000fea0003800200 */
.L_x_5983:
[----:B------:R-:W-:Y:S01]  /*5080*/  IMAD.SHL.U32 R0, R0, 0x200000, RZ ;  /* 0x0020000000007824 */ /* 0x000fe200078e00ff */
[----:B------:R-:W-:-:S04]  /*5090*/  LEA R2, R2, 0x37800000, 0x17 ;  /* 0x3780000002027811 */ /* 0x000fc800078eb8ff */
[----:B------:R-:W-:Y:S01]  /*50a0*/  LOP3.LUT R0, R2, R0, R7, 0xfe, !PT ;  /* 0x0000000002007212 */ /* 0x000fe200078efe07 */
[----:B------:R-:W-:Y:S06]  /*50b0*/  BRA `(.L_x_5966) ;  /* 0x0000000000947947 */ /* 0x000fec0003800000 */
.L_x_5978:
        /* <DEDUP_REMOVED lines=14> */
.L_x_5965:
        /* <DEDUP_REMOVED lines=16> */
.L_x_5987:
[----:B------:R-:W-:Y:S01]  /*52a0*/  MOV R0, RZ ;  /* 0x000000ff00007202 */ /* 0x000fe20000000f00 */
[----:B------:R-:W-:Y:S06]  /*52b0*/  BRA `(.L_x_5966) ;  /* 0x0000000000147947 */ /* 0x000fec0003800000 */
.L_x_5986:
[----:B------:R-:W2:Y:S02]  /*52c0*/  LDG.E.64 R2, desc[UR36][R2.64] ;  /* 0x0000002402027981 */ /* 0x000ea4000c1e1b00 */
[----:B--2---:R0:W1:Y:S01]  /*52d0*/  I2F.U64 R0, R2 ;  /* 0x0000000200007312 */ /* 0x0040620000301000 */
[----:B------:R-:W-:Y:S05]  /*52e0*/  BRA `(.L_x_5966) ;  /* 0x0000000000087947 */ /* 0x000fea0003800000 */
.L_x_5985:
[----:B------:R-:W2:Y:S02]  /*52f0*/  LDG.E R0, desc[UR36][R2.64] ;  /* 0x0000002402007981 */ /* 0x000ea4000c1e1900 */
[----:B--2---:R-:W-:-:S07]  /*5300*/  I2FP.F32.U32 R0, R0 ;  /* 0x0000000000007245 */ /* 0x004fce0000201000 */
.L_x_5966:
[----:B------:R-:W-:Y:S05]  /*5310*/  BSYNC.RECONVERGENT B6 ;  /* 0x0000000000067941 */ /* 0x000fea0003800200 */
.L_x_5960:
[----:B012345:R-:W-:Y:S01]  /*5320*/  FMUL.FTZ R2, R0, 1.4426950216293334961 ;  /* 0x3fb8aa3b00027820 */ /* 0x03ffe20000410000 */
[----:B------:R-:W-:Y:S01]  /*5330*/  IMAD.MOV.U32 R6, RZ, RZ, 0x3e800000 ;  /* 0x3e800000ff067424 */ /* 0x000fe200078e00ff */
[----:B------:R-:W0:Y:S01]  /*5340*/  LDCU.64 UR6, c[0x0][0x580] ;  /* 0x0000b000ff0677ac */ /* 0x000e220008000a00 */
[----:B------:R-:W-:-:S03]  /*5350*/  IMAD.MOV.U32 R7, RZ, RZ, 0x3d39bf78 ;  /* 0x3d39bf78ff077424 */ /* 0x000fc600078e00ff */
[----:B------:R-:W1:Y:S01]  /*5360*/  MUFU.EX2 R2, R2 ;  /* 0x0000000200027308 */ /* 0x000e620000000800 */
[----:B------:R-:W-:-:S04]  /*5370*/  UPRMT UR4, UR42, 0x9910, URZ ;  /* 0x000099102a047896 */ /* 0x000fc800080000ff */
[----:B------:R-:W-:Y:S01]  /*5380*/  UISETP.GT.AND UP0, UPT, UR4, 0x9, UPT ;  /* 0x000000090400788c */ /* 0x000fe2000bf04270 */
[C---:B-1----:R-:W-:Y:S01]  /*5390*/  FADD.FTZ.RZ R3, R2.reuse, 1 ;  /* 0x3f80000002037421 */ /* 0x042fe2000001c000 */
        /* <DEDUP_REMOVED lines=27> */
[----:B------:R-:W-:Y:S01]  /*5550*/  IADD3.X R3, PT, PT, RZ, UR7, RZ, P0, !PT ;  /* 0x00000007ff037c10 */ /* 0x000fe200087fe4ff */
        /* <DEDUP_REMOVED lines=13> */
.L_x_5991:
[----:B------:R-:W0:Y:S02]  /*5630*/  F2I.S64.TRUNC R4, R4 ;  /* 0x0000000400047311 */ /* 0x000e24000020d900 */
[----:B0-----:R-:W-:-:S05]  /*5640*/  IMAD.MOV.U32 R7, RZ, RZ, R4 ;  /* 0x000000ffff077224 */ /* 0x001fca00078e0004 */
[----:B------:R3:W-:Y:S01]  /*5650*/  STG.E.U8 desc[UR36][R2.64], R7 ;  /* 0x0000000702007986 */ /* 0x0007e2000c101124 */
[----:B------:R-:W-:Y:S05]  /*5660*/  BRA `(.L_x_5993) ;  /* 0x0000000c00287947 */ /* 0x000fea0003800000 */
.L_x_5990:
        /* <DEDUP_REMOVED lines=9> */
.L_x_5995:
[----:B------:R-:W0:Y:S02]  /*5700*/  F2I.FTZ.TRUNC.NTZ R5, R4 ;  /* 0x0000000400057305 */ /* 0x000e24000021f100 */
[----:B0-----:R2:W-:Y:S01]  /*5710*/  STG.E desc[UR36][R2.64], R5 ;  /* 0x0000000502007986 */ /* 0x0015e2000c101924 */
[----:B------:R-:W-:Y:S05]  /*5720*/  BRA `(.L_x_5993) ;  /* 0x0000000800f87947 */ /* 0x000fea0003800000 */
.L_x_5994:
[----:B------:R-:W0:Y:S02]  /*5730*/  F2I.FTZ.TRUNC.NTZ R5, R4 ;  /* 0x0000000400057305 */ /* 0x000e24000021f100 */
[----:B0-----:R0:W-:Y:S01]  /*5740*/  STG.E.U16 desc[UR36][R2.64], R5 ;  /* 0x0000000502007986 */ /* 0x0011e2000c101524 */
[----:B------:R-:W-:Y:S05]  /*5750*/  BRA `(.L_x_5993) ;  /* 0x0000000800ec7947 */ /* 0x000fea0003800000 */
.L_x_5989:
        /* <DEDUP_REMOVED lines=8> */
.L_x_5997:
[----:B------:R-:W-:-:S05]  /*57e0*/  F2FP.F16.F32.PACK_AB R4, RZ, R4 ;  /* 0x00000004ff04723e */ /* 0x000fca00000000ff */
[----:B------:R0:W-:Y:S01]  /*57f0*/  STG.E.U16 desc[UR36][R2.64], R4 ;  /* 0x0000000402007986 */ /* 0x0001e2000c101524 */
[----:B------:R-:W-:Y:S05]  /*5800*/  BRA `(.L_x_5993) ;  /* 0x0000000800c07947 */ /* 0x000fea0003800000 */
.L_x_5996:
        /* <DEDUP_REMOVED lines=9> */
.L_x_5999:
[----:B------:R-:W-:-:S04]  /*58a0*/  F2FP.F16.F32.PACK_AB R5, RZ, R4 ;  /* 0x00000004ff05723e */ /* 0x000fc800000000ff */
[----:B------:R-:W-:-:S05]  /*58b0*/  PRMT R5, R5, 0x5410, RZ ;  /* 0x0000541005057816 */ /* 0x000fca00000000ff */
[----:B------:R0:W-:Y:S01]  /*58c0*/  STG.E desc[UR36][R2.64], R5 ;  /* 0x0000000502007986 */ /* 0x0001e2000c101924 */
[----:B------:R-:W-:Y:S05]  /*58d0*/  BRA `(.L_x_5993) ;  /* 0x00000008008c7947 */ /* 0x000fea0003800000 */
.L_x_5998:
[----:B------:R-:W-:-:S06]  /*58e0*/  FMUL.FTZ R4, R4, 1 ;  /* 0x3f80000004047820 */ /* 0x000fcc0000410000 */
[----:B------:R-:W0:Y:S02]  /*58f0*/  F2F.F64.F32 R4, R4 ;  /* 0x0000000400047310 */ /* 0x000e240000201800 */
[----:B0-----:R0:W-:Y:S01]  /*5900*/  STG.E.64 desc[UR36][R2.64], R4 ;  /* 0x0000000402007986 */ /* 0x0011e2000c101b24 */
[----:B------:R-:W-:Y:S05]  /*5910*/  BRA `(.L_x_5993) ;  /* 0x00000008007c7947 */ /* 0x000fea0003800000 */
.L_x_5988:
        /* <DEDUP_REMOVED lines=13> */
.L_x_6003:
        /* <DEDUP_REMOVED lines=16> */
.L_x_6006:
[----:B------:R-:W-:-:S04]  /*5af0*/  SHF.R.U32.HI R4, RZ, 0x18, R4 ;  /* 0x00000018ff047819 */ /* 0x000fc80000011604 */
[----:B------:R-:W-:-:S04]  /*5b00*/  LOP3.LUT R4, R5, 0x80, R4, 0xf8, !PT ;  /* 0x0000008005047812 */ /* 0x000fc800078ef804 */
[----:B------:R-:W-:-:S07]  /*5b10*/  PRMT R0, R4, 0x7610, R0 ;  /* 0x0000761004007816 */ /* 0x000fce0000000000 */
.L_x_6005:
[----:B------:R-:W-:Y:S05]  /*5b20*/  BSYNC.RECONVERGENT B0 ;  /* 0x0000000000007941 */ /* 0x000fea0003800200 */
.L_x_6004:
[----:B------:R0:W-:Y:S01]  /*5b30*/  STG.E.U8 desc[UR36][R2.64], R0 ;  /* 0x0000000002007986 */ /* 0x0001e2000c101124 */
[----:B------:R-:W-:Y:S05]  /*5b40*/  BRA `(.L_x_5993) ;  /* 0x0000000400f07947 */ /* 0x000fea0003800000 */
.L_x_6002:
        /* <DEDUP_REMOVED lines=16> */
.L_x_6009:
[----:B------:R-:W-:-:S04]  /*5c50*/  SHF.R.U32.HI R4, RZ, 0x18, R4 ;  /* 0x00000018ff047819 */ /* 0x000fc80000011604 */
[----:B------:R-:W-:-:S04]  /*5c60*/  LOP3.LUT R5, R5, 0x80, R4, 0xf8, !PT ;  /* 0x0000008005057812 */ /* 0x000fc800078ef804 */
[----:B------:R-:W-:-:S07]  /*5c70*/  PRMT R0, R5, 0x7610, R0 ;  /* 0x0000761005007816 */ /* 0x000fce0000000000 */
.L_x_6008:
[----:B------:R-:W-:Y:S05]  /*5c80*/  BSYNC.RECONVERGENT B0 ;  /* 0x0000000000007941 */ /* 0x000fea0003800200 */
.L_x_6007:
[----:B------:R0:W-:Y:S01]  /*5c90*/  STG.E.U8 desc[UR36][R2.64], R0 ;  /* 0x0000000002007986 */ /* 0x0001e2000c101124 */
[----:B------:R-:W-:Y:S05]  /*5ca0*/  BRA `(.L_x_5993) ;  /* 0x0000000400987947 */ /* 0x000fea0003800000 */
.L_x_6001:
        /* <DEDUP_REMOVED lines=21> */
.L_x_6011:
[----:B------:R-:W0:Y:S02]  /*5e00*/  F2I.U64.TRUNC R4, R4 ;  /* 0x0000000400047311 */ /* 0x000e24000020d800 */
[----:B0-----:R0:W-:Y:S01]  /*5e10*/  STG.E.64 desc[UR36][R2.64], R4 ;  /* 0x0000000402007986 */ /* 0x0011e2000c101b24 */
[----:B------:R-:W-:Y:S05]  /*5e20*/  BRA `(.L_x_5993) ;  /* 0x0000000400387947 */ /* 0x000fea0003800000 */
.L_x_6010:
[----:B------:R-:W0:Y:S02]  /*5e30*/  F2I.FTZ.U32.TRUNC.NTZ R5, R4 ;  /* 0x0000000400057305 */ /* 0x000e24000021f000 */
[----:B0-----:R0:W-:Y:S01]  /*5e40*/  STG.E desc[UR36][R2.64], R5 ;  /* 0x0000000502007986 */ /* 0x0011e2000c101924 */
[----:B------:R-:W-:Y:S05]  /*5e50*/  BRA `(.L_x_5993) ;  /* 0x00000004002c7947 */ /* 0x000fea0003800000 */
.L_x_6000:
        /* <DEDUP_REMOVED lines=10> */
.L_x_6013:
[----:B------:R-:W-:Y:S01]  /*5f00*/  FMUL.FTZ R4, R4, 1 ;  /* 0x3f80000004047820 */ /* 0x000fe20000410000 */
[----:B------:R-:W-:-:S05]  /*5f10*/  CS2R R6, SRZ ;  /* 0x0000000000067805 */ /* 0x000fca000001ff00 */
[----:B------:R-:W0:Y:S02]  /*5f20*/  F2F.F64.F32 R4, R4 ;  /* 0x0000000400047310 */ /* 0x000e240000201800 */
[----:B0-----:R0:W-:Y:S01]  /*5f30*/  STG.E.128 desc[UR36][R2.64], R4 ;  /* 0x0000000402007986 */ /* 0x0011e2000c101d24 */
[----:B------:R-:W-:Y:S05]  /*5f40*/  BRA `(.L_x_5993) ;  /* 0x0000000000f07947 */ /* 0x000fea0003800000 */
.L_x_6012:
[----:B------:R-:W-:-:S09]  /*5f50*/  UISETP.NE.AND UP0, UPT, UR4, 0xf, UPT ;  /* 0x0000000f0400788c */ /* 0x000fd2000bf05270 */
[----:B------:R-:W-:Y:S05]  /*5f60*/  BRA.U !UP0, `(.L_x_6014) ;  /* 0x0000000108e07547 */ /* 0x000fea000b800000 */
[----:B------:R-:W-:-:S09]  /*5f70*/  UISETP.NE.AND UP0, UPT, UR4, 0x17, UPT ;  /* 0x000000170400788c */ /* 0x000fd2000bf05270 */
[----:B------:R-:W-:Y:S05]  /*5f80*/  BRA.U !UP0, `(.L_x_6015) ;  /* 0x00000001088c7547 */ /* 0x000fea000b800000 */
[----:B------:R-:W-:-:S09]  /*5f90*/  UISETP.NE.AND UP0, UPT, UR4, 0x18, UPT ;  /* 0x000000180400788c */ /* 0x000fd2000bf05270 */
[----:B------:R-:W-:Y:S05]  /*5fa0*/  BRA.U !UP0, `(.L_x_6016) ;  /* 0x0000000108447547 */ /* 0x000fea000b800000 */
.L_x_5992:
        /* <DEDUP_REMOVED lines=16> */
.L_x_6017:
[----:B------:R-:W-:Y:S05]  /*60b0*/  BRA `(.L_x_5993) ;  /* 0x0000000000947947 */ /* 0x000fea0003800000 */
.L_x_6016:
        /* <DEDUP_REMOVED lines=12> */
.L_x_6019:
[----:B------:R-:W-:Y:S05]  /*6180*/  BSYNC.RECONVERGENT B0 ;  /* 0x0000000000007941 */ /* 0x000fea0003800200 */
.L_x_6018:
[----:B------:R-:W-:-:S05]  /*6190*/  LOP3.LUT R5, R0, 0x80, R7, 0xf8, !PT ;  /* 0x0000008000057812 */ /* 0x000fca00078ef807 */
[----:B------:R0:W-:Y:S01]  /*61a0*/  STG.E.U8 desc[UR36][R2.64], R5 ;  /* 0x0000000502007986 */ /* 0x0001e2000c101124 */
[----:B------:R-:W-:Y:S05]  /*61b0*/  BRA `(.L_x_5993) ;  /* 0x0000000000547947 */ /* 0x000fea0003800000 */
.L_x_6015:
        /* <DEDUP_REMOVED lines=11> */
.L_x_6021:
[----:B------:R-:W-:Y:S01]  /*6270*/  HFMA2 R0, -RZ, RZ, 0, 7.569789886474609375e-06 ;  /* 0x0000007fff007431 */ /* 0x000fe200000001ff */
[----:B------:R-:W-:-:S04]  /*6280*/  ISETP.GT.U32.AND P0, PT, R6, 0x7f800000, PT ;  /* 0x7f8000000600780c */ /* 0x000fc80003f04070 */
[----:B------:R-:W-:-:S09]  /*6290*/  SEL R0, R0, 0x7c, P0 ;  /* 0x0000007c00007807 */ /* 0x000fd20000000000 */
.L_x_6022:
[----:B------:R-:W-:Y:S05]  /*62a0*/  BSYNC.RECONVERGENT B0 ;  /* 0x0000000000007941 */ /* 0x000fea0003800200 */
.L_x_6020:
[----:B------:R-:W-:-:S04]  /*62b0*/  SHF.R.U32.HI R5, RZ, 0x18, R4 ;  /* 0x00000018ff057819 */ /* 0x000fc80000011604 */
[----:B------:R-:W-:-:S05]  /*62c0*/  LOP3.LUT R5, R0, 0x80, R5, 0xf8, !PT ;  /* 0x0000008000057812 */ /* 0x000fca00078ef805 */
[----:B------:R0:W-:Y:S01]  /*62d0*/  STG.E.U8 desc[UR36][R2.64], R5 ;  /* 0x0000000502007986 */ /* 0x0001e2000c101124 */
[----:B------:R-:W-:Y:S05]  /*62e0*/  BRA `(.L_x_5993) ;  /* 0x0000000000087947 */ /* 0x000fea0003800000 */
.L_x_6014:
[----:B------:R-:W-:-:S05]  /*62f0*/  F2FP.BF16.F32.PACK_AB R4, RZ, R4 ;  /* 0x00000004ff04723e */ /* 0x000fca00000010ff */
[----:B------:R0:W-:Y:S02]  /*6300*/  STG.E.U16 desc[UR36][R2.64], R4 ;  /* 0x0000000402007986 */ /* 0x0001e4000c101524 */
.L_x_5993:
[----:B------:R-:W-:-:S07]  /*6310*/  VIADD R17, R17, 0x80 ;  /* 0x0000008011117836 */ /* 0x000fce0000000000 */
.L_x_5958:
[----:B------:R-:W-:Y:S05]  /*6320*/  BSYNC.RECONVERGENT B7 ;  /* 0x0000000000077941 */ /* 0x000fea0003800200 */
.L_x_5957:
[----:B------:R-:W5:Y:S01]  /*6330*/  LDCU UR4, c[0x0][0x380] ;  /* 0x00007000ff0477ac */ /* 0x000f620008000800 */
[----:B------:R-:W-:Y:S01]  /*6340*/  BSSY.RECONVERGENT B7, `(.L_x_6023) ;  /* 0x0000311000077945 */ /* 0x000fe20003800200 */
[----:B-----5:R-:W-:-:S13]  /*6350*/  ISETP.GE.AND P0, PT, R17, UR4, PT ;  /* 0x0000000411007c0c */ /* 0x020fda000bf06270 */
[----:B------:R-:W-:Y:S05]  /*6360*/  @P0 BRA `(.L_x_6024) ;  /* 0x0000003000380947 */ /* 0x000fea0003800000 */
[----:B------:R-:W5:Y:S01]  /*6370*/  LDCU UR4, c[0x0][0x388] ;  /* 0x00007100ff0477ac */ /* 0x000f620008000800 */
[----:B0--34-:R-:W-:Y:S01]  /*6380*/  MOV R0, RZ ;  /* 0x000000ff00007202 */ /* 0x019fe20000000f00 */
[----:B------:R-:W-:Y:S01]  /*6390*/  IMAD.MOV.U32 R16, RZ, RZ, RZ ;  /* 0x000000ffff107224 */ /* 0x000fe200078e00ff */
[----:B-----5:R-:W-:-:S09]  /*63a0*/  UISETP.NE.AND UP0, UPT, UR4, URZ, UPT ;  /* 0x000000ff0400728c */ /* 0x020fd2000bf05270 */
[----:B------:R-:W-:Y:S05]  /*63b0*/  BRA.U !UP0, `(.L_x_6025) ;  /* 0x0000001108a87547 */ /* 0x000fea000b800000 */
[----:B------:R-:W1:Y:S01]  /*63c0*/  LDCU.64 UR4, c[0x0][0x390] ;  /* 0x00007200ff0477ac */ /* 0x000e620008000a00 */
[----:B------:R-:W-:Y:S01]  /*63d0*/  HFMA2 R16, -RZ, RZ, 0, 0 ;  /* 0x00000000ff107431 */ /* 0x000fe200000001ff */
[----:B------:R-:W0:Y:S01]  /*63e0*/  LDCU UR6, c[0x0][0x38c] ;  /* 0x00007180ff0677ac */ /* 0x000e220008000800 */
[----:B------:R-:W3:Y:S01]  /*63f0*/  LDCU.64 UR8, c[0x0][0x4b8] ;  /* 0x00009700ff0877ac */ /* 0x000ee20008000a00 */
[----:B------:R-:W-:Y:S02]  /*6400*/  UISETP.NE.AND UP0, UPT, UR40, URZ, UPT ;  /* 0x000000ff2800728c */ /* 0x000fe4000bf05270 */
[----:B-12---:R-:W-:-:S05]  /*6410*/  IMAD.HI.U32 R2, R17, UR4, R16 ;  /* 0x0000000411027c27 */ /* 0x006fca000f8e0010 */
[----:B------:R-:W-:-:S05]  /*6420*/  SHF.R.U32.HI R3, RZ, UR5, R2 ;  /* 0x00000005ff037c19 */ /* 0x000fca0008011602 */
[----:B------:R-:W-:-:S04]  /*6430*/  IMAD.MOV R0, RZ, RZ, -R3 ;  /* 0x000000ffff007224 */ /* 0x000fc800078e0a03 */
[----:B0-----:R-:W-:-:S04]  /*6440*/  IMAD R0, R0, UR6, R17 ;  /* 0x0000000600007c24 */ /* 0x001fc8000f8e0211 */
[C---:B---3--:R-:W-:Y:S02]  /*6450*/  IMAD R16, R0.reuse, UR8, RZ ;  /* 0x0000000800107c24 */ /* 0x048fe4000f8e02ff */
        /* <DEDUP_REMOVED lines=288> */
.L_x_6025:
[----:B------:R-:W1:Y:S01]  /*7660*/  LDCU.64 UR6, c[0x0][0x588] ;  /* 0x0000b100ff0677ac */ /* 0x000e620008000a00 */
[----:B------:R-:W-:Y:S01]  /*7670*/  BSSY.RECONVERGENT B6, `(.L_x_6026) ;  /* 0x00000dd000067945 */ /* 0x000fe20003800200 */
[----:B------:R-:W-:-:S04]  /*7680*/  UPRMT UR4, UR41, 0x9910, URZ ;  /* 0x0000991029047896 */ /* 0x000fc800080000ff */
[----:B------:R-:W-:Y:S01]  /*7690*/  UISETP.GT.AND UP0, UPT, UR4, 0x9, UPT ;  /* 0x000000090400788c */ /* 0x000fe2000bf04270 */
[----:B-12---:R-:W-:-:S04]  /*76a0*/  IADD3 R2, P0, PT, R0, UR6, RZ ;  /* 0x0000000600027c10 */ /* 0x006fc8000ff1e0ff */
        /* <DEDUP_REMOVED lines=13> */
.L_x_6030:
[----:B------:R-:W2:Y:S02]  /*7780*/  LDG.E.U8 R0, desc[UR36][R2.64] ;  /* 0x0000002402007981 */ /* 0x000ea4000c1e1100 */
[----:B--2---:R-:W-:Y:S01]  /*7790*/  I2FP.F32.U32 R0, R0 ;  /* 0x0000000000007245 */ /* 0x004fe20000201000 */
[----:B------:R-:W-:Y:S06]  /*77a0*/  BRA `(.L_x_6032) ;  /* 0x0000000c00247947 */ /* 0x000fec0003800000 */
.L_x_6029:
        /* <DEDUP_REMOVED lines=9> */
.L_x_6034:
[----:B------:R-:W2:Y:S02]  /*7840*/  LDG.E R0, desc[UR36][R2.64] ;  /* 0x0000002402007981 */ /* 0x000ea4000c1e1900 */
[----:B--2---:R-:W-:Y:S01]  /*7850*/  I2FP.F32.S32 R0, R0 ;  /* 0x0000000000007245 */ /* 0x004fe20000201400 */
[----:B------:R-:W-:Y:S06]  /*7860*/  BRA `(.L_x_6032) ;  /* 0x0000000800f47947 */ /* 0x000fec0003800000 */
.L_x_6033:
[----:B------:R-:W2:Y:S02]  /*7870*/  LDG.E.U16 R0, desc[UR36][R2.64] ;  /* 0x0000002402007981 */ /* 0x000ea4000c1e1500 */
[----:B--2---:R-:W1:Y:S01]  /*7880*/  I2F.S16 R0, R0 ;  /* 0x0000000000007306 */ /* 0x004e620000101400 */
[----:B------:R-:W-:Y:S05]  /*7890*/  BRA `(.L_x_6032) ;  /* 0x0000000800e87947 */ /* 0x000fea0003800000 */
.L_x_6028:
        /* <DEDUP_REMOVED lines=8> */
.L_x_6036:
[----:B------:R-:W2:Y:S02]  /*7920*/  LDG.E.U16 R0, desc[UR36][R2.64] ;  /* 0x0000002402007981 */ /* 0x000ea4000c1e1500 */
[----:B--2---:R-:W-:Y:S01]  /*7930*/  HADD2.F32 R0, -RZ, R0.H0_H0 ;  /* 0x20000000ff007230 */ /* 0x004fe20000004100 */
[----:B------:R-:W-:Y:S06]  /*7940*/  BRA `(.L_x_6032) ;  /* 0x0000000800bc7947 */ /* 0x000fec0003800000 */
.L_x_6035:
        /* <DEDUP_REMOVED lines=8> */
.L_x_6038:
[----:B------:R-:W2:Y:S02]  /*79d0*/  LDG.E.U16 R0, desc[UR36][R2.64] ;  /* 0x0000002402007981 */ /* 0x000ea4000c1e1500 */
[----:B--2---:R-:W-:Y:S01]  /*79e0*/  HADD2.F32 R0, -RZ, R0.H0_H0 ;  /* 0x20000000ff007230 */ /* 0x004fe20000004100 */
[----:B------:R-:W-:Y:S06]  /*79f0*/  BRA `(.L_x_6032) ;  /* 0x0000000800907947 */ /* 0x000fec0003800000 */
.L_x_6037:
[----:B------:R-:W2:Y:S01]  /*7a00*/  LDG.E.64 R2, desc[UR36][R2.64] ;  /* 0x0000002402027981 */ /* 0x000ea2000c1e1b00 */
[----:B------:R-:W-:Y:S01]  /*7a10*/  UMOV UR4, 0xf0000000 ;  /* 0xf000000000047882 */ /* 0x000fe20000000000 */
[----:B------:R-:W-:Y:S01]  /*7a20*/  UMOV UR5, 0x380fffff ;  /* 0x380fffff00057882 */ /* 0x000fe20000000000 */
[----:B--2---:R-:W0:Y:S01]  /*7a30*/  F2F.F32.F64 R0, R2 ;  /* 0x0000000200007310 */ /* 0x004e220000301000 */
[----:B------:R-:W-:-:S14]  /*7a40*/  DSETP.GEU.AND P0, PT, |R2|, UR4, PT ;  /* 0x0000000402007e2a */ /* 0x000fdc000bf0e200 */
[----:B0-----:R-:W-:Y:S01]  /*7a50*/  @!P0 FMUL R0, R0, 1.175494350822287508e-38 ;  /* 0x0080000000008820 */ /* 0x001fe20000400000 */
[----:B------:R-:W-:Y:S06]  /*7a60*/  BRA `(.L_x_6032) ;  /* 0x0000000800747947 */ /* 0x000fec0003800000 */
.L_x_6027:
        /* <DEDUP_REMOVED lines=12> */
.L_x_6041:
[----:B------:R-:W2:Y:S01]  /*7b30*/  LDG.E.64 R2, desc[UR36][R2.64] ;  /* 0x0000002402027981 */ /* 0x000ea2000c1e1b00 */
[----:B------:R-:W-:Y:S01]  /*7b40*/  UMOV UR4, 0xf0000000 ;  /* 0xf000000000047882 */ /* 0x000fe20000000000 */
[----:B------:R-:W-:Y:S01]  /*7b50*/  UMOV UR5, 0x380fffff ;  /* 0x380fffff00057882 */ /* 0x000fe20000000000 */
[----:B--2---:R-:W0:Y:S01]  /*7b60*/  F2F.F32.F64 R0, R2 ;  /* 0x0000000200007310 */ /* 0x004e220000301000 */
[----:B------:R-:W-:-:S14]  /*7b70*/  DSETP.GEU.AND P0, PT, |R2|, UR4, PT ;  /* 0x0000000402007e2a */ /* 0x000fdc000bf0e200 */
[----:B0-----:R-:W-:Y:S01]  /*7b80*/  @!P0 FMUL R0, R0, 1.175494350822287508e-38 ;  /* 0x0080000000008820 */ /* 0x001fe20000400000 */
[----:B------:R-:W-:Y:S06]  /*7b90*/  BRA `(.L_x_6032) ;  /* 0x0000000800287947 */ /* 0x000fec0003800000 */
.L_x_6040:
        /* <DEDUP_REMOVED lines=23> */
[----:B------:R-:W-:Y:S01]  /*7d10*/  LOP3.LUT R0, R5, 0x80000000, R0, 0xf8, !PT ;  /* 0x8000000005007812 */ /* 0x000fe200078ef800 */
[----:B------:R-:W-:Y:S06]  /*7d20*/  BRA `(.L_x_6032) ;  /* 0x0000000400c47947 */ /* 0x000fec0003800000 */
.L_x_6043:
        /* <DEDUP_REMOVED lines=12> */
.L_x_6042:
[----:B------:R-:W2:Y:S02]  /*7df0*/  LDG.E.U16 R0, desc[UR36][R2.64] ;  /* 0x0000002402007981 */ /* 0x000ea4000c1e1500 */
[----:B--2---:R-:W-:Y:S01]  /*7e00*/  SHF.L.U32 R0, R0, 0x10, RZ ;  /* 0x0000001000007819 */ /* 0x004fe200000006ff */
[----:B------:R-:W-:Y:S06]  /*7e10*/  BRA `(.L_x_6032) ;  /* 0x0000000400887947 */ /* 0x000fec0003800000 */
.L_x_6039:
        /* <DEDUP_REMOVED lines=11> */
.L_x_6046:
        /* <DEDUP_REMOVED lines=20> */
.L_x_6048:
[----:B------:R-:W-:Y:S05]  /*8010*/  BSYNC.RECONVERGENT B0 ;  /* 0x0000000000007941 */ /* 0x000fea0003800200 */
.L_x_6047:
[----:B------:R-:W-:Y:S01]  /*8020*/  IMAD.SHL.U32 R0, R0, 0x100000, RZ ;  /* 0x0010000000007824 */ /* 0x000fe200078e00ff */
[----:B------:R-:W-:-:S04]  /*8030*/  LEA R2, R2, 0x3b800000, 0x17 ;  /* 0x3b80000002027811 */ /* 0x000fc800078eb8ff */
[----:B------:R-:W-:Y:S01]  /*8040*/  LOP3.LUT R0, R2, R0, R7, 0xfe, !PT ;  /* 0x0000000002007212 */ /* 0x000fe200078efe07 */
[----:B------:R-:W-:Y:S06]  /*8050*/  BRA `(.L_x_6032) ;  /* 0x0000000000f87947 */ /* 0x000fec0003800000 */
.L_x_6045:
        /* <DEDUP_REMOVED lines=20> */
.L_x_6050:
[----:B------:R-:W-:Y:S05]  /*81a0*/  BSYNC.RECONVERGENT B0 ;  /* 0x0000000000007941 */ /* 0x000fea0003800200 */
.L_x_6049:
[----:B------:R-:W-:Y:S02]  /*81b0*/  SHF.L.U32 R0, R0, 0x15, RZ ;  /* 0x0000001500007819 */ /* 0x000fe400000006ff */
[----:B------:R-:W-:-:S04]  /*81c0*/  LEA R2, R2, 0x37800000, 0x17 ;  /* 0x3780000002027811 */ /* 0x000fc800078eb8ff */
[----:B------:R-:W-:Y:S01]  /*81d0*/  LOP3.LUT R0, R2, R0, R7, 0xfe, !PT ;  /* 0x0000000002007212 */ /* 0x000fe200078efe07 */
[----:B------:R-:W-:Y:S06]  /*81e0*/  BRA `(.L_x_6032) ;  /* 0x0000000000947947 */ /* 0x000fec0003800000 */
.L_x_6044:
        /* <DEDUP_REMOVED lines=14> */
.L_x_6031:
        /* <DEDUP_REMOVED lines=16> */
.L_x_6053:
[----:B------:R-:W-:Y:S01]  /*83d0*/  IMAD.MOV.U32 R0, RZ, RZ, RZ ;  /* 0x000000ffff007224 */ /* 0x000fe200078e00ff */
[----:B------:R-:W-:Y:S06]  /*83e0*/  BRA `(.L_x_6032) ;  /* 0x0000000000147947 */ /* 0x000fec0003800000 */
.L_x_6052:
[----:B------:R-:W2:Y:S02]  /*83f0*/  LDG.E.64 R2, desc[UR36][R2.64] ;  /* 0x0000002402027981 */ /* 0x000ea4000c1e1b00 */
[----:B--2---:R0:W1:Y:S01]  /*8400*/  I2F.U64 R0, R2 ;  /* 0x0000000200007312 */ /* 0x0040620000301000 */
[----:B------:R-:W-:Y:S05]  /*8410*/  BRA `(.L_x_6032) ;  /* 0x0000000000087947 */ /* 0x000fea0003800000 */
.L_x_6051:
[----:B------:R-:W2:Y:S02]  /*8420*/  LDG.E R0, desc[UR36][R2.64] ;  /* 0x0000002402007981 */ /* 0x000ea4000c1e1900 */
[----:B--2---:R-:W-:-:S07]  /*8430*/  I2FP.F32.U32 R0, R0 ;  /* 0x0000000000007245 */ /* 0x004fce0000201000 */
.L_x_6032:
[----:B------:R-:W-:Y:S05]  /*8440*/  BSYNC.RECONVERGENT B6 ;  /* 0x0000000000067941 */ /* 0x000fea0003800200 */
.L_x_6026:
        /* <DEDUP_REMOVED lines=49> */
.L_x_6057:
[----:B------:R-:W0:Y:S02]  /*8760*/  F2I.S64.TRUNC R4, R4 ;  /* 0x0000000400047311 */ /* 0x000e24000020d900 */
[----:B0-----:R-:W-:-:S05]  /*8770*/  MOV R7, R4 ;  /* 0x0000000400077202 */ /* 0x001fca0000000f00 */
[----:B------:R0:W-:Y:S01]  /*8780*/  STG.E.U8 desc[UR36][R2.64], R7 ;  /* 0x0000000702007986 */ /* 0x0001e2000c101124 */
[----:B------:R-:W-:Y:S05]  /*8790*/  BRA `(.L_x_6059) ;  /* 0x0000000c00287947 */ /* 0x000fea0003800000 */
.L_x_6056:
        /* <DEDUP_REMOVED lines=9> */
.L_x_6061:
[----:B------:R-:W0:Y:S02]  /*8830*/  F2I.FTZ.TRUNC.NTZ R5, R4 ;  /* 0x0000000400057305 */ /* 0x000e24000021f100 */
[----:B0-----:R0:W-:Y:S01]  /*8840*/  STG.E desc[UR36][R2.64], R5 ;  /* 0x0000000502007986 */ /* 0x0011e2000c101924 */
[----:B------:R-:W-:Y:S05]  /*8850*/  BRA `(.L_x_6059) ;  /* 0x0000000800f87947 */ /* 0x000fea0003800000 */
.L_x_6060:
[----:B------:R-:W0:Y:S02]  /*8860*/  F2I.FTZ.TRUNC.NTZ R5, R4 ;  /* 0x0000000400057305 */ /* 0x000e24000021f100 */
[----:B0-----:R0:W-:Y:S01]  /*8870*/  STG.E.U16 desc[UR36][R2.64], R5 ;  /* 0x0000000502007986 */ /* 0x0011e2000c101524 */
[----:B------:R-:W-:Y:S05]  /*8880*/  BRA `(.L_x_6059) ;  /* 0x0000000800ec7947 */ /* 0x000fea0003800000 */
.L_x_6055:
        /* <DEDUP_REMOVED lines=8> */
.L_x_6063:
[----:B------:R-:W-:-:S05]  /*8910*/  F2FP.F16.F32.PACK_AB R4, RZ, R4 ;  /* 0x00000004ff04723e */ /* 0x000fca00000000ff */
[----:B------:R0:W-:Y:S01]  /*8920*/  STG.E.U16 desc[UR36][R2.64], R4 ;  /* 0x0000000402007986 */ /* 0x0001e2000c101524 */
[----:B------:R-:W-:Y:S05]  /*8930*/  BRA `(.L_x_6059) ;  /* 0x0000000800c07947 */ /* 0x000fea0003800000 */
.L_x_6062:
        /* <DEDUP_REMOVED lines=9> */
.L_x_6065:
[----:B------:R-:W-:-:S04]  /*89d0*/  F2FP.F16.F32.PACK_AB R5, RZ, R4 ;  /* 0x00000004ff05723e */ /* 0x000fc800000000ff */
[----:B------:R-:W-:-:S05]  /*89e0*/  PRMT R5, R5, 0x5410, RZ ;  /* 0x0000541005057816 */ /* 0x000fca00000000ff */
[----:B------:R0:W-:Y:S01]  /*89f0*/  STG.E desc[UR36][R2.64], R5 ;  /* 0x0000000502007986 */ /* 0x0001e2000c101924 */
[----:B------:R-:W-:Y:S05]  /*8a00*/  BRA `(.L_x_6059) ;  /* 0x00000008008c7947 */ /* 0x000fea0003800000 */
.L_x_6064:
[----:B------:R-:W-:-:S06]  /*8a10*/  FMUL.FTZ R4, R4, 1 ;  /* 0x3f80000004047820 */ /* 0x000fcc0000410000 */
[----:B------:R-:W0:Y:S02]  /*8a20*/  F2F.F64.F32 R4, R4 ;  /* 0x0000000400047310 */ /* 0x000e240000201800 */
[----:B0-----:R0:W-:Y:S01]  /*8a30*/  STG.E.64 desc[UR36][R2.64], R4 ;  /* 0x0000000402007986 */ /* 0x0011e2000c101b24 */
[----:B------:R-:W-:Y:S05]  /*8a40*/  BRA `(.L_x_6059) ;  /* 0x00000008007c7947 */ /* 0x000fea0003800000 */
.L_x_6054:
        /* <DEDUP_REMOVED lines=13> */
.L_x_6069:
        /* <DEDUP_REMOVED lines=16> */
.L_x_6072:
[----:B------:R-:W-:-:S04]  /*8c20*/  SHF.R.U32.HI R4, RZ, 0x18, R4 ;  /* 0x00000018ff047819 */ /* 0x000fc80000011604 */
[----:B------:R-:W-:-:S04]  /*8c30*/  LOP3.LUT R4, R5, 0x80, R4, 0xf8, !PT ;  /* 0x0000008005047812 */ /* 0x000fc800078ef804 */
[----:B------:R-:W-:-:S07]  /*8c40*/  PRMT R0, R4, 0x7610, R0 ;  /* 0x0000761004007816 */ /* 0x000fce0000000000 */
.L_x_6071:
[----:B------:R-:W-:Y:S05]  /*8c50*/  BSYNC.RECONVERGENT B0 ;  /* 0x0000000000007941 */ /* 0x000fea0003800200 */
.L_x_6070:
[----:B------:R0:W-:Y:S01]  /*8c60*/  STG.E.U8 desc[UR36][R2.64], R0 ;  /* 0x0000000002007986 */ /* 0x0001e2000c101124 */
[----:B------:R-:W-:Y:S05]  /*8c70*/  BRA `(.L_x_6059) ;  /* 0x0000000400f07947 */ /* 0x000fea0003800000 */
.L_x_6068:
        /* <DEDUP_REMOVED lines=16> */
.L_x_6075:
[----:B------:R-:W-:-:S04]  /*8d80*/  SHF.R.U32.HI R4, RZ, 0x18, R4 ;  /* 0x00000018ff047819 */ /* 0x000fc80000011604 */
[----:B------:R-:W-:-:S04]  /*8d90*/  LOP3.LUT R5, R5, 0x80, R4, 0xf8, !PT ;  /* 0x0000008005057812 */ /* 0x000fc800078ef804 */
[----:B------:R-:W-:-:S07]  /*8da0*/  PRMT R0, R5, 0x7610, R0 ;  /* 0x0000761005007816 */ /* 0x000fce0000000000 */
.L_x_6074:
[----:B------:R-:W-:Y:S05]  /*8db0*/  BSYNC.RECONVERGENT B0 ;  /* 0x0000000000007941 */ /* 0x000fea0003800200 */
.L_x_6073:
[----:B------:R0:W-:Y:S01]  /*8dc0*/  STG.E.U8 desc[UR36][R2.64], R0 ;  /* 0x0000000002007986 */ /* 0x0001e2000c101124 */
[----:B------:R-:W-:Y:S05]  /*8dd0*/  BRA `(.L_x_6059) ;  /* 0x0000000400987947 */ /* 0x000fea0003800000 */
.L_x_6067:
        /* <DEDUP_REMOVED lines=21> */
.L_x_6077:
[----:B------:R-:W0:Y:S02]  /*8f30*/  F2I.U64.TRUNC R4, R4 ;  /* 0x0000000400047311 */ /* 0x000e24000020d800 */
[----:B0-----:R0:W-:Y:S01]  /*8f40*/  STG.E.64 desc[UR36][R2.64], R4 ;  /* 0x0000000402007986 */ /* 0x0011e2000c101b24 */
[----:B------:R-:W-:Y:S05]  /*8f50*/  BRA `(.L_x_6059) ;  /* 0x0000000400387947 */ /* 0x000fea0003800000 */
.L_x_6076:
[----:B------:R-:W0:Y:S02]  /*8f60*/  F2I.FTZ.U32.TRUNC.NTZ R5, R4 ;  /* 0x0000000400057305 */ /* 0x000e24000021f000 */
[----:B0-----:R0:W-:Y:S01]  /*8f70*/  STG.E desc[UR36][R2.64], R5 ;  /* 0x0000000502007986 */ /* 0x0011e2000c101924 */
[----:B------:R-:W-:Y:S05]  /*8f80*/  BRA `(.L_x_6059) ;  /* 0x00000004002c7947 */ /* 0x000fea0003800000 */
.L_x_6066:
        /* <DEDUP_REMOVED lines=10> */
.L_x_6079:
[----:B------:R-:W-:Y:S01]  /*9030*/  FMUL.FTZ R4, R4, 1 ;  /* 0x3f80000004047820 */ /* 0x000fe20000410000 */
[----:B------:R-:W-:-:S05]  /*9040*/  CS2R R6, SRZ ;  /* 0x0000000000067805 */ /* 0x000fca000001ff00 */
[----:B------:R-:W0:Y:S02]  /*9050*/  F2F.F64.F32 R4, R4 ;  /* 0x0000000400047310 */ /* 0x000e240000201800 */
[----:B0-----:R4:W-:Y:S01]  /*9060*/  STG.E.128 desc[UR36][R2.64], R4 ;  /* 0x0000000402007986 */ /* 0x0019e2000c101d24 */
[----:B------:R-:W-:Y:S05]  /*9070*/  BRA `(.L_x_6059) ;  /* 0x0000000000f07947 */ /* 0x000fea0003800000 */
.L_x_6078:
[----:B------:R-:W-:-:S09]  /*9080*/  UISETP.NE.AND UP0, UPT, UR4, 0xf, UPT ;  /* 0x0000000f0400788c */ /* 0x000fd2000bf05270 */
[----:B------:R-:W-:Y:S05]  /*9090*/  BRA.U !UP0, `(.L_x_6080) ;  /* 0x0000000108e07547 */ /* 0x000fea000b800000 */
[----:B------:R-:W-:-:S09]  /*90a0*/  UISETP.NE.AND UP0, UPT, UR4, 0x17, UPT ;  /* 0x000000170400788c */ /* 0x000fd2000bf05270 */
[----:B------:R-:W-:Y:S05]  /*90b0*/  BRA.U !UP0, `(.L_x_6081) ;  /* 0x00000001088c7547 */ /* 0x000fea000b800000 */
[----:B------:R-:W-:-:S09]  /*90c0*/  UISETP.NE.AND UP0, UPT, UR4, 0x18, UPT ;  /* 0x000000180400788c */ /* 0x000fd2000bf05270 */
[----:B------:R-:W-:Y:S05]  /*90d0*/  BRA.U !UP0, `(.L_x_6082) ;  /* 0x0000000108447547 */ /* 0x000fea000b800000 */
.L_x_6058:
        /* <DEDUP_REMOVED lines=16> */
.L_x_6083:
[----:B------:R-:W-:Y:S05]  /*91e0*/  BRA `(.L_x_6059) ;  /* 0x0000000000947947 */ /* 0x000fea0003800000 */
.L_x_6082:
        /* <DEDUP_REMOVED lines=12> */
.L_x_6085:
[----:B------:R-:W-:Y:S05]  /*92b0*/  BSYNC.RECONVERGENT B0 ;  /* 0x0000000000007941 */ /* 0x000fea0003800200 */
.L_x_6084:
[----:B------:R-:W-:-:S05]  /*92c0*/  LOP3.LUT R5, R0, 0x80, R7, 0xf8, !PT ;  /* 0x0000008000057812 */ /* 0x000fca00078ef807 */
[----:B------:R2:W-:Y:S01]  /*92d0*/  STG.E.U8 desc[UR36][R2.64], R5 ;  /* 0x0000000502007986 */ /* 0x0005e2000c101124 */
[----:B------:R-:W-:Y:S05]  /*92e0*/  BRA `(.L_x_6059) ;  /* 0x0000000000547947 */ /* 0x000fea0003800000 */
.L_x_6081:
        /* <DEDUP_REMOVED lines=11> */
.L_x_6087:
[----:B------:R-:W-:Y:S01]  /*93a0*/  HFMA2 R0, -RZ, RZ, 0, 7.569789886474609375e-06 ;  /* 0x0000007fff007431 */ /* 0x000fe200000001ff */
[----:B------:R-:W-:-:S04]  /*93b0*/  ISETP.GT.U32.AND P0, PT, R6, 0x7f800000, PT ;  /* 0x7f8000000600780c */ /* 0x000fc80003f04070 */
[----:B------:R-:W-:-:S09]  /*93c0*/  SEL R0, R0, 0x7c, P0 ;  /* 0x0000007c00007807 */ /* 0x000fd20000000000 */
.L_x_6088:
[----:B------:R-:W-:Y:S05]  /*93d0*/  BSYNC.RECONVERGENT B0 ;  /* 0x0000000000007941 */ /* 0x000fea0003800200 */
.L_x_6086:
[----:B------:R-:W-:-:S04]  /*93e0*/  SHF.R.U32.HI R5, RZ, 0x18, R4 ;  /* 0x00000018ff057819 */ /* 0x000fc80000011604 */
[----:B------:R-:W-:-:S05]  /*93f0*/  LOP3.LUT R5, R0, 0x80, R5, 0xf8, !PT ;  /* 0x0000008000057812 */ /* 0x000fca00078ef805 */
[----:B------:R1:W-:Y:S01]  /*9400*/  STG.E.U8 desc[UR36][R2.64], R5 ;  /* 0x0000000502007986 */ /* 0x0003e2000c101124 */
[----:B------:R-:W-:Y:S05]  /*9410*/  BRA `(.L_x_6059) ;  /* 0x0000000000087947 */ /* 0x000fea0003800000 */
.L_x_6080:
[----:B------:R-:W-:-:S05]  /*9420*/  F2FP.BF16.F32.PACK_AB R4, RZ, R4 ;  /* 0x00000004ff04723e */ /* 0x000fca00000010ff */
[----:B------:R0:W-:Y:S02]  /*9430*/  STG.E.U16 desc[UR36][R2.64], R4 ;  /* 0x0000000402007986 */ /* 0x0001e4000c101524 */
.L_x_6059:
[----:B------:R-:W-:-:S07]  /*9440*/  VIADD R17, R17, 0x80 ;  /* 0x0000008011117836 */ /* 0x000fce0000000000 */
.L_x_6024:
[----:B------:R-:W-:Y:S05]  /*9450*/  BSYNC.RECONVERGENT B7 ;  /* 0x0000000000077941 */ /* 0x000fea0003800200 */
.L_x_6023:
[----:B------:R-:W5:Y:S02]  /*9460*/  LDCU UR4, c[0x0][0x380] ;  /* 0x00007000ff0477ac */ /* 0x000f640008000800 */
[----:B-----5:R-:W-:-:S13]  /*9470*/  ISETP.GE.AND P0, PT, R17, UR4, PT ;  /* 0x0000000411007c0c */ /* 0x020fda000bf06270 */
[----:B------:R-:W-:Y:S05]  /*9480*/  @P0 EXIT ;  /* 0x000000000000094d */ /* 0x000fea0003800000 */
        /* <DEDUP_REMOVED lines=303> */
.L_x_6089:
[----:B------:R-:W1:Y:S01]  /*a780*/  LDCU.128 UR8, c[0x0][0x580] ;  /* 0x0000b000ff0877ac */ /* 0x000e620008000c00 */
[----:B------:R-:W-:Y:S01]  /*a790*/  BSSY.RECONVERGENT B6, `(.L_x_6090) ;  /* 0x00000df000067945 */ /* 0x000fe20003800200 */
[----:B------:R-:W-:-:S04]  /*a7a0*/  UPRMT UR4, UR41, 0x9910, URZ ;  /* 0x0000991029047896 */ /* 0x000fc800080000ff */
[----:B------:R-:W-:Y:S01]  /*a7b0*/  UISETP.GT.AND UP0, UPT, UR4, 0x9, UPT ;  /* 0x000000090400788c */ /* 0x000fe2000bf04270 */
[----:B-1----:R-:W-:Y:S02]  /*a7c0*/  IADD3 R4, P1, PT, R0, UR10, RZ ;  /* 0x0000000a00047c10 */ /* 0x002fe4000ff3e0ff */
[----:B------:R-:W-:-:S03]  /*a7d0*/  IADD3 R16, P0, PT, R16, UR8, RZ ;  /* 0x0000000810107c10 */ /* 0x000fc6000ff1e0ff */
[----:B--2---:R-:W-:Y:S01]  /*a7e0*/  IMAD.X R5, RZ, RZ, UR11, P1 ;  /* 0x0000000bff057e24 */ /* 0x004fe200088e06ff */
        /* <DEDUP_REMOVED lines=11> */
[----:B--2---:R-:W4:Y:S01]  /*a8a0*/  I2F.S16 R2, R2 ;  /* 0x0000000200027306 */ /* 0x004f220000101400 */
[----:B------:R-:W-:Y:S05]  /*a8b0*/  BRA `(.L_x_6096) ;  /* 0x0000000c00307947 */ /* 0x000fea0003800000 */
.L_x_6094:
[----:B------:R-:W2:Y:S02]  /*a8c0*/  LDG.E.U8 R2, desc[UR36][R4.64] ;  /* 0x0000002404027981 */ /* 0x000ea4000c1e1100 */
[----:B--2---:R-:W-:Y:S01]  /*a8d0*/  I2FP.F32.U32 R2, R2 ;  /* 0x0000000200027245 */ /* 0x004fe20000201000 */
[----:B------:R-:W-:Y:S06]  /*a8e0*/  BRA `(.L_x_6096) ;  /* 0x0000000c00247947 */ /* 0x000fec0003800000 */
.L_x_6093:
        /* <DEDUP_REMOVED lines=9> */
.L_x_6098:
[----:B------:R-:W2:Y:S02]  /*a980*/  LDG.E R2, desc[UR36][R4.64] ;  /* 0x0000002404027981 */ /* 0x000ea4000c1e1900 */
[----:B--2---:R-:W-:Y:S01]  /*a990*/  I2FP.F32.S32 R2, R2 ;  /* 0x0000000200027245 */ /* 0x004fe20000201400 */
[----:B------:R-:W-:Y:S06]  /*a9a0*/  BRA `(.L_x_6096) ;  /* 0x0000000800f47947 */ /* 0x000fec0003800000 */
.L_x_6097:
[----:B------:R-:W2:Y:S02]  /*a9b0*/  LDG.E.U16 R2, desc[UR36][R4.64] ;  /* 0x0000002404027981 */ /* 0x000ea4000c1e1500 */
[----:B--2---:R-:W0:Y:S01]  /*a9c0*/  I2F.S16 R2, R2 ;  /* 0x0000000200027306 */ /* 0x004e220000101400 */
[----:B------:R-:W-:Y:S05]  /*a9d0*/  BRA `(.L_x_6096) ;  /* 0x0000000800e87947 */ /* 0x000fea0003800000 */
.L_x_6092:
        /* <DEDUP_REMOVED lines=8> */
.L_x_6100:
[----:B------:R-:W2:Y:S02]  /*aa60*/  LDG.E.U16 R2, desc[UR36][R4.64] ;  /* 0x0000002404027981 */ /* 0x000ea4000c1e1500 */
[----:B--2---:R-:W-:Y:S01]  /*aa70*/  HADD2.F32 R2, -RZ, R2.H0_H0 ;  /* 0x20000002ff027230 */ /* 0x004fe20000004100 */
[----:B------:R-:W-:Y:S06]  /*aa80*/  BRA `(.L_x_6096) ;  /* 0x0000000800bc7947 */ /* 0x000fec0003800000 */
.L_x_6099:
        /* <DEDUP_REMOVED lines=8> */
.L_x_6102:
[----:B------:R-:W2:Y:S02]  /*ab10*/  LDG.E.U16 R2, desc[UR36][R4.64] ;  /* 0x0000002404027981 */ /* 0x000ea4000c1e1500 */
[----:B--2---:R-:W-:Y:S01]  /*ab20*/  HADD2.F32 R2, -RZ, R2.H0_H0 ;  /* 0x20000002ff027230 */ /* 0x004fe20000004100 */
[----:B------:R-:W-:Y:S06]  /*ab30*/  BRA `(.L_x_6096) ;  /* 0x0000000800907947 */ /* 0x000fec0003800000 */
.L_x_6101:
[----:B------:R-:W2:Y:S01]  /*ab40*/  LDG.E.64 R4, desc[UR36][R4.64] ;  /* 0x0000002404047981 */ /* 0x000ea2000c1e1b00 */
[----:B------:R-:W-:Y:S01]  /*ab50*/  UMOV UR4, 0xf0000000 ;  /* 0xf000000000047882 */ /* 0x000fe20000000000 */
[----:B------:R-:W-:Y:S01]  /*ab60*/  UMOV UR5, 0x380fffff ;  /* 0x380fffff00057882 */ /* 0x000fe20000000000 */
[----:B--2---:R-:W0:Y:S01]  /*ab70*/  F2F.F32.F64 R2, R4 ;  /* 0x0000000400027310 */ /* 0x004e220000301000 */
[----:B------:R-:W-:-:S14]  /*ab80*/  DSETP.GEU.AND P0, PT, |R4|, UR4, PT ;  /* 0x0000000404007e2a */ /* 0x000fdc000bf0e200 */
[----:B0-----:R-:W-:Y:S01]  /*ab90*/  @!P0 FMUL R2, R2, 1.175494350822287508e-38 ;  /* 0x0080000002028820 */ /* 0x001fe20000400000 */
[----:B------:R-:W-:Y:S06]  /*aba0*/  BRA `(.L_x_6096) ;  /* 0x0000000800747947 */ /* 0x000fec0003800000 */
.L_x_6091:
        /* <DEDUP_REMOVED lines=12> */
.L_x_6105:
[----:B------:R-:W2:Y:S01]  /*ac70*/  LDG.E.64 R4, desc[UR36][R4.64] ;  /* 0x0000002404047981 */ /* 0x000ea2000c1e1b00 */
[----:B------:R-:W-:Y:S01]  /*ac80*/  UMOV UR4, 0xf0000000 ;  /* 0xf000000000047882 */ /* 0x000fe20000000000 */
[----:B------:R-:W-:Y:S01]  /*ac90*/  UMOV UR5, 0x380fffff ;  /* 0x380fffff00057882 */ /* 0x000fe20000000000 */
[----:B--2---:R-:W0:Y:S01]  /*aca0*/  F2F.F32.F64 R2, R4 ;  /* 0x0000000400027310 */ /* 0x004e220000301000 */
[----:B------:R-:W-:-:S14]  /*acb0*/  DSETP.GEU.AND P0, PT, |R4|, UR4, PT ;  /* 0x0000000404007e2a */ /* 0x000fdc000bf0e200 */
[----:B0-----:R-:W-:Y:S01]  /*acc0*/  @!P0 FMUL R2, R2, 1.175494350822287508e-38 ;  /* 0x0080000002028820 */ /* 0x001fe20000400000 */
[----:B------:R-:W-:Y:S06]  /*acd0*/  BRA `(.L_x_6096) ;  /* 0x0000000800287947 */ /* 0x000fec0003800000 */
.L_x_6104:
        /* <DEDUP_REMOVED lines=25> */
.L_x_6107:
        /* <DEDUP_REMOVED lines=12> */
.L_x_6106:
[----:B------:R-:W2:Y:S02]  /*af30*/  LDG.E.U16 R2, desc[UR36][R4.64] ;  /* 0x0000002404027981 */ /* 0x000ea4000c1e1500 */
[----:B--2---:R-:W-:Y:S01]  /*af40*/  IMAD.U32 R2, R2, 0x10000, RZ ;  /* 0x0001000002027824 */ /* 0x004fe200078e00ff */
[----:B------:R-:W-:Y:S06]  /*af50*/  BRA `(.L_x_6096) ;  /* 0x0000000400887947 */ /* 0x000fec0003800000 */
.L_x_6103:
        /* <DEDUP_REMOVED lines=11> */
.L_x_6110:
        /* <DEDUP_REMOVED lines=20> */
.L_x_6112:
[----:B------:R-:W-:Y:S05]  /*b150*/  BSYNC.RECONVERGENT B0 ;  /* 0x0000000000007941 */ /* 0x000fea0003800200 */
.L_x_6111:
[----:B------:R-:W-:Y:S02]  /*b160*/  SHF.L.U32 R0, R0, 0x14, RZ ;  /* 0x0000001400007819 */ /* 0x000fe400000006ff */
[----:B------:R-:W-:-:S04]  /*b170*/  LEA R2, R2, 0x3b800000, 0x17 ;  /* 0x3b80000002027811 */ /* 0x000fc800078eb8ff */
[----:B------:R-:W-:Y:S01]  /*b180*/  LOP3.LUT R2, R2, R0, R7, 0xfe, !PT ;  /* 0x0000000002027212 */ /* 0x000fe200078efe07 */
[----:B------:R-:W-:Y:S06]  /*b190*/  BRA `(.L_x_6096) ;  /* 0x0000000000f87947 */ /* 0x000fec0003800000 */
.L_x_6109:
        /* <DEDUP_REMOVED lines=20> */
.L_x_6114:
[----:B------:R-:W-:Y:S05]  /*b2e0*/  BSYNC.RECONVERGENT B0 ;  /* 0x0000000000007941 */ /* 0x000fea0003800200 */
.L_x_6113:
[----:B------:R-:W-:Y:S01]  /*b2f0*/  IMAD.SHL.U32 R0, R0, 0x200000, RZ ;  /* 0x0020000000007824 */ /* 0x000fe200078e00ff */
[----:B------:R-:W-:-:S04]  /*b300*/  LEA R2, R2, 0x37800000, 0x17 ;  /* 0x3780000002027811 */ /* 0x000fc800078eb8ff */
[----:B------:R-:W-:Y:S01]  /*b310*/  LOP3.LUT R2, R2, R0, R7, 0xfe, !PT ;  /* 0x0000000002027212 */ /* 0x000fe200078efe07 */
[----:B------:R-:W-:Y:S06]  /*b320*/  BRA `(.L_x_6096) ;  /* 0x0000000000947947 */ /* 0x000fec0003800000 */
.L_x_6108:
        /* <DEDUP_REMOVED lines=14> */
.L_x_6095:
        /* <DEDUP_REMOVED lines=16> */
.L_x_6117:
[----:B------:R-:W-:Y:S01]  /*b510*/  MOV R2, RZ ;  /* 0x000000ff00027202 */ /* 0x000fe20000000f00 */
[----:B------:R-:W-:Y:S06]  /*b520*/  BRA `(.L_x_6096) ;  /* 0x0000000000147947 */ /* 0x000fec0003800000 */
.L_x_6116:
[----:B------:R-:W2:Y:S02]  /*b530*/  LDG.E.64 R2, desc[UR36][R4.64] ;  /* 0x0000002404027981 */ /* 0x000ea4000c1e1b00 */
[----:B--2---:R0:W1:Y:S01]  /*b540*/  I2F.U64 R2, R2 ;  /* 0x0000000200027312 */ /* 0x0040620000301000 */
[----:B------:R-:W-:Y:S05]  /*b550*/  BRA `(.L_x_6096) ;  /* 0x0000000000087947 */ /* 0x000fea0003800000 */
.L_x_6115:
[----:B------:R-:W2:Y:S02]  /*b560*/  LDG.E R2, desc[UR36][R4.64] ;  /* 0x0000002404027981 */ /* 0x000ea4000c1e1900 */
[----:B--2---:R-:W-:-:S07]  /*b570*/  I2FP.F32.U32 R2, R2 ;  /* 0x0000000200027245 */ /* 0x004fce0000201000 */
.L_x_6096:
[----:B------:R-:W-:Y:S05]  /*b580*/  BSYNC.RECONVERGENT B6 ;  /* 0x0000000000067941 */ /* 0x000fea0003800200 */
.L_x_6090:
[----:B01--45:R-:W-:Y:S01]  /*b590*/  FMUL.FTZ R0, R2, 1.4426950216293334961 ;  /* 0x3fb8aa3b02007820 */ /* 0x033fe20000410000 */
        /* <DEDUP_REMOVED lines=10> */
[----:B--23--:R-:W-:Y:S01]  /*b640*/  IADD3 R5, PT, PT, -R3, 0x40800000, RZ ;  /* 0x4080000003057810 */ /* 0x00cfe20007ffe1ff */
        /* <DEDUP_REMOVED lines=34> */
.L_x_6121:
[----:B------:R-:W0:Y:S02]  /*b870*/  F2I.S64.TRUNC R2, R2 ;  /* 0x0000000200027311 */ /* 0x000e24000020d900 */
[----:B0-----:R-:W-:-:S05]  /*b880*/  MOV R5, R2 ;  /* 0x0000000200057202 */ /* 0x001fca0000000f00 */
[----:B------:R-:W-:Y:S01]  /*b890*/  STG.E.U8 desc[UR36][R16.64], R5 ;  /* 0x0000000510007986 */ /* 0x000fe2000c101124 */
[----:B------:R-:W-:Y:S05]  /*b8a0*/  EXIT ;  /* 0x000000000000794d */ /* 0x000fea0003800000 */
.L_x_6120:
        /* <DEDUP_REMOVED lines=9> */
.L_x_6124:
[----:B------:R-:W0:Y:S02]  /*b940*/  F2I.FTZ.TRUNC.NTZ R3, R2 ;  /* 0x0000000200037305 */ /* 0x000e24000021f100 */
[----:B0-----:R-:W-:Y:S01]  /*b950*/  STG.E desc[UR36][R16.64], R3 ;  /* 0x0000000310007986 */ /* 0x001fe2000c101924 */
[----:B------:R-:W-:Y:S05]  /*b960*/  EXIT ;  /* 0x000000000000794d */ /* 0x000fea0003800000 */
.L_x_6123:
[----:B------:R-:W0:Y:S02]  /*b970*/  F2I.FTZ.TRUNC.NTZ R3, R2 ;  /* 0x0000000200037305 */ /* 0x000e24000021f100 */
[----:B0-----:R-:W-:Y:S01]  /*b980*/  STG.E.U16 desc[UR36][R16.64], R3 ;  /* 0x0000000310007986 */ /* 0x001fe2000c101524 */
[----:B------:R-:W-:Y:S05]  /*b990*/  EXIT ;  /* 0x000000000000794d */ /* 0x000fea0003800000 */
.L_x_6119:
        /* <DEDUP_REMOVED lines=8> */
.L_x_6126:
[----:B------:R-:W-:-:S05]  /*ba20*/  F2FP.F16.F32.PACK_AB R2, RZ, R2 ;  /* 0x00000002ff02723e */ /* 0x000fca00000000ff */
[----:B------:R-:W-:Y:S01]  /*ba30*/  STG.E.U16 desc[UR36][R16.64], R2 ;  /* 0x0000000210007986 */ /* 0x000fe2000c101524 */
[----:B------:R-:W-:Y:S05]  /*ba40*/  EXIT ;  /* 0x000000000000794d */ /* 0x000fea0003800000 */
.L_x_6125:
        /* <DEDUP_REMOVED lines=9> */
.L_x_6128:
[----:B------:R-:W-:-:S04]  /*bae0*/  F2FP.F16.F32.PACK_AB R3, RZ, R2 ;  /* 0x00000002ff03723e */ /* 0x000fc800000000ff */
[----:B------:R-:W-:-:S05]  /*baf0*/  PRMT R3, R3, 0x5410, RZ ;  /* 0x0000541003037816 */ /* 0x000fca00000000ff */
[----:B------:R-:W-:Y:S01]  /*bb00*/  STG.E desc[UR36][R16.64], R3 ;  /* 0x0000000310007986 */ /* 0x000fe2000c101924 */
[----:B------:R-:W-:Y:S05]  /*bb10*/  EXIT ;  /* 0x000000000000794d */ /* 0x000fea0003800000 */
.L_x_6127:
[----:B------:R-:W-:-:S06]  /*bb20*/  FMUL.FTZ R2, R2, 1 ;  /* 0x3f80000002027820 */ /* 0x000fcc0000410000 */
[----:B------:R-:W0:Y:S02]  /*bb30*/  F2F.F64.F32 R2, R2 ;  /* 0x0000000200027310 */ /* 0x000e240000201800 */
[----:B0-----:R-:W-:Y:S01]  /*bb40*/  STG.E.64 desc[UR36][R16.64], R2 ;  /* 0x0000000210007986 */ /* 0x001fe2000c101b24 */
[----:B------:R-:W-:Y:S05]  /*bb50*/  EXIT ;  /* 0x000000000000794d */ /* 0x000fea0003800000 */
.L_x_6118:
        /* <DEDUP_REMOVED lines=13> */
.L_x_6132:
        /* <DEDUP_REMOVED lines=16> */
.L_x_6135:
[----:B------:R-:W-:-:S04]  /*bd30*/  SHF.R.U32.HI R2, RZ, 0x18, R2 ;  /* 0x00000018ff027819 */ /* 0x000fc80000011602 */
[----:B------:R-:W-:-:S04]  /*bd40*/  LOP3.LUT R2, R3, 0x80, R2, 0xf8, !PT ;  /* 0x0000008003027812 */ /* 0x000fc800078ef802 */
[----:B------:R-:W-:-:S07]  /*bd50*/  PRMT R8, R2, 0x7610, R8 ;  /* 0x0000761002087816 */ /* 0x000fce0000000008 */
.L_x_6134:
[----:B------:R-:W-:Y:S05]  /*bd60*/  BSYNC.RECONVERGENT B0 ;  /* 0x0000000000007941 */ /* 0x000fea0003800200 */
.L_x_6133:
[----:B------:R-:W-:Y:S01]  /*bd70*/  STG.E.U8 desc[UR36][R16.64], R8 ;  /* 0x0000000810007986 */ /* 0x000fe2000c101124 */
[----:B------:R-:W-:Y:S05]  /*bd80*/  EXIT ;  /* 0x000000000000794d */ /* 0x000fea0003800000 */
.L_x_6131:
        /* <DEDUP_REMOVED lines=16> */
.L_x_6138:
[----:B------:R-:W-:-:S04]  /*be90*/  SHF.R.U32.HI R2, RZ, 0x18, R2 ;  /* 0x00000018ff027819 */ /* 0x000fc80000011602 */
[----:B------:R-:W-:-:S04]  /*bea0*/  LOP3.LUT R3, R3, 0x80, R2, 0xf8, !PT ;  /* 0x0000008003037812 */ /* 0x000fc800078ef802 */
[----:B------:R-:W-:-:S07]  /*beb0*/  PRMT R8, R3, 0x7610, R8 ;  /* 0x0000761003087816 */ /* 0x000fce0000000008 */
.L_x_6137:
[----:B------:R-:W-:Y:S05]  /*bec0*/  BSYNC.RECONVERGENT B0 ;  /* 0x0000000000007941 */ /* 0x000fea0003800200 */
.L_x_6136:
[----:B------:R-:W-:Y:S01]  /*bed0*/  STG.E.U8 desc[UR36][R16.64], R8 ;  /* 0x0000000810007986 */ /* 0x000fe2000c101124 */
[----:B------:R-:W-:Y:S05]  /*bee0*/  EXIT ;  /* 0x000000000000794d */ /* 0x000fea0003800000 */
.L_x_6130:
        /* <DEDUP_REMOVED lines=21> */
.L_x_6140:
[----:B------:R-:W0:Y:S02]  /*c040*/  F2I.U64.TRUNC R2, R2 ;  /* 0x0000000200027311 */ /* 0x000e24000020d800 */
[----:B0-----:R-:W-:Y:S01]  /*c050*/  STG.E.64 desc[UR36][R16.64], R2 ;  /* 0x0000000210007986 */ /* 0x001fe2000c101b24 */
[----:B------:R-:W-:Y:S05]  /*c060*/  EXIT ;  /* 0x000000000000794d */ /* 0x000fea0003800000 */
.L_x_6139:
[----:B------:R-:W0:Y:S02]  /*c070*/  F2I.FTZ.U32.TRUNC.NTZ R3, R2 ;  /* 0x0000000200037305 */ /* 0x000e24000021f000 */
[----:B0-----:R-:W-:Y:S01]  /*c080*/  STG.E desc[UR36][R16.64], R3 ;  /* 0x0000000310007986 */ /* 0x001fe2000c101924 */
[----:B------:R-:W-:Y:S05]  /*c090*/  EXIT ;  /* 0x000000000000794d */ /* 0x000fea0003800000 */
.L_x_6129:
        /* <DEDUP_REMOVED lines=10> */
.L_x_6142:
[----:B------:R-:W-:Y:S01]  /*c140*/  FMUL.FTZ R4, R2, 1 ;  /* 0x3f80000002047820 */ /* 0x000fe20000410000 */
[----:B------:R-:W-:-:S05]  /*c150*/  CS2R R6, SRZ ;  /* 0x0000000000067805 */ /* 0x000fca000001ff00 */
[----:B------:R-:W0:Y:S02]  /*c160*/  F2F.F64.F32 R4, R4 ;  /* 0x0000000400047310 */ /* 0x000e240000201800 */
[----:B0-----:R-:W-:Y:S01]  /*c170*/  STG.E.128 desc[UR36][R16.64], R4 ;  /* 0x0000000410007986 */ /* 0x001fe2000c101d24 */
[----:B------:R-:W-:Y:S05]  /*c180*/  EXIT ;  /* 0x000000000000794d */ /* 0x000fea0003800000 */
.L_x_6141:
[----:B------:R-:W-:-:S09]  /*c190*/  UISETP.NE.AND UP0, UPT, UR4, 0xf, UPT ;  /* 0x0000000f0400788c */ /* 0x000fd2000bf05270 */
[----:B------:R-:W-:Y:S05]  /*c1a0*/  BRA.U !UP0, `(.L_x_6143) ;  /* 0x0000000108e07547 */ /* 0x000fea000b800000 */
[----:B------:R-:W-:-:S09]  /*c1b0*/  UISETP.NE.AND UP0, UPT, UR4, 0x17, UPT ;  /* 0x000000170400788c */ /* 0x000fd2000bf05270 */
[----:B------:R-:W-:Y:S05]  /*c1c0*/  BRA.U !UP0, `(.L_x_6144) ;  /* 0x00000001088c7547 */ /* 0x000fea000b800000 */
[----:B------:R-:W-:-:S09]  /*c1d0*/  UISETP.NE.AND UP0, UPT, UR4, 0x18, UPT ;  /* 0x000000180400788c */ /* 0x000fd2000bf05270 */
[----:B------:R-:W-:Y:S05]  /*c1e0*/  BRA.U !UP0, `(.L_x_6145) ;  /* 0x0000000108447547 */ /* 0x000fea000b800000 */
.L_x_6122:
        /* <DEDUP_REMOVED lines=16> */
.L_x_6146:
[----:B------:R-:W-:Y:S05]  /*c2f0*/  EXIT ;  /* 0x000000000000794d */ /* 0x000fea0003800000 */
.L_x_6145:
        /* <DEDUP_REMOVED lines=12> */
.L_x_6148:
[----:B------:R-:W-:Y:S05]  /*c3c0*/  BSYNC.RECONVERGENT B0 ;  /* 0x0000000000007941 */ /* 0x000fea0003800200 */
.L_x_6147:
[----:B------:R-:W-:-:S05]  /*c3d0*/  LOP3.LUT R3, R0, 0x80, R5, 0xf8, !PT ;  /* 0x0000008000037812 */ /* 0x000fca00078ef805 */
[----:B------:R-:W-:Y:S01]  /*c3e0*/  STG.E.U8 desc[UR36][R16.64], R3 ;  /* 0x0000000310007986 */ /* 0x000fe2000c101124 */
[----:B------:R-:W-:Y:S05]  /*c3f0*/  EXIT ;  /* 0x000000000000794d */ /* 0x000fea0003800000 */
.L_x_6144:
        /* <DEDUP_REMOVED lines=11> */
.L_x_6150:
[----:B------:R-:W-:Y:S01]  /*c4b0*/  HFMA2 R0, -RZ, RZ, 0, 7.569789886474609375e-06 ;  /* 0x0000007fff007431 */ /* 0x000fe200000001ff */
[----:B------:R-:W-:-:S04]  /*c4c0*/  ISETP.GT.U32.AND P0, PT, R4, 0x7f800000, PT ;  /* 0x7f8000000400780c */ /* 0x000fc80003f04070 */
[----:B------:R-:W-:-:S09]  /*c4d0*/  SEL R0, R0, 0x7c, P0 ;  /* 0x0000007c00007807 */ /* 0x000fd20000000000 */
.L_x_6151:
[----:B------:R-:W-:Y:S05]  /*c4e0*/  BSYNC.RECONVERGENT B0 ;  /* 0x0000000000007941 */ /* 0x000fea0003800200 */
.L_x_6149:
[----:B------:R-:W-:-:S04]  /*c4f0*/  SHF.R.U32.HI R3, RZ, 0x18, R2 ;  /* 0x00000018ff037819 */ /* 0x000fc80000011602 */
[----:B------:R-:W-:-:S05]  /*c500*/  LOP3.LUT R3, R0, 0x80, R3, 0xf8, !PT ;  /* 0x0000008000037812 */ /* 0x000fca00078ef803 */
[----:B------:R-:W-:Y:S01]  /*c510*/  STG.E.U8 desc[UR36][R16.64], R3 ;  /* 0x0000000310007986 */ /* 0x000fe2000c101124 */
[----:B------:R-:W-:Y:S05]  /*c520*/  EXIT ;  /* 0x000000000000794d */ /* 0x000fea0003800000 */
.L_x_6143:
[----:B------:R-:W-:-:S05]  /*c530*/  F2FP.BF16.F32.PACK_AB R2, RZ, R2 ;  /* 0x00000002ff02723e */ /* 0x000fca00000010ff */
[----:B------:R-:W-:Y:S01]  /*c540*/  STG.E.U16 desc[UR36][R16.64], R2 ;  /* 0x0000000210007986 */ /* 0x000fe2000c101524 */
[----:B------:R-:W-:Y:S05]  /*c550*/  EXIT ;  /* 0x000000000000794d */ /* 0x000fea0003800000 */
.L_x_6152:
        /* <DEDUP_REMOVED lines=10> */
.L_x_7875:


//--------------------- .text._ZN2at6native27unrolled_elementwise_kernelIZZZNS0_61_GLOBAL__N__b29612f4_23_ActivationMishKernel_cu_9e10b42f_310411mish_kernelERNS_18TensorIteratorBaseEENKUlvE_clEvENKUlvE0_clEvEUlfE_St5arrayIPcLm2EELi4E23TrivialOffsetCalculatorILi1EjESC_NS0_6memory12LoadWithCastILi1EEENSD_13StoreWithCastILi1EEEEEviT_T0_T2_T3_T4_T5_ --------------------------
	.section	.text._ZN2at6native27unrolled_elementwise_kernelIZZZNS0_61_GLOBAL__N__b29612f4_23_ActivationMishKernel_cu_9e10b42f_310411mish_kernelERNS_18TensorIteratorBaseEENKUlvE_clEvENKUlvE0_clEvEUlfE_St5arrayIPcLm2EELi4E23TrivialOffsetCalculatorILi1EjESC_NS0_6memory12LoadWithCastILi1EEENSD_13StoreWithCastILi1EEEEEviT_T0_T2_T3_T4_T5_,"ax",@progbits
	.align	128
        .global         _ZN2at6native27unrolled_elementwise_kernelIZZZNS0_61_GLOBAL__N__b29612f4_23_ActivationMishKernel_cu_9e10b42f_310411mish_kernelERNS_18TensorIteratorBaseEENKUlvE_clEvENKUlvE0_clEvEUlfE_St5arrayIPcLm2EELi4E23TrivialOffsetCalculatorILi1EjESC_NS0_6memory12LoadWithCastILi1EEENSD_13StoreWithCastILi1EEEEEviT_T0_T2_T3_T4_T5_
        .type           _ZN2at6native27unrolled_elementwise_kernelIZZZNS0_61_GLOBAL__N__b29612f4_23_ActivationMishKernel_cu_9e10b42f_310411mish_kernelERNS_18TensorIteratorBaseEENKUlvE_clEvENKUlvE0_clEvEUlfE_St5arrayIPcLm2EELi4E23TrivialOffsetCalculatorILi1EjESC_NS0_6memory12LoadWithCastILi1EEENSD_13StoreWithCastILi1EEEEEviT_T0_T2_T3_T4_T5_,@function
        .size           _ZN2at6native27unrolled_elementwise_kernelIZZZNS0_61_GLOBAL__N__b29612f4_23_ActivationMishKernel_cu_9e10b42f_310411mish_kernelERNS_18TensorIteratorBaseEENKUlvE_clEvENKUlvE0_clEvEUlfE_St5arrayIPcLm2EELi4E23TrivialOffsetCalculatorILi1EjESC_NS0_6memory12LoadWithCastILi1EEENSD_13StoreWithCastILi1EEEEEviT_T0_T2_T3_T4_T5_,(.L_x_7876 - _ZN2at6native27unrolled_elementwise_kernelIZZZNS0_61_GLOBAL__N__b29612f4_23_ActivationMishKernel_cu_9e10b42f_310411mish_kernelERNS_18TensorIteratorBaseEENKUlvE_clEvENKUlvE0_clEvEUlfE_St5arrayIPcLm2EELi4E23TrivialOffsetCalculatorILi1EjESC_NS0_6memory12LoadWithCastILi1EEENSD_13StoreWithCastILi1EEEEEviT_T0_T2_T3_T4_T5_)
        .other          _ZN2at6native27unrolled_elementwise_kernelIZZZNS0_61_GLOBAL__N__b29612f4_23_ActivationMishKernel_cu_9e10b42f_310411mish_kernelERNS_18TensorIteratorBaseEENKUlvE_clEvENKUlvE0_clEvEUlfE_St5arrayIPcLm2EELi4E23TrivialOffsetCalculatorILi1EjESC_NS0_6memory12LoadWithCastILi1EEENSD_13StoreWithCastILi1EEEEEviT_T0_T2_T3_T4_T5_,@"STO_CUDA_ENTRY STV_DEFAULT"
_ZN2at6native27unrolled_elementwise_kernelIZZZNS0_61_GLOBAL__N__b29612f4_23_ActivationMishKernel_cu_9e10b42f_310411mish_kernelERNS_18TensorIteratorBaseEENKUlvE_clEvENKUlvE0_clEvEUlfE_St5arrayIPcLm2EELi4E23TrivialOffsetCalculatorILi1EjESC_NS0_6memory12LoadWithCastILi1EEENSD_13StoreWithCastILi1EEEEEviT_T0_T2_T3_T4_T5_:
.text._ZN2at6native27unrolled_elementwise_kernelIZZZNS0_61_GLOBAL__N__b29612f4_23_ActivationMishKernel_cu_9e10b42f_310411mish_kernelERNS_18TensorIteratorBaseEENKUlvE_clEvENKUlvE0_clEvEUlfE_St5arrayIPcLm2EELi4E23TrivialOffsetCalculatorILi1EjESC_NS0_6memory12LoadWithCastILi1EEENSD_13StoreWithCastILi1EEEEEviT_T0_T2_T3_T4_T5_:
[----:B------:R-:W0:Y:S01]  /*0000*/  LDC R1, c[0x0][0x37c] ;  /* 0x0000df00ff017b82 */ /* 0x000e220000000800 */
[----:B------:R-:W1:Y:S07]  /*0010*/  S2R R2, SR_CTAID.X ;  /* 0x0000000000027919 */ /* 0x000e6e0000002500 */
[----:B------:R-:W1:Y:S01]  /*0020*/  LDC R17, c[0x0][0x380] ;  /* 0x0000e000ff117b82 */ /* 0x000e620000000800 */
[----:B------:R-:W2:Y:S01]  /*0030*/  LDCU.64 UR36, c[0x0][0x358] ;  /* 0x00006b00ff2477ac */ /* 0x000ea20008000a00 */
[----:B------:R-:W-:Y:S01]  /*0040*/  BSSY.RECONVERGENT B7, `(.L_x_6153) ;  /* 0x00000ec000077945 */ /* 0x000fe20003800200 */
[----:B------:R-:W3:Y:S01]  /*0050*/  S2R R16, SR_TID.X ;  /* 0x0000000000107919 */ /* 0x000ee20000002100 */
[----:B------:R-:W-:Y:S01]  /*0060*/  IMAD.MOV.U32 R22, RZ, RZ, RZ ;  /* 0x000000ffff167224 */ /* 0x000fe200078e00ff */
        /* <DEDUP_REMOVED lines=26> */
.L_x_6159:
[----:B------:R-:W2:Y:S02]  /*0210*/  LDG.E.U8 R4, desc[UR36][R4.64] ;  /* 0x0000002404047981 */ /* 0x000ea4000c1e1100 */
[----:B--2---:R-:W-:Y:S01]  /*0220*/  I2FP.F32.U32 R22, R4 ;  /* 0x0000000400167245 */ /* 0x004fe20000201000 */
[----:B------:R-:W-:Y:S06]  /*0230*/  BRA `(.L_x_6161) ;  /* 0x0000000c00287947 */ /* 0x000fec0003800000 */
.L_x_6158:
        /* <DEDUP_REMOVED lines=9> */
.L_x_6163:
[----:B------:R-:W2:Y:S02]  /*02d0*/  LDG.E R4, desc[UR36][R4.64] ;  /* 0x0000002404047981 */ /* 0x000ea4000c1e1900 */
[----:B--2---:R-:W-:Y:S01]  /*02e0*/  I2FP.F32.S32 R22, R4 ;  /* 0x0000000400167245 */ /* 0x004fe20000201400 */
[----:B------:R-:W-:Y:S06]  /*02f0*/  BRA `(.L_x_6161) ;  /* 0x0000000800f87947 */ /* 0x000fec0003800000 */
.L_x_6162:
[----:B------:R-:W2:Y:S02]  /*0300*/  LDG.E.U16 R4, desc[UR36][R4.64] ;  /* 0x0000002404047981 */ /* 0x000ea4000c1e1500 */
[----:B--2---:R2:W3:Y:S01]  /*0310*/  I2F.S16 R22, R4 ;  /* 0x0000000400167306 */ /* 0x0044e20000101400 */
[----:B------:R-:W-:Y:S05]  /*0320*/  BRA `(.L_x_6161) ;  /* 0x0000000800ec7947 */ /* 0x000fea0003800000 */
.L_x_6157:
        /* <DEDUP_REMOVED lines=8> */
.L_x_6165:
[----:B------:R-:W2:Y:S02]  /*03b0*/  LDG.E.U16 R4, desc[UR36][R4.64] ;  /* 0x0000002404047981 */ /* 0x000ea4000c1e1500 */
[----:B--2---:R-:W-:Y:S01]  /*03c0*/  HADD2.F32 R22, -RZ, R4.H0_H0 ;  /* 0x20000004ff167230 */ /* 0x004fe20000004100 */
[----:B------:R-:W-:Y:S06]  /*03d0*/  BRA `(.L_x_6161) ;  /* 0x0000000800c07947 */ /* 0x000fec0003800000 */
.L_x_6164:
        /* <DEDUP_REMOVED lines=8> */
.L_x_6167:
[----:B------:R-:W2:Y:S02]  /*0460*/  LDG.E.U16 R4, desc[UR36][R4.64] ;  /* 0x0000002404047981 */ /* 0x000ea4000c1e1500 */
[----:B--2---:R-:W-:Y:S01]  /*0470*/  HADD2.F32 R22, -RZ, R4.H0_H0 ;  /* 0x20000004ff167230 */ /* 0x004fe20000004100 */
[----:B------:R-:W-:Y:S06]  /*0480*/  BRA `(.L_x_6161) ;  /* 0x0000000800947947 */ /* 0x000fec0003800000 */
.L_x_6166:
[----:B------:R-:W2:Y:S01]  /*0490*/  LDG.E.64 R4, desc[UR36][R4.64] ;  /* 0x0000002404047981 */ /* 0x000ea2000c1e1b00 */
[----:B------:R-:W-:Y:S01]  /*04a0*/  UMOV UR4, 0xf0000000 ;  /* 0xf000000000047882 */ /* 0x000fe20000000000 */
[----:B------:R-:W-:Y:S01]  /*04b0*/  UMOV UR5, 0x380fffff ;  /* 0x380fffff00057882 */ /* 0x000fe20000000000 */
[----:B--2---:R-:W0:Y:S01]  /*04c0*/  F2F.F32.F64 R22, R4 ;  /* 0x0000000400167310 */ /* 0x004e220000301000 */
[----:B------:R-:W-:-:S14]  /*04d0*/  DSETP.GEU.AND P0, PT, |R4|, UR4, PT ;  /* 0x0000000404007e2a */ /* 0x000fdc000bf0e200 */
[----:B0-----:R-:W-:Y:S01]  /*04e0*/  @!P0 FMUL R22, R22, 1.175494350822287508e-38 ;  /* 0x0080000016168820 */ /* 0x001fe20000400000 */
[----:B------:R-:W-:Y:S06]  /*04f0*/  BRA `(.L_x_6161) ;  /* 0x0000000800787947 */ /* 0x000fec0003800000 */
.L_x_6156:
        /* <DEDUP_REMOVED lines=12> */
.L_x_6170:
[----:B------:R-:W2:Y:S01]  /*05c0*/  LDG.E.64 R4, desc[UR36][R4.64] ;  /* 0x0000002404047981 */ /* 0x000ea2000c1e1b00 */
[----:B------:R-:W-:Y:S01]  /*05d0*/  UMOV UR4, 0xf0000000 ;  /* 0xf000000000047882 */ /* 0x000fe20000000000 */
[----:B------:R-:W-:Y:S01]  /*05e0*/  UMOV UR5, 0x380fffff ;  /* 0x380fffff00057882 */ /* 0x000fe20000000000 */
[----:B--2---:R-:W0:Y:S01]  /*05f0*/  F2F.F32.F64 R22, R4 ;  /* 0x0000000400167310 */ /* 0x004e220000301000 */
[----:B------:R-:W-:-:S14]  /*0600*/  DSETP.GEU.AND P0, PT, |R4|, UR4, PT ;  /* 0x0000000404007e2a */ /* 0x000fdc000bf0e200 */
[----:B0-----:R-:W-:Y:S01]  /*0610*/  @!P0 FMUL R22, R22, 1.175494350822287508e-38 ;  /* 0x0080000016168820 */ /* 0x001fe20000400000 */
[----:B------:R-:W-:Y:S06]  /*0620*/  BRA `(.L_x_6161) ;  /* 0x00000008002c7947 */ /* 0x000fec0003800000 */
.L_x_6169:
        /* <DEDUP_REMOVED lines=25> */
.L_x_6172:
        /* <DEDUP_REMOVED lines=13> */
.L_x_6171:
[----:B------:R-:W2:Y:S02]  /*0890*/  LDG.E.U16 R4, desc[UR36][R4.64] ;  /* 0x0000002404047981 */ /* 0x000ea4000c1e1500 */
[----:B--2---:R-:W-:Y:S01]  /*08a0*/  IMAD.U32 R22, R4, 0x10000, RZ ;  /* 0x0001000004167824 */ /* 0x004fe200078e00ff */
[----:B------:R-:W-:Y:S06]  /*08b0*/  BRA `(.L_x_6161) ;  /* 0x0000000400887947 */ /* 0x000fec0003800000 */
.L_x_6168:
        /* <DEDUP_REMOVED lines=11> */
.L_x_6175:
        /* <DEDUP_REMOVED lines=20> */
.L_x_6177:
[----:B------:R-:W-:Y:S05]  /*0ab0*/  BSYNC.RECONVERGENT B0 ;  /* 0x0000000000007941 */ /* 0x000fea0003800200 */
.L_x_6176:
[----:B------:R-:W-:Y:S01]  /*0ac0*/  IMAD.SHL.U32 R0, R0, 0x100000, RZ ;  /* 0x0010000000007824 */ /* 0x000fe200078e00ff */
[----:B------:R-:W-:-:S04]  /*0ad0*/  LEA R3, R3, 0x3b800000, 0x17 ;  /* 0x3b80000003037811 */ /* 0x000fc800078eb8ff */
[----:B------:R-:W-:Y:S01]  /*0ae0*/  LOP3.LUT R22, R3, R0, R7, 0xfe, !PT ;  /* 0x0000000003167212 */ /* 0x000fe200078efe07 */
[----:B------:R-:W-:Y:S06]  /*0af0*/  BRA `(.L_x_6161) ;  /* 0x0000000000f87947 */ /* 0x000fec0003800000 */
.L_x_6174:
        /* <DEDUP_REMOVED lines=20> */
.L_x_6179:
[----:B------:R-:W-:Y:S05]  /*0c40*/  BSYNC.RECONVERGENT B0 ;  /* 0x0000000000007941 */ /* 0x000fea0003800200 */
.L_x_6178:
[----:B------:R-:W-:Y:S01]  /*0c50*/  IMAD.SHL.U32 R0, R0, 0x200000, RZ ;  /* 0x0020000000007824 */ /* 0x000fe200078e00ff */
[----:B------:R-:W-:-:S04]  /*0c60*/  LEA R3, R3, 0x37800000, 0x17 ;  /* 0x3780000003037811 */ /* 0x000fc800078eb8ff */
[----:B------:R-:W-:Y:S01]  /*0c70*/  LOP3.LUT R22, R3, R0, R7, 0xfe, !PT ;  /* 0x0000000003167212 */ /* 0x000fe200078efe07 */
[----:B------:R-:W-:Y:S06]  /*0c80*/  BRA `(.L_x_6161) ;  /* 0x0000000000947947 */ /* 0x000fec0003800000 */
.L_x_6173:
[----:B------:R-:W-:-:S09]  /*0c90*/  UISETP.NE.AND UP0, UPT, UR4, 0x1c, UPT ;  /* 0x0000001c0400788c */ /* 0x000fd2000bf05270 */
[----:B------:R-:W-:Y:S05]  /*0ca0*/  BRA.U !UP0, `(.L_x_6180) ;  /* 0x0000000108847547 */ /* 0x000fea000b800000 */
[----:B------:R-:W-:-:S09]  /*0cb0*/  UISETP.NE.AND UP0, UPT, UR4, 0x1d, UPT ;  /* 0x0000001d0400788c */ /* 0x000fd2000bf05270 */
[----:B------:R-:W-:Y:S05]  /*0cc0*/  BRA.U !UP0, `(.L_x_6181) ;  /* 0x0000000108707547 */ /* 0x000fea000b800000 */
[----:B------:R-:W-:-:S09]  /*0cd0*/  UISETP.NE.AND UP0, UPT, UR4, 0x2c, UPT ;  /* 0x0000002c0400788c */ /* 0x000fd2000bf05270 */
[----:B------:R-:W-:Y:S05]  /*0ce0*/  BRA.U !UP0, `(.L_x_6182) ;  /* 0x0000000108487547 */ /* 0x000fea000b800000 */
.L_x_6160:
        /* <DEDUP_REMOVED lines=16> */
.L_x_6183:
[----:B------:R-:W-:Y:S01]  /*0df0*/  IMAD.MOV.U32 R22, RZ, RZ, RZ ;  /* 0x000000ffff167224 */ /* 0x000fe200078e00ff */
[----:B------:R-:W-:Y:S06]  /*0e00*/  BRA `(.L_x_6161) ;  /* 0x0000000000347947 */ /* 0x000fec0003800000 */
.L_x_6182:
        /* <DEDUP_REMOVED lines=8> */
.L_x_6181:
[----:B------:R-:W2:Y:S02]  /*0e90*/  LDG.E.64 R22, desc[UR36][R4.64] ;  /* 0x0000002404167981 */ /* 0x000ea4000c1e1b00 */
[----:B--2---:R0:W1:Y:S01]  /*0ea0*/  I2F.U64 R22, R22 ;  /* 0x0000001600167312 */ /* 0x0040620000301000 */
[----:B------:R-:W-:Y:S05]  /*0eb0*/  BRA `(.L_x_6161) ;  /* 0x0000000000087947 */ /* 0x000fea0003800000 */
.L_x_6180:
[----:B------:R-:W2:Y:S02]  /*0ec0*/  LDG.E R4, desc[UR36][R4.64] ;  /* 0x0000002404047981 */ /* 0x000ea4000c1e1900 */
[----:B--2---:R-:W-:-:S07]  /*0ed0*/  I2FP.F32.U32 R22, R4 ;  /* 0x0000000400167245 */ /* 0x004fce0000201000 */
.L_x_6161:
[----:B------:R-:W-:Y:S05]  /*0ee0*/  BSYNC.RECONVERGENT B6 ;  /* 0x0000000000067941 */ /* 0x000fea0003800200 */
.L_x_6155:
[----:B------:R-:W-:-:S07]  /*0ef0*/  VIADD R16, R19, 0x80 ;  /* 0x0000008013107836 */ /* 0x000fce0000000000 */
.L_x_6154:
[----:B------:R-:W-:Y:S05]  /*0f00*/  BSYNC.RECONVERGENT B7 ;  /* 0x0000000000077941 */ /* 0x000fea0003800200 */
.L_x_6153:
[----:B------:R-:W-:Y:S01]  /*0f10*/  ISETP.GE.AND P0, PT, R16, R17, PT ;  /* 0x000000111000720c */ /* 0x000fe20003f06270 */
[----:B------:R-:W-:Y:S01]  /*0f20*/  BSSY.RECONVERGENT B7, `(.L_x_6184) ;  /* 0x00000e6000077945 */ /* 0x000fe20003800200 */
[----:B0-----:R-:W-:-:S11]  /*0f30*/  IMAD.MOV.U32 R23, RZ, RZ, RZ ;  /* 0x000000ffff177224 */ /* 0x001fd600078e00ff */
        /* <DEDUP_REMOVED lines=22> */
.L_x_6190:
[----:B------:R-:W2:Y:S02]  /*10a0*/  LDG.E.U8 R4, desc[UR36][R4.64] ;  /* 0x0000002404047981 */ /* 0x000ea4000c1e1100 */
[----:B--2---:R-:W-:Y:S01]  /*10b0*/  I2FP.F32.U32 R23, R4 ;  /* 0x0000000400177245 */ /* 0x004fe20000201000 */
[----:B------:R-:W-:Y:S06]  /*10c0*/  BRA `(.L_x_6192) ;  /* 0x0000000c00247947 */ /* 0x000fec0003800000 */
.L_x_6189:
        /* <DEDUP_REMOVED lines=9> */
.L_x_6194:
[----:B------:R-:W2:Y:S02]  /*1160*/  LDG.E R4, desc[UR36][R4.64] ;  /* 0x0000002404047981 */ /* 0x000ea4000c1e1900 */
[----:B--2---:R-:W-:Y:S01]  /*1170*/  I2FP.F32.S32 R23, R4 ;  /* 0x0000000400177245 */ /* 0x004fe20000201400 */
[----:B------:R-:W-:Y:S06]  /*1180*/  BRA `(.L_x_6192) ;  /* 0x0000000800f47947 */ /* 0x000fec0003800000 */
.L_x_6193:
[----:B------:R-:W2:Y:S02]  /*1190*/  LDG.E.U16 R4, desc[UR36][R4.64] ;  /* 0x0000002404047981 */ /* 0x000ea4000c1e1500 */
[----:B--2---:R0:W2:Y:S01]  /*11a0*/  I2F.S16 R23, R4 ;  /* 0x0000000400177306 */ /* 0x0040a20000101400 */
[----:B------:R-:W-:Y:S05]  /*11b0*/  BRA `(.L_x_6192) ;  /* 0x0000000800e87947 */ /* 0x000fea0003800000 */
.L_x_6188:
        /* <DEDUP_REMOVED lines=8> */
.L_x_6196:
[----:B------:R-:W2:Y:S02]  /*1240*/  LDG.E.U16 R4, desc[UR36][R4.64] ;  /* 0x0000002404047981 */ /* 0x000ea4000c1e1500 */
[----:B--2---:R-:W-:Y:S01]  /*1250*/  HADD2.F32 R23, -RZ, R4.H0_H0 ;  /* 0x20000004ff177230 */ /* 0x004fe20000004100 */
[----:B------:R-:W-:Y:S06]  /*1260*/  BRA `(.L_x_6192) ;  /* 0x0000000800bc7947 */ /* 0x000fec0003800000 */
.L_x_6195:
        /* <DEDUP_REMOVED lines=8> */
.L_x_6198:
[----:B------:R-:W2:Y:S02]  /*12f0*/  LDG.E.U16 R4, desc[UR36][R4.64] ;  /* 0x0000002404047981 */ /* 0x000ea4000c1e1500 */
[----:B--2---:R-:W-:Y:S01]  /*1300*/  HADD2.F32 R23, -RZ, R4.H0_H0 ;  /* 0x20000004ff177230 */ /* 0x004fe20000004100 */
[----:B------:R-:W-:Y:S06]  /*1310*/  BRA `(.L_x_6192) ;  /* 0x0000000800907947 */ /* 0x000fec0003800000 */
.L_x_6197:
[----:B------:R-:W2:Y:S01]  /*1320*/  LDG.E.64 R4, desc[UR36][R4.64] ;  /* 0x0000002404047981 */ /* 0x000ea2000c1e1b00 */
[----:B------:R-:W-:Y:S01]  /*1330*/  UMOV UR4, 0xf0000000 ;  /* 0xf000000000047882 */ /* 0x000fe20000000000 */
[----:B------:R-:W-:Y:S01]  /*1340*/  UMOV UR5, 0x380fffff ;  /* 0x380fffff00057882 */ /* 0x000fe20000000000 */
[----:B--2---:R-:W0:Y:S01]  /*1350*/  F2F.F32.F64 R23, R4 ;  /* 0x0000000400177310 */ /* 0x004e220000301000 */
[----:B------:R-:W-:-:S14]  /*1360*/  DSETP.GEU.AND P0, PT, |R4|, UR4, PT ;  /* 0x0000000404007e2a */ /* 0x000fdc000bf0e200 */
[----:B0-----:R-:W-:Y:S01]  /*1370*/  @!P0 FMUL R23, R23, 1.175494350822287508e-38 ;  /* 0x0080000017178820 */ /* 0x001fe20000400000 */
[----:B------:R-:W-:Y:S06]  /*1380*/  BRA `(.L_x_6192) ;  /* 0x0000000800747947 */ /* 0x000fec0003800000 */
.L_x_6187:
        /* <DEDUP_REMOVED lines=12> */
.L_x_6201:
[----:B------:R-:W2:Y:S01]  /*1450*/  LDG.E.64 R4, desc[UR36][R4.64] ;  /* 0x0000002404047981 */ /* 0x000ea2000c1e1b00 */
[----:B------:R-:W-:Y:S01]  /*1460*/  UMOV UR4, 0xf0000000 ;  /* 0xf000000000047882 */ /* 0x000fe20000000000 */
[----:B------:R-:W-:Y:S01]  /*1470*/  UMOV UR5, 0x380fffff ;  /* 0x380fffff00057882 */ /* 0x000fe20000000000 */
[----:B--2---:R-:W0:Y:S01]  /*1480*/  F2F.F32.F64 R23, R4 ;  /* 0x0000000400177310 */ /* 0x004e220000301000 */
[----:B------:R-:W-:-:S14]  /*1490*/  DSETP.GEU.AND P0, PT, |R4|, UR4, PT ;  /* 0x0000000404007e2a */ /* 0x000fdc000bf0e200 */
[----:B0-----:R-:W-:Y:S01]  /*14a0*/  @!P0 FMUL R23, R23, 1.175494350822287508e-38 ;  /* 0x0080000017178820 */ /* 0x001fe20000400000 */
[----:B------:R-:W-:Y:S06]  /*14b0*/  BRA `(.L_x_6192) ;  /* 0x0000000800287947 */ /* 0x000fec0003800000 */
.L_x_6200:
        /* <DEDUP_REMOVED lines=25> */
.L_x_6203:
        /* <DEDUP_REMOVED lines=12> */
.L_x_6202:
[----:B------:R-:W2:Y:S02]  /*1710*/  LDG.E.U16 R4, desc[UR36][R4.64] ;  /* 0x0000002404047981 */ /* 0x000ea4000c1e1500 */
[----:B--2---:R-:W-:Y:S01]  /*1720*/  IMAD.U32 R23, R4, 0x10000, RZ ;  /* 0x0001000004177824 */ /* 0x004fe200078e00ff */
[----:B------:R-:W-:Y:S06]  /*1730*/  BRA `(.L_x_6192) ;  /* 0x0000000400887947 */ /* 0x000fec0003800000 */
.L_x_6199:
        /* <DEDUP_REMOVED lines=11> */
.L_x_6206:
        /* <DEDUP_REMOVED lines=20> */
.L_x_6208:
[----:B------:R-:W-:Y:S05]  /*1930*/  BSYNC.RECONVERGENT B0 ;  /* 0x0000000000007941 */ /* 0x000fea0003800200 */
.L_x_6207:
[----:B------:R-:W-:Y:S01]  /*1940*/  IMAD.SHL.U32 R0, R0, 0x100000, RZ ;  /* 0x0010000000007824 */ /* 0x000fe200078e00ff */
[----:B------:R-:W-:-:S04]  /*1950*/  LEA R3, R3, 0x3b800000, 0x17 ;  /* 0x3b80000003037811 */ /* 0x000fc800078eb8ff */
[----:B------:R-:W-:Y:S01]  /*1960*/  LOP3.LUT R23, R3, R0, R23, 0xfe, !PT ;  /* 0x0000000003177212 */ /* 0x000fe200078efe17 */
[----:B------:R-:W-:Y:S06]  /*1970*/  BRA `(.L_x_6192) ;  /* 0x0000000000f87947 */ /* 0x000fec0003800000 */
.L_x_6205:
        /* <DEDUP_REMOVED lines=20> */
.L_x_6210:
[----:B------:R-:W-:Y:S05]  /*1ac0*/  BSYNC.RECONVERGENT B0 ;  /* 0x0000000000007941 */ /* 0x000fea0003800200 */
.L_x_6209:
[----:B------:R-:W-:Y:S01]  /*1ad0*/  IMAD.SHL.U32 R0, R0, 0x200000, RZ ;  /* 0x0020000000007824 */ /* 0x000fe200078e00ff */
[----:B------:R-:W-:-:S04]  /*1ae0*/  LEA R3, R3, 0x37800000, 0x17 ;  /* 0x3780000003037811 */ /* 0x000fc800078eb8ff */
[----:B------:R-:W-:Y:S01]  /*1af0*/  LOP3.LUT R23, R3, R0, R23, 0xfe, !PT ;  /* 0x0000000003177212 */ /* 0x000fe200078efe17 */
[----:B------:R-:W-:Y:S06]  /*1b00*/  BRA `(.L_x_6192) ;  /* 0x0000000000947947 */ /* 0x000fec0003800000 */
.L_x_6204:
        /* <DEDUP_REMOVED lines=14> */
.L_x_6191:
        /* <DEDUP_REMOVED lines=16> */
.L_x_6213:
[----:B------:R-:W-:Y:S01]  /*1cf0*/  IMAD.MOV.U32 R23, RZ, RZ, RZ ;  /* 0x000000ffff177224 */ /* 0x000fe200078e00ff */
[----:B------:R-:W-:Y:S06]  /*1d00*/  BRA `(.L_x_6192) ;  /* 0x0000000000147947 */ /* 0x000fec0003800000 */
.L_x_6212:
[----:B------:R-:W2:Y:S02]  /*1d10*/  LDG.E.64 R4, desc[UR36][R4.64] ;  /* 0x0000002404047981 */ /* 0x000ea4000c1e1b00 */
[----:B--2---:R0:W2:Y:S01]  /*1d20*/  I2F.U64 R23, R4 ;  /* 0x0000000400177312 */ /* 0x0040a20000301000 */
[----:B------:R-:W-:Y:S05]  /*1d30*/  BRA `(.L_x_6192) ;  /* 0x0000000000087947 */ /* 0x000fea0003800000 */
.L_x_6211:
[----:B------:R-:W2:Y:S02]  /*1d40*/  LDG.E R4, desc[UR36][R4.64] ;  /* 0x0000002404047981 */ /* 0x000ea4000c1e1900 */
[----:B--2---:R-:W-:-:S07]  /*1d50*/  I2FP.F32.U32 R23, R4 ;  /* 0x0000000400177245 */ /* 0x004fce0000201000 */
.L_x_6192:
[----:B------:R-:W-:Y:S05]  /*1d60*/  BSYNC.RECONVERGENT B6 ;  /* 0x0000000000067941 */ /* 0x000fea0003800200 */
.L_x_6186:
[----:B------:R-:W-:-:S07]  /*1d70*/  VIADD R16, R16, 0x80 ;  /* 0x0000008010107836 */ /* 0x000fce0000000000 */
.L_x_6185:
[----:B------:R-:W-:Y:S05]  /*1d80*/  BSYNC.RECONVERGENT B7 ;  /* 0x0000000000077941 */ /* 0x000fea0003800200 */
.L_x_6184:
[----:B------:R-:W-:Y:S01]  /*1d90*/  ISETP.GE.AND P0, PT, R16, R17, PT ;  /* 0x000000111000720c */ /* 0x000fe20003f06270 */
[----:B------:R-:W-:Y:S01]  /*1da0*/  BSSY.RECONVERGENT B7, `(.L_x_6214) ;  /* 0x00000e7000077945 */ /* 0x000fe20003800200 */
[----:B------:R-:W-:-:S11]  /*1db0*/  IMAD.MOV.U32 R24, RZ, RZ, RZ ;  /* 0x000000ffff187224 */ /* 0x000fd600078e00ff */
        /* <DEDUP_REMOVED lines=22> */
.L_x_6220:
[----:B------:R-:W2:Y:S02]  /*1f20*/  LDG.E.U8 R4, desc[UR36][R4.64] ;  /* 0x0000002404047981 */ /* 0x000ea4000c1e1100 */
[----:B--2---:R-:W-:Y:S01]  /*1f30*/  I2FP.F32.U32 R24, R4 ;  /* 0x0000000400187245 */ /* 0x004fe20000201000 */
[----:B------:R-:W-:Y:S06]  /*1f40*/  BRA `(.L_x_6222) ;  /* 0x0000000c00287947 */ /* 0x000fec0003800000 */
.L_x_6219:
        /* <DEDUP_REMOVED lines=9> */
.L_x_6224:
[----:B------:R-:W2:Y:S02]  /*1fe0*/  LDG.E R4, desc[UR36][R4.64] ;  /* 0x0000002404047981 */ /* 0x000ea4000c1e1900 */
[----:B--2---:R-:W-:Y:S01]  /*1ff0*/  I2FP.F32.S32 R24, R4 ;  /* 0x0000000400187245 */ /* 0x004fe20000201400 */
[----:B------:R-:W-:Y:S06]  /*2000*/  BRA `(.L_x_6222) ;  /* 0x0000000800f87947 */ /* 0x000fec0003800000 */
.L_x_6223:
[----:B------:R-:W2:Y:S02]  /*2010*/  LDG.E.U16 R4, desc[UR36][R4.64] ;  /* 0x0000002404047981 */ /* 0x000ea4000c1e1500 */
[----:B--2---:R4:W0:Y:S01]  /*2020*/  I2F.S16 R24, R4 ;  /* 0x0000000400187306 */ /* 0x0048220000101400 */
[----:B------:R-:W-:Y:S05]  /*2030*/  BRA `(.L_x_6222) ;  /* 0x0000000800ec7947 */ /* 0x000fea0003800000 */
.L_x_6218:
        /* <DEDUP_REMOVED lines=8> */
.L_x_6226:
[----:B------:R-:W2:Y:S02]  /*20c0*/  LDG.E.U16 R4, desc[UR36][R4.64] ;  /* 0x0000002404047981 */ /* 0x000ea4000c1e1500 */
[----:B--2---:R-:W-:Y:S01]  /*20d0*/  HADD2.F32 R24, -RZ, R4.H0_H0 ;  /* 0x20000004ff187230 */ /* 0x004fe20000004100 */
[----:B------:R-:W-:Y:S06]  /*20e0*/  BRA `(.L_x_6222) ;  /* 0x0000000800c07947 */ /* 0x000fec0003800000 */
.L_x_6225:
        /* <DEDUP_REMOVED lines=8> */
.L_x_6228:
[----:B------:R-:W2:Y:S02]  /*2170*/  LDG.E.U16 R4, desc[UR36][R4.64] ;  /* 0x0000002404047981 */ /* 0x000ea4000c1e1500 */
[----:B--2---:R-:W-:Y:S01]  /*2180*/  HADD2.F32 R24, -RZ, R4.H0_H0 ;  /* 0x20000004ff187230 */ /* 0x004fe20000004100 */
[----:B------:R-:W-:Y:S06]  /*2190*/  BRA `(.L_x_6222) ;  /* 0x0000000800947947 */ /* 0x000fec0003800000 */
.L_x_6227:
[----:B------:R-:W2:Y:S01]  /*21a0*/  LDG.E.64 R4, desc[UR36][R4.64] ;  /* 0x0000002404047981 */ /* 0x000ea2000c1e1b00 */
[----:B------:R-:W-:Y:S01]  /*21b0*/  UMOV UR4, 0xf0000000 ;  /* 0xf000000000047882 */ /* 0x000fe20000000000 */
[----:B------:R-:W-:Y:S01]  /*21c0*/  UMOV UR5, 0x380fffff ;  /* 0x380fffff00057882 */ /* 0x000fe20000000000 */
[----:B--2---:R-:W0:Y:S01]  /*21d0*/  F2F.F32.F64 R24, R4 ;  /* 0x0000000400187310 */ /* 0x004e220000301000 */
[----:B------:R-:W-:-:S14]  /*21e0*/  DSETP.GEU.AND P0, PT, |R4|, UR4, PT ;  /* 0x0000000404007e2a */ /* 0x000fdc000bf0e200 */
[----:B0-----:R-:W-:Y:S01]  /*21f0*/  @!P0 FMUL R24, R24, 1.175494350822287508e-38 ;  /* 0x0080000018188820 */ /* 0x001fe20000400000 */
[----:B------:R-:W-:Y:S06]  /*2200*/  BRA `(.L_x_6222) ;  /* 0x0000000800787947 */ /* 0x000fec0003800000 */
.L_x_6217:
        /* <DEDUP_REMOVED lines=12> */
.L_x_6231:
[----:B------:R-:W2:Y:S01]  /*22d0*/  LDG.E.64 R4, desc[UR36][R4.64] ;  /* 0x0000002404047981 */ /* 0x000ea2000c1e1b00 */
[----:B------:R-:W-:Y:S01]  /*22e0*/  UMOV UR4, 0xf0000000 ;  /* 0xf000000000047882 */ /* 0x000fe20000000000 */
[----:B------:R-:W-:Y:S01]  /*22f0*/  UMOV UR5, 0x380fffff ;  /* 0x380fffff00057882 */ /* 0x000fe20000000000 */
[----:B--2---:R-:W0:Y:S01]  /*2300*/  F2F.F32.F64 R24, R4 ;  /* 0x0000000400187310 */ /* 0x004e220000301000 */
[----:B------:R-:W-:-:S14]  /*2310*/  DSETP.GEU.AND P0, PT, |R4|, UR4, PT ;  /* 0x0000000404007e2a */ /* 0x000fdc000bf0e200 */
[----:B0-----:R-:W-:Y:S01]  /*2320*/  @!P0 FMUL R24, R24, 1.175494350822287508e-38 ;  /* 0x0080000018188820 */ /* 0x001fe20000400000 */
[----:B------:R-:W-:Y:S06]  /*2330*/  BRA `(.L_x_6222) ;  /* 0x00000008002c7947 */ /* 0x000fec0003800000 */
.L_x_6230:
        /* <DEDUP_REMOVED lines=25> */
.L_x_6233:
        /* <DEDUP_REMOVED lines=13> */
.L_x_6232:
[----:B------:R-:W2:Y:S02]  /*25a0*/  LDG.E.U16 R4, desc[UR36][R4.64] ;  /* 0x0000002404047981 */ /* 0x000ea4000c1e1500 */
[----:B--2---:R-:W-:Y:S01]  /*25b0*/  IMAD.U32 R24, R4, 0x10000, RZ ;  /* 0x0001000004187824 */ /* 0x004fe200078e00ff */
[----:B------:R-:W-:Y:S06]  /*25c0*/  BRA `(.L_x_6222) ;  /* 0x0000000400887947 */ /* 0x000fec0003800000 */
.L_x_6229:
        /* <DEDUP_REMOVED lines=11> */
.L_x_6236:
        /* <DEDUP_REMOVED lines=20> */
.L_x_6238:
[----:B------:R-:W-:Y:S05]  /*27c0*/  BSYNC.RECONVERGENT B0 ;  /* 0x0000000000007941 */ /* 0x000fea0003800200 */
.L_x_6237:
[----:B------:R-:W-:Y:S01]  /*27d0*/  IMAD.SHL.U32 R0, R0, 0x100000, RZ ;  /* 0x0010000000007824 */ /* 0x000fe200078e00ff */
[----:B------:R-:W-:-:S04]  /*27e0*/  LEA R3, R3, 0x3b800000, 0x17 ;  /* 0x3b80000003037811 */ /* 0x000fc800078eb8ff */
[----:B------:R-:W-:Y:S01]  /*27f0*/  LOP3.LUT R24, R3, R0, R7, 0xfe, !PT ;  /* 0x0000000003187212 */ /* 0x000fe200078efe07 */
[----:B------:R-:W-:Y:S06]  /*2800*/  BRA `(.L_x_6222) ;  /* 0x0000000000f87947 */ /* 0x000fec0003800000 */
.L_x_6235:
        /* <DEDUP_REMOVED lines=20> */
.L_x_6240:
[----:B------:R-:W-:Y:S05]  /*2950*/  BSYNC.RECONVERGENT B0 ;  /* 0x0000000000007941 */ /* 0x000fea0003800200 */
.L_x_6239:
[----:B------:R-:W-:Y:S01]  /*2960*/  IMAD.SHL.U32 R0, R0, 0x200000, RZ ;  /* 0x0020000000007824 */ /* 0x000fe200078e00ff */
[----:B------:R-:W-:-:S04]  /*2970*/  LEA R3, R3, 0x37800000, 0x17 ;  /* 0x3780000003037811 */ /* 0x000fc800078eb8ff */
[----:B------:R-:W-:Y:S01]  /*2980*/  LOP3.LUT R24, R3, R0, R7, 0xfe, !PT ;  /* 0x0000000003187212 */ /* 0x000fe200078efe07 */
[----:B------:R-:W-:Y:S06]  /*2990*/  BRA `(.L_x_6222) ;  /* 0x0000000000947947 */ /* 0x000fec0003800000 */
.L_x_6234:
        /* <DEDUP_REMOVED lines=14> */
.L_x_6221:
        /* <DEDUP_REMOVED lines=16> */
.L_x_6243:
[----:B------:R-:W-:Y:S01]  /*2b80*/  IMAD.MOV.U32 R24, RZ, RZ, RZ ;  /* 0x000000ffff187224 */ /* 0x000fe200078e00ff */
[----:B------:R-:W-:Y:S06]  /*2b90*/  BRA `(.L_x_6222) ;  /* 0x0000000000147947 */ /* 0x000fec0003800000 */
.L_x_6242:
[----:B------:R-:W2:Y:S02]  /*2ba0*/  LDG.E.64 R24, desc[UR36][R4.64] ;  /* 0x0000002404187981 */ /* 0x000ea4000c1e1b00 */
[----:B--2---:R0:W2:Y:S01]  /*2bb0*/  I2F.U64 R24, R24 ;  /* 0x0000001800187312 */ /* 0x0040a20000301000 */
[----:B------:R-:W-:Y:S05]  /*2bc0*/  BRA `(.L_x_6222) ;  /* 0x0000000000087947 */ /* 0x000fea0003800000 */
.L_x_6241:
[----:B------:R-:W2:Y:S02]  /*2bd0*/  LDG.E R4, desc[UR36][R4.64] ;  /* 0x0000002404047981 */ /* 0x000ea4000c1e1900 */
[----:B--2---:R-:W-:-:S07]  /*2be0*/  I2FP.F32.U32 R24, R4 ;  /* 0x0000000400187245 */ /* 0x004fce0000201000 */
.L_x_6222:
[----:B------:R-:W-:Y:S05]  /*2bf0*/  BSYNC.RECONVERGENT B6 ;  /* 0x0000000000067941 */ /* 0x000fea0003800200 */
.L_x_6216:
[----:B------:R-:W-:-:S07]  /*2c00*/  VIADD R16, R16, 0x80 ;  /* 0x0000008010107836 */ /* 0x000fce0000000000 */
.L_x_6215:
[----:B------:R-:W-:Y:S05]  /*2c10*/  BSYNC.RECONVERGENT B7 ;  /* 0x0000000000077941 */ /* 0x000fea0003800200 */
.L_x_6214:
[----:B------:R-:W-:Y:S01]  /*2c20*/  ISETP.GE.AND P0, PT, R16, R17, PT ;  /* 0x000000111000720c */ /* 0x000fe20003f06270 */
[----:B------:R-:W-:Y:S01]  /*2c30*/  BSSY.RECONVERGENT B6, `(.L_x_6244) ;  /* 0x00000e1000067945 */ /* 0x000fe20003800200 */
[----:B------:R-:W-:-:S11]  /*2c40*/  IMAD.MOV.U32 R18, RZ, RZ, RZ ;  /* 0x000000ffff127224 */ /* 0x000fd600078e00ff */
[----:B------:R-:W-:Y:S05]  /*2c50*/  @P0 BRA `(.L_x_6245) ;  /* 0x0000000c00780947 */ /* 0x000fea0003800000 */
[----:B0-2-4-:R-:W0:Y:S01]  /*2c60*/  LDC.64 R4, c[0x0][0x390] ;  /* 0x0000e400ff047b82 */ /* 0x015e220000000a00 */
[----:B------:R-:W2:Y:S01]  /*2c70*/  LDCU UR5, c[0x0][0x3a0] ;  /* 0x00007400ff0577ac */ /* 0x000ea20008000800 */
[----:B------:R-:W-:Y:S01]  /*2c80*/  IMAD R0, R2, 0x200, R16 ;  /* 0x0000020002007824 */ /* 0x000fe200078e0210 */
        /* <DEDUP_REMOVED lines=17> */
.L_x_6249:
[----:B------:R-:W2:Y:S02]  /*2da0*/  LDG.E.U8 R4, desc[UR36][R4.64] ;  /* 0x0000002404047981 */ /* 0x000ea4000c1e1100 */
[----:B--2---:R-:W-:Y:S01]  /*2db0*/  I2FP.F32.U32 R18, R4 ;  /* 0x0000000400127245 */ /* 0x004fe20000201000 */
[----:B------:R-:W-:Y:S06]  /*2dc0*/  BRA `(.L_x_6245) ;  /* 0x0000000c001c7947 */ /* 0x000fec0003800000 */
.L_x_6248:
        /* <DEDUP_REMOVED lines=9> */
.L_x_6252:
[----:B------:R-:W2:Y:S02]  /*2e60*/  LDG.E R4, desc[UR36][R4.64] ;  /* 0x0000002404047981 */ /* 0x000ea4000c1e1900 */
[----:B--2---:R-:W-:Y:S01]  /*2e70*/  I2FP.F32.S32 R18, R4 ;  /* 0x0000000400127245 */ /* 0x004fe20000201400 */
[----:B------:R-:W-:Y:S06]  /*2e80*/  BRA `(.L_x_6245) ;  /* 0x0000000800ec7947 */ /* 0x000fec0003800000 */
.L_x_6251:
[----:B------:R-:W2:Y:S02]  /*2e90*/  LDG.E.U16 R4, desc[UR36][R4.64] ;  /* 0x0000002404047981 */ /* 0x000ea4000c1e1500 */
[----:B--2---:R0:W2:Y:S01]  /*2ea0*/  I2F.S16 R18, R4 ;  /* 0x0000000400127306 */ /* 0x0040a20000101400 */
[----:B------:R-:W-:Y:S05]  /*2eb0*/  BRA `(.L_x_6245) ;  /* 0x0000000800e07947 */ /* 0x000fea0003800000 */
.L_x_6247:
        /* <DEDUP_REMOVED lines=8> */
.L_x_6254:
[----:B------:R-:W2:Y:S02]  /*2f40*/  LDG.E.U16 R4, desc[UR36][R4.64] ;  /* 0x0000002404047981 */ /* 0x000ea4000c1e1500 */
[----:B--2---:R-:W-:Y:S01]  /*2f50*/  HADD2.F32 R18, -RZ, R4.H0_H0 ;  /* 0x20000004ff127230 */ /* 0x004fe20000004100 */
[----:B------:R-:W-:Y:S06]  /*2f60*/  BRA `(.L_x_6245) ;  /* 0x0000000800b47947 */ /* 0x000fec0003800000 */
.L_x_6253:
        /* <DEDUP_REMOVED lines=8> */
.L_x_6256:
[----:B------:R-:W2:Y:S02]  /*2ff0*/  LDG.E.U16 R4, desc[UR36][R4.64] ;  /* 0x0000002404047981 */ /* 0x000ea4000c1e1500 */
[----:B--2---:R-:W-:Y:S01]  /*3000*/  HADD2.F32 R18, -RZ, R4.H0_H0 ;  /* 0x20000004ff127230 */ /* 0x004fe20000004100 */
[----:B------:R-:W-:Y:S06]  /*3010*/  BRA `(.L_x_6245) ;  /* 0x0000000800887947 */ /* 0x000fec0003800000 */
.L_x_6255:
[----:B------:R-:W2:Y:S01]  /*3020*/  LDG.E.64 R4, desc[UR36][R4.64] ;  /* 0x0000002404047981 */ /* 0x000ea2000c1e1b00 */
[----:B------:R-:W-:Y:S01]  /*3030*/  UMOV UR4, 0xf0000000 ;  /* 0xf000000000047882 */ /* 0x000fe20000000000 */
[----:B------:R-:W-:Y:S01]  /*3040*/  UMOV UR5, 0x380fffff ;  /* 0x380fffff00057882 */ /* 0x000fe20000000000 */
[----:B--2---:R-:W0:Y:S01]  /*3050*/  F2F.F32.F64 R18, R4 ;  /* 0x0000000400127310 */ /* 0x004e220000301000 */
[----:B------:R-:W-:-:S14]  /*3060*/  DSETP.GEU.AND P0, PT, |R4|, UR4, PT ;  /* 0x0000000404007e2a */ /* 0x000fdc000bf0e200 */
[----:B0-----:R-:W-:Y:S01]  /*3070*/  @!P0 FMUL R18, R18, 1.175494350822287508e-38 ;  /* 0x0080000012128820 */ /* 0x001fe20000400000 */
[----:B------:R-:W-:Y:S06]  /*3080*/  BRA `(.L_x_6245) ;  /* 0x00000008006c7947 */ /* 0x000fec0003800000 */
.L_x_6246:
        /* <DEDUP_REMOVED lines=12> */
.L_x_6259:
[----:B------:R-:W2:Y:S01]  /*3150*/  LDG.E.64 R4, desc[UR36][R4.64] ;  /* 0x0000002404047981 */ /* 0x000ea2000c1e1b00 */
[----:B------:R-:W-:Y:S01]  /*3160*/  UMOV UR4, 0xf0000000 ;  /* 0xf000000000047882 */ /* 0x000fe20000000000 */
[----:B------:R-:W-:Y:S01]  /*3170*/  UMOV UR5, 0x380fffff ;  /* 0x380fffff00057882 */ /* 0x000fe20000000000 */
[----:B--2---:R-:W0:Y:S01]  /*3180*/  F2F.F32.F64 R18, R4 ;  /* 0x0000000400127310 */ /* 0x004e220000301000 */
[----:B------:R-:W-:-:S14]  /*3190*/  DSETP.GEU.AND P0, PT, |R4|, UR4, PT ;  /* 0x0000000404007e2a */ /* 0x000fdc000bf0e200 */
[----:B0-----:R-:W-:Y:S01]  /*31a0*/  @!P0 FMUL R18, R18, 1.175494350822287508e-38 ;  /* 0x0080000012128820 */ /* 0x001fe20000400000 */
[----:B------:R-:W-:Y:S06]  /*31b0*/  BRA `(.L_x_6245) ;  /* 0x0000000800207947 */ /* 0x000fec0003800000 */
.L_x_6258:
        /* <DEDUP_REMOVED lines=25> */
.L_x_6261:
        /* <DEDUP_REMOVED lines=13> */
.L_x_6260:
[----:B------:R-:W2:Y:S02]  /*3420*/  LDG.E.U16 R4, desc[UR36][R4.64] ;  /* 0x0000002404047981 */ /* 0x000ea4000c1e1500 */
[----:B--2---:R-:W-:Y:S01]  /*3430*/  IMAD.U32 R18, R4, 0x10000, RZ ;  /* 0x0001000004127824 */ /* 0x004fe200078e00ff */
[----:B------:R-:W-:Y:S06]  /*3440*/  BRA `(.L_x_6245) ;  /* 0x00000004007c7947 */ /* 0x000fec0003800000 */
.L_x_6257:
        /* <DEDUP_REMOVED lines=11> */
.L_x_6264:
[----:B------:R-:W2:Y:S02]  /*3500*/  LDG.E.U8 R4, desc[UR36][R4.64] ;  /* 0x0000002404047981 */ /* 0x000ea4000c1e1100 */
        /* <DEDUP_REMOVED lines=18> */
.L_x_6266:
[----:B------:R-:W-:Y:S05]  /*3630*/  BSYNC.RECONVERGENT B0 ;  /* 0x0000000000007941 */ /* 0x000fea0003800200 */
.L_x_6265:
[----:B------:R-:W-:Y:S01]  /*3640*/  IMAD.SHL.U32 R0, R0, 0x100000, RZ ;  /* 0x0010000000007824 */ /* 0x000fe200078e00ff */
[----:B------:R-:W-:-:S04]  /*3650*/  LEA R3, R3, 0x3b800000, 0x17 ;  /* 0x3b80000003037811 */ /* 0x000fc800078eb8ff */
[----:B------:R-:W-:Y:S01]  /*3660*/  LOP3.LUT R18, R3, R0, R7, 0xfe, !PT ;  /* 0x0000000003127212 */ /* 0x000fe200078efe07 */
[----:B------:R-:W-:Y:S06]  /*3670*/  BRA `(.L_x_6245) ;  /* 0x0000000000f07947 */ /* 0x000fec0003800000 */
.L_x_6263:
        /* <DEDUP_REMOVED lines=19> */
.L_x_6268:
[----:B------:R-:W-:Y:S05]  /*37b0*/  BSYNC.RECONVERGENT B0 ;  /* 0x0000000000007941 */ /* 0x000fea0003800200 */
.L_x_6267:
[----:B------:R-:W-:Y:S01]  /*37c0*/  IMAD.SHL.U32 R0, R0, 0x200000, RZ ;  /* 0x0020000000007824 */ /* 0x000fe200078e00ff */
[----:B------:R-:W-:-:S04]  /*37d0*/  LEA R3, R3, 0x37800000, 0x17 ;  /* 0x3780000003037811 */ /* 0x000fc800078eb8ff */
[----:B------:R-:W-:Y:S01]  /*37e0*/  LOP3.LUT R18, R3, R0, R7, 0xfe, !PT ;  /* 0x0000000003127212 */ /* 0x000fe200078efe07 */
[----:B------:R-:W-:Y:S06]  /*37f0*/  BRA `(.L_x_6245) ;  /* 0x0000000000907947 */ /* 0x000fec0003800000 */
.L_x_6262:
        /* <DEDUP_REMOVED lines=14> */
.L_x_6250:
        /* <DEDUP_REMOVED lines=16> */
.L_x_6271:
[----:B------:R-:W-:Y:S05]  /*39e0*/  BRA `(.L_x_6245) ;  /* 0x0000000000147947 */ /* 0x000fea0003800000 */
.L_x_6270:
[----:B------:R-:W2:Y:S02]  /*39f0*/  LDG.E.64 R4, desc[UR36][R4.64] ;  /* 0x0000002404047981 */ /* 0x000ea4000c1e1b00 */
[----:B--2---:R0:W2:Y:S01]  /*3a00*/  I2F.U64 R18, R4 ;  /* 0x0000000400127312 */ /* 0x0040a20000301000 */
[----:B------:R-:W-:Y:S05]  /*3a10*/  BRA `(.L_x_6245) ;  /* 0x0000000000087947 */ /* 0x000fea0003800000 */
.L_x_6269:
[----:B------:R-:W2:Y:S02]  /*3a20*/  LDG.E R4, desc[UR36][R4.64] ;  /* 0x0000002404047981 */ /* 0x000ea4000c1e1900 */
[----:B--2---:R-:W-:-:S07]  /*3a30*/  I2FP.F32.U32 R18, R4 ;  /* 0x0000000400127245 */ /* 0x004fce0000201000 */
.L_x_6245:
[----:B------:R-:W-:Y:S05]  /*3a40*/  BSYNC.RECONVERGENT B6 ;  /* 0x0000000000067941 */ /* 0x000fea0003800200 */
.L_x_6244:
        /* <DEDUP_REMOVED lines=10> */
[----:B-1-3-5:R-:W-:Y:S01]  /*3af0*/  FMUL.FTZ R0, R22, 1.4426950216293334961 ;  /* 0x3fb8aa3b16007820 */ /* 0x02afe20000410000 */
        /* <DEDUP_REMOVED lines=30> */
[----:B0-----:R-:W-:-:S07]  /*3ce0*/  FMUL.FTZ R4, R3, R22 ;  /* 0x0000001603047220 */ /* 0x001fce0000410000 */
.L_x_6273:
[----:B------:R-:W-:Y:S05]  /*3cf0*/  BSYNC.RECONVERGENT B0 ;  /* 0x0000000000007941 */ /* 0x000fea0003800200 */
.L_x_6272:
        /* <DEDUP_REMOVED lines=32> */
[----:B-1-3--:R-:W0:Y:S02]  /*3f00*/  MUFU.TANH R22, R3 ;  /* 0x0000000300167308 */ /* 0x00ae240000002400 */
[----:B0-----:R-:W-:-:S07]  /*3f10*/  FMUL.FTZ R22, R22, R23 ;  /* 0x0000001716167220 */ /* 0x001fce0000410000 */
.L_x_6275:
[----:B------:R-:W-:Y:S05]  /*3f20*/  BSYNC.RECONVERGENT B0 ;  /* 0x0000000000007941 */ /* 0x000fea0003800200 */
.L_x_6274:
        /* <DEDUP_REMOVED lines=34> */
.L_x_6277:
[----:B------:R-:W-:Y:S05]  /*4150*/  BSYNC.RECONVERGENT B0 ;  /* 0x0000000000007941 */ /* 0x000fea0003800200 */
.L_x_6276:
        /* <DEDUP_REMOVED lines=34> */
.L_x_6279:
[----:B------:R-:W-:Y:S05]  /*4380*/  BSYNC.RECONVERGENT B0 ;  /* 0x0000000000007941 */ /* 0x000fea0003800200 */
.L_x_6278:
        /* <DEDUP_REMOVED lines=24> */
.L_x_6285:
[----:B------:R-:W0:Y:S01]  /*4510*/  F2I.S64.TRUNC R4, R4 ;  /* 0x0000000400047311 */ /* 0x000e22000020d900 */
[----:B------:R-:W-:Y:S02]  /*4520*/  IMAD.MOV.U32 R19, RZ, RZ, R26 ;  /* 0x000000ffff137224 */ /* 0x000fe400078e001a */
[----:B0-----:R-:W-:-:S05]  /*4530*/  IMAD.MOV.U32 R3, RZ, RZ, R4 ;  /* 0x000000ffff037224 */ /* 0x001fca00078e0004 */
[----:B------:R0:W-:Y:S01]  /*4540*/  STG.E.U8 desc[UR36][R8.64], R3 ;  /* 0x0000000308007986 */ /* 0x0001e2000c101124 */
[----:B------:R-:W-:Y:S05]  /*4550*/  BRA `(.L_x_6281) ;  /* 0x0000000c007c7947 */ /* 0x000fea0003800000 */
.L_x_6284:
        /* <DEDUP_REMOVED lines=10> */
.L_x_6288:
[----:B------:R-:W0:Y:S01]  /*4600*/  F2I.FTZ.TRUNC.NTZ R3, R4 ;  /* 0x0000000400037305 */ /* 0x000e22000021f100 */
[----:B------:R-:W-:Y:S01]  /*4610*/  IMAD.MOV.U32 R19, RZ, RZ, R26 ;  /* 0x000000ffff137224 */ /* 0x000fe200078e001a */
[----:B0-----:R4:W-:Y:S01]  /*4620*/  STG.E desc[UR36][R8.64], R3 ;  /* 0x0000000308007986 */ /* 0x0019e2000c101924 */
[----:B------:R-:W-:Y:S05]  /*4630*/  BRA `(.L_x_6281) ;  /* 0x0000000c00447947 */ /* 0x000fea0003800000 */
.L_x_6287:
[----:B------:R-:W0:Y:S01]  /*4640*/  F2I.FTZ.TRUNC.NTZ R3, R4 ;  /* 0x0000000400037305 */ /* 0x000e22000021f100 */
[----:B------:R-:W-:Y:S01]  /*4650*/  IMAD.MOV.U32 R19, RZ, RZ, R26 ;  /* 0x000000ffff137224 */ /* 0x000fe200078e001a */
[----:B0-----:R0:W-:Y:S01]  /*4660*/  STG.E.U16 desc[UR36][R8.64], R3 ;  /* 0x0000000308007986 */ /* 0x0011e2000c101524 */
[----:B------:R-:W-:Y:S05]  /*4670*/  BRA `(.L_x_6281) ;  /* 0x0000000c00347947 */ /* 0x000fea0003800000 */
.L_x_6283:
        /* <DEDUP_REMOVED lines=9> */
.L_x_6290:
[----:B------:R-:W-:Y:S01]  /*4710*/  F2FP.F16.F32.PACK_AB R4, RZ, R4 ;  /* 0x00000004ff04723e */ /* 0x000fe200000000ff */
[----:B------:R-:W-:-:S04]  /*4720*/  IMAD.MOV.U32 R19, RZ, RZ, R26 ;  /* 0x000000ffff137224 */ /* 0x000fc800078e001a */
[----:B------:R0:W-:Y:S01]  /*4730*/  STG.E.U16 desc[UR36][R8.64], R4 ;  /* 0x0000000408007986 */ /* 0x0001e2000c101524 */
[----:B------:R-:W-:Y:S05]  /*4740*/  BRA `(.L_x_6281) ;  /* 0x0000000c00007947 */ /* 0x000fea0003800000 */
.L_x_6289:
        /* <DEDUP_REMOVED lines=10> */
.L_x_6292:
[----:B------:R-:W-:Y:S01]  /*47f0*/  F2FP.F16.F32.PACK_AB R3, RZ, R4 ;  /* 0x00000004ff03723e */ /* 0x000fe200000000ff */
[----:B------:R-:W-:-:S03]  /*4800*/  IMAD.MOV.U32 R19, RZ, RZ, R26 ;  /* 0x000000ffff137224 */ /* 0x000fc600078e001a */
[----:B------:R-:W-:-:S05]  /*4810*/  PRMT R3, R3, 0x5410, RZ ;  /* 0x0000541003037816 */ /* 0x000fca00000000ff */
[----:B------:R0:W-:Y:S01]  /*4820*/  STG.E desc[UR36][R8.64], R3 ;  /* 0x0000000308007986 */ /* 0x0001e2000c101924 */
[----:B------:R-:W-:Y:S05]  /*4830*/  BRA `(.L_x_6281) ;  /* 0x0000000800c47947 */ /* 0x000fea0003800000 */
.L_x_6291:
[----:B------:R-:W-:Y:S01]  /*4840*/  FMUL.FTZ R4, R4, 1 ;  /* 0x3f80000004047820 */ /* 0x000fe20000410000 */
[----:B------:R-:W-:-:S05]  /*4850*/  IMAD.MOV.U32 R19, RZ, RZ, R26 ;  /* 0x000000ffff137224 */ /* 0x000fca00078e001a */
[----:B------:R-:W0:Y:S02]  /*4860*/  F2F.F64.F32 R4, R4 ;  /* 0x0000000400047310 */ /* 0x000e240000201800 */
[----:B0-----:R0:W-:Y:S01]  /*4870*/  STG.E.64 desc[UR36][R8.64], R4 ;  /* 0x0000000408007986 */ /* 0x0011e2000c101b24 */
[----:B------:R-:W-:Y:S05]  /*4880*/  BRA `(.L_x_6281) ;  /* 0x0000000800b07947 */ /* 0x000fea0003800000 */
.L_x_6282:
        /* <DEDUP_REMOVED lines=13> */
.L_x_6295:
[----:B------:R-:W-:Y:S01]  /*4960*/  FMUL.FTZ R4, R4, 1 ;  /* 0x3f80000004047820 */ /* 0x000fe20000410000 */
[----:B------:R-:W-:Y:S01]  /*4970*/  CS2R R6, SRZ ;  /* 0x0000000000067805 */ /* 0x000fe2000001ff00 */
[----:B------:R-:W-:-:S04]  /*4980*/  IMAD.MOV.U32 R19, RZ, RZ, R26 ;  /* 0x000000ffff137224 */ /* 0x000fc800078e001a */
[----:B------:R-:W0:Y:S02]  /*4990*/  F2F.F64.F32 R4, R4 ;  /* 0x0000000400047310 */ /* 0x000e240000201800 */
[----:B0-----:R0:W-:Y:S01]  /*49a0*/  STG.E.128 desc[UR36][R8.64], R4 ;  /* 0x0000000408007986 */ /* 0x0011e2000c101d24 */
[----:B------:R-:W-:Y:S05]  /*49b0*/  BRA `(.L_x_6281) ;  /* 0x0000000800647947 */ /* 0x000fea0003800000 */
.L_x_6294:
        /* <DEDUP_REMOVED lines=18> */
.L_x_6299:
[----:B------:R-:W-:Y:S05]  /*4ae0*/  BSYNC.RECONVERGENT B0 ;  /* 0x0000000000007941 */ /* 0x000fea0003800200 */
.L_x_6298:
[----:B------:R-:W-:Y:S01]  /*4af0*/  LOP3.LUT R5, R0, 0x80, R5, 0xf8, !PT ;  /* 0x0000008000057812 */ /* 0x000fe200078ef805 */
[----:B------:R-:W-:-:S04]  /*4b00*/  IMAD.MOV.U32 R19, RZ, RZ, R26 ;  /* 0x000000ffff137224 */ /* 0x000fc800078e001a */
[----:B------:R0:W-:Y:S01]  /*4b10*/  STG.E.U8 desc[UR36][R8.64], R5 ;  /* 0x0000000508007986 */ /* 0x0001e2000c101124 */
[----:B------:R-:W-:Y:S05]  /*4b20*/  BRA `(.L_x_6281) ;  /* 0x0000000800087947 */ /* 0x000fea0003800000 */
.L_x_6297:
        /* <DEDUP_REMOVED lines=14> */
.L_x_6301:
[----:B------:R-:W-:Y:S05]  /*4c10*/  BSYNC.RECONVERGENT B0 ;  /* 0x0000000000007941 */ /* 0x000fea0003800200 */
.L_x_6300:
[----:B------:R-:W-:Y:S01]  /*4c20*/  LOP3.LUT R3, R0, 0x80, R7, 0xf8, !PT ;  /* 0x0000008000037812 */ /* 0x000fe200078ef807 */
[----:B------:R-:W-:-:S04]  /*4c30*/  IMAD.MOV.U32 R19, RZ, RZ, R26 ;  /* 0x000000ffff137224 */ /* 0x000fc800078e001a */
[----:B------:R0:W-:Y:S01]  /*4c40*/  STG.E.U8 desc[UR36][R8.64], R3 ;  /* 0x0000000308007986 */ /* 0x0001e2000c101124 */
[----:B------:R-:W-:Y:S05]  /*4c50*/  BRA `(.L_x_6281) ;  /* 0x0000000400bc7947 */ /* 0x000fea0003800000 */
.L_x_6296:
[----:B------:R-:W-:Y:S01]  /*4c60*/  F2FP.BF16.F32.PACK_AB R4, RZ, R4 ;  /* 0x00000004ff04723e */ /* 0x000fe200000010ff */
[----:B------:R-:W-:-:S04]  /*4c70*/  IMAD.MOV.U32 R19, RZ, RZ, R26 ;  /* 0x000000ffff137224 */ /* 0x000fc800078e001a */
[----:B------:R0:W-:Y:S01]  /*4c80*/  STG.E.U16 desc[UR36][R8.64], R4 ;  /* 0x0000000408007986 */ /* 0x0001e2000c101524 */
[----:B------:R-:W-:Y:S05]  /*4c90*/  BRA `(.L_x_6281) ;  /* 0x0000000400ac7947 */ /* 0x000fea0003800000 */
.L_x_6293:
        /* <DEDUP_REMOVED lines=12> */
.L_x_6304:
        /* <DEDUP_REMOVED lines=12> */
.L_x_6307:
[----:B------:R-:W-:-:S04]  /*4e20*/  SHF.R.U32.HI R0, RZ, 0x14, R4 ;  /* 0x00000014ff007819 */ /* 0x000fc80000011604 */
[----:B------:R-:W-:-:S04]  /*4e30*/  LOP3.LUT R3, R0, 0x1, RZ, 0xc0, !PT ;  /* 0x0000000100037812 */ /* 0x000fc800078ec0ff */
[----:B------:R-:W-:-:S04]  /*4e40*/  IADD3 R0, PT, PT, R4, 0x487ffff, R3 ;  /* 0x0487ffff04007810 */ /* 0x000fc80007ffe003 */
[----:B------:R-:W-:-:S04]  /*4e50*/  SHF.R.U32.HI R0, RZ, 0x14, R0 ;  /* 0x00000014ff007819 */ /* 0x000fc80000011600 */
[----:B------:R-:W-:-:S07]  /*4e60*/  LOP3.LUT R3, R0, 0xff, RZ, 0xc0, !PT ;  /* 0x000000ff00037812 */ /* 0x000fce00078ec0ff */
.L_x_6308:
[----:B------:R-:W-:-:S04]  /*4e70*/  SHF.R.U32.HI R4, RZ, 0x18, R4 ;  /* 0x00000018ff047819 */ /* 0x000fc80000011604 */
[----:B------:R-:W-:-:S04]  /*4e80*/  LOP3.LUT R3, R3, 0x80, R4, 0xf8, !PT ;  /* 0x0000008003037812 */ /* 0x000fc800078ef804 */
[----:B------:R-:W-:-:S07]  /*4e90*/  PRMT R0, R3, 0x7610, R0 ;  /* 0x0000761003007816 */ /* 0x000fce0000000000 */
.L_x_6306:
[----:B------:R-:W-:Y:S05]  /*4ea0*/  BSYNC.RECONVERGENT B0 ;  /* 0x0000000000007941 */ /* 0x000fea0003800200 */
.L_x_6305:
[----:B------:R0:W-:Y:S01]  /*4eb0*/  STG.E.U8 desc[UR36][R8.64], R0 ;  /* 0x0000000008007986 */ /* 0x0001e2000c101124 */
[----:B------:R-:W-:Y:S01]  /*4ec0*/  IMAD.MOV.U32 R19, RZ, RZ, R26 ;  /* 0x000000ffff137224 */ /* 0x000fe200078e001a */
[----:B------:R-:W-:Y:S06]  /*4ed0*/  BRA `(.L_x_6281) ;  /* 0x00000004001c7947 */ /* 0x000fec0003800000 */
.L_x_6303:
        /* <DEDUP_REMOVED lines=12> */
.L_x_6311:
[----:B------:R-:W-:-:S04]  /*4fa0*/  SHF.R.U32.HI R0, RZ, 0x15, R4 ;  /* 0x00000015ff007819 */ /* 0x000fc80000011604 */
[----:B------:R-:W-:-:S04]  /*4fb0*/  LOP3.LUT R3, R0, 0x1, RZ, 0xc0, !PT ;  /* 0x0000000100037812 */ /* 0x000fc800078ec0ff */
[----:B------:R-:W-:-:S04]  /*4fc0*/  IADD3 R0, PT, PT, R4, 0x88fffff, R3 ;  /* 0x088fffff04007810 */ /* 0x000fc80007ffe003 */
[----:B------:R-:W-:-:S04]  /*4fd0*/  SHF.R.U32.HI R0, RZ, 0x15, R0 ;  /* 0x00000015ff007819 */ /* 0x000fc80000011600 */
[----:B------:R-:W-:-:S07]  /*4fe0*/  LOP3.LUT R3, R0, 0xff, RZ, 0xc0, !PT ;  /* 0x000000ff00037812 */ /* 0x000fce00078ec0ff */
.L_x_6312:
[----:B------:R-:W-:-:S04]  /*4ff0*/  SHF.R.U32.HI R4, RZ, 0x18, R4 ;  /* 0x00000018ff047819 */ /* 0x000fc80000011604 */
[----:B------:R-:W-:-:S04]  /*5000*/  LOP3.LUT R3, R3, 0x80, R4, 0xf8, !PT ;  /* 0x0000008003037812 */ /* 0x000fc800078ef804 */
[----:B------:R-:W-:-:S07]  /*5010*/  PRMT R0, R3, 0x7610, R0 ;  /* 0x0000761003007816 */ /* 0x000fce0000000000 */
.L_x_6310:
[----:B------:R-:W-:Y:S05]  /*5020*/  BSYNC.RECONVERGENT B0 ;  /* 0x0000000000007941 */ /* 0x000fea0003800200 */
.L_x_6309:
[----:B------:R0:W-:Y:S01]  /*5030*/  STG.E.U8 desc[UR36][R8.64], R0 ;  /* 0x0000000008007986 */ /* 0x0001e2000c101124 */
[----:B------:R-:W-:Y:S01]  /*5040*/  IMAD.MOV.U32 R19, RZ, RZ, R26 ;  /* 0x000000ffff137224 */ /* 0x000fe200078e001a */
[----:B------:R-:W-:Y:S06]  /*5050*/  BRA `(.L_x_6281) ;  /* 0x0000000000bc7947 */ /* 0x000fec0003800000 */
.L_x_6302:
[----:B------:R-:W-:-:S13]  /*5060*/  ISETP.NE.AND P0, PT, R0, 0x1c, PT ;  /* 0x0000001c0000780c */ /* 0x000fda0003f05270 */
[----:B------:R-:W-:Y:S05]  /*5070*/  @!P0 BRA `(.L_x_6313) ;  /* 0x0000000000a88947 */ /* 0x000fea0003800000 */
[----:B------:R-:W-:-:S13]  /*5080*/  ISETP.NE.AND P0, PT, R0, 0x1d, PT ;  /* 0x0000001d0000780c */ /* 0x000fda0003f05270 */
[----:B------:R-:W-:Y:S05]  /*5090*/  @!P0 BRA `(.L_x_6314) ;  /* 0x0000000000908947 */ /* 0x000fea0003800000 */
[----:B------:R-:W-:-:S13]  /*50a0*/  ISETP.NE.AND P0, PT, R0, 0x2c, PT ;  /* 0x0000002c0000780c */ /* 0x000fda0003f05270 */
[----:B------:R-:W-:Y:S05]  /*50b0*/  @!P0 BRA `(.L_x_6315) ;  /* 0x0000000000488947 */ /* 0x000fea0003800000 */
.L_x_6286:
        /* <DEDUP_REMOVED lines=16> */
.L_x_6316:
[----:B------:R-:W-:Y:S01]  /*51c0*/  IMAD.MOV.U32 R19, RZ, RZ, R26 ;  /* 0x000000ffff137224 */ /* 0x000fe200078e001a */
[----:B------:R-:W-:Y:S06]  /*51d0*/  BRA `(.L_x_6281) ;  /* 0x00000000005c7947 */ /* 0x000fec0003800000 */
.L_x_6315:
        /* <DEDUP_REMOVED lines=16> */
.L_x_6314:
[----:B------:R-:W0:Y:S01]  /*52e0*/  F2I.U64.TRUNC R4, R4 ;  /* 0x0000000400047311 */ /* 0x000e22000020d800 */
[----:B------:R-:W-:Y:S01]  /*52f0*/  IMAD.MOV.U32 R19, RZ, RZ, R26 ;  /* 0x000000ffff137224 */ /* 0x000fe200078e001a */
[----:B0-----:R0:W-:Y:S01]  /*5300*/  STG.E.64 desc[UR36][R8.64], R4 ;  /* 0x0000000408007986 */ /* 0x0011e2000c101b24 */
[----:B------:R-:W-:Y:S05]  /*5310*/  BRA `(.L_x_6281) ;  /* 0x00000000000c7947 */ /* 0x000fea0003800000 */
.L_x_6313:
[----:B------:R-:W0:Y:S01]  /*5320*/  F2I.FTZ.U32.TRUNC.NTZ R3, R4 ;  /* 0x0000000400037305 */ /* 0x000e22000021f000 */
[----:B------:R-:W-:Y:S01]  /*5330*/  IMAD.MOV.U32 R19, RZ, RZ, R26 ;  /* 0x000000ffff137224 */ /* 0x000fe200078e001a */
[----:B0-----:R0:W-:Y:S06]  /*5340*/  STG.E desc[UR36][R8.64], R3 ;  /* 0x0000000308007986 */ /* 0x0011ec000c101924 */
.L_x_6281:
[----:B------:R-:W-:Y:S05]  /*5350*/  BSYNC.RECONVERGENT B6 ;  /* 0x0000000000067941 */ /* 0x000fea0003800200 */
.L_x_6280:
        /* <DEDUP_REMOVED lines=24> */
.L_x_6322:
[----:B-----5:R-:W0:Y:S02]  /*54e0*/  F2I.S64.TRUNC R22, R22 ;  /* 0x0000001600167311 */ /* 0x020e24000020d900 */
[----:B0-----:R-:W-:-:S05]  /*54f0*/  IMAD.MOV.U32 R3, RZ, RZ, R22 ;  /* 0x000000ffff037224 */ /* 0x001fca00078e0016 */
[----:B------:R0:W-:Y:S01]  /*5500*/  STG.E.U8 desc[UR36][R8.64], R3 ;  /* 0x0000000308007986 */ /* 0x0001e2000c101124 */
[----:B------:R-:W-:Y:S05]  /*5510*/  BRA `(.L_x_6324) ;  /* 0x0000000c00287947 */ /* 0x000fea0003800000 */
.L_x_6321:
        /* <DEDUP_REMOVED lines=9> */
.L_x_6326:
[----:B-----5:R-:W0:Y:S02]  /*55b0*/  F2I.FTZ.TRUNC.NTZ R3, R22 ;  /* 0x0000001600037305 */ /* 0x020e24000021f100 */
[----:B0-----:R3:W-:Y:S01]  /*55c0*/  STG.E desc[UR36][R8.64], R3 ;  /* 0x0000000308007986 */ /* 0x0017e2000c101924 */
[----:B------:R-:W-:Y:S05]  /*55d0*/  BRA `(.L_x_6324) ;  /* 0x0000000800f87947 */ /* 0x000fea0003800000 */
.L_x_6325:
[----:B-----5:R-:W0:Y:S02]  /*55e0*/  F2I.FTZ.TRUNC.NTZ R3, R22 ;  /* 0x0000001600037305 */ /* 0x020e24000021f100 */
[----:B0-----:R2:W-:Y:S01]  /*55f0*/  STG.E.U16 desc[UR36][R8.64], R3 ;  /* 0x0000000308007986 */ /* 0x0015e2000c101524 */
[----:B------:R-:W-:Y:S05]  /*5600*/  BRA `(.L_x_6324) ;  /* 0x0000000800ec7947 */ /* 0x000fea0003800000 */
.L_x_6320:
        /* <DEDUP_REMOVED lines=8> */
.L_x_6328:
[----:B-----5:R-:W-:-:S05]  /*5690*/  F2FP.F16.F32.PACK_AB R22, RZ, R22 ;  /* 0x00000016ff16723e */ /* 0x020fca00000000ff */
[----:B------:R0:W-:Y:S01]  /*56a0*/  STG.E.U16 desc[UR36][R8.64], R22 ;  /* 0x0000001608007986 */ /* 0x0001e2000c101524 */
[----:B------:R-:W-:Y:S05]  /*56b0*/  BRA `(.L_x_6324) ;  /* 0x0000000800c07947 */ /* 0x000fea0003800000 */
.L_x_6327:
        /* <DEDUP_REMOVED lines=9> */
.L_x_6330:
[----:B-----5:R-:W-:-:S04]  /*5750*/  F2FP.F16.F32.PACK_AB R3, RZ, R22 ;  /* 0x00000016ff03723e */ /* 0x020fc800000000ff */
[----:B------:R-:W-:-:S05]  /*5760*/  PRMT R3, R3, 0x5410, RZ ;  /* 0x0000541003037816 */ /* 0x000fca00000000ff */
[----:B------:R0:W-:Y:S01]  /*5770*/  STG.E desc[UR36][R8.64], R3 ;  /* 0x0000000308007986 */ /* 0x0001e2000c101924 */
[----:B------:R-:W-:Y:S05]  /*5780*/  BRA `(.L_x_6324) ;  /* 0x00000008008c7947 */ /* 0x000fea0003800000 */
.L_x_6329:
[----:B-----5:R-:W-:-:S06]  /*5790*/  FMUL.FTZ R4, R22, 1 ;  /* 0x3f80000016047820 */ /* 0x020fcc0000410000 */
[----:B------:R-:W0:Y:S02]  /*57a0*/  F2F.F64.F32 R4, R4 ;  /* 0x0000000400047310 */ /* 0x000e240000201800 */
[----:B0-----:R0:W-:Y:S01]  /*57b0*/  STG.E.64 desc[UR36][R8.64], R4 ;  /* 0x0000000408007986 */ /* 0x0011e2000c101b24 */
[----:B------:R-:W-:Y:S05]  /*57c0*/  BRA `(.L_x_6324) ;  /* 0x00000008007c7947 */ /* 0x000fea0003800000 */
.L_x_6319:
        /* <DEDUP_REMOVED lines=13> */
.L_x_6334:
        /* <DEDUP_REMOVED lines=16> */
.L_x_6337:
[----:B------:R-:W-:-:S04]  /*59a0*/  SHF.R.U32.HI R22, RZ, 0x18, R22 ;  /* 0x00000018ff167819 */ /* 0x000fc80000011616 */
[----:B------:R-:W-:-:S04]  /*59b0*/  LOP3.LUT R3, R3, 0x80, R22, 0xf8, !PT ;  /* 0x0000008003037812 */ /* 0x000fc800078ef816 */
[----:B------:R-:W-:-:S07]  /*59c0*/  PRMT R4, R3, 0x7610, R4 ;  /* 0x0000761003047816 */ /* 0x000fce0000000004 */
.L_x_6336:
[----:B------:R-:W-:Y:S05]  /*59d0*/  BSYNC.RECONVERGENT B0 ;  /* 0x0000000000007941 */ /* 0x000fea0003800200 */
.L_x_6335:
[----:B------:R0:W-:Y:S01]  /*59e0*/  STG.E.U8 desc[UR36][R8.64], R4 ;  /* 0x0000000408007986 */ /* 0x0001e2000c101124 */
[----:B------:R-:W-:Y:S05]  /*59f0*/  BRA `(.L_x_6324) ;  /* 0x0000000400f07947 */ /* 0x000fea0003800000 */
.L_x_6333:
        /* <DEDUP_REMOVED lines=16> */
.L_x_6340:
[----:B------:R-:W-:-:S04]  /*5b00*/  SHF.R.U32.HI R22, RZ, 0x18, R22 ;  /* 0x00000018ff167819 */ /* 0x000fc80000011616 */
[----:B------:R-:W-:-:S04]  /*5b10*/  LOP3.LUT R3, R3, 0x80, R22, 0xf8, !PT ;  /* 0x0000008003037812 */ /* 0x000fc800078ef816 */
[----:B------:R-:W-:-:S07]  /*5b20*/  PRMT R4, R3, 0x7610, R4 ;  /* 0x0000761003047816 */ /* 0x000fce0000000004 */
.L_x_6339:
[----:B------:R-:W-:Y:S05]  /*5b30*/  BSYNC.RECONVERGENT B0 ;  /* 0x0000000000007941 */ /* 0x000fea0003800200 */
.L_x_6338:
[----:B------:R0:W-:Y:S01]  /*5b40*/  STG.E.U8 desc[UR36][R8.64], R4 ;  /* 0x0000000408007986 */ /* 0x0001e2000c101124 */
[----:B------:R-:W-:Y:S05]  /*5b50*/  BRA `(.L_x_6324) ;  /* 0x0000000400987947 */ /* 0x000fea0003800000 */
.L_x_6332:
        /* <DEDUP_REMOVED lines=21> */
.L_x_6342:
[----:B-----5:R-:W0:Y:S02]  /*5cb0*/  F2I.U64.TRUNC R22, R22 ;  /* 0x0000001600167311 */ /* 0x020e24000020d800 */
[----:B0-----:R0:W-:Y:S01]  /*5cc0*/  STG.E.64 desc[UR36][R8.64], R22 ;  /* 0x0000001608007986 */ /* 0x0011e2000c101b24 */
[----:B------:R-:W-:Y:S05]  /*5cd0*/  BRA `(.L_x_6324) ;  /* 0x0000000400387947 */ /* 0x000fea0003800000 */
.L_x_6341:
[----:B-----5:R-:W0:Y:S02]  /*5ce0*/  F2I.FTZ.U32.TRUNC.NTZ R3, R22 ;  /* 0x0000001600037305 */ /* 0x020e24000021f000 */
[----:B0-----:R0:W-:Y:S01]  /*5cf0*/  STG.E desc[UR36][R8.64], R3 ;  /* 0x0000000308007986 */ /* 0x0011e2000c101924 */
[----:B------:R-:W-:Y:S05]  /*5d00*/  BRA `(.L_x_6324) ;  /* 0x00000004002c7947 */ /* 0x000fea0003800000 */
.L_x_6331:
        /* <DEDUP_REMOVED lines=10> */
.L_x_6344:
[----:B-----5:R-:W-:Y:S01]  /*5db0*/  FMUL.FTZ R4, R22, 1 ;  /* 0x3f80000016047820 */ /* 0x020fe20000410000 */
[----:B------:R-:W-:-:S05]  /*5dc0*/  CS2R R6, SRZ ;  /* 0x0000000000067805 */ /* 0x000fca000001ff00 */
[----:B------:R-:W0:Y:S02]  /*5dd0*/  F2F.F64.F32 R4, R4 ;  /* 0x0000000400047310 */ /* 0x000e240000201800 */
[----:B0-----:R0:W-:Y:S01]  /*5de0*/  STG.E.128 desc[UR36][R8.64], R4 ;  /* 0x0000000408007986 */ /* 0x0011e2000c101d24 */
[----:B------:R-:W-:Y:S05]  /*5df0*/  BRA `(.L_x_6324) ;  /* 0x0000000000f07947 */ /* 0x000fea0003800000 */
.L_x_6343:
[----:B------:R-:W-:-:S13]  /*5e00*/  ISETP.NE.AND P0, PT, R0, 0xf, PT ;  /* 0x0000000f0000780c */ /* 0x000fda0003f05270 */
[----:B------:R-:W-:Y:S05]  /*5e10*/  @!P0 BRA `(.L_x_6345) ;  /* 0x0000000000e08947 */ /* 0x000fea0003800000 */
[----:B------:R-:W-:-:S13]  /*5e20*/  ISETP.NE.AND P0, PT, R0, 0x17, PT ;  /* 0x000000170000780c */ /* 0x000fda0003f05270 */
[----:B------:R-:W-:Y:S05]  /*5e30*/  @!P0 BRA `(.L_x_6346) ;  /* 0x00000000008c8947 */ /* 0x000fea0003800000 */
[----:B------:R-:W-:-:S13]  /*5e40*/  ISETP.NE.AND P0, PT, R0, 0x18, PT ;  /* 0x000000180000780c */ /* 0x000fda0003f05270 */
[----:B------:R-:W-:Y:S05]  /*5e50*/  @!P0 BRA `(.L_x_6347) ;  /* 0x0000000000448947 */ /* 0x000fea0003800000 */
.L_x_6323:
        /* <DEDUP_REMOVED lines=16> */
.L_x_6348:
[----:B------:R-:W-:Y:S05]  /*5f60*/  BRA `(.L_x_6324) ;  /* 0x0000000000947947 */ /* 0x000fea0003800000 */
.L_x_6347:
        /* <DEDUP_REMOVED lines=12> */
.L_x_6350:
[----:B------:R-:W-:Y:S05]  /*6030*/  BSYNC.RECONVERGENT B0 ;  /* 0x0000000000007941 */ /* 0x000fea0003800200 */
.L_x_6349:
[----:B------:R-:W-:-:S05]  /*6040*/  LOP3.LUT R3, R0, 0x80, R5, 0xf8, !PT ;  /* 0x0000008000037812 */ /* 0x000fca00078ef805 */
[----:B------:R0:W-:Y:S01]  /*6050*/  STG.E.U8 desc[UR36][R8.64], R3 ;  /* 0x0000000308007986 */ /* 0x0001e2000c101124 */
[----:B------:R-:W-:Y:S05]  /*6060*/  BRA `(.L_x_6324) ;  /* 0x0000000000547947 */ /* 0x000fea0003800000 */
.L_x_6346:
        /* <DEDUP_REMOVED lines=11> */
.L_x_6352:
[----:B------:R-:W-:Y:S01]  /*6120*/  IMAD.MOV.U32 R0, RZ, RZ, 0x7f ;  /* 0x0000007fff007424 */ /* 0x000fe200078e00ff */
[----:B------:R-:W-:-:S04]  /*6130*/  ISETP.GT.U32.AND P0, PT, R4, 0x7f800000, PT ;  /* 0x7f8000000400780c */ /* 0x000fc80003f04070 */
[----:B------:R-:W-:-:S09]  /*6140*/  SEL R0, R0, 0x7c, P0 ;  /* 0x0000007c00007807 */ /* 0x000fd20000000000 */
.L_x_6353:
[----:B------:R-:W-:Y:S05]  /*6150*/  BSYNC.RECONVERGENT B0 ;  /* 0x0000000000007941 */ /* 0x000fea0003800200 */
.L_x_6351:
[----:B------:R-:W-:-:S04]  /*6160*/  SHF.R.U32.HI R3, RZ, 0x18, R22 ;  /* 0x00000018ff037819 */ /* 0x000fc80000011616 */
[----:B------:R-:W-:-:S05]  /*6170*/  LOP3.LUT R3, R0, 0x80, R3, 0xf8, !PT ;  /* 0x0000008000037812 */ /* 0x000fca00078ef803 */
[----:B------:R0:W-:Y:S01]  /*6180*/  STG.E.U8 desc[UR36][R8.64], R3 ;  /* 0x0000000308007986 */ /* 0x0001e2000c101124 */
[----:B------:R-:W-:Y:S05]  /*6190*/  BRA `(.L_x_6324) ;  /* 0x0000000000087947 */ /* 0x000fea0003800000 */
.L_x_6345:
[----:B-----5:R-:W-:-:S05]  /*61a0*/  F2FP.BF16.F32.PACK_AB R22, RZ, R22 ;  /* 0x00000016ff16723e */ /* 0x020fca00000010ff */
[----:B------:R0:W-:Y:S02]  /*61b0*/  STG.E.U16 desc[UR36][R8.64], R22 ;  /* 0x0000001608007986 */ /* 0x0001e4000c101524 */
.L_x_6324:
        /* <DEDUP_REMOVED lines=24> */
.L_x_6357:
[----:B------:R-:W0:Y:S02]  /*6340*/  F2I.S64.TRUNC R24, R24 ;  /* 0x0000001800187311 */ /* 0x000e24000020d900 */
[----:B0-----:R-:W-:-:S05]  /*6350*/  IMAD.MOV.U32 R3, RZ, RZ, R24 ;  /* 0x000000ffff037224 */ /* 0x001fca00078e0018 */
[----:B------:R0:W-:Y:S01]  /*6360*/  STG.E.U8 desc[UR36][R8.64], R3 ;  /* 0x0000000308007986 */ /* 0x0001e2000c101124 */
[----:B------:R-:W-:Y:S05]  /*6370*/  BRA `(.L_x_6359) ;  /* 0x0000000c00287947 */ /* 0x000fea0003800000 */
.L_x_6356:
        /* <DEDUP_REMOVED lines=9> */
.L_x_6361:
[----:B------:R-:W0:Y:S02]  /*6410*/  F2I.FTZ.TRUNC.NTZ R3, R24 ;  /* 0x0000001800037305 */ /* 0x000e24000021f100 */
[----:B0-----:R0:W-:Y:S01]  /*6420*/  STG.E desc[UR36][R8.64], R3 ;  /* 0x0000000308007986 */ /* 0x0011e2000c101924 */
[----:B------:R-:W-:Y:S05]  /*6430*/  BRA `(.L_x_6359) ;  /* 0x0000000800f87947 */ /* 0x000fea0003800000 */
.L_x_6360:
[----:B------:R-:W0:Y:S02]  /*6440*/  F2I.FTZ.TRUNC.NTZ R3, R24 ;  /* 0x0000001800037305 */ /* 0x000e24000021f100 */
[----:B0-----:R0:W-:Y:S01]  /*6450*/  STG.E.U16 desc[UR36][R8.64], R3 ;  /* 0x0000000308007986 */ /* 0x0011e2000c101524 */
[----:B------:R-:W-:Y:S05]  /*6460*/  BRA `(.L_x_6359) ;  /* 0x0000000800ec7947 */ /* 0x000fea0003800000 */
.L_x_6355:
        /* <DEDUP_REMOVED lines=8> */
.L_x_6363:
[----:B------:R-:W-:-:S05]  /*64f0*/  F2FP.F16.F32.PACK_AB R24, RZ, R24 ;  /* 0x00000018ff18723e */ /* 0x000fca00000000ff */
[----:B------:R0:W-:Y:S01]  /*6500*/  STG.E.U16 desc[UR36][R8.64], R24 ;  /* 0x0000001808007986 */ /* 0x0001e2000c101524 */
[----:B------:R-:W-:Y:S05]  /*6510*/  BRA `(.L_x_6359) ;  /* 0x0000000800c07947 */ /* 0x000fea0003800000 */
.L_x_6362:
        /* <DEDUP_REMOVED lines=9> */
.L_x_6365:
[----:B------:R-:W-:-:S04]  /*65b0*/  F2FP.F16.F32.PACK_AB R3, RZ, R24 ;  /* 0x00000018ff03723e */ /* 0x000fc800000000ff */
[----:B------:R-:W-:-:S05]  /*65c0*/  PRMT R3, R3, 0x5410, RZ ;  /* 0x0000541003037816 */ /* 0x000fca00000000ff */
[----:B------:R0:W-:Y:S01]  /*65d0*/  STG.E desc[UR36][R8.64], R3 ;  /* 0x0000000308007986 */ /* 0x0001e2000c101924 */
[----:B------:R-:W-:Y:S05]  /*65e0*/  BRA `(.L_x_6359) ;  /* 0x00000008008c7947 */ /* 0x000fea0003800000 */
.L_x_6364:
[----:B------:R-:W-:-:S06]  /*65f0*/  FMUL.FTZ R4, R24, 1 ;  /* 0x3f80000018047820 */ /* 0x000fcc0000410000 */
[----:B------:R-:W0:Y:S02]  /*6600*/  F2F.F64.F32 R4, R4 ;  /* 0x0000000400047310 */ /* 0x000e240000201800 */
[----:B0-----:R0:W-:Y:S01]  /*6610*/  STG.E.64 desc[UR36][R8.64], R4 ;  /* 0x0000000408007986 */ /* 0x0011e2000c101b24 */
[----:B------:R-:W-:Y:S05]  /*6620*/  BRA `(.L_x_6359) ;  /* 0x00000008007c7947 */ /* 0x000fea0003800000 */
.L_x_6354:
        /* <DEDUP_REMOVED lines=13> */
.L_x_6369:
        /* <DEDUP_REMOVED lines=16> */
.L_x_6372:
[----:B------:R-:W-:-:S04]  /*6800*/  SHF.R.U32.HI R24, RZ, 0x18, R24 ;  /* 0x00000018ff187819 */ /* 0x000fc80000011618 */
[----:B------:R-:W-:-:S04]  /*6810*/  LOP3.LUT R3, R3, 0x80, R24, 0xf8, !PT ;  /* 0x0000008003037812 */ /* 0x000fc800078ef818 */
[----:B------:R-:W-:-:S07]  /*6820*/  PRMT R4, R3, 0x7610, R4 ;  /* 0x0000761003047816 */ /* 0x000fce0000000004 */
.L_x_6371:
[----:B------:R-:W-:Y:S05]  /*6830*/  BSYNC.RECONVERGENT B0 ;  /* 0x0000000000007941 */ /* 0x000fea0003800200 */
.L_x_6370:
[----:B------:R0:W-:Y:S01]  /*6840*/  STG.E.U8 desc[UR36][R8.64], R4 ;  /* 0x0000000408007986 */ /* 0x0001e2000c101124 */
[----:B------:R-:W-:Y:S05]  /*6850*/  BRA `(.L_x_6359) ;  /* 0x0000000400f07947 */ /* 0x000fea0003800000 */
.L_x_6368:
        /* <DEDUP_REMOVED lines=16> */
.L_x_6375:
[----:B------:R-:W-:-:S04]  /*6960*/  SHF.R.U32.HI R24, RZ, 0x18, R24 ;  /* 0x00000018ff187819 */ /* 0x000fc80000011618 */
[----:B------:R-:W-:-:S04]  /*6970*/  LOP3.LUT R3, R3, 0x80, R24, 0xf8, !PT ;  /* 0x0000008003037812 */ /* 0x000fc800078ef818 */
[----:B------:R-:W-:-:S07]  /*6980*/  PRMT R4, R3, 0x7610, R4 ;  /* 0x0000761003047816 */ /* 0x000fce0000000004 */
.L_x_6374:
[----:B------:R-:W-:Y:S05]  /*6990*/  BSYNC.RECONVERGENT B0 ;  /* 0x0000000000007941 */ /* 0x000fea0003800200 */
.L_x_6373:
[----:B------:R0:W-:Y:S01]  /*69a0*/  STG.E.U8 desc[UR36][R8.64], R4 ;  /* 0x0000000408007986 */ /* 0x0001e2000c101124 */
[----:B------:R-:W-:Y:S05]  /*69b0*/  BRA `(.L_x_6359) ;  /* 0x0000000400987947 */ /* 0x000fea0003800000 */
.L_x_6367:
        /* <DEDUP_REMOVED lines=21> */
.L_x_6377:
[----:B------:R-:W0:Y:S02]  /*6b10*/  F2I.U64.TRUNC R24, R24 ;  /* 0x0000001800187311 */ /* 0x000e24000020d800 */
[----:B0-----:R0:W-:Y:S01]  /*6b20*/  STG.E.64 desc[UR36][R8.64], R24 ;  /* 0x0000001808007986 */ /* 0x0011e2000c101b24 */
[----:B------:R-:W-:Y:S05]  /*6b30*/  BRA `(.L_x_6359) ;  /* 0x0000000400387947 */ /* 0x000fea0003800000 */
.L_x_6376:
[----:B------:R-:W0:Y:S02]  /*6b40*/  F2I.FTZ.U32.TRUNC.NTZ R3, R24 ;  /* 0x0000001800037305 */ /* 0x000e24000021f000 */
[----:B0-----:R0:W-:Y:S01]  /*6b50*/  STG.E desc[UR36][R8.64], R3 ;  /* 0x0000000308007986 */ /* 0x0011e2000c101924 */
[----:B------:R-:W-:Y:S05]  /*6b60*/  BRA `(.L_x_6359) ;  /* 0x00000004002c7947 */ /* 0x000fea0003800000 */
.L_x_6366:
        /* <DEDUP_REMOVED lines=10> */
.L_x_6379:
[----:B------:R-:W-:Y:S01]  /*6c10*/  FMUL.FTZ R4, R24, 1 ;  /* 0x3f80000018047820 */ /* 0x000fe20000410000 */
[----:B------:R-:W-:-:S05]  /*6c20*/  CS2R R6, SRZ ;  /* 0x0000000000067805 */ /* 0x000fca000001ff00 */
[----:B------:R-:W0:Y:S02]  /*6c30*/  F2F.F64.F32 R4, R4 ;  /* 0x0000000400047310 */ /* 0x000e240000201800 */
[----:B0-----:R3:W-:Y:S01]  /*6c40*/  STG.E.128 desc[UR36][R8.64], R4 ;  /* 0x0000000408007986 */ /* 0x0017e2000c101d24 */
[----:B------:R-:W-:Y:S05]  /*6c50*/  BRA `(.L_x_6359) ;  /* 0x0000000000f07947 */ /* 0x000fea0003800000 */
.L_x_6378:
[----:B------:R-:W-:-:S13]  /*6c60*/  ISETP.NE.AND P0, PT, R0, 0xf, PT ;  /* 0x0000000f0000780c */ /* 0x000fda0003f05270 */
[----:B------:R-:W-:Y:S05]  /*6c70*/  @!P0 BRA `(.L_x_6380) ;  /* 0x0000000000e08947 */ /* 0x000fea0003800000 */
[----:B------:R-:W-:-:S13]  /*6c80*/  ISETP.NE.AND P0, PT, R0, 0x17, PT ;  /* 0x000000170000780c */ /* 0x000fda0003f05270 */
[----:B------:R-:W-:Y:S05]  /*6c90*/  @!P0 BRA `(.L_x_6381) ;  /* 0x00000000008c8947 */ /* 0x000fea0003800000 */
[----:B------:R-:W-:-:S13]  /*6ca0*/  ISETP.NE.AND P0, PT, R0, 0x18, PT ;  /* 0x000000180000780c */ /* 0x000fda0003f05270 */
[----:B------:R-:W-:Y:S05]  /*6cb0*/  @!P0 BRA `(.L_x_6382) ;  /* 0x0000000000448947 */ /* 0x000fea0003800000 */
.L_x_6358:
        /* <DEDUP_REMOVED lines=16> */
.L_x_6383:
[----:B------:R-:W-:Y:S05]  /*6dc0*/  BRA `(.L_x_6359) ;  /* 0x0000000000947947 */ /* 0x000fea0003800000 */
.L_x_6382:
        /* <DEDUP_REMOVED lines=12> */
.L_x_6385:
[----:B------:R-:W-:Y:S05]  /*6e90*/  BSYNC.RECONVERGENT B0 ;  /* 0x0000000000007941 */ /* 0x000fea0003800200 */
.L_x_6384:
[----:B------:R-:W-:-:S05]  /*6ea0*/  LOP3.LUT R3, R0, 0x80, R5, 0xf8, !PT ;  /* 0x0000008000037812 */ /* 0x000fca00078ef805 */
[----:B------:R1:W-:Y:S01]  /*6eb0*/  STG.E.U8 desc[UR36][R8.64], R3 ;  /* 0x0000000308007986 */ /* 0x0003e2000c101124 */
[----:B------:R-:W-:Y:S05]  /*6ec0*/  BRA `(.L_x_6359) ;  /* 0x0000000000547947 */ /* 0x000fea0003800000 */
.L_x_6381:
        /* <DEDUP_REMOVED lines=11> */
.L_x_6387:
[----:B------:R-:W-:Y:S01]  /*6f80*/  IMAD.MOV.U32 R0, RZ, RZ, 0x7f ;  /* 0x0000007fff007424 */ /* 0x000fe200078e00ff */
[----:B------:R-:W-:-:S04]  /*6f90*/  ISETP.GT.U32.AND P0, PT, R4, 0x7f800000, PT ;  /* 0x7f8000000400780c */ /* 0x000fc80003f04070 */
[----:B------:R-:W-:-:S09]  /*6fa0*/  SEL R0, R0, 0x7c, P0 ;  /* 0x0000007c00007807 */ /* 0x000fd20000000000 */
.L_x_6388:
[----:B------:R-:W-:Y:S05]  /*6fb0*/  BSYNC.RECONVERGENT B0 ;  /* 0x0000000000007941 */ /* 0x000fea0003800200 */
.L_x_6386:
[----:B------:R-:W-:-:S04]  /*6fc0*/  SHF.R.U32.HI R3, RZ, 0x18, R24 ;  /* 0x00000018ff037819 */ /* 0x000fc80000011618 */
[----:B------:R-:W-:-:S05]  /*6fd0*/  LOP3.LUT R3, R0, 0x80, R3, 0xf8, !PT ;  /* 0x0000008000037812 */ /* 0x000fca00078ef803 */
[----:B------:R2:W-:Y:S01]  /*6fe0*/  STG.E.U8 desc[UR36][R8.64], R3 ;  /* 0x0000000308007986 */ /* 0x0005e2000c101124 */
[----:B------:R-:W-:Y:S05]  /*6ff0*/  BRA `(.L_x_6359) ;  /* 0x0000000000087947 */ /* 0x000fea0003800000 */
.L_x_6380:
[----:B------:R-:W-:-:S05]  /*7000*/  F2FP.BF16.F32.PACK_AB R24, RZ, R24 ;  /* 0x00000018ff18723e */ /* 0x000fca00000010ff */
[----:B------:R0:W-:Y:S02]  /*7010*/  STG.E.U16 desc[UR36][R8.64], R24 ;  /* 0x0000001808007986 */ /* 0x0001e4000c101524 */
.L_x_6359:
[----:B------:R-:W-:-:S07]  /*7020*/  VIADD R19, R19, 0x80 ;  /* 0x0000008013137836 */ /* 0x000fce0000000000 */
.L_x_6318:
[----:B------:R-:W-:Y:S05]  /*7030*/  BSYNC.RECONVERGENT B6 ;  /* 0x0000000000067941 */ /* 0x000fea0003800200 */
.L_x_6317:
[----:B------:R-:W-:-:S13]  /*7040*/  ISETP.GE.AND P0, PT, R19, R17, PT ;  /* 0x000000111300720c */ /* 0x000fda0003f06270 */
[----:B------:R-:W-:Y:S05]  /*7050*/  @P0 EXIT ;  /* 0x000000000000094d */ /* 0x000fea0003800000 */
[----:B0-23--:R-:W0:Y:S01]  /*7060*/  LDC.64 R4, c[0x0][0x388] ;  /* 0x0000e200ff047b82 */ /* 0x00de220000000a00 */
[----:B------:R-:W4:Y:S01]  /*7070*/  LDCU UR4, c[0x0][0x3a8] ;  /* 0x00007500ff0477ac */ /* 0x000f220008000800 */
[----:B-1----:R-:W-:Y:S01]  /*7080*/  PRMT R0, R16, 0x9910, RZ ;  /* 0x0000991010007816 */ /* 0x002fe200000000ff */
[----:B------:R-:W-:-:S03]  /*7090*/  IMAD R2, R2, 0x200, R19 ;  /* 0x0000020002027824 */ /* 0x000fc600078e0213 */
[----:B------:R-:W-:Y:S01]  /*70a0*/  ISETP.GT.AND P1, PT, R0, 0x9, PT ;  /* 0x000000090000780c */ /* 0x000fe20003f24270 */
[----:B----4-:R-:W-:-:S05]  /*70b0*/  IMAD R3, R2, UR4, RZ ;  /* 0x0000000402037c24 */ /* 0x010fca000f8e02ff */
        /* <DEDUP_REMOVED lines=14> */
.L_x_6392:
[----:B-----5:R-:W0:Y:S02]  /*71a0*/  F2I.S64.TRUNC R18, R18 ;  /* 0x0000001200127311 */ /* 0x020e24000020d900 */
[----:B0-----:R-:W-:-:S05]  /*71b0*/  IMAD.MOV.U32 R5, RZ, RZ, R18 ;  /* 0x000000ffff057224 */ /* 0x001fca00078e0012 */
[----:B------:R-:W-:Y:S01]  /*71c0*/  STG.E.U8 desc[UR36][R2.64], R5 ;  /* 0x0000000502007986 */ /* 0x000fe2000c101124 */
[----:B------:R-:W-:Y:S05]  /*71d0*/  EXIT ;  /* 0x000000000000794d */ /* 0x000fea0003800000 */
.L_x_6391:
        /* <DEDUP_REMOVED lines=9> */
.L_x_6395:
[----:B-----5:R-:W0:Y:S02]  /*7270*/  F2I.FTZ.TRUNC.NTZ R5, R18 ;  /* 0x0000001200057305 */ /* 0x020e24000021f100 */
[----:B0-----:R-:W-:Y:S01]  /*7280*/  STG.E desc[UR36][R2.64], R5 ;  /* 0x0000000502007986 */ /* 0x001fe2000c101924 */
[----:B------:R-:W-:Y:S05]  /*7290*/  EXIT ;  /* 0x000000000000794d */ /* 0x000fea0003800000 */
.L_x_6394:
[----:B-----5:R-:W0:Y:S02]  /*72a0*/  F2I.FTZ.TRUNC.NTZ R5, R18 ;  /* 0x0000001200057305 */ /* 0x020e24000021f100 */
[----:B0-----:R-:W-:Y:S01]  /*72b0*/  STG.E.U16 desc[UR36][R2.64], R5 ;  /* 0x0000000502007986 */ /* 0x001fe2000c101524 */
[----:B------:R-:W-:Y:S05]  /*72c0*/  EXIT ;  /* 0x000000000000794d */ /* 0x000fea0003800000 */
.L_x_6390:
        /* <DEDUP_REMOVED lines=8> */
.L_x_6397:
[----:B-----5:R-:W-:-:S05]  /*7350*/  F2FP.F16.F32.PACK_AB R18, RZ, R18 ;  /* 0x00000012ff12723e */ /* 0x020fca00000000ff */
[----:B------:R-:W-:Y:S01]  /*7360*/  STG.E.U16 desc[UR36][R2.64], R18 ;  /* 0x0000001202007986 */ /* 0x000fe2000c101524 */
[----:B------:R-:W-:Y:S05]  /*7370*/  EXIT ;  /* 0x000000000000794d */ /* 0x000fea0003800000 */
.L_x_6396:
        /* <DEDUP_REMOVED lines=9> */
.L_x_6399:
[----:B-----5:R-:W-:-:S04]  /*7410*/  F2FP.F16.F32.PACK_AB R5, RZ, R18 ;  /* 0x00000012ff05723e */ /* 0x020fc800000000ff */
[----:B------:R-:W-:-:S05]  /*7420*/  PRMT R5, R5, 0x5410, RZ ;  /* 0x0000541005057816 */ /* 0x000fca00000000ff */
[----:B------:R-:W-:Y:S01]  /*7430*/  STG.E desc[UR36][R2.64], R5 ;  /* 0x0000000502007986 */ /* 0x000fe2000c101924 */
[----:B------:R-:W-:Y:S05]  /*7440*/  EXIT ;  /* 0x000000000000794d */ /* 0x000fea0003800000 */
.L_x_6398:
[----:B-----5:R-:W-:-:S06]  /*7450*/  FMUL.FTZ R4, R18, 1 ;  /* 0x3f80000012047820 */ /* 0x020fcc0000410000 */
[----:B------:R-:W0:Y:S02]  /*7460*/  F2F.F64.F32 R4, R4 ;  /* 0x0000000400047310 */ /* 0x000e240000201800 */
[----:B0-----:R-:W-:Y:S01]  /*7470*/  STG.E.64 desc[UR36][R2.64], R4 ;  /* 0x0000000402007986 */ /* 0x001fe2000c101b24 */
[----:B------:R-:W-:Y:S05]  /*7480*/  EXIT ;  /* 0x000000000000794d */ /* 0x000fea0003800000 */
.L_x_6389:
        /* <DEDUP_REMOVED lines=13> */
.L_x_6403:
        /* <DEDUP_REMOVED lines=16> */
.L_x_6406:
[----:B------:R-:W-:-:S04]  /*7660*/  SHF.R.U32.HI R18, RZ, 0x18, R18 ;  /* 0x00000018ff127819 */ /* 0x000fc80000011612 */
[----:B------:R-:W-:-:S04]  /*7670*/  LOP3.LUT R5, R5, 0x80, R18, 0xf8, !PT ;  /* 0x0000008005057812 */ /* 0x000fc800078ef812 */
[----:B------:R-:W-:-:S07]  /*7680*/  PRMT R0, R5, 0x7610, R0 ;  /* 0x0000761005007816 */ /* 0x000fce0000000000 */
.L_x_6405:
[----:B------:R-:W-:Y:S05]  /*7690*/  BSYNC.RECONVERGENT B0 ;  /* 0x0000000000007941 */ /* 0x000fea0003800200 */
.L_x_6404:
[----:B------:R-:W-:Y:S01]  /*76a0*/  STG.E.U8 desc[UR36][R2.64], R0 ;  /* 0x0000000002007986 */ /* 0x000fe2000c101124 */
[----:B------:R-:W-:Y:S05]  /*76b0*/  EXIT ;  /* 0x000000000000794d */ /* 0x000fea0003800000 */
.L_x_6402:
        /* <DEDUP_REMOVED lines=16> */
.L_x_6409:
[----:B------:R-:W-:-:S04]  /*77c0*/  SHF.R.U32.HI R18, RZ, 0x18, R18 ;  /* 0x00000018ff127819 */ /* 0x000fc80000011612 */
[----:B------:R-:W-:-:S04]  /*77d0*/  LOP3.LUT R5, R5, 0x80, R18, 0xf8, !PT ;  /* 0x0000008005057812 */ /* 0x000fc800078ef812 */
[----:B------:R-:W-:-:S07]  /*77e0*/  PRMT R0, R5, 0x7610, R0 ;  /* 0x0000761005007816 */ /* 0x000fce0000000000 */
.L_x_6408:
[----:B------:R-:W-:Y:S05]  /*77f0*/  BSYNC.RECONVERGENT B0 ;  /* 0x0000000000007941 */ /* 0x000fea0003800200 */
.L_x_6407:
[----:B------:R-:W-:Y:S01]  /*7800*/  STG.E.U8 desc[UR36][R2.64], R0 ;  /* 0x0000000002007986 */ /* 0x000fe2000c101124 */
[----:B------:R-:W-:Y:S05]  /*7810*/  EXIT ;  /* 0x000000000000794d */ /* 0x000fea0003800000 */
.L_x_6401:
        /* <DEDUP_REMOVED lines=21> */
.L_x_6411:
[----:B-----5:R-:W0:Y:S02]  /*7970*/  F2I.U64.TRUNC R18, R18 ;  /* 0x0000001200127311 */ /* 0x020e24000020d800 */
[----:B0-----:R-:W-:Y:S01]  /*7980*/  STG.E.64 desc[UR36][R2.64], R18 ;  /* 0x0000001202007986 */ /* 0x001fe2000c101b24 */
[----:B------:R-:W-:Y:S05]  /*7990*/  EXIT ;  /* 0x000000000000794d */ /* 0x000fea0003800000 */
.L_x_6410:
[----:B-----5:R-:W0:Y:S02]  /*79a0*/  F2I.FTZ.U32.TRUNC.NTZ R5, R18 ;  /* 0x0000001200057305 */ /* 0x020e24000021f000 */
[----:B0-----:R-:W-:Y:S01]  /*79b0*/  STG.E desc[UR36][R2.64], R5 ;  /* 0x0000000502007986 */ /* 0x001fe2000c101924 */
[----:B------:R-:W-:Y:S05]  /*79c0*/  EXIT ;  /* 0x000000000000794d */ /* 0x000fea0003800000 */
.L_x_6400:
        /* <DEDUP_REMOVED lines=10> */
.L_x_6413:
[----:B-----5:R-:W-:Y:S01]  /*7a70*/  FMUL.FTZ R4, R18, 1 ;  /* 0x3f80000012047820 */ /* 0x020fe20000410000 */
[----:B------:R-:W-:-:S05]  /*7a80*/  CS2R R6, SRZ ;  /* 0x0000000000067805 */ /* 0x000fca000001ff00 */
[----:B------:R-:W0:Y:S02]  /*7a90*/  F2F.F64.F32 R4, R4 ;  /* 0x0000000400047310 */ /* 0x000e240000201800 */
[----:B0-----:R-:W-:Y:S01]  /*7aa0*/  STG.E.128 desc[UR36][R2.64], R4 ;  /* 0x0000000402007986 */ /* 0x001fe2000c101d24 */
[----:B------:R-:W-:Y:S05]  /*7ab0*/  EXIT ;  /* 0x000000000000794d */ /* 0x000fea0003800000 */
.L_x_6412:
[----:B------:R-:W-:-:S13]  /*7ac0*/  ISETP.NE.AND P0, PT, R0, 0xf, PT ;  /* 0x0000000f0000780c */ /* 0x000fda0003f05270 */
[----:B------:R-:W-:Y:S05]  /*7ad0*/  @!P0 BRA `(.L_x_6414) ;  /* 0x0000000000e08947 */ /* 0x000fea0003800000 */
[----:B------:R-:W-:-:S13]  /*7ae0*/  ISETP.NE.AND P0, PT, R0, 0x17, PT ;  /* 0x000000170000780c */ /* 0x000fda0003f05270 */
[----:B------:R-:W-:Y:S05]  /*7af0*/  @!P0 BRA `(.L_x_6415) ;  /* 0x00000000008c8947 */ /* 0x000fea0003800000 */
[----:B------:R-:W-:-:S13]  /*7b00*/  ISETP.NE.AND P0, PT, R0, 0x18, PT ;  /* 0x000000180000780c */ /* 0x000fda0003f05270 */
[----:B------:R-:W-:Y:S05]  /*7b10*/  @!P0 BRA `(.L_x_6416) ;  /* 0x0000000000448947 */ /* 0x000fea0003800000 */
.L_x_6393:
        /* <DEDUP_REMOVED lines=16> */
.L_x_6417:
[----:B------:R-:W-:Y:S05]  /*7c20*/  EXIT ;  /* 0x000000000000794d */ /* 0x000fea0003800000 */
.L_x_6416:
        /* <DEDUP_REMOVED lines=12> */
.L_x_6419:
[----:B------:R-:W-:Y:S05]  /*7cf0*/  BSYNC.RECONVERGENT B0 ;  /* 0x0000000000007941 */ /* 0x000fea0003800200 */
.L_x_6418:
[----:B------:R-:W-:-:S05]  /*7d00*/  LOP3.LUT R5, R0, 0x80, R7, 0xf8, !PT ;  /* 0x0000008000057812 */ /* 0x000fca00078ef807 */
[----:B------:R-:W-:Y:S01]  /*7d10*/  STG.E.U8 desc[UR36][R2.64], R5 ;  /* 0x0000000502007986 */ /* 0x000fe2000c101124 */
[----:B------:R-:W-:Y:S05]  /*7d20*/  EXIT ;  /* 0x000000000000794d */ /* 0x000fea0003800000 */
.L_x_6415:
        /* <DEDUP_REMOVED lines=11> */
.L_x_6421:
[----:B------:R-:W-:Y:S01]  /*7de0*/  IMAD.MOV.U32 R0, RZ, RZ, 0x7f ;  /* 0x0000007fff007424 */ /* 0x000fe200078e00ff */
[----:B------:R-:W-:-:S04]  /*7df0*/  ISETP.GT.U32.AND P0, PT, R4, 0x7f800000, PT ;  /* 0x7f8000000400780c */ /* 0x000fc80003f04070 */
[----:B------:R-:W-:-:S09]  /*7e00*/  SEL R0, R0, 0x7c, P0 ;  /* 0x0000007c00007807 */ /* 0x000fd20000000000 */
.L_x_6422:
[----:B------:R-:W-:Y:S05]  /*7e10*/  BSYNC.RECONVERGENT B0 ;  /* 0x0000000000007941 */ /* 0x000fea0003800200 */
.L_x_6420:
[----:B------:R-:W-:-:S04]  /*7e20*/  SHF.R.U32.HI R5, RZ, 0x18, R18 ;  /* 0x00000018ff057819 */ /* 0x000fc80000011612 */
[----:B------:R-:W-:-:S05]  /*7e30*/  LOP3.LUT R5, R0, 0x80, R5, 0xf8, !PT ;  /* 0x0000008000057812 */ /* 0x000fca00078ef805 */
[----:B------:R-:W-:Y:S01]  /*7e40*/  STG.E.U8 desc[UR36][R2.64], R5 ;  /* 0x0000000502007986 */ /* 0x000fe2000c101124 */
[----:B------:R-:W-:Y:S05]  /*7e50*/  EXIT ;  /* 0x000000000000794d */ /* 0x000fea0003800000 */
.L_x_6414:
[----:B-----5:R-:W-:-:S05]  /*7e60*/  F2FP.BF16.F32.PACK_AB R18, RZ, R18 ;  /* 0x00000012ff12723e */ /* 0x020fca00000010ff */
[----:B------:R-:W-:Y:S01]  /*7e70*/  STG.E.U16 desc[UR36][R2.64], R18 ;  /* 0x0000001202007986 */ /* 0x000fe2000c101524 */
[----:B------:R-:W-:Y:S05]  /*7e80*/  EXIT ;  /* 0x000000000000794d */ /* 0x000fea0003800000 */
.L_x_6423:
        /* <DEDUP_REMOVED lines=15> */
.L_x_7876:


//--------------------- .text._ZN2at6native18elementwise_kernelILi128ELi2EZNS0_22gpu_kernel_impl_nocastIZZZNS0_61_GLOBAL__N__b29612f4_23_ActivationMishKernel_cu_9e10b42f_310411mish_kernelERNS_18TensorIteratorBaseEENKUlvE_clEvENKUlvE0_clEvEUlfE_EEvS5_RKT_EUliE_EEviT1_ --------------------------
	.section	.text._ZN2at6native18elementwise_kernelILi128ELi2EZNS0_22gpu_kernel_impl_nocastIZZZNS0_61_GLOBAL__N__b29612f4_23_ActivationMishKernel_cu_9e10b42f_310411mish_kernelERNS_18TensorIteratorBaseEENKUlvE_clEvENKUlvE0_clEvEUlfE_EEvS5_RKT_EUliE_EEviT1_,"ax",@progbits
	.align	128
        .global         _ZN2at6native18elementwise_kernelILi128ELi2EZNS0_22gpu_kernel_impl_nocastIZZZNS0_61_GLOBAL__N__b29612f4_23_ActivationMishKernel_cu_9e10b42f_310411mish_kernelERNS_18TensorIteratorBaseEENKUlvE_clEvENKUlvE0_clEvEUlfE_EEvS5_RKT_EUliE_EEviT1_
        .type           _ZN2at6native18elementwise_kernelILi128ELi2EZNS0_22gpu_kernel_impl_nocastIZZZNS0_61_GLOBAL__N__b29612f4_23_ActivationMishKernel_cu_9e10b42f_310411mish_kernelERNS_18TensorIteratorBaseEENKUlvE_clEvENKUlvE0_clEvEUlfE_EEvS5_RKT_EUliE_EEviT1_,@function
        .size           _ZN2at6native18elementwise_kernelILi128ELi2EZNS0_22gpu_kernel_impl_nocastIZZZNS0_61_GLOBAL__N__b29612f4_23_ActivationMishKernel_cu_9e10b42f_310411mish_kernelERNS_18TensorIteratorBaseEENKUlvE_clEvENKUlvE0_clEvEUlfE_EEvS5_RKT_EUliE_EEviT1_,(.L_x_7877 - _ZN2at6native18elementwise_kernelILi128ELi2EZNS0_22gpu_kernel_impl_nocastIZZZNS0_61_GLOBAL__N__b29612f4_23_ActivationMishKernel_cu_9e10b42f_310411mish_kernelERNS_18TensorIteratorBaseEENKUlvE_clEvENKUlvE0_clEvEUlfE_EEvS5_RKT_EUliE_EEviT1_)
        .other          _ZN2at6native18elementwise_kernelILi128ELi2EZNS0_22gpu_kernel_impl_nocastIZZZNS0_61_GLOBAL__N__b29612f4_23_ActivationMishKernel_cu_9e10b42f_310411mish_kernelERNS_18TensorIteratorBaseEENKUlvE_clEvENKUlvE0_clEvEUlfE_EEvS5_RKT_EUliE_EEviT1_,@"STO_CUDA_ENTRY STV_DEFAULT"
_ZN2at6native18elementwise_kernelILi128ELi2EZNS0_22gpu_kernel_impl_nocastIZZZNS0_61_GLOBAL__N__b29612f4_23_ActivationMishKernel_cu_9e10b42f_310411mish_kernelERNS_18TensorIteratorBaseEENKUlvE_clEvENKUlvE0_clEvEUlfE_EEvS5_RKT_EUliE_EEviT1_:
.text._ZN2at6native18elementwise_kernelILi128ELi2EZNS0_22gpu_kernel_impl_nocastIZZZNS0_61_GLOBAL__N__b29612f4_23_ActivationMishKernel_cu_9e10b42f_310411mish_kernelERNS_18TensorIteratorBaseEENKUlvE_clEvENKUlvE0_clEvEUlfE_EEvS5_RKT_EUliE_EEviT1_:
        /* <DEDUP_REMOVED lines=14> */
[----:B0-----:R-:W2:Y:S01]  /*00e0*/  LDG.E R0, desc[UR6][R4.64] ;  /* 0x0000000604007981 */ /* 0x001ea2000c1e1900 */
[----:B------:R-:W-:Y:S01]  /*00f0*/  HFMA2 R9, -RZ, RZ, 1.625, 0 ;  /* 0x3e800000ff097431 */ /* 0x000fe200000001ff */
[----:B------:R-:W-:Y:S02]  /*0100*/  MOV R11, 0x3d39bf78 ;  /* 0x3d39bf78000b7802 */ /* 0x000fe40000000f00 */
[----:B------:R-:W-:Y:S01]  /*0110*/  IADD3 R3, PT, PT, R3, 0x80, RZ ;  /* 0x0000008003037810 */ /* 0x000fe20007ffe0ff */
[----:B--2---:R-:W-:-:S06]  /*0120*/  FMUL.FTZ R2, R0, 1.4426950216293334961 ;  /* 0x3fb8aa3b00027820 */ /* 0x004fcc0000410000 */
        /* <DEDUP_REMOVED lines=30> */
[----:B0-----:R0:W-:Y:S02]  /*0310*/  STG.E desc[UR6][R4.64], R7 ;  /* 0x0000000704007986 */ /* 0x0011e4000c101906 */
.L_x_6426:
[----:B------:R-:W-:Y:S05]  /*0320*/  BSYNC.RECONVERGENT B0 ;  /* 0x0000000000007941 */ /* 0x000fea0003800200 */
.L_x_6425:
[----:B------:R-:W-:-:S13]  /*0330*/  ISETP.GE.AND P0, PT, R3, UR4, PT ;  /* 0x0000000403007c0c */ /* 0x000fda000bf06270 */
[----:B------:R-:W-:Y:S05]  /*0340*/  @P0 EXIT ;  /* 0x000000000000094d */ /* 0x000fea0003800000 */
[----:B------:R-:W1:Y:S02]  /*0350*/  LDC.64 R2, c[0x0][0x588] ;  /* 0x00016200ff027b82 */ /* 0x000e640000000a00 */
[----:B-1----:R-:W0:Y:S01]  /*0360*/  LDG.E R0, desc[UR6][R2.64] ;  /* 0x0000000602007981 */ /* 0x002e22000c1e1900 */
[----:B------:R-:W-:Y:S01]  /*0370*/  HFMA2 R8, -RZ, RZ, 1.625, 0 ;  /* 0x3e800000ff087431 */ /* 0x000fe200000001ff */
[----:B------:R-:W-:Y:S01]  /*0380*/  MOV R9, 0x3d39bf78 ;  /* 0x3d39bf7800097802 */ /* 0x000fe20000000f00 */
[----:B0-----:R-:W-:-:S06]  /*0390*/  FMUL.FTZ R4, R0, 1.4426950216293334961 ;  /* 0x3fb8aa3b00047820 */ /* 0x001fcc0000410000 */
        /* <DEDUP_REMOVED lines=30> */
[----:B0-----:R-:W-:Y:S01]  /*0580*/  STG.E desc[UR6][R2.64], R7 ;  /* 0x0000000702007986 */ /* 0x001fe2000c101906 */
[----:B------:R-:W-:Y:S05]  /*0590*/  EXIT ;  /* 0x000000000000794d */ /* 0x000fea0003800000 */
.L_x_6424:
        /* <DEDUP_REMOVED lines=305> */
.L_x_6429:
[----:B------:R-:W0:Y:S02]  /*18b0*/  LDCU.64 UR8, c[0x0][0x588] ;  /* 0x0000b100ff0877ac */ /* 0x000e240008000a00 */
[----:B0-----:R-:W-:-:S04]  /*18c0*/  IADD3 R6, P0, PT, R4, UR8, RZ ;  /* 0x0000000804067c10 */ /* 0x001fc8000ff1e0ff */
[----:B------:R-:W-:Y:S01]  /*18d0*/  IADD3.X R7, PT, PT, RZ, UR9, RZ, P0, !PT ;  /* 0x00000009ff077c10 */ /* 0x000fe200087fe4ff */
[----:B------:R-:W0:Y:S04]  /*18e0*/  LDCU.64 UR8, c[0x0][0x580] ;  /* 0x0000b000ff0877ac */ /* 0x000e280008000a00 */
[----:B------:R-:W2:Y:S01]  /*18f0*/  LDG.E R4, desc[UR6][R6.64] ;  /* 0x0000000606047981 */ /* 0x000ea2000c1e1900 */
[----:B------:R-:W-:Y:S02]  /*1900*/  MOV R12, 0x3e800000 ;  /* 0x3e800000000c7802 */ /* 0x000fe40000000f00 */
[----:B------:R-:W-:Y:S02]  /*1910*/  MOV R13, 0x3d39bf78 ;  /* 0x3d39bf78000d7802 */ /* 0x000fe40000000f00 */
[----:B------:R-:W-:Y:S01]  /*1920*/  IADD3 R3, PT, PT, R3, 0x80, RZ ;  /* 0x0000008003037810 */ /* 0x000fe20007ffe0ff */
[----:B--2---:R-:W-:-:S06]  /*1930*/  FMUL.FTZ R8, R4, 1.4426950216293334961 ;  /* 0x3fb8aa3b04087820 */ /* 0x004fcc0000410000 */
        /* <DEDUP_REMOVED lines=27> */
[----:B0-----:R-:W-:-:S04]  /*1af0*/  IADD3 R6, P0, PT, R5, UR8, RZ ;  /* 0x0000000805067c10 */ /* 0x001fc8000ff1e0ff */
[----:B------:R-:W0:Y:S01]  /*1b00*/  MUFU.TANH R9, R9 ;  /* 0x0000000900097308 */ /* 0x000e220000002400 */
[----:B------:R-:W-:Y:S01]  /*1b10*/  IADD3.X R7, PT, PT, RZ, UR9, RZ, P0, !PT ;  /* 0x00000009ff077c10 */ /* 0x000fe200087fe4ff */
[----:B0-----:R-:W-:-:S05]  /*1b20*/  FMUL.FTZ R5, R4, R9 ;  /* 0x0000000904057220 */ /* 0x001fca0000410000 */
[----:B------:R0:W-:Y:S02]  /*1b30*/  STG.E desc[UR6][R6.64], R5 ;  /* 0x0000000506007986 */ /* 0x0001e4000c101906 */
.L_x_6428:
[----:B------:R-:W-:Y:S05]  /*1b40*/  BSYNC.RECONVERGENT B0 ;  /* 0x0000000000007941 */ /* 0x000fea0003800200 */
.L_x_6427:
        /* <DEDUP_REMOVED lines=300> */
.L_x_6430:
[----:B------:R-:W0:Y:S02]  /*2e10*/  LDCU.128 UR8, c[0x0][0x580] ;  /* 0x0000b000ff0877ac */ /* 0x000e240008000c00 */
[----:B0-----:R-:W-:-:S04]  /*2e20*/  IADD3 R4, P0, PT, R2, UR10, RZ ;  /* 0x0000000a02047c10 */ /* 0x001fc8000ff1e0ff */
[----:B------:R-:W-:-:S05]  /*2e30*/  IADD3.X R5, PT, PT, RZ, UR11, RZ, P0, !PT ;  /* 0x0000000bff057c10 */ /* 0x000fca00087fe4ff */
[----:B------:R-:W2:Y:S01]  /*2e40*/  LDG.E R0, desc[UR6][R4.64] ;  /* 0x0000000604007981 */ /* 0x000ea2000c1e1900 */
[----:B------:R-:W-:Y:S02]  /*2e50*/  MOV R11, 0x3e800000 ;  /* 0x3e800000000b7802 */ /* 0x000fe40000000f00 */
[----:B------:R-:W-:Y:S01]  /*2e60*/  MOV R10, 0x3d39bf78 ;  /* 0x3d39bf78000a7802 */ /* 0x000fe20000000f00 */
[----:B--2---:R-:W-:-:S04]  /*2e70*/  FMUL.FTZ R2, R0, 1.4426950216293334961 ;  /* 0x3fb8aa3b00027820 */ /* 0x004fc80000410000 */
        /* <DEDUP_REMOVED lines=27> */
[----:B------:R-:W-:Y:S02]  /*3030*/  IADD3 R2, P0, PT, R3, UR8, RZ ;  /* 0x0000000803027c10 */ /* 0x000fe4000ff1e0ff */
[----:B------:R-:W0:Y:S02]  /*3040*/  MUFU.TANH R5, R6 ;  /* 0x0000000600057308 */ /* 0x000e240000002400 */
[----:B------:R-:W-:Y:S01]  /*3050*/  IADD3.X R3, PT, PT, RZ, UR9, RZ, P0, !PT ;  /* 0x00000009ff037c10 */ /* 0x000fe200087fe4ff */
[----:B0-----:R-:W-:-:S05]  /*3060*/  FMUL.FTZ R5, R0, R5 ;  /* 0x0000000500057220 */ /* 0x001fca0000410000 */
[----:B------:R-:W-:Y:S01]  /*3070*/  STG.E desc[UR6][R2.64], R5 ;  /* 0x0000000502007986 */ /* 0x000fe2000c101906 */
[----:B------:R-:W-:Y:S05]  /*3080*/  EXIT ;  /* 0x000000000000794d */ /* 0x000fea0003800000 */
.L_x_6431:
        /* <DEDUP_REMOVED lines=15> */
.L_x_7877:


//--------------------- .text._ZN2at6native27unrolled_elementwise_kernelIZZZNS0_61_GLOBAL__N__b29612f4_23_ActivationMishKernel_cu_9e10b42f_310411mish_kernelERNS_18TensorIteratorBaseEENKUlvE_clEvENKUlvE0_clEvEUlfE_St5arrayIPcLm2EELi4E23TrivialOffsetCalculatorILi1EjESC_NS0_6memory15LoadWithoutCastENSD_16StoreWithoutCastEEEviT_T0_T2_T3_T4_T5_ --------------------------
	.section	.text._ZN2at6native27unrolled_elementwise_kernelIZZZNS0_61_GLOBAL__N__b29612f4_23_ActivationMishKernel_cu_9e10b42f_310411mish_kernelERNS_18TensorIteratorBaseEENKUlvE_clEvENKUlvE0_clEvEUlfE_St5arrayIPcLm2EELi4E23TrivialOffsetCalculatorILi1EjESC_NS0_6memory15LoadWithoutCastENSD_16StoreWithoutCastEEEviT_T0_T2_T3_T4_T5_,"ax",@progbits
	.align	128
        .global         _ZN2at6native27unrolled_elementwise_kernelIZZZNS0_61_GLOBAL__N__b29612f4_23_ActivationMishKernel_cu_9e10b42f_310411mish_kernelERNS_18TensorIteratorBaseEENKUlvE_clEvENKUlvE0_clEvEUlfE_St5arrayIPcLm2EELi4E23TrivialOffsetCalculatorILi1EjESC_NS0_6memory15LoadWithoutCastENSD_16StoreWithoutCastEEEviT_T0_T2_T3_T4_T5_
        .type           _ZN2at6native27unrolled_elementwise_kernelIZZZNS0_61_GLOBAL__N__b29612f4_23_ActivationMishKernel_cu_9e10b42f_310411mish_kernelERNS_18TensorIteratorBaseEENKUlvE_clEvENKUlvE0_clEvEUlfE_St5arrayIPcLm2EELi4E23TrivialOffsetCalculatorILi1EjESC_NS0_6memory15LoadWithoutCastENSD_16StoreWithoutCastEEEviT_T0_T2_T3_T4_T5_,@function
        .size           _ZN2at6native27unrolled_elementwise_kernelIZZZNS0_61_GLOBAL__N__b29612f4_23_ActivationMishKernel_cu_9e10b42f_310411mish_kernelERNS_18TensorIteratorBaseEENKUlvE_clEvENKUlvE0_clEvEUlfE_St5arrayIPcLm2EELi4E23TrivialOffsetCalculatorILi1EjESC_NS0_6memory15LoadWithoutCastENSD_16StoreWithoutCastEEEviT_T0_T2_T3_T4_T5_,(.L_x_7878 - _ZN2at6native27unrolled_elementwise_kernelIZZZNS0_61_GLOBAL__N__b29612f4_23_ActivationMishKernel_cu_9e10b42f_310411mish_kernelERNS_18TensorIteratorBaseEENKUlvE_clEvENKUlvE0_clEvEUlfE_St5arrayIPcLm2EELi4E23TrivialOffsetCalculatorILi1EjESC_NS0_6memory15LoadWithoutCastENSD_16StoreWithoutCastEEEviT_T0_T2_T3_T4_T5_)
        .other          _ZN2at6native27unrolled_elementwise_kernelIZZZNS0_61_GLOBAL__N__b29612f4_23_ActivationMishKernel_cu_9e10b42f_310411mish_kernelERNS_18TensorIteratorBaseEENKUlvE_clEvENKUlvE0_clEvEUlfE_St5arrayIPcLm2EELi4E23TrivialOffsetCalculatorILi1EjESC_NS0_6memory15LoadWithoutCastENSD_16StoreWithoutCastEEEviT_T0_T2_T3_T4_T5_,@"STO_CUDA_ENTRY STV_DEFAULT"
_ZN2at6native27unrolled_elementwise_kernelIZZZNS0_61_GLOBAL__N__b29612f4_23_ActivationMishKernel_cu_9e10b42f_310411mish_kernelERNS_18TensorIteratorBaseEENKUlvE_clEvENKUlvE0_clEvEUlfE_St5arrayIPcLm2EELi4E23TrivialOffsetCalculatorILi1EjESC_NS0_6memory15LoadWithoutCastENSD_16StoreWithoutCastEEEviT_T0_T2_T3_T4_T5_:
.text._ZN2at6native27unrolled_elementwise_kernelIZZZNS0_61_GLOBAL__N__b29612f4_23_ActivationMishKernel_cu_9e10b42f_310411mish_kernelERNS_18TensorIteratorBaseEENKUlvE_clEvENKUlvE0_clEvEUlfE_St5arrayIPcLm2EELi4E23TrivialOffsetCalculatorILi1EjESC_NS0_6memory15LoadWithoutCastENSD_16StoreWithoutCastEEEviT_T0_T2_T3_T4_T5_:
[----:B------:R-:W-:Y:S01]  /*0000*/  LDC R1, c[0x0][0x37c] ;  /* 0x0000df00ff017b82 */ /* 0x000fe20000000800 */
[----:B------:R-:W0:Y:S07]  /*0010*/  S2R R0, SR_CTAID.X ;  /* 0x0000000000007919 */ /* 0x000e2e0000002500 */
[----:B------:R-:W0:Y:S01]  /*0020*/  LDC R3, c[0x0][0x380] ;  /* 0x0000e000ff037b82 */ /* 0x000e220000000800 */
[----:B------:R-:W1:Y:S01]  /*0030*/  LDCU.64 UR4, c[0x0][0x358] ;  /* 0x00006b00ff0477ac */ /* 0x000e620008000a00 */
[----:B------:R-:W-:Y:S01]  /*0040*/  HFMA2 R8, -RZ, RZ, 0, 0 ;  /* 0x00000000ff087431 */ /* 0x000fe200000001ff */
[----:B------:R-:W2:Y:S01]  /*0050*/  S2R R7, SR_TID.X ;  /* 0x0000000000077919 */ /* 0x000ea20000002100 */
        /* <DEDUP_REMOVED lines=18> */
[----:B-1----:R1:W5:Y:S01]  /*0180*/  @!P1 LDG.E R8, desc[UR4][R10.64] ;  /* 0x000000040a089981 */ /* 0x002362000c1e1900 */
[----:B------:R-:W2:Y:S01]  /*0190*/  @!P2 LDC.64 R12, c[0x0][0x390] ;  /* 0x0000e400ff0cab82 */ /* 0x000ea20000000a00 */
[----:B0-----:R-:W-:Y:S01]  /*01a0*/  @!P0 IMAD.WIDE.U32 R2, R9, 0x4, R2 ;  /* 0x0000000409028825 */ /* 0x001fe200078e0002 */
[----:B------:R-:W-:-:S06]  /*01b0*/  MOV R9, RZ ;  /* 0x000000ff00097202 */ /* 0x000fcc0000000f00 */
[----:B------:R-:W5:Y:S01]  /*01c0*/  @!P0 LDG.E R9, desc[UR4][R2.64] ;  /* 0x0000000402098981 */ /* 0x000f62000c1e1900 */
[----:B------:R-:W-:Y:S01]  /*01d0*/  ISETP.GE.AND P0, PT, R5, R4, PT ;  /* 0x000000040500720c */ /* 0x000fe20003f06270 */
[----:B--2---:R-:W-:Y:S01]  /*01e0*/  @!P2 IMAD.WIDE.U32 R12, R7, 0x4, R12 ;  /* 0x00000004070ca825 */ /* 0x004fe200078e000c */
[----:B------:R-:W-:Y:S02]  /*01f0*/  CS2R R6, SRZ ;  /* 0x0000000000067805 */ /* 0x000fe4000001ff00 */
[C---:B------:R-:W-:Y:S02]  /*0200*/  IADD3 R19, PT, PT, R5.reuse, 0x80, RZ ;  /* 0x0000008005137810 */ /* 0x040fe40007ffe0ff */
[C---:B-1----:R-:W-:Y:S02]  /*0210*/  IADD3 R11, PT, PT, R5.reuse, 0x100, RZ ;  /* 0x00000100050b7810 */ /* 0x042fe40007ffe0ff */
[----:B------:R0:W5:Y:S01]  /*0220*/  @!P3 LDG.E R7, desc[UR4][R16.64] ;  /* 0x000000041007b981 */ /* 0x000162000c1e1900 */
[----:B------:R-:W-:Y:S03]  /*0230*/  BSSY.RECONVERGENT B0, `(.L_x_6432) ;  /* 0x000002c000007945 */ /* 0x000fe60003800200 */
[----:B------:R1:W5:Y:S01]  /*0240*/  @!P2 LDG.E R6, desc[UR4][R12.64] ;  /* 0x000000040c06a981 */ /* 0x000362000c1e1900 */
[----:B------:R-:W2:Y:S01]  /*0250*/  @!P0 LDC.64 R14, c[0x0][0x388] ;  /* 0x0000e200ff0e8b82 */ /* 0x000ea20000000a00 */
[----:B0-----:R-:W-:-:S02]  /*0260*/  IADD3 R17, PT, PT, R5, 0x180, RZ ;  /* 0x0000018005117810 */ /* 0x001fc40007ffe0ff */
[----:B-1----:R-:W-:Y:S02]  /*0270*/  @!P0 LEA R13, R0, R5, 0x9 ;  /* 0x00000005000d8211 */ /* 0x002fe400078e48ff */
[----:B------:R-:W-:Y:S02]  /*0280*/  @!P0 MOV R5, R19 ;  /* 0x0000001300058202 */ /* 0x000fe40000000f00 */
[-C--:B------:R-:W-:Y:S02]  /*0290*/  ISETP.GE.AND P4, PT, R19, R4.reuse, PT ;  /* 0x000000041300720c */ /* 0x080fe40003f86270 */
[-C--:B------:R-:W-:Y:S02]  /*02a0*/  ISETP.GE.AND P1, PT, R11, R4.reuse, PT ;  /* 0x000000040b00720c */ /* 0x080fe40003f26270 */
[-C--:B------:R-:W-:Y:S02]  /*02b0*/  ISETP.GE.AND P2, PT, R17, R4.reuse, PT ;  /* 0x000000041100720c */ /* 0x080fe40003f46270 */
[----:B------:R-:W-:Y:S01]  /*02c0*/  ISETP.GE.AND P3, PT, R5, R4, PT ;  /* 0x000000040500720c */ /* 0x000fe20003f66270 */
[----:B--2---:R-:W-:Y:S01]  /*02d0*/  @!P0 IMAD.WIDE.U32 R2, R13, 0x4, R14 ;  /* 0x000000040d028825 */ /* 0x004fe200078e000e */
[----:B------:R-:W-:Y:S11]  /*02e0*/  @P0 BRA `(.L_x_6433) ;  /* 0x0000000000800947 */ /* 0x000ff60003800000 */
        /* <DEDUP_REMOVED lines=31> */
[----:B0-----:R-:W-:-:S07]  /*04e0*/  FMUL.FTZ R9, R10, R9 ;  /* 0x000000090a097220 */ /* 0x001fce0000410000 */
.L_x_6433:
[----:B------:R-:W-:Y:S05]  /*04f0*/  BSYNC.RECONVERGENT B0 ;  /* 0x0000000000007941 */ /* 0x000fea0003800200 */
.L_x_6432:
        /* <DEDUP_REMOVED lines=33> */
[----:B0-----:R-:W-:-:S07]  /*0710*/  FMUL.FTZ R8, R11, R8 ;  /* 0x000000080b087220 */ /* 0x001fce0000410000 */
.L_x_6435:
[----:B------:R-:W-:Y:S05]  /*0720*/  BSYNC.RECONVERGENT B0 ;  /* 0x0000000000007941 */ /* 0x000fea0003800200 */
.L_x_6434:
        /* <DEDUP_REMOVED lines=34> */
.L_x_6437:
[----:B------:R-:W-:Y:S05]  /*0950*/  BSYNC.RECONVERGENT B0 ;  /* 0x0000000000007941 */ /* 0x000fea0003800200 */
.L_x_6436:
        /* <DEDUP_REMOVED lines=34> */
.L_x_6439:
[----:B------:R-:W-:Y:S05]  /*0b80*/  BSYNC.RECONVERGENT B0 ;  /* 0x0000000000007941 */ /* 0x000fea0003800200 */
.L_x_6438:
[----:B-----5:R0:W-:Y:S01]  /*0b90*/  @!P0 STG.E desc[UR4][R2.64], R9 ;  /* 0x0000000902008986 */ /* 0x0201e2000c101904 */
        /* <DEDUP_REMOVED lines=10> */
[----:B------:R1:W-:Y:S04]  /*0c40*/  STG.E desc[UR4][R10.64], R8 ;  /* 0x000000080a007986 */ /* 0x0003e8000c101904 */
[----:B------:R1:W-:Y:S02]  /*0c50*/  @!P0 STG.E desc[UR4][R2.64], R7 ;  /* 0x0000000702008986 */ /* 0x0003e4000c101904 */
.L_x_6441:
[----:B------:R-:W-:Y:S05]  /*0c60*/  BSYNC.RECONVERGENT B0 ;  /* 0x0000000000007941 */ /* 0x000fea0003800200 */
.L_x_6440:
[----:B------:R-:W-:-:S13]  /*0c70*/  ISETP.GE.AND P0, PT, R5, R4, PT ;  /* 0x000000040500720c */ /* 0x000fda0003f06270 */
[----:B------:R-:W-:Y:S05]  /*0c80*/  @P0 EXIT ;  /* 0x000000000000094d */ /* 0x000fea0003800000 */
[----:B01----:R-:W0:Y:S01]  /*0c90*/  LDC.64 R2, c[0x0][0x388] ;  /* 0x0000e200ff027b82 */ /* 0x003e220000000a00 */
[----:B------:R-:W-:-:S05]  /*0ca0*/  LEA R5, R0, R5, 0x9 ;  /* 0x0000000500057211 */ /* 0x000fca00078e48ff */
[----:B0-----:R-:W-:-:S05]  /*0cb0*/  IMAD.WIDE.U32 R2, R5, 0x4, R2 ;  /* 0x0000000405027825 */ /* 0x001fca00078e0002 */
[----:B------:R-:W-:Y:S01]  /*0cc0*/  STG.E desc[UR4][R2.64], R13 ;  /* 0x0000000d02007986 */ /* 0x000fe2000c101904 */
[----:B------:R-:W-:Y:S05]  /*0cd0*/  EXIT ;  /* 0x000000000000794d */ /* 0x000fea0003800000 */
.L_x_6442:
        /* <DEDUP_REMOVED lines=10> */
.L_x_7878:


//--------------------- .text._ZN2at6native29vectorized_elementwise_kernelILi2EZZZNS0_61_GLOBAL__N__b29612f4_23_ActivationMishKernel_cu_9e10b42f_310411mish_kernelERNS_18TensorIteratorBaseEENKUlvE_clEvENKUlvE0_clEvEUlfE_St5arrayIPcLm2EEEEviT0_T1_ --------------------------
	.section	.text._ZN2at6native29vectorized_elementwise_kernelILi2EZZZNS0_61_GLOBAL__N__b29612f4_23_ActivationMishKernel_cu_9e10b42f_310411mish_kernelERNS_18TensorIteratorBaseEENKUlvE_clEvENKUlvE0_clEvEUlfE_St5arrayIPcLm2EEEEviT0_T1_,"ax",@progbits
	.align	128
        .global         _ZN2at6native29vectorized_elementwise_kernelILi2EZZZNS0_61_GLOBAL__N__b29612f4_23_ActivationMishKernel_cu_9e10b42f_310411mish_kernelERNS_18TensorIteratorBaseEENKUlvE_clEvENKUlvE0_clEvEUlfE_St5arrayIPcLm2EEEEviT0_T1_
        .type           _ZN2at6native29vectorized_elementwise_kernelILi2EZZZNS0_61_GLOBAL__N__b29612f4_23_ActivationMishKernel_cu_9e10b42f_310411mish_kernelERNS_18TensorIteratorBaseEENKUlvE_clEvENKUlvE0_clEvEUlfE_St5arrayIPcLm2EEEEviT0_T1_,@function
        .size           _ZN2at6native29vectorized_elementwise_kernelILi2EZZZNS0_61_GLOBAL__N__b29612f4_23_ActivationMishKernel_cu_9e10b42f_310411mish_kernelERNS_18TensorIteratorBaseEENKUlvE_clEvENKUlvE0_clEvEUlfE_St5arrayIPcLm2EEEEviT0_T1_,(.L_x_7879 - _ZN2at6native29vectorized_elementwise_kernelILi2EZZZNS0_61_GLOBAL__N__b29612f4_23_ActivationMishKernel_cu_9e10b42f_310411mish_kernelERNS_18TensorIteratorBaseEENKUlvE_clEvENKUlvE0_clEvEUlfE_St5arrayIPcLm2EEEEviT0_T1_)
        .other          _ZN2at6native29vectorized_elementwise_kernelILi2EZZZNS0_61_GLOBAL__N__b29612f4_23_ActivationMishKernel_cu_9e10b42f_310411mish_kernelERNS_18TensorIteratorBaseEENKUlvE_clEvENKUlvE0_clEvEUlfE_St5arrayIPcLm2EEEEviT0_T1_,@"STO_CUDA_ENTRY STV_DEFAULT"
_ZN2at6native29vectorized_elementwise_kernelILi2EZZZNS0_61_GLOBAL__N__b29612f4_23_ActivationMishKernel_cu_9e10b42f_310411mish_kernelERNS_18TensorIteratorBaseEENKUlvE_clEvENKUlvE0_clEvEUlfE_St5arrayIPcLm2EEEEviT0_T1_:
.text._ZN2at6native29vectorized_elementwise_kernelILi2EZZZNS0_61_GLOBAL__N__b29612f4_23_ActivationMishKernel_cu_9e10b42f_310411mish_kernelERNS_18TensorIteratorBaseEENKUlvE_clEvENKUlvE0_clEvEUlfE_St5arrayIPcLm2EEEEviT0_T1_:
        /* <DEDUP_REMOVED lines=9> */
[----:B------:R-:W-:Y:S02]  /*0090*/  CS2R R12, SRZ ;  /* 0x00000000000c7805 */ /* 0x000fe4000001ff00 */
        /* <DEDUP_REMOVED lines=13> */
[----:B------:R0:W5:Y:S07]  /*0170*/  @!P6 LDG.E R12, desc[UR4][R24.64] ;  /* 0x00000004180ce981 */ /* 0x00016e000c1e1900 */
[----:B------:R-:W-:Y:S01]  /*0180*/  @!P4 IADD3 R27, PT, PT, R0, R16, RZ ;  /* 0x00000010001bc210 */ /* 0x000fe20007ffe0ff */
[----:B------:R-:W2:Y:S01]  /*0190*/  @!P4 LDC.64 R2, c[0x0][0x390] ;  /* 0x0000e400ff02cb82 */ /* 0x000ea20000000a00 */
[----:B------:R-:W-:-:S04]  /*01a0*/  @!P4 IADD3 R16, PT, PT, R16, 0x80, RZ ;  /* 0x000000801010c810 */ /* 0x000fc80007ffe0ff */
[----:B------:R-:W-:-:S13]  /*01b0*/  ISETP.GE.U32.AND P3, PT, R16, R5, PT ;  /* 0x000000051000720c */ /* 0x000fda0003f66070 */
[----:B------:R-:W-:Y:S01]  /*01c0*/  @!P3 IADD3 R17, PT, PT, R0, R16, RZ ;  /* 0x000000100011b210 */ /* 0x000fe20007ffe0ff */
[----:B------:R-:W0:Y:S01]  /*01d0*/  @!P3 LDC.64 R14, c[0x0][0x390] ;  /* 0x0000e400ff0ebb82 */ /* 0x000e220000000a00 */
[----:B------:R-:W-:-:S04]  /*01e0*/  @!P3 IADD3 R16, PT, PT, R16, 0x80, RZ ;  /* 0x000000801010b810 */ /* 0x000fc80007ffe0ff */
[----:B------:R-:W-:-:S13]  /*01f0*/  ISETP.GE.U32.AND P2, PT, R16, R5, PT ;  /* 0x000000051000720c */ /* 0x000fda0003f46070 */
[----:B------:R-:W-:Y:S01]  /*0200*/  @!P2 IADD3 R19, PT, PT, R0, R16, RZ ;  /* 0x000000100013a210 */ /* 0x000fe20007ffe0ff */
[----:B--2---:R-:W-:Y:S01]  /*0210*/  @!P4 IMAD.WIDE.U32 R26, R27, 0x4, R2 ;  /* 0x000000041b1ac825 */ /* 0x004fe200078e0002 */
[----:B------:R-:W-:-:S03]  /*0220*/  @!P2 IADD3 R16, PT, PT, R16, 0x80, RZ ;  /* 0x000000801010a810 */ /* 0x000fc60007ffe0ff */
[----:B------:R-:W-:Y:S01]  /*0230*/  HFMA2 R4, -RZ, RZ, 0, 0 ;  /* 0x00000000ff047431 */ /* 0x000fe200000001ff */
[----:B------:R-:W-:Y:S01]  /*0240*/  MOV R6, RZ ;  /* 0x000000ff00067202 */ /* 0x000fe20000000f00 */
[----:B-1----:R-:W-:Y:S01]  /*0250*/  @!P5 IMAD.WIDE.U32 R22, R23, 0x4, R8 ;  /* 0x000000041716d825 */ /* 0x002fe200078e0008 */
[----:B------:R-:W-:Y:S01]  /*0260*/  ISETP.GE.U32.AND P1, PT, R16, R5, PT ;  /* 0x000000051000720c */ /* 0x000fe20003f26070 */
[----:B------:R-:W1:Y:S02]  /*0270*/  @!P2 LDC.64 R10, c[0x0][0x390] ;  /* 0x0000e400ff0aab82 */ /* 0x000e640000000a00 */
[----:B0-----:R-:W-:Y:S01]  /*0280*/  @!P3 IMAD.WIDE.U32 R24, R17, 0x4, R14 ;  /* 0x000000041118b825 */ /* 0x001fe200078e000e */
[----:B------:R0:W5:Y:S04]  /*0290*/  @!P5 LDG.E R13, desc[UR4][R22.64] ;  /* 0x00000004160dd981 */ /* 0x000168000c1e1900 */
[----:B------:R-:W5:Y:S04]  /*02a0*/  @!P4 LDG.E R4, desc[UR4][R26.64] ;  /* 0x000000041a04c981 */ /* 0x000f68000c1e1900 */
[----:B------:R-:W5:Y:S01]  /*02b0*/  @!P3 LDG.E R6, desc[UR4][R24.64] ;  /* 0x000000041806b981 */ /* 0x000f62000c1e1900 */
[----:B------:R-:W-:Y:S01]  /*02c0*/  @!P1 IADD3 R21, PT, PT, R0, R16, RZ ;  /* 0x0000001000159210 */ /* 0x000fe20007ffe0ff */
[----:B------:R-:W2:Y:S01]  /*02d0*/  @!P1 LDC.64 R2, c[0x0][0x390] ;  /* 0x0000e400ff029b82 */ /* 0x000ea20000000a00 */
[----:B------:R-:W-:-:S04]  /*02e0*/  @!P1 IADD3 R16, PT, PT, R16, 0x80, RZ ;  /* 0x0000008010109810 */ /* 0x000fc80007ffe0ff */
[----:B------:R-:W-:-:S13]  /*02f0*/  ISETP.GE.U32.AND P6, PT, R16, R5, PT ;  /* 0x000000051000720c */ /* 0x000fda0003fc6070 */
[----:B------:R-:W3:Y:S01]  /*0300*/  @!P6 LDC.64 R8, c[0x0][0x390] ;  /* 0x0000e400ff08eb82 */ /* 0x000ee20000000a00 */
[----:B------:R-:W-:Y:S01]  /*0310*/  @!P6 IADD3 R15, PT, PT, R0, R16, RZ ;  /* 0x00000010000fe210 */ /* 0x000fe20007ffe0ff */
[----:B--2---:R-:W-:-:S04]  /*0320*/  @!P1 IMAD.WIDE.U32 R16, R21, 0x4, R2 ;  /* 0x0000000415109825 */ /* 0x004fc800078e0002 */
[----:B---3--:R-:W-:Y:S01]  /*0330*/  @!P6 IMAD.WIDE.U32 R20, R15, 0x4, R8 ;  /* 0x000000040f14e825 */ /* 0x008fe200078e0008 */
[----:B------:R-:W-:-:S06]  /*0340*/  CS2R R8, SRZ ;  /* 0x0000000000087805 */ /* 0x000fcc000001ff00 */
[----:B------:R-:W5:Y:S01]  /*0350*/  @!P6 LDG.E R8, desc[UR4][R20.64] ;  /* 0x000000041408e981 */ /* 0x000f62000c1e1900 */
[----:B-1----:R-:W-:Y:S02]  /*0360*/  @!P2 IMAD.WIDE.U32 R10, R19, 0x4, R10 ;  /* 0x00000004130aa825 */ /* 0x002fe400078e000a */
[----:B------:R-:W1:Y:S01]  /*0370*/  @!P0 LDC.64 R18, c[0x0][0x390] ;  /* 0x0000e400ff128b82 */ /* 0x000e620000000a00 */
[----:B------:R-:W-:Y:S02]  /*0380*/  @!P0 IADD3 R3, PT, PT, R0, R7, RZ ;  /* 0x0000000700038210 */ /* 0x000fe40007ffe0ff */
[----:B------:R-:W-:Y:S01]  /*0390*/  CS2R R14, SRZ ;  /* 0x00000000000e7805 */ /* 0x000fe2000001ff00 */
[----:B------:R-:W5:Y:S01]  /*03a0*/  @!P1 LDG.E R9, desc[UR4][R16.64] ;  /* 0x0000000410099981 */ /* 0x000f62000c1e1900 */
[----:B0-----:R-:W-:Y:S01]  /*03b0*/  IADD3 R22, PT, PT, R7, 0x100, RZ ;  /* 0x0000010007167810 */ /* 0x001fe20007ffe0ff */
[----:B------:R-:W-:Y:S03]  /*03c0*/  BSSY.RECONVERGENT B0, `(.L_x_6444) ;  /* 0x000002e000007945 */ /* 0x000fe60003800200 */
[----:B------:R0:W5:Y:S01]  /*03d0*/  @!P2 LDG.E R14, desc[UR4][R10.64] ;  /* 0x000000040a0ea981 */ /* 0x000162000c1e1900 */
[----:B-1----:R-:W-:-:S05]  /*03e0*/  @!P0 IMAD.WIDE.U32 R18, R3, 0x4, R18 ;  /* 0x0000000403128825 */ /* 0x002fca00078e0012 */
[----:B------:R1:W5:Y:S01]  /*03f0*/  @!P0 LDG.E R15, desc[UR4][R18.64] ;  /* 0x00000004120f8981 */ /* 0x000362000c1e1900 */
[----:B------:R-:W-:-:S13]  /*0400*/  ISETP.GE.U32.AND P0, PT, R7, R5, PT ;  /* 0x000000050700720c */ /* 0x000fda0003f06070 */
[----:B------:R-:W2:Y:S01]  /*0410*/  @!P0 LDC.64 R2, c[0x0][0x388] ;  /* 0x0000e200ff028b82 */ /* 0x000ea20000000a00 */
[C---:B0-----:R-:W-:Y:S02]  /*0420*/  IADD3 R10, PT, PT, R7.reuse, 0x180, RZ ;  /* 0x00000180070a7810 */ /* 0x041fe40007ffe0ff */
[C---:B------:R-:W-:Y:S02]  /*0430*/  IADD3 R16, PT, PT, R7.reuse, 0x200, RZ ;  /* 0x0000020007107810 */ /* 0x040fe40007ffe0ff */
[-C--:B------:R-:W-:Y:S02]  /*0440*/  ISETP.GE.U32.AND P1, PT, R10, R5.reuse, PT ;  /* 0x000000050a00720c */ /* 0x080fe40003f26070 */
[-C--:B------:R-:W-:Y:S02]  /*0450*/  ISETP.GE.U32.AND P2, PT, R16, R5.reuse, PT ;  /* 0x000000051000720c */ /* 0x080fe40003f46070 */
[----:B------:R-:W-:Y:S02]  /*0460*/  ISETP.GE.U32.AND P5, PT, R22, R5, PT ;  /* 0x000000051600720c */ /* 0x000fe40003fa6070 */
[----:B------:R-:W-:-:S02]  /*0470*/  IADD3 R10, PT, PT, R7, 0x80, RZ ;  /* 0x00000080070a7810 */ /* 0x000fc40007ffe0ff */
[----:B------:R-:W-:Y:S01]  /*0480*/  IADD3 R16, PT, PT, R7, 0x280, RZ ;  /* 0x0000028007107810 */ /* 0x000fe20007ffe0ff */
[----:B-1----:R-:W-:Y:S08]  /*0490*/  @P0 BRA `(.L_x_6445) ;  /* 0x0000000000800947 */ /* 0x002ff00003800000 */
[----:B-----5:R-:W-:Y:S01]  /*04a0*/  FMUL.FTZ R11, R15, 1.4426950216293334961 ;  /* 0x3fb8aa3b0f0b7820 */ /* 0x020fe20000410000 */
[----:B------:R-:W-:-:S05]  /*04b0*/  MOV R20, 0x3e800000 ;  /* 0x3e80000000147802 */ /* 0x000fca0000000f00 */
[----:B------:R-:W0:Y:S02]  /*04c0*/  MUFU.EX2 R11, R11 ;  /* 0x0000000b000b7308 */ /* 0x000e240000000800 */
[C---:B0-----:R-:W-:Y:S01]  /*04d0*/  FADD.FTZ.RZ R17, R11.reuse, 1 ;  /* 0x3f8000000b117421 */ /* 0x041fe2000001c000 */
[----:B------:R-:W-:-:S04]  /*04e0*/  ISETP.GE.U32.AND P3, PT, R11, 0x7f800000, PT ;  /* 0x7f8000000b00780c */ /* 0x000fc80003f66070 */
[----:B------:R-:W-:Y:S02]  /*04f0*/  IADD3 R17, PT, PT, R17, -0x3f400000, RZ ;  /* 0xc0c0000011117810 */ /* 0x000fe40007ffe0ff */
[----:B------:R-:W-:Y:S02]  /*0500*/  ISETP.GT.AND P4, PT, R11, -0x40800000, P3 ;  /* 0xbf8000000b00780c */ /* 0x000fe40001f84270 */
[----:B------:R-:W-:-:S04]  /*0510*/  LOP3.LUT R18, R17, 0xff800000, RZ, 0xc0, !PT ;  /* 0xff80000011127812 */ /* 0x000fc800078ec0ff */
[----:B------:R-:W-:-:S05]  /*0520*/  IADD3 R17, PT, PT, -R18, 0x40800000, RZ ;  /* 0x4080000012117810 */ /* 0x000fca0007ffe1ff */
[----:B------:R-:W-:Y:S01]  /*0530*/  FFMA.FTZ R20, R17, R20, -1 ;  /* 0xbf80000011147423 */ /* 0x000fe20000010014 */
[-C--:B------:R-:W-:Y:S02]  /*0540*/  IADD3 R17, PT, PT, R11, -R18.reuse, RZ ;  /* 0x800000120b117210 */ /* 0x080fe40007ffe0ff */
[----:B------:R-:W-:-:S03]  /*0550*/  I2FP.F32.S32 R18, R18 ;  /* 0x0000001200127245 */ /* 0x000fc60000201400 */
[----:B------:R-:W-:Y:S01]  /*0560*/  FADD.FTZ R17, R17, R20 ;  /* 0x0000001411117221 */ /* 0x000fe20000010000 */
[----:B------:R-:W-:Y:S01]  /*0570*/  MOV R20, 0x3d39bf78 ;  /* 0x3d39bf7800147802 */ /* 0x000fe20000000f00 */
[----:B------:R-:W-:-:S04]  /*0580*/  FMUL.FTZ R18, R18, 1.1920928955078125e-07 ;  /* 0x3400000012127820 */ /* 0x000fc80000410000 */
        /* <DEDUP_REMOVED lines=11> */
[----:B------:R-:W-:-:S05]  /*0640*/  @P3 MOV R18, 0x7f800000 ;  /* 0x7f80000000123802 */ /* 0x000fca0000000f00 */
[C---:B------:R-:W-:Y:S01]  /*0650*/  @P4 FFMA.FTZ R17, R11.reuse, R18, +INF ;  /* 0x7f8000000b114423 */ /* 0x040fe20000010012 */
[----:B------:R-:W-:-:S04]  /*0660*/  @P3 FSETP.NEU.FTZ.AND P4, PT, R11, RZ, PT ;  /* 0x000000ff0b00320b */ /* 0x000fc80003f9d000 */
[----:B------:R-:W-:-:S04]  /*0670*/  @P3 FSEL R17, R17, -RZ, P4 ;  /* 0x800000ff11113208 */ /* 0x000fc80002000000 */
[----:B------:R-:W0:Y:S02]  /*0680*/  MUFU.TANH R18, R17 ;  /* 0x0000001100127308 */ /* 0x000e240000002400 */
[----:B0-----:R-:W-:-:S07]  /*0690*/  FMUL.FTZ R11, R18, R15 ;  /* 0x0000000f120b7220 */ /* 0x001fce0000410000 */
.L_x_6445:
[----:B------:R-:W-:Y:S05]  /*06a0*/  BSYNC.RECONVERGENT B0 ;  /* 0x0000000000007941 */ /* 0x000fea0003800200 */
.L_x_6444:
[-C--:B------:R-:W-:Y:S01]  /*06b0*/  ISETP.GE.U32.AND P4, PT, R10, R5.reuse, PT ;  /* 0x000000050a00720c */ /* 0x080fe20003f86070 */
[----:B------:R-:W-:Y:S01]  /*06c0*/  BSSY.RECONVERGENT B0, `(.L_x_6446) ;  /* 0x0000024000007945 */ /* 0x000fe20003800200 */
[----:B------:R-:W-:Y:S02]  /*06d0*/  ISETP.GE.U32.AND P3, PT, R16, R5, PT ;  /* 0x000000051000720c */ /* 0x000fe40003f66070 */
[----:B------:R-:W-:-:S09]  /*06e0*/  IADD3 R16, PT, PT, R7, 0x300, RZ ;  /* 0x0000030007107810 */ /* 0x000fd20007ffe0ff */
        /* <DEDUP_REMOVED lines=33> */
.L_x_6447:
[----:B------:R-:W-:Y:S05]  /*0900*/  BSYNC.RECONVERGENT B0 ;  /* 0x0000000000007941 */ /* 0x000fea0003800200 */
.L_x_6446:
[----:B------:R-:W-:Y:S01]  /*0910*/  BSSY.RECONVERGENT B0, `(.L_x_6448) ;  /* 0x0000024000007945 */ /* 0x000fe20003800200 */
[----:B------:R-:W-:Y:S02]  /*0920*/  ISETP.GE.U32.AND P4, PT, R16, R5, PT ;  /* 0x000000051000720c */ /* 0x000fe40003f86070 */
[----:B------:R-:W-:Y:S01]  /*0930*/  IADD3 R16, PT, PT, R7, 0x380, RZ ;  /* 0x0000038007107810 */ /* 0x000fe20007ffe0ff */
[----:B------:R-:W-:Y:S10]  /*0940*/  @P5 BRA `(.L_x_6449) ;  /* 0x0000000000805947 */ /* 0x000ff40003800000 */
        /* <DEDUP_REMOVED lines=32> */
.L_x_6449:
[----:B------:R-:W-:Y:S05]  /*0b50*/  BSYNC.RECONVERGENT B0 ;  /* 0x0000000000007941 */ /* 0x000fea0003800200 */
.L_x_6448:
[----:B-----5:R-:W-:Y:S01]  /*0b60*/  @!P0 IADD3 R15, PT, PT, R0, R7, RZ ;  /* 0x00000007000f8210 */ /* 0x020fe20007ffe0ff */
[----:B------:R-:W-:Y:S01]  /*0b70*/  BSSY.RECONVERGENT B0, `(.L_x_6450) ;  /* 0x0000024000007945 */ /* 0x000fe20003800200 */
[----:B------:R-:W-:-:S03]  /*0b80*/  ISETP.GE.U32.AND P5, PT, R16, R5, PT ;  /* 0x000000051000720c */ /* 0x000fc60003fa6070 */
[----:B--2---:R-:W-:Y:S01]  /*0b90*/  @!P0 IMAD.WIDE.U32 R2, R15, 0x4, R2 ;  /* 0x000000040f028825 */ /* 0x004fe200078e0002 */
[----:B------:R-:W-:Y:S09]  /*0ba0*/  @P1 BRA `(.L_x_6451) ;  /* 0x0000000000801947 */ /* 0x000ff20003800000 */
        /* <DEDUP_REMOVED lines=32> */
.L_x_6451:
[----:B------:R-:W-:Y:S05]  /*0db0*/  BSYNC.RECONVERGENT B0 ;  /* 0x0000000000007941 */ /* 0x000fea0003800200 */
.L_x_6450:
        /* <DEDUP_REMOVED lines=34> */
.L_x_6453:
[----:B------:R-:W-:Y:S05]  /*0fe0*/  BSYNC.RECONVERGENT B0 ;  /* 0x0000000000007941 */ /* 0x000fea0003800200 */
.L_x_6452:
        /* <DEDUP_REMOVED lines=34> */
.L_x_6455:
[----:B------:R-:W-:Y:S05]  /*1210*/  BSYNC.RECONVERGENT B0 ;  /* 0x0000000000007941 */ /* 0x000fea0003800200 */
.L_x_6454:
        /* <DEDUP_REMOVED lines=34> */
.L_x_6457:
[----:B------:R-:W-:Y:S05]  /*1440*/  BSYNC.RECONVERGENT B0 ;  /* 0x0000000000007941 */ /* 0x000fea0003800200 */
.L_x_6456:
        /* <DEDUP_REMOVED lines=34> */
.L_x_6459:
[----:B------:R-:W-:Y:S05]  /*1670*/  BSYNC.RECONVERGENT B0 ;  /* 0x0000000000007941 */ /* 0x000fea0003800200 */
.L_x_6458:
        /* <DEDUP_REMOVED lines=18> */
.L_x_6462:
[----:B------:R-:W-:-:S13]  /*17a0*/  ISETP.GE.U32.AND P0, PT, R7, R5, PT ;  /* 0x000000050700720c */ /* 0x000fda0003f06070 */
[----:B------:R-:W-:Y:S05]  /*17b0*/  @P0 BRA `(.L_x_6464) ;  /* 0x0000000000300947 */ /* 0x000fea0003800000 */
[----:B0-----:R-:W0:Y:S01]  /*17c0*/  LDC.64 R2, c[0x0][0x388] ;  /* 0x0000e200ff027b82 */ /* 0x001e220000000a00 */
[----:B------:R-:W-:Y:S02]  /*17d0*/  IADD3 R11, PT, PT, R0, R7, RZ ;  /* 0x00000007000b7210 */ /* 0x000fe40007ffe0ff */
[----:B------:R-:W-:-:S03]  /*17e0*/  IADD3 R7, PT, PT, R7, 0x80, RZ ;  /* 0x0000008007077810 */ /* 0x000fc60007ffe0ff */
[----:B0-----:R-:W-:-:S05]  /*17f0*/  IMAD.WIDE.U32 R2, R11, 0x4, R2 ;  /* 0x000000040b027825 */ /* 0x001fca00078e0002 */
[----:B------:R1:W-:Y:S02]  /*1800*/  STG.E desc[UR4][R2.64], R4 ;  /* 0x0000000402007986 */ /* 0x0003e4000c101904 */
.L_x_6463:
[----:B------:R-:W-:-:S13]  /*1810*/  ISETP.GE.U32.AND P0, PT, R7, R5, PT ;  /* 0x000000050700720c */ /* 0x000fda0003f06070 */
[----:B------:R-:W-:Y:S05]  /*1820*/  @P0 BRA `(.L_x_6465) ;  /* 0x0000000000340947 */ /* 0x000fea0003800000 */
[----:B01----:R-:W0:Y:S01]  /*1830*/  LDC.64 R2, c[0x0][0x388] ;  /* 0x0000e200ff027b82 */ /* 0x003e220000000a00 */
[----:B------:R-:W-:Y:S02]  /*1840*/  IADD3 R11, PT, PT, R0, R7, RZ ;  /* 0x00000007000b7210 */ /* 0x000fe40007ffe0ff */
[----:B------:R-:W-:-:S03]  /*1850*/  IADD3 R7, PT, PT, R7, 0x80, RZ ;  /* 0x0000008007077810 */ /* 0x000fc60007ffe0ff */
[----:B0-----:R-:W-:-:S05]  /*1860*/  IMAD.WIDE.U32 R2, R11, 0x4, R2 ;  /* 0x000000040b027825 */ /* 0x001fca00078e0002 */
[----:B------:R1:W-:Y:S02]  /*1870*/  STG.E desc[UR4][R2.64], R6 ;  /* 0x0000000602007986 */ /* 0x0003e4000c101904 */
.L_x_6464:
        /* <DEDUP_REMOVED lines=8> */
.L_x_6465:
[----:B------:R-:W-:Y:S05]  /*1900*/  BSYNC.RELIABLE B1 ;  /* 0x0000000000017941 */ /* 0x000fea0003800100 */
.L_x_6461:
[----:B------:R-:W-:-:S13]  /*1910*/  ISETP.GE.U32.AND P0, PT, R7, R5, PT ;  /* 0x000000050700720c */ /* 0x000fda0003f06070 */
[----:B012---:R-:W0:Y:S01]  /*1920*/  @!P0 LDC.64 R2, c[0x0][0x388] ;  /* 0x0000e200ff028b82 */ /* 0x007e220000000a00 */
[----:B------:R-:W-:Y:S02]  /*1930*/  @!P0 IADD3 R11, PT, PT, R0, R7, RZ ;  /* 0x00000007000b8210 */ /* 0x000fe40007ffe0ff */
[----:B------:R-:W-:-:S03]  /*1940*/  @!P0 IADD3 R7, PT, PT, R7, 0x80, RZ ;  /* 0x0000008007078810 */ /* 0x000fc60007ffe0ff */
[----:B0-----:R-:W-:-:S05]  /*1950*/  @!P0 IMAD.WIDE.U32 R2, R11, 0x4, R2 ;  /* 0x000000040b028825 */ /* 0x001fca00078e0002 */
[----:B------:R2:W-:Y:S02]  /*1960*/  @!P0 STG.E desc[UR4][R2.64], R9 ;  /* 0x0000000902008986 */ /* 0x0005e4000c101904 */
.L_x_6466:
[----:B------:R-:W-:Y:S05]  /*1970*/  BSYNC.RECONVERGENT B0 ;  /* 0x0000000000007941 */ /* 0x000fea0003800200 */
.L_x_6460:
        /* <DEDUP_REMOVED lines=8> */
.L_x_6443:
[----:B------:R-:W0:Y:S01]  /*1a00*/  S2R R10, SR_TID.X ;  /* 0x00000000000a7919 */ /* 0x000e220000002100 */
[----:B------:R-:W1:Y:S02]  /*1a10*/  LDC.64 R2, c[0x0][0x390] ;  /* 0x0000e400ff027b82 */ /* 0x000e640000000a00 */
[----:B-1----:R-:W-:-:S04]  /*1a20*/  IMAD.WIDE.U32 R2, R0, 0x4, R2 ;  /* 0x0000000400027825 */ /* 0x002fc800078e0002 */
[----:B0-----:R-:W-:-:S05]  /*1a30*/  IMAD.WIDE.U32 R18, R10, 0x8, R2 ;  /* 0x000000080a127825 */ /* 0x001fca00078e0002 */
[----:B------:R-:W2:Y:S04]  /*1a40*/  LDG.E.64 R8, desc[UR4][R18.64] ;  /* 0x0000000412087981 */ /* 0x000ea8000c1e1b00 */
[----:B------:R-:W3:Y:S04]  /*1a50*/  LDG.E.64 R6, desc[UR4][R18.64+0x400] ;  /* 0x0004000412067981 */ /* 0x000ee8000c1e1b00 */
[----:B------:R-:W4:Y:S04]  /*1a60*/  LDG.E.64 R4, desc[UR4][R18.64+0x800] ;  /* 0x0008000412047981 */ /* 0x000f28000c1e1b00 */
[----:B------:R0:W5:Y:S01]  /*1a70*/  LDG.E.64 R2, desc[UR4][R18.64+0xc00] ;  /* 0x000c000412027981 */ /* 0x000162000c1e1b00 */
[----:B------:R-:W-:Y:S01]  /*1a80*/  HFMA2 R14, -RZ, RZ, 1.625, 0 ;  /* 0x3e800000ff0e7431 */ /* 0x000fe200000001ff */
[----:B------:R-:W-:Y:S01]  /*1a90*/  MOV R15, 0x3d39bf78 ;  /* 0x3d39bf78000f7802 */ /* 0x000fe20000000f00 */
[----:B--2---:R-:W-:Y:S01]  /*1aa0*/  FMUL.FTZ R17, R8, 1.4426950216293334961 ;  /* 0x3fb8aa3b08117820 */ /* 0x004fe20000410000 */
[----:B------:R-:W-:Y:S01]  /*1ab0*/  FMUL.FTZ R12, R9, 1.4426950216293334961 ;  /* 0x3fb8aa3b090c7820 */ /* 0x000fe20000410000 */
[----:B---3--:R-:W-:Y:S01]  /*1ac0*/  FMUL.FTZ R22, R6, 1.4426950216293334961 ;  /* 0x3fb8aa3b06167820 */ /* 0x008fe20000410000 */
[----:B------:R-:W-:-:S03]  /*1ad0*/  FMUL.FTZ R24, R7, 1.4426950216293334961 ;  /* 0x3fb8aa3b07187820 */ /* 0x000fc60000410000 */
[----:B------:R-:W1:Y:S08]  /*1ae0*/  MUFU.EX2 R17, R17 ;  /* 0x0000001100117308 */ /* 0x000e700000000800 */
[----:B------:R-:W2:Y:S01]  /*1af0*/  MUFU.EX2 R12, R12 ;  /* 0x0000000c000c7308 */ /* 0x000ea20000000800 */
[C---:B-1----:R-:W-:Y:S01]  /*1b00*/  FADD.FTZ.RZ R11, R17.reuse, 1 ;  /* 0x3f800000110b7421 */ /* 0x042fe2000001c000 */
[----:B------:R-:W-:-:S04]  /*1b10*/  ISETP.GE.U32.AND P1, PT, R17, 0x7f800000, PT ;  /* 0x7f8000001100780c */ /* 0x000fc80003f26070 */
[----:B------:R-:W-:Y:S02]  /*1b20*/  IADD3 R11, PT, PT, R11, -0x3f400000, RZ ;  /* 0xc0c000000b0b7810 */ /* 0x000fe40007ffe0ff */
[----:B------:R-:W-:Y:S01]  /*1b30*/  ISETP.GT.AND P0, PT, R17, -0x40800000, P1 ;  /* 0xbf8000001100780c */ /* 0x000fe20000f04270 */
[----:B--2---:R-:W-:Y:S01]  /*1b40*/  FADD.FTZ.RZ R13, R12, 1 ;  /* 0x3f8000000c0d7421 */ /* 0x004fe2000001c000 */
[----:B------:R-:W-:-:S04]  /*1b50*/  LOP3.LUT R16, R11, 0xff800000, RZ, 0xc0, !PT ;  /* 0xff8000000b107812 */ /* 0x000fc800078ec0ff */
[----:B------:R-:W-:Y:S02]  /*1b60*/  IADD3 R11, PT, PT, -R16, 0x40800000, RZ ;  /* 0x40800000100b7810 */ /* 0x000fe40007ffe1ff */
[----:B------:R-:W-:Y:S02]  /*1b70*/  IADD3 R20, PT, PT, R17, -R16, RZ ;  /* 0x8000001011147210 */ /* 0x000fe40007ffe0ff */
[----:B------:R-:W-:Y:S01]  /*1b80*/  IADD3 R13, PT, PT, R13, -0x3f400000, RZ ;  /* 0xc0c000000d0d7810 */ /* 0x000fe20007ffe0ff */
[----:B------:R-:W-:Y:S01]  /*1b90*/  FFMA.FTZ R11, R11, R14, -1 ;  /* 0xbf8000000b0b7423 */ /* 0x000fe2000001000e */
[----:B------:R-:W-:Y:S02]  /*1ba0*/  I2FP.F32.S32 R16, R16 ;  /* 0x0000001000107245 */ /* 0x000fe40000201400 */
[----:B0-----:R-:W-:Y:S01]  /*1bb0*/  LOP3.LUT R19, R13, 0xff800000, RZ, 0xc0, !PT ;  /* 0xff8000000d137812 */ /* 0x001fe200078ec0ff */
[----:B------:R-:W-:Y:S01]  /*1bc0*/  FADD.FTZ R20, R20, R11 ;  /* 0x0000000b14147221 */ /* 0x000fe20000010000 */
[----:B------:R-:W-:Y:S01]  /*1bd0*/  @P1 FSETP.NEU.FTZ.AND P2, PT, R17, RZ, PT ;  /* 0x000000ff1100120b */ /* 0x000fe20003f5d000 */
[----:B------:R-:W-:Y:S01]  /*1be0*/  FMUL.FTZ R16, R16, 1.1920928955078125e-07 ;  /* 0x3400000010107820 */ /* 0x000fe20000410000 */
[----:B------:R-:W-:Y:S01]  /*1bf0*/  IADD3 R21, PT, PT, -R19, 0x40800000, RZ ;  /* 0x4080000013157810 */ /* 0x000fe20007ffe1ff */
[----:B------:R-:W-:Y:S01]  /*1c00*/  FFMA.FTZ R11, R20, -R15, 0.10546888411045074463 ;  /* 0x3dd80012140b7423 */ /* 0x000fe2000001080f */
[----:B------:R-:W-:-:S02]  /*1c10*/  IADD3 R18, PT, PT, R12, -R19, RZ ;  /* 0x800000130c127210 */ /* 0x000fc40007ffe0ff */
        /* <DEDUP_REMOVED lines=23> */
[----:B------:R-:W-:Y:S01]  /*1d90*/  FFMA.FTZ R25, R18, R25, 0.33333510160446166992 ;  /* 0x3eaaaae612197423 */ /* 0x000fe20000010019 */
[----:B-1----:R-:W-:Y:S01]  /*1da0*/  FADD.FTZ.RZ R21, R13, 1 ;  /* 0x3f8000000d157421 */ /* 0x002fe2000001c000 */
[----:B------:R-:W-:Y:S01]  /*1db0*/  @P1 MOV R22, 0x7f800000 ;  /* 0x7f80000000161802 */ /* 0x000fe20000000f00 */
[----:B------:R-:W-:Y:S01]  /*1dc0*/  FFMA.FTZ R16, R16, 0.69314718246459960938, R23 ;  /* 0x3f31721810107823 */ /* 0x000fe20000010017 */
[----:B------:R-:W-:Y:S01]  /*1dd0*/  LOP3.LUT R20, R20, 0xff800000, RZ, 0xc0, !PT ;  /* 0xff80000014147812 */ /* 0x000fe200078ec0ff */
[----:B------:R-:W-:Y:S01]  /*1de0*/  FFMA.FTZ R25, R18, R25, -0.5 ;  /* 0xbf00000012197423 */ /* 0x000fe20000010019 */
[----:B------:R-:W-:Y:S01]  /*1df0*/  IADD3 R24, PT, PT, R21, -0x3f400000, RZ ;  /* 0xc0c0000015187810 */ /* 0x000fe20007ffe0ff */
[----:B------:R-:W-:Y:S01]  /*1e00*/  @P0 FFMA.FTZ R16, R17, R22, +INF ;  /* 0x7f80000011100423 */ /* 0x000fe20000010016 */
[----:B------:R-:W-:Y:S01]  /*1e10*/  IADD3 R21, PT, PT, -R20, 0x40800000, RZ ;  /* 0x4080000014157810 */ /* 0x000fe20007ffe1ff */
[----:B------:R-:W-:Y:S01]  /*1e20*/  FMUL.FTZ R25, R18, R25 ;  /* 0x0000001912197220 */ /* 0x000fe20000410000 */
[----:B------:R-:W-:-:S02]  /*1e30*/  LOP3.LUT R24, R24, 0xff800000, RZ, 0xc0, !PT ;  /* 0xff80000018187812 */ /* 0x000fc400078ec0ff */
[----:B------:R-:W-:Y:S01]  /*1e40*/  IADD3 R22, PT, PT, R11, -R20, RZ ;  /* 0x800000140b167210 */ /* 0x000fe20007ffe0ff */
[----:B------:R-:W-:Y:S01]  /*1e50*/  FFMA.FTZ R21, R21, R14, -1 ;  /* 0xbf80000015157423 */ /* 0x000fe2000001000e */
[----:B------:R-:W-:Y:S01]  /*1e60*/  IADD3 R23, PT, PT, -R24, 0x40800000, RZ ;  /* 0x4080000018177810 */ /* 0x000fe20007ffe1ff */
[----:B------:R-:W-:Y:S01]  /*1e70*/  FFMA.FTZ R17, R18, R25, R18 ;  /* 0x0000001912117223 */ /* 0x000fe20000010012 */
[----:B------:R-:W-:Y:S01]  /*1e80*/  IADD3 R26, PT, PT, R13, -R24, RZ ;  /* 0x800000180d1a7210 */ /* 0x000fe20007ffe0ff */
[----:B------:R-:W-:Y:S01]  /*1e90*/  FADD.FTZ R22, R22, R21 ;  /* 0x0000001516167221 */ /* 0x000fe20000010000 */
[----:B------:R-:W-:Y:S01]  /*1ea0*/  FMUL.FTZ R18, R19, 1.1920928955078125e-07 ;  /* 0x3400000013127820 */ /* 0x000fe20000410000 */
[----:B------:R-:W-:Y:S01]  /*1eb0*/  FFMA.FTZ R23, R23, R14, -1 ;  /* 0xbf80000017177423 */ /* 0x000fe2000001000e */
[----:B----4-:R-:W-:Y:S01]  /*1ec0*/  FMUL.FTZ R19, R4, 1.4426950216293334961 ;  /* 0x3fb8aa3b04137820 */ /* 0x010fe20000410000 */
[----:B------:R-:W-:Y:S01]  /*1ed0*/  FFMA.FTZ R21, R22, -R15, 0.10546888411045074463 ;  /* 0x3dd8001216157423 */ /* 0x000fe2000001080f */
[----:B------:R-:W-:Y:S01]  /*1ee0*/  ISETP.GE.U32.AND P0, PT, R12, 0x7f800000, PT ;  /* 0x7f8000000c00780c */ /* 0x000fe20003f06070 */
[----:B------:R-:W-:Y:S01]  /*1ef0*/  FADD.FTZ R26, R26, R23 ;  /* 0x000000171a1a7221 */ /* 0x000fe20000010000 */
[----:B------:R-:W-:Y:S01]  /*1f00*/  FFMA.FTZ R17, R18, 0.69314718246459960938, R17 ;  /* 0x3f31721812117823 */ /* 0x000fe20000010011 */
[----:B------:R-:W-:Y:S01]  /*1f10*/  FFMA.FTZ R21, R22, R21, -0.13229703903198242188 ;  /* 0xbe0778e016157423 */ /* 0x000fe20000010015 */
[----:B------:R-:W0:Y:S01]  /*1f20*/  MUFU.EX2 R19, R19 ;  /* 0x0000001300137308 */ /* 0x000e220000000800 */
[----:B------:R-:W-:Y:S01]  /*1f30*/  FFMA.FTZ R23, R26, -R15, 0.10546888411045074463 ;  /* 0x3dd800121a177423 */ /* 0x000fe2000001080f */
[----:B------:R-:W-:Y:S01]  /*1f40*/  ISETP.GT.AND P3, PT, R12, -0x40800000, P0 ;  /* 0xbf8000000c00780c */ /* 0x000fe20000764270 */
[----:B------:R-:W-:Y:S01]  /*1f50*/  FFMA.FTZ R21, R22, R21, 0.14491446316242218018 ;  /* 0x3e14647516157423 */ /* 0x000fe20000010015 */
[----:B------:R-:W-:Y:S01]  /*1f60*/  FMUL.FTZ R18, R5, 1.4426950216293334961 ;  /* 0x3fb8aa3b05127820 */ /* 0x000fe20000410000 */
[----:B------:R-:W-:Y:S01]  /*1f70*/  FFMA.FTZ R23, R26, R23, -0.13229703903198242188 ;  /* 0xbe0778e01a177423 */ /* 0x000fe20000010017 */
[----:B------:R-:W-:Y:S01]  /*1f80*/  ISETP.GT.AND P6, PT, R11, -0x40800000, P5 ;  /* 0xbf8000000b00780c */ /* 0x000fe20002fc4270 */
[----:B------:R-:W-:Y:S01]  /*1f90*/  FFMA.FTZ R21, R22, R21, -0.16641564667224884033 ;  /* 0xbe2a68dd16157423 */ /* 0x000fe20000010015 */
[----:B------:R-:W-:Y:S01]  /*1fa0*/  I2FP.F32.S32 R20, R20 ;  /* 0x0000001400147245 */ /* 0x000fe20000201400 */
[----:B------:R-:W-:Y:S01]  /*1fb0*/  FFMA.FTZ R23, R26, R23, 0.14491446316242218018 ;  /* 0x3e1464751a177423 */ /* 0x000fe20000010017 */
[----:B------:R-:W-:Y:S01]  /*1fc0*/  @P0 MOV R25, 0x7f800000 ;  /* 0x7f80000000190802 */ /* 0x000fe20000000f00 */
[----:B------:R-:W-:Y:S01]  /*1fd0*/  FFMA.FTZ R21, R22, R21, 0.19988867640495300293 ;  /* 0x3e4caf9e16157423 */ /* 0x000fe20000010015 */
[----:B------:R-:W1:Y:S01]  /*1fe0*/  MUFU.EX2 R18, R18 ;  /* 0x0000001200127308 */ /* 0x000e620000000800 */
[----:B------:R-:W-:Y:S01]  /*1ff0*/  FFMA.FTZ R23, R26, R23, -0.16641564667224884033 ;  /* 0xbe2a68dd1a177423 */ /* 0x000fe20000010017 */
[----:B------:R-:W-:Y:S01]  /*2000*/  FMUL.FTZ R20, R20, 1.1920928955078125e-07 ;  /* 0x3400000014147820 */ /* 0x000fe20000410000 */
[----:B------:R-:W-:Y:S01]  /*2010*/  FFMA.FTZ R21, R22, R21, -0.25000196695327758789 ;  /* 0xbe80004216157423 */ /* 0x000fe20000010015 */
[----:B------:R-:W-:Y:S01]  /*2020*/  @P3 FFMA.FTZ R17, R12, R25, +INF ;  /* 0x7f8000000c113423 */ /* 0x000fe20000010019 */
[----:B------:R-:W-:Y:S01]  /*2030*/  FFMA.FTZ R23, R26, R23, 0.19988867640495300293 ;  /* 0x3e4caf9e1a177423 */ /* 0x000fe20000010017 */
[----:B------:R-:W-:Y:S01]  /*2040*/  @P0 FSETP.NEU.FTZ.AND P3, PT, R12, RZ, PT ;  /* 0x000000ff0c00020b */ /* 0x000fe20003f7d000 */
[----:B------:R-:W-:Y:S01]  /*2050*/  FFMA.FTZ R21, R22, R21, 0.33333510160446166992 ;  /* 0x3eaaaae616157423 */ /* 0x000fe20000010015 */
[----:B0-----:R-:W-:Y:S01]  /*2060*/  FADD.FTZ.RZ R12, R19, 1 ;  /* 0x3f800000130c7421 */ /* 0x001fe2000001c000 */
[----:B------:R-:W-:Y:S01]  /*2070*/  FFMA.FTZ R23, R26, R23, -0.25000196695327758789 ;  /* 0xbe8000421a177423 */ /* 0x000fe20000010017 */
[----:B------:R-:W-:Y:S01]  /*2080*/  ISETP.GE.U32.AND P4, PT, R13, 0x7f800000, PT ;  /* 0x7f8000000d00780c */ /* 0x000fe20003f86070 */
[----:B------:R-:W-:Y:S01]  /*2090*/  FFMA.FTZ R21, R22, R21, -0.5 ;  /* 0xbf00000016157423 */ /* 0x000fe20000010015 */
[----:B------:R-:W-:Y:S01]  /*20a0*/  I2FP.F32.S32 R24, R24 ;  /* 0x0000001800187245 */ /* 0x000fe20000201400 */
[----:B------:R-:W-:Y:S01]  /*20b0*/  FFMA.FTZ R23, R26, R23, 0.33333510160446166992 ;  /* 0x3eaaaae61a177423 */ /* 0x000fe20000010017 */
[----:B------:R-:W-:Y:S01]  /*20c0*/  IADD3 R12, PT, PT, R12, -0x3f400000, RZ ;  /* 0xc0c000000c0c7810 */ /* 0x000fe20007ffe0ff */
[----:B------:R-:W-:Y:S01]  /*20d0*/  FMUL.FTZ R21, R22, R21 ;  /* 0x0000001516157220 */ /* 0x000fe20000410000 */
[----:B------:R-:W-:Y:S01]  /*20e0*/  @P1 FSEL R16, R16, -RZ, P2 ;  /* 0x800000ff10101208 */ /* 0x000fe20001000000 */
[----:B------:R-:W-:Y:S01]  /*20f0*/  FFMA.FTZ R25, R26, R23, -0.5 ;  /* 0xbf0000001a197423 */ /* 0x000fe20000010017 */
[----:B------:R-:W-:Y:S01]  /*2100*/  LOP3.LUT R12, R12, 0xff800000, RZ, 0xc0, !PT ;  /* 0xff8000000c0c7812 */ /* 0x000fe200078ec0ff */
[----:B------:R-:W-:Y:S01]  /*2110*/  FFMA.FTZ R23, R22, R21, R22 ;  /* 0x0000001516177223 */ /* 0x000fe20000010016 */
[----:B------:R-:W-:Y:S01]  /*2120*/  FMUL.FTZ R24, R24, 1.1920928955078125e-07 ;  /* 0x3400000018187820 */ /* 0x000fe20000410000 */
[----:B------:R-:W-:Y:S01]  /*2130*/  FMUL.FTZ R21, R26, R25 ;  /* 0x000000191a157220 */ /* 0x000fe20000410000 */
[----:B------:R-:W-:Y:S01]  /*2140*/  ISETP.GE.U32.AND P2, PT, R19, 0x7f800000, PT ;  /* 0x7f8000001300780c */ /* 0x000fe20003f46070 */
[----:B------:R-:W-:Y:S01]  /*2150*/  FFMA.FTZ R22, R20, 0.69314718246459960938, R23 ;  /* 0x3f31721814167823 */ /* 0x000fe20000010017 */
[----:B-1----:R-:W-:Y:S01]  /*2160*/  FADD.FTZ.RZ R20, R18, 1 ;  /* 0x3f80000012147421 */ /* 0x002fe2000001c000 */
[----:B------:R-:W-:Y:S01]  /*2170*/  FFMA.FTZ R21, R26, R21, R26 ;  /* 0x000000151a157223 */ /* 0x000fe2000001001a */
[----:B------:R-:W-:-:S02]  /*2180*/  @P5 MOV R26, 0x7f800000 ;  /* 0x7f800000001a5802 */ /* 0x000fc40000000f00 */
[----:B------:R-:W-:Y:S01]  /*2190*/  IADD3 R23, PT, PT, -R12, 0x40800000, RZ ;  /* 0x408000000c177810 */ /* 0x000fe20007ffe1ff */
[----:B------:R-:W-:Y:S01]  /*21a0*/  FFMA.FTZ R21, R24, 0.69314718246459960938, R21 ;  /* 0x3f31721818157823 */ /* 0x000fe20000010015 */
[----:B------:R-:W-:Y:S01]  /*21b0*/  IADD3 R20, PT, PT, R20, -0x3f400000, RZ ;  /* 0xc0c0000014147810 */ /* 0x000fe20007ffe0ff */
[----:B------:R-:W-:Y:S01]  /*21c0*/  @P6 FFMA.FTZ R22, R11, R26, +INF ;  /* 0x7f8000000b166423 */ /* 0x000fe2000001001a */
[----:B------:R-:W-:Y:S01]  /*21d0*/  ISETP.GT.AND P6, PT, R13, -0x40800000, P4 ;  /* 0xbf8000000d00780c */ /* 0x000fe200027c4270 */
[----:B------:R-:W-:Y:S01]  /*21e0*/  FFMA.FTZ R25, R23, R14, -1 ;  /* 0xbf80000017197423 */ /* 0x000fe2000001000e */
[----:B------:R-:W-:Y:S01]  /*21f0*/  IADD3 R24, PT, PT, R19, -R12, RZ ;  /* 0x8000000c13187210 */ /* 0x000fe20007ffe0ff */
[----:B-----5:R-:W-:Y:S01]  /*2200*/  FMUL.FTZ R26, R2, 1.4426950216293334961 ;  /* 0x3fb8aa3b021a7820 */ /* 0x020fe20000410000 */
[----:B------:R-:W-:Y:S02]  /*2210*/  LOP3.LUT R23, R20, 0xff800000, RZ, 0xc0, !PT ;  /* 0xff80000014177812 */ /* 0x000fe400078ec0ff */
[----:B------:R-:W-:Y:S01]  /*2220*/  @P4 MOV R20, 0x7f800000 ;  /* 0x7f80000000144802 */ /* 0x000fe20000000f00 */
[----:B------:R-:W-:Y:S01]  /*2230*/  FADD.FTZ R24, R24, R25 ;  /* 0x0000001918187221 */ /* 0x000fe20000010000 */
[----:B------:R-:W-:-:S02]  /*2240*/  IADD3 R27, PT, PT, -R23, 0x40800000, RZ ;  /* 0x40800000171b7810 */ /* 0x000fc40007ffe1ff */
[----:B------:R-:W-:Y:S01]  /*2250*/  I2FP.F32.S32 R12, R12 ;  /* 0x0000000c000c7245 */ /* 0x000fe20000201400 */
[----:B------:R-:W-:Y:S01]  /*2260*/  FFMA.FTZ R25, R24, -R15, 0.10546888411045074463 ;  /* 0x3dd8001218197423 */ /* 0x000fe2000001080f */
[----:B------:R-:W-:Y:S01]  /*2270*/  ISETP.GT.AND P1, PT, R19, -0x40800000, P2 ;  /* 0xbf8000001300780c */ /* 0x000fe20001724270 */
[----:B------:R-:W-:Y:S01]  /*2280*/  @P6 FFMA.FTZ R21, R13, R20, +INF ;  /* 0x7f8000000d156423 */ /* 0x000fe20000010014 */
[----:B------:R-:W-:Y:S01]  /*2290*/  IADD3 R20, PT, PT, R18, -R23, RZ ;  /* 0x8000001712147210 */ /* 0x000fe20007ffe0ff */
[----:B------:R-:W-:Y:S01]  /*22a0*/  FFMA.FTZ R27, R27, R14, -1 ;  /* 0xbf8000001b1b7423 */ /* 0x000fe2000001000e */
[----:B------:R-:W-:Y:S01]  /*22b0*/  FFMA.FTZ R25, R24, R25, -0.13229703903198242188 ;  /* 0xbe0778e018197423 */ /* 0x000fe20000010019 */
[----:B------:R-:W-:Y:S02]  /*22c0*/  @P5 FSETP.NEU.FTZ.AND P6, PT, R11, RZ, PT ;  /* 0x000000ff0b00520b */ /* 0x000fe40003fdd000 */
[----:B------:R-:W-:Y:S01]  /*22d0*/  FADD.FTZ R20, R20, R27 ;  /* 0x0000001b14147221 */ /* 0x000fe20000010000 */
[----:B------:R-:W-:Y:S01]  /*22e0*/  FFMA.FTZ R25, R24, R25, 0.14491446316242218018 ;  /* 0x3e14647518197423 */ /* 0x000fe20000010019 */
[----:B------:R-:W-:Y:S01]  /*22f0*/  FMUL.FTZ R27, R12, 1.1920928955078125e-07 ;  /* 0x340000000c1b7820 */ /* 0x000fe20000410000 */
[----:B------:R-:W-:Y:S01]  /*2300*/  FMUL.FTZ R12, R3, 1.4426950216293334961 ;  /* 0x3fb8aa3b030c7820 */ /* 0x000fe20000410000 */
[----:B------:R-:W-:Y:S01]  /*2310*/  FFMA.FTZ R11, R20, -R15, 0.10546888411045074463 ;  /* 0x3dd80012140b7423 */ /* 0x000fe2000001080f */
[----:B------:R-:W-:Y:S01]  /*2320*/  FFMA.FTZ R25, R24, R25, -0.16641564667224884033 ;  /* 0xbe2a68dd18197423 */ /* 0x000fe20000010019 */
[----:B------:R-:W-:-:S02]  /*2330*/  I2FP.F32.S32 R23, R23 ;  /* 0x0000001700177245 */ /* 0x000fc40000201400 */
[----:B------:R-:W-:Y:S01]  /*2340*/  FFMA.FTZ R11, R20, R11, -0.13229703903198242188 ;  /* 0xbe0778e0140b7423 */ /* 0x000fe2000001000b */
[----:B------:R-:W-:Y:S01]  /*2350*/  FFMA.FTZ R25, R24, R25, 0.19988867640495300293 ;  /* 0x3e4caf9e18197423 */ /* 0x000fe20000010019 */
[----:B------:R-:W0:Y:S01]  /*2360*/  MUFU.EX2 R12, R12 ;  /* 0x0000000c000c7308 */ /* 0x000e220000000800 */
[----:B------:R-:W-:Y:S01]  /*2370*/  @P0 FSEL R17, R17, -RZ, P3 ;  /* 0x800000ff11110208 */ /* 0x000fe20001800000 */
[----:B------:R-:W-:Y:S01]  /*2380*/  FFMA.FTZ R11, R20, R11, 0.14491446316242218018 ;  /* 0x3e146475140b7423 */ /* 0x000fe2000001000b */
[----:B------:R-:W-:Y:S01]  /*2390*/  FFMA.FTZ R25, R24, R25, -0.25000196695327758789 ;  /* 0xbe80004218197423 */ /* 0x000fe20000010019 */
[----:B------:R-:W-:Y:S02]  /*23a0*/  @P4 FSETP.NEU.FTZ.AND P3, PT, R13, RZ, PT ;  /* 0x000000ff0d00420b */ /* 0x000fe40003f7d000 */
[----:B------:R-:W-:Y:S01]  /*23b0*/  FFMA.FTZ R11, R20, R11, -0.16641564667224884033 ;  /* 0xbe2a68dd140b7423 */ /* 0x000fe2000001000b */
[----:B------:R-:W-:Y:S01]  /*23c0*/  FFMA.FTZ R25, R24, R25, 0.33333510160446166992 ;  /* 0x3eaaaae618197423 */ /* 0x000fe20000010019 */
[----:B------:R-:W-:-:S02]  /*23d0*/  @P5 FSEL R22, R22, -RZ, P6 ;  /* 0x800000ff16165208 */ /* 0x000fc40003000000 */
[----:B------:R-:W-:Y:S01]  /*23e0*/  FFMA.FTZ R11, R20, R11, 0.19988867640495300293 ;  /* 0x3e4caf9e140b7423 */ /* 0x000fe2000001000b */
[----:B------:R-:W-:Y:S01]  /*23f0*/  FFMA.FTZ R25, R24, R25, -0.5 ;  /* 0xbf00000018197423 */ /* 0x000fe20000010019 */
[----:B------:R-:W-:Y:S02]  /*2400*/  @P4 FSEL R21, R21, -RZ, P3 ;  /* 0x800000ff15154208 */ /* 0x000fe40001800000 */
[----:B------:R-:W-:Y:S01]  /*2410*/  FFMA.FTZ R11, R20, R11, -0.25000196695327758789 ;  /* 0xbe800042140b7423 */ /* 0x000fe2000001000b */
[----:B------:R-:W-:Y:S01]  /*2420*/  FMUL.FTZ R25, R24, R25 ;  /* 0x0000001918197220 */ /* 0x000fe20000410000 */
[----:B0-----:R-:W-:Y:S02]  /*2430*/  ISETP.GE.U32.AND P3, PT, R12, 0x7f800000, PT ;  /* 0x7f8000000c00780c */ /* 0x001fe40003f66070 */
[----:B------:R-:W-:Y:S01]  /*2440*/  FFMA.FTZ R11, R20, R11, 0.33333510160446166992 ;  /* 0x3eaaaae6140b7423 */ /* 0x000fe2000001000b */
[----:B------:R-:W-:-:S03]  /*2450*/  FFMA.FTZ R24, R24, R25, R24 ;  /* 0x0000001918187223 */ /* 0x000fc60000010018 */
[C---:B------:R-:W-:Y:S02]  /*2460*/  FFMA.FTZ R25, R20.reuse, R11, -0.5 ;  /* 0xbf00000014197423 */ /* 0x040fe4000001000b */
[----:B------:R0:W1:Y:S02]  /*2470*/  MUFU.EX2 R11, R26 ;  /* 0x0000001a000b7308 */ /* 0x0000640000000800 */
[----:B------:R-:W-:-:S04]  /*2480*/  FMUL.FTZ R25, R20, R25 ;  /* 0x0000001914197220 */ /* 0x000fc80000410000 */
[----:B------:R-:W-:Y:S01]  /*2490*/  FFMA.FTZ R25, R20, R25, R20 ;  /* 0x0000001914197223 */ /* 0x000fe20000010014 */
[----:B------:R-:W-:Y:S01]  /*24a0*/  FFMA.FTZ R20, R27, 0.69314718246459960938, R24 ;  /* 0x3f3172181b147823 */ /* 0x000fe20000010018 */
[----:B------:R-:W-:Y:S01]  /*24b0*/  @P2 MOV R24, 0x7f800000 ;  /* 0x7f80000000182802 */ /* 0x000fe20000000f00 */
[----:B0-----:R-:W-:-:S04]  /*24c0*/  FMUL.FTZ R26, R23, 1.1920928955078125e-07 ;  /* 0x34000000171a7820 */ /* 0x001fc80000410000 */
[----:B------:R-:W-:Y:S01]  /*24d0*/  @P1 FFMA.FTZ R20, R19, R24, +INF ;  /* 0x7f80000013141423 */ /* 0x000fe20000010018 */
[----:B------:R-:W-:Y:S01]  /*24e0*/  FFMA.FTZ R13, R26, 0.69314718246459960938, R25 ;  /* 0x3f3172181a0d7823 */ /* 0x000fe20000010019 */
[----:B------:R-:W-:Y:S01]  /*24f0*/  FADD.FTZ.RZ R25, R12, 1 ;  /* 0x3f8000000c197421 */ /* 0x000fe2000001c000 */
[----:B------:R-:W-:Y:S01]  /*2500*/  ISETP.GE.U32.AND P1, PT, R18, 0x7f800000, PT ;  /* 0x7f8000001200780c */ /* 0x000fe20003f26070 */
[C---:B-1----:R-:W-:Y:S01]  /*2510*/  FADD.FTZ.RZ R24, R11.reuse, 1 ;  /* 0x3f8000000b187421 */ /* 0x042fe2000001c000 */
[----:B------:R-:W-:Y:S02]  /*2520*/  ISETP.GE.U32.AND P5, PT, R11, 0x7f800000, PT ;  /* 0x7f8000000b00780c */ /* 0x000fe40003fa6070 */
[----:B------:R-:W-:Y:S02]  /*2530*/  IADD3 R26, PT, PT, R25, -0x3f400000, RZ ;  /* 0xc0c00000191a7810 */ /* 0x000fe40007ffe0ff */
[----:B------:R-:W-:Y:S02]  /*2540*/  IADD3 R24, PT, PT, R24, -0x3f400000, RZ ;  /* 0xc0c0000018187810 */ /* 0x000fe40007ffe0ff */
[----:B------:R-:W-:-:S02]  /*2550*/  ISETP.GT.AND P0, PT, R18, -0x40800000, P1 ;  /* 0xbf8000001200780c */ /* 0x000fc40000f04270 */
[----:B------:R-:W-:Y:S02]  /*2560*/  LOP3.LUT R24, R24, 0xff800000, RZ, 0xc0, !PT ;  /* 0xff80000018187812 */ /* 0x000fe400078ec0ff */
[C---:B------:R-:W-:Y:S02]  /*2570*/  ISETP.GT.AND P4, PT, R11.reuse, -0x40800000, P5 ;  /* 0xbf8000000b00780c */ /* 0x040fe40002f84270 */
[----:B------:R-:W-:Y:S02]  /*2580*/  IADD3 R23, PT, PT, -R24, 0x40800000, RZ ;  /* 0x4080000018177810 */ /* 0x000fe40007ffe1ff */
[----:B------:R-:W-:Y:S02]  /*2590*/  IADD3 R28, PT, PT, R11, -R24, RZ ;  /* 0x800000180b1c7210 */ /* 0x000fe40007ffe0ff */
[----:B------:R-:W-:Y:S01]  /*25a0*/  @P1 MOV R27, 0x7f800000 ;  /* 0x7f800000001b1802 */ /* 0x000fe20000000f00 */
[----:B------:R-:W-:Y:S01]  /*25b0*/  FFMA.FTZ R25, R23, R14, -1 ;  /* 0xbf80000017197423 */ /* 0x000fe2000001000e */
[----:B------:R-:W-:-:S02]  /*25c0*/  LOP3.LUT R23, R26, 0xff800000, RZ, 0xc0, !PT ;  /* 0xff8000001a177812 */ /* 0x000fc400078ec0ff */
[----:B------:R-:W-:Y:S01]  /*25d0*/  I2FP.F32.S32 R24, R24 ;  /* 0x0000001800187245 */ /* 0x000fe20000201400 */
[----:B------:R-:W-:Y:S01]  /*25e0*/  FADD.FTZ R28, R28, R25 ;  /* 0x000000191c1c7221 */ /* 0x000fe20000010000 */
[----:B------:R-:W-:Y:S01]  /*25f0*/  IADD3 R25, PT, PT, -R23, 0x40800000, RZ ;  /* 0x4080000017197810 */ /* 0x000fe20007ffe1ff */
[----:B------:R-:W-:Y:S01]  /*2600*/  @P0 FFMA.FTZ R13, R18, R27, +INF ;  /* 0x7f800000120d0423 */ /* 0x000fe2000001001b */
[----:B------:R-:W-:Y:S02]  /*2610*/  IADD3 R26, PT, PT, R12, -R23, RZ ;  /* 0x800000170c1a7210 */ /* 0x000fe40007ffe0ff */
[----:B------:R-:W-:Y:S01]  /*2620*/  @P2 FSETP.NEU.FTZ.AND P0, PT, R19, RZ, PT ;  /* 0x000000ff1300220b */ /* 0x000fe20003f1d000 */
[----:B------:R-:W-:Y:S01]  /*2630*/  FFMA.FTZ R25, R25, R14, -1 ;  /* 0xbf80000019197423 */ /* 0x000fe2000001000e */
[----:B------:R-:W-:Y:S01]  /*2640*/  FFMA.FTZ R19, R28, -R15, 0.10546888411045074463 ;  /* 0x3dd800121c137423 */ /* 0x000fe2000001080f */
[----:B------:R-:W-:Y:S01]  /*2650*/  I2FP.F32.S32 R23, R23 ;  /* 0x0000001700177245 */ /* 0x000fe20000201400 */
[----:B------:R0:W1:Y:S01]  /*2660*/  MUFU.TANH R14, R17 ;  /* 0x00000011000e7308 */ /* 0x0000620000002400 */
        /* <DEDUP_REMOVED lines=8> */
[----:B0-----:R-:W-:Y:S01]  /*26f0*/  FMUL.FTZ R17, R24, 1.1920928955078125e-07 ;  /* 0x3400000018117820 */ /* 0x001fe20000410000 */
[----:B------:R-:W-:Y:S01]  /*2700*/  @P1 FSETP.NEU.FTZ.AND P6, PT, R18, RZ, PT ;  /* 0x000000ff1200120b */ /* 0x000fe20003fdd000 */
[----:B------:R-:W-:Y:S01]  /*2710*/  FFMA.FTZ R25, R26, R15, 0.14491446316242218018 ;  /* 0x3e1464751a197423 */ /* 0x000fe2000001000f */
[----:B------:R-:W-:Y:S01]  /*2720*/  FFMA.FTZ R19, R28, R19, 0.19988867640495300293 ;  /* 0x3e4caf9e1c137423 */ /* 0x000fe20000010013 */
[----:B------:R0:W2:Y:S01]  /*2730*/  MUFU.TANH R15, R16 ;  /* 0x00000010000f7308 */ /* 0x0000a20000002400 */
[----:B------:R-:W-:Y:S01]  /*2740*/  @P5 FSETP.NEU.FTZ.AND P0, PT, R11, RZ, PT ;  /* 0x000000ff0b00520b */ /* 0x000fe20003f1d000 */
[----:B------:R-:W-:Y:S01]  /*2750*/  FFMA.FTZ R25, R26, R25, -0.16641564667224884033 ;  /* 0xbe2a68dd1a197423 */ /* 0x000fe20000010019 */
[----:B------:R-:W-:Y:S01]  /*2760*/  FFMA.FTZ R19, R28, R19, -0.25000196695327758789 ;  /* 0xbe8000421c137423 */ /* 0x000fe20000010013 */
[----:B------:R-:W-:Y:S01]  /*2770*/  @P1 FSEL R13, R13, -RZ, P6 ;  /* 0x800000ff0d0d1208 */ /* 0x000fe20003000000 */
[----:B-1----:R-:W-:Y:S01]  /*2780*/  FMUL.FTZ R9, R9, R14 ;  /* 0x0000000e09097220 */ /* 0x002fe20000410000 */
[----:B------:R-:W-:Y:S01]  /*2790*/  FFMA.FTZ R25, R26, R25, 0.19988867640495300293 ;  /* 0x3e4caf9e1a197423 */ /* 0x000fe20000010019 */
[----:B------:R-:W-:Y:S01]  /*27a0*/  FFMA.FTZ R19, R28, R19, 0.33333510160446166992 ;  /* 0x3eaaaae61c137423 */ /* 0x000fe20000010013 */
[----:B------:R1:W3:Y:S01]  /*27b0*/  MUFU.TANH R18, R21 ;  /* 0x0000001500127308 */ /* 0x0002e20000002400 */
[----:B0-----:R-:W-:Y:S01]  /*27c0*/  FMUL.FTZ R16, R23, 1.1920928955078125e-07 ;  /* 0x3400000017107820 */ /* 0x001fe20000410000 */
[----:B------:R-:W-:Y:S01]  /*27d0*/  FFMA.FTZ R25, R26, R25, -0.25000196695327758789 ;  /* 0xbe8000421a197423 */ /* 0x000fe20000010019 */
[----:B------:R-:W-:-:S03]  /*27e0*/  FFMA.FTZ R19, R28, R19, -0.5 ;  /* 0xbf0000001c137423 */ /* 0x000fc60000010013 */
[----:B------:R-:W-:Y:S01]  /*27f0*/  FFMA.FTZ R25, R26, R25, 0.33333510160446166992 ;  /* 0x3eaaaae61a197423 */ /* 0x000fe20000010019 */
[----:B------:R-:W-:Y:S01]  /*2800*/  FMUL.FTZ R19, R28, R19 ;  /* 0x000000131c137220 */ /* 0x000fe20000410000 */
[----:B------:R-:W0:Y:S01]  /*2810*/  MUFU.TANH R23, R20 ;  /* 0x0000001400177308 */ /* 0x000e220000002400 */
[----:B-1----:R-:W-:Y:S01]  /*2820*/  @P3 MOV R21, 0x7f800000 ;  /* 0x7f80000000153802 */ /* 0x002fe20000000f00 */
[----:B------:R-:W-:Y:S01]  /*2830*/  FFMA.FTZ R25, R26, R25, -0.5 ;  /* 0xbf0000001a197423 */ /* 0x000fe20000010019 */
[----:B------:R-:W-:Y:S01]  /*2840*/  FFMA.FTZ R28, R28, R19, R28 ;  /* 0x000000131c1c7223 */ /* 0x000fe2000001001c */
[----:B--2---:R-:W-:Y:S02]  /*2850*/  FMUL.FTZ R8, R8, R15 ;  /* 0x0000000f08087220 */ /* 0x004fe40000410000 */
[C---:B------:R-:W-:Y:S01]  /*2860*/  FMUL.FTZ R25, R26.reuse, R25 ;  /* 0x000000191a197220 */ /* 0x040fe20000410000 */
[----:B------:R-:W-:Y:S01]  /*2870*/  FFMA.FTZ R28, R17, 0.69314718246459960938, R28 ;  /* 0x3f317218111c7823 */ /* 0x000fe2000001001c */
[----:B------:R1:W2:Y:S01]  /*2880*/  MUFU.TANH R19, R22 ;  /* 0x0000001600137308 */ /* 0x0002a20000002400 */
[----:B---3--:R-:W-:Y:S01]  /*2890*/  FMUL.FTZ R7, R7, R18 ;  /* 0x0000001207077220 */ /* 0x008fe20000410000 */
[----:B------:R-:W-:-:S04]  /*28a0*/  FFMA.FTZ R25, R26, R25, R26 ;  /* 0x000000191a197223 */ /* 0x000fc8000001001a */
[----:B------:R-:W-:Y:S01]  /*28b0*/  FFMA.FTZ R25, R16, 0.69314718246459960938, R25 ;  /* 0x3f31721810197823 */ /* 0x000fe20000010019 */
[----:B------:R-:W-:Y:S01]  /*28c0*/  @P2 FFMA.FTZ R25, R12, R21, +INF ;  /* 0x7f8000000c192423 */ /* 0x000fe20000010015 */
[----:B------:R-:W3:Y:S01]  /*28d0*/  LDC.64 R16, c[0x0][0x388] ;  /* 0x0000e200ff107b82 */ /* 0x000ee20000000a00 */
[----:B-1----:R-:W-:Y:S01]  /*28e0*/  @P5 MOV R22, 0x7f800000 ;  /* 0x7f80000000165802 */ /* 0x002fe20000000f00 */
[----:B0-----:R-:W-:-:S04]  /*28f0*/  FMUL.FTZ R4, R4, R23 ;  /* 0x0000001704047220 */ /* 0x001fc80000410000 */
[----:B------:R-:W-:Y:S02]  /*2900*/  @P4 FFMA.FTZ R28, R11, R22, +INF ;  /* 0x7f8000000b1c4423 */ /* 0x000fe40000010016 */
[----:B------:R-:W0:Y:S01]  /*2910*/  MUFU.TANH R22, R13 ;  /* 0x0000000d00167308 */ /* 0x000e220000002400 */
[----:B--2---:R-:W-:Y:S02]  /*2920*/  FMUL.FTZ R6, R6, R19 ;  /* 0x0000001306067220 */ /* 0x004fe40000410000 */
[----:B------:R-:W-:Y:S02]  /*2930*/  @P5 FSEL R28, R28, -RZ, P0 ;  /* 0x800000ff1c1c5208 */ /* 0x000fe40000000000 */
[----:B------:R-:W-:-:S03]  /*2940*/  @P3 FSETP.NEU.FTZ.AND P0, PT, R12, RZ, PT ;  /* 0x000000ff0c00320b */ /* 0x000fc60003f1d000 */
[----:B------:R-:W1:Y:S01]  /*2950*/  MUFU.TANH R11, R28 ;  /* 0x0000001c000b7308 */ /* 0x000e620000002400 */
[----:B------:R-:W-:-:S07]  /*2960*/  @P3 FSEL R25, R25, -RZ, P0 ;  /* 0x800000ff19193208 */ /* 0x000fce0000000000 */
[----:B------:R-:W2:Y:S01]  /*2970*/  MUFU.TANH R12, R25 ;  /* 0x00000019000c7308 */ /* 0x000ea20000002400 */
[----:B---3--:R-:W-:-:S04]  /*2980*/  IMAD.WIDE.U32 R16, R0, 0x4, R16 ;  /* 0x0000000400107825 */ /* 0x008fc800078e0010 */
[----:B0-----:R-:W-:Y:S01]  /*2990*/  FMUL.FTZ R5, R5, R22 ;  /* 0x0000001605057220 */ /* 0x001fe20000410000 */
[----:B------:R-:W-:-:S04]  /*29a0*/  IMAD.WIDE.U32 R16, R10, 0x8, R16 ;  /* 0x000000080a107825 */ /* 0x000fc800078e0010 */
[----:B-1----:R-:W-:Y:S01]  /*29b0*/  FMUL.FTZ R2, R2, R11 ;  /* 0x0000000b02027220 */ /* 0x002fe20000410000 */
[----:B------:R-:W-:Y:S04]  /*29c0*/  STG.E.64 desc[UR4][R16.64], R8 ;  /* 0x0000000810007986 */ /* 0x000fe8000c101b04 */
[----:B------:R-:W-:Y:S01]  /*29d0*/  STG.E.64 desc[UR4][R16.64+0x400], R6 ;  /* 0x0004000610007986 */ /* 0x000fe2000c101b04 */
[----:B--2---:R-:W-:-:S03]  /*29e0*/  FMUL.FTZ R3, R3, R12 ;  /* 0x0000000c03037220 */ /* 0x004fc60000410000 */
[----:B------:R-:W-:Y:S04]  /*29f0*/  STG.E.64 desc[UR4][R16.64+0x800], R4 ;  /* 0x0008000410007986 */ /* 0x000fe8000c101b04 */
[----:B------:R-:W-:Y:S01]  /*2a00*/  STG.E.64 desc[UR4][R16.64+0xc00], R2 ;  /* 0x000c000210007986 */ /* 0x000fe2000c101b04 */
[----:B------:R-:W-:Y:S05]  /*2a10*/  EXIT ;  /* 0x000000000000794d */ /* 0x000fea0003800000 */
.L_x_6467:
        /* <DEDUP_REMOVED lines=14> */
.L_x_7879:


//--------------------- .text._ZN2at6native29vectorized_elementwise_kernelILi4EZZZNS0_61_GLOBAL__N__b29612f4_23_ActivationMishKernel_cu_9e10b42f_310411mish_kernelERNS_18TensorIteratorBaseEENKUlvE_clEvENKUlvE0_clEvEUlfE_St5arrayIPcLm2EEEEviT0_T1_ --------------------------
	.section	.text._ZN2at6native29vectorized_elementwise_kernelILi4EZZZNS0_61_GLOBAL__N__b29612f4_23_ActivationMishKernel_cu_9e10b42f_310411mish_kernelERNS_18TensorIteratorBaseEENKUlvE_clEvENKUlvE0_clEvEUlfE_St5arrayIPcLm2EEEEviT0_T1_,"ax",@progbits
	.align	128
        .global         _ZN2at6native29vectorized_elementwise_kernelILi4EZZZNS0_61_GLOBAL__N__b29612f4_23_ActivationMishKernel_cu_9e10b42f_310411mish_kernelERNS_18TensorIteratorBaseEENKUlvE_clEvENKUlvE0_clEvEUlfE_St5arrayIPcLm2EEEEviT0_T1_
        .type           _ZN2at6native29vectorized_elementwise_kernelILi4EZZZNS0_61_GLOBAL__N__b29612f4_23_ActivationMishKernel_cu_9e10b42f_310411mish_kernelERNS_18TensorIteratorBaseEENKUlvE_clEvENKUlvE0_clEvEUlfE_St5arrayIPcLm2EEEEviT0_T1_,@function
        .size           _ZN2at6native29vectorized_elementwise_kernelILi4EZZZNS0_61_GLOBAL__N__b29612f4_23_ActivationMishKernel_cu_9e10b42f_310411mish_kernelERNS_18TensorIteratorBaseEENKUlvE_clEvENKUlvE0_clEvEUlfE_St5arrayIPcLm2EEEEviT0_T1_,(.L_x_7880 - _ZN2at6native29vectorized_elementwise_kernelILi4EZZZNS0_61_GLOBAL__N__b29612f4_23_ActivationMishKernel_cu_9e10b42f_310411mish_kernelERNS_18TensorIteratorBaseEENKUlvE_clEvENKUlvE0_clEvEUlfE_St5arrayIPcLm2EEEEviT0_T1_)
        .other          _ZN2at6native29vectorized_elementwise_kernelILi4EZZZNS0_61_GLOBAL__N__b29612f4_23_ActivationMishKernel_cu_9e10b42f_310411mish_kernelERNS_18TensorIteratorBaseEENKUlvE_clEvENKUlvE0_clEvEUlfE_St5arrayIPcLm2EEEEviT0_T1_,@"STO_CUDA_ENTRY STV_DEFAULT"
_ZN2at6native29vectorized_elementwise_kernelILi4EZZZNS0_61_GLOBAL__N__b29612f4_23_ActivationMishKernel_cu_9e10b42f_310411mish_kernelERNS_18TensorIteratorBaseEENKUlvE_clEvENKUlvE0_clEvEUlfE_St5arrayIPcLm2EEEEviT0_T1_:
.text._ZN2at6native29vectorized_elementwise_kernelILi4EZZZNS0_61_GLOBAL__N__b29612f4_23_ActivationMishKernel_cu_9e10b42f_310411mish_kernelERNS_18TensorIteratorBaseEENKUlvE_clEvENKUlvE0_clEvEUlfE_St5arrayIPcLm2EEEEviT0_T1_:
        /* <DEDUP_REMOVED lines=106> */
.L_x_6470:
[----:B------:R-:W-:Y:S05]  /*06a0*/  BSYNC.RECONVERGENT B0 ;  /* 0x0000000000007941 */ /* 0x000fea0003800200 */
.L_x_6469:
        /* <DEDUP_REMOVED lines=37> */
.L_x_6472:
[----:B------:R-:W-:Y:S05]  /*0900*/  BSYNC.RECONVERGENT B0 ;  /* 0x0000000000007941 */ /* 0x000fea0003800200 */
.L_x_6471:
        /* <DEDUP_REMOVED lines=36> */
.L_x_6474:
[----:B------:R-:W-:Y:S05]  /*0b50*/  BSYNC.RECONVERGENT B0 ;  /* 0x0000000000007941 */ /* 0x000fea0003800200 */
.L_x_6473:
        /* <DEDUP_REMOVED lines=37> */
.L_x_6476:
[----:B------:R-:W-:Y:S05]  /*0db0*/  BSYNC.RECONVERGENT B0 ;  /* 0x0000000000007941 */ /* 0x000fea0003800200 */
.L_x_6475:
        /* <DEDUP_REMOVED lines=34> */
.L_x_6478:
[----:B------:R-:W-:Y:S05]  /*0fe0*/  BSYNC.RECONVERGENT B0 ;  /* 0x0000000000007941 */ /* 0x000fea0003800200 */
.L_x_6477:
        /* <DEDUP_REMOVED lines=34> */
.L_x_6480:
[----:B------:R-:W-:Y:S05]  /*1210*/  BSYNC.RECONVERGENT B0 ;  /* 0x0000000000007941 */ /* 0x000fea0003800200 */
.L_x_6479:
        /* <DEDUP_REMOVED lines=34> */
.L_x_6482:
[----:B------:R-:W-:Y:S05]  /*1440*/  BSYNC.RECONVERGENT B0 ;  /* 0x0000000000007941 */ /* 0x000fea0003800200 */
.L_x_6481:
        /* <DEDUP_REMOVED lines=34> */
.L_x_6484:
[----:B------:R-:W-:Y:S05]  /*1670*/  BSYNC.RECONVERGENT B0 ;  /* 0x0000000000007941 */ /* 0x000fea0003800200 */
.L_x_6483:
        /* <DEDUP_REMOVED lines=18> */
.L_x_6487:
[----:B------:R-:W-:-:S13]  /*17a0*/  ISETP.GE.U32.AND P0, PT, R7, R5, PT ;  /* 0x000000050700720c */ /* 0x000fda0003f06070 */
[----:B------:R-:W-:Y:S05]  /*17b0*/  @P0 BRA `(.L_x_6489) ;  /* 0x0000000000300947 */ /* 0x000fea0003800000 */
[----:B0-----:R-:W0:Y:S01]  /*17c0*/  LDC.64 R2, c[0x0][0x388] ;  /* 0x0000e200ff027b82 */ /* 0x001e220000000a00 */
[----:B------:R-:W-:Y:S02]  /*17d0*/  IADD3 R11, PT, PT, R0, R7, RZ ;  /* 0x00000007000b7210 */ /* 0x000fe40007ffe0ff */
[----:B------:R-:W-:-:S03]  /*17e0*/  IADD3 R7, PT, PT, R7, 0x80, RZ ;  /* 0x0000008007077810 */ /* 0x000fc60007ffe0ff */
[----:B0-----:R-:W-:-:S05]  /*17f0*/  IMAD.WIDE.U32 R2, R11, 0x4, R2 ;  /* 0x000000040b027825 */ /* 0x001fca00078e0002 */
[----:B------:R1:W-:Y:S02]  /*1800*/  STG.E desc[UR4][R2.64], R4 ;  /* 0x0000000402007986 */ /* 0x0003e4000c101904 */
.L_x_6488:
[----:B------:R-:W-:-:S13]  /*1810*/  ISETP.GE.U32.AND P0, PT, R7, R5, PT ;  /* 0x000000050700720c */ /* 0x000fda0003f06070 */
[----:B------:R-:W-:Y:S05]  /*1820*/  @P0 BRA `(.L_x_6490) ;  /* 0x0000000000340947 */ /* 0x000fea0003800000 */
[----:B01----:R-:W0:Y:S01]  /*1830*/  LDC.64 R2, c[0x0][0x388] ;  /* 0x0000e200ff027b82 */ /* 0x003e220000000a00 */
[----:B------:R-:W-:Y:S02]  /*1840*/  IADD3 R11, PT, PT, R0, R7, RZ ;  /* 0x00000007000b7210 */ /* 0x000fe40007ffe0ff */
[----:B------:R-:W-:-:S03]  /*1850*/  IADD3 R7, PT, PT, R7, 0x80, RZ ;  /* 0x0000008007077810 */ /* 0x000fc60007ffe0ff */
[----:B0-----:R-:W-:-:S05]  /*1860*/  IMAD.WIDE.U32 R2, R11, 0x4, R2 ;  /* 0x000000040b027825 */ /* 0x001fca00078e0002 */
[----:B------:R1:W-:Y:S02]  /*1870*/  STG.E desc[UR4][R2.64], R6 ;  /* 0x0000000602007986 */ /* 0x0003e4000c101904 */
.L_x_6489:
        /* <DEDUP_REMOVED lines=8> */
.L_x_6490:
[----:B------:R-:W-:Y:S05]  /*1900*/  BSYNC.RELIABLE B1 ;  /* 0x0000000000017941 */ /* 0x000fea0003800100 */
.L_x_6486:
[----:B------:R-:W-:-:S13]  /*1910*/  ISETP.GE.U32.AND P0, PT, R7, R5, PT ;  /* 0x000000050700720c */ /* 0x000fda0003f06070 */
[----:B012---:R-:W0:Y:S01]  /*1920*/  @!P0 LDC.64 R2, c[0x0][0x388] ;  /* 0x0000e200ff028b82 */ /* 0x007e220000000a00 */
[----:B------:R-:W-:Y:S02]  /*1930*/  @!P0 IADD3 R11, PT, PT, R0, R7, RZ ;  /* 0x00000007000b8210 */ /* 0x000fe40007ffe0ff */
[----:B------:R-:W-:-:S03]  /*1940*/  @!P0 IADD3 R7, PT, PT, R7, 0x80, RZ ;  /* 0x0000008007078810 */ /* 0x000fc60007ffe0ff */
[----:B0-----:R-:W-:-:S05]  /*1950*/  @!P0 IMAD.WIDE.U32 R2, R11, 0x4, R2 ;  /* 0x000000040b028825 */ /* 0x001fca00078e0002 */
[----:B------:R2:W-:Y:S02]  /*1960*/  @!P0 STG.E desc[UR4][R2.64], R9 ;  /* 0x0000000902008986 */ /* 0x0005e4000c101904 */
.L_x_6491:
[----:B------:R-:W-:Y:S05]  /*1970*/  BSYNC.RECONVERGENT B0 ;  /* 0x0000000000007941 */ /* 0x000fea0003800200 */
.L_x_6485:
        /* <DEDUP_REMOVED lines=8> */
.L_x_6468:
[----:B------:R-:W0:Y:S01]  /*1a00*/  S2R R2, SR_TID.X ;  /* 0x0000000000027919 */ /* 0x000e220000002100 */
[----:B------:R-:W1:Y:S02]  /*1a10*/  LDC.64 R4, c[0x0][0x390] ;  /* 0x0000e400ff047b82 */ /* 0x000e640000000a00 */
[----:B-1----:R-:W-:-:S04]  /*1a20*/  IMAD.WIDE.U32 R4, R0, 0x4, R4 ;  /* 0x0000000400047825 */ /* 0x002fc800078e0004 */
[----:B0-----:R-:W-:-:S05]  /*1a30*/  IMAD.WIDE.U32 R12, R2, 0x10, R4 ;  /* 0x00000010020c7825 */ /* 0x001fca00078e0004 */
[----:B------:R-:W2:Y:S04]  /*1a40*/  LDG.E.128 R8, desc[UR4][R12.64] ;  /* 0x000000040c087981 */ /* 0x000ea8000c1e1d00 */
[----:B------:R0:W3:Y:S01]  /*1a50*/  LDG.E.128 R4, desc[UR4][R12.64+0x800] ;  /* 0x000800040c047981 */ /* 0x0000e2000c1e1d00 */
[----:B------:R-:W-:Y:S01]  /*1a60*/  HFMA2 R16, -RZ, RZ, 1.625, 0 ;  /* 0x3e800000ff107431 */ /* 0x000fe200000001ff */
[----:B------:R-:W-:Y:S01]  /*1a70*/  MOV R17, 0x3d39bf78 ;  /* 0x3d39bf7800117802 */ /* 0x000fe20000000f00 */
[----:B--2---:R-:W-:Y:S01]  /*1a80*/  FMUL.FTZ R18, R8, 1.4426950216293334961 ;  /* 0x3fb8aa3b08127820 */ /* 0x004fe20000410000 */
[----:B------:R-:W-:Y:S01]  /*1a90*/  FMUL.FTZ R22, R9, 1.4426950216293334961 ;  /* 0x3fb8aa3b09167820 */ /* 0x000fe20000410000 */
[----:B0-----:R-:W-:Y:S01]  /*1aa0*/  FMUL.FTZ R12, R10, 1.4426950216293334961 ;  /* 0x3fb8aa3b0a0c7820 */ /* 0x001fe20000410000 */
[----:B------:R-:W-:-:S03]  /*1ab0*/  FMUL.FTZ R20, R11, 1.4426950216293334961 ;  /* 0x3fb8aa3b0b147820 */ /* 0x000fc60000410000 */
[----:B------:R-:W0:Y:S08]  /*1ac0*/  MUFU.EX2 R18, R18 ;  /* 0x0000001200127308 */ /* 0x000e300000000800 */
[----:B------:R-:W1:Y:S08]  /*1ad0*/  MUFU.EX2 R22, R22 ;  /* 0x0000001600167308 */ /* 0x000e700000000800 */
[----:B------:R-:W2:Y:S01]  /*1ae0*/  MUFU.EX2 R12, R12 ;  /* 0x0000000c000c7308 */ /* 0x000ea20000000800 */
[C---:B0-----:R-:W-:Y:S01]  /*1af0*/  FADD.FTZ.RZ R3, R18.reuse, 1 ;  /* 0x3f80000012037421 */ /* 0x041fe2000001c000 */
[----:B------:R-:W-:-:S04]  /*1b00*/  ISETP.GE.U32.AND P1, PT, R18, 0x7f800000, PT ;  /* 0x7f8000001200780c */ /* 0x000fc80003f26070 */
[----:B------:R-:W-:Y:S02]  /*1b10*/  IADD3 R3, PT, PT, R3, -0x3f400000, RZ ;  /* 0xc0c0000003037810 */ /* 0x000fe40007ffe0ff */
[----:B------:R-:W0:Y:S01]  /*1b20*/  MUFU.EX2 R20, R20 ;  /* 0x0000001400147308 */ /* 0x000e220000000800 */
[----:B-1----:R-:W-:Y:S01]  /*1b30*/  FADD.FTZ.RZ R14, R22, 1 ;  /* 0x3f800000160e7421 */ /* 0x002fe2000001c000 */
[----:B------:R-:W-:Y:S02]  /*1b40*/  LOP3.LUT R15, R3, 0xff800000, RZ, 0xc0, !PT ;  /* 0xff800000030f7812 */ /* 0x000fe400078ec0ff */
[----:B------:R-:W-:Y:S02]  /*1b50*/  ISETP.GT.AND P0, PT, R18, -0x40800000, P1 ;  /* 0xbf8000001200780c */ /* 0x000fe40000f04270 */
[----:B------:R-:W-:Y:S02]  /*1b60*/  IADD3 R3, PT, PT, R14, -0x3f400000, RZ ;  /* 0xc0c000000e037810 */ /* 0x000fe40007ffe0ff */
[----:B------:R-:W-:Y:S01]  /*1b70*/  IADD3 R13, PT, PT, -R15, 0x40800000, RZ ;  /* 0x408000000f0d7810 */ /* 0x000fe20007ffe1ff */
[----:B--2---:R-:W-:Y:S01]  /*1b80*/  FADD.FTZ.RZ R23, R12, 1 ;  /* 0x3f8000000c177421 */ /* 0x004fe2000001c000 */
[----:B------:R-:W-:-:S02]  /*1b90*/  LOP3.LUT R3, R3, 0xff800000, RZ, 0xc0, !PT ;  /* 0xff80000003037812 */ /* 0x000fc400078ec0ff */
[----:B------:R-:W-:Y:S01]  /*1ba0*/  IADD3 R14, PT, PT, R18, -R15, RZ ;  /* 0x8000000f120e7210 */ /* 0x000fe20007ffe0ff */
[-C--:B------:R-:W-:Y:S01]  /*1bb0*/  FFMA.FTZ R13, R13, R16.reuse, -1 ;  /* 0xbf8000000d0d7423 */ /* 0x080fe20000010010 */
[----:B------:R-:W-:Y:S02]  /*1bc0*/  IADD3 R19, PT, PT, -R3, 0x40800000, RZ ;  /* 0x4080000003137810 */ /* 0x000fe40007ffe1ff */
[----:B------:R-:W-:Y:S01]  /*1bd0*/  IADD3 R24, PT, PT, R22, -R3, RZ ;  /* 0x8000000316187210 */ /* 0x000fe20007ffe0ff */
[----:B------:R-:W-:Y:S01]  /*1be0*/  FADD.FTZ R14, R14, R13 ;  /* 0x0000000d0e0e7221 */ /* 0x000fe20000010000 */
[----:B------:R-:W-:Y:S01]  /*1bf0*/  IADD3 R23, PT, PT, R23, -0x3f400000, RZ ;  /* 0xc0c0000017177810 */ /* 0x000fe20007ffe0ff */
[----:B------:R-:W-:Y:S01]  /*1c00*/  FFMA.FTZ R19, R19, R16, -1 ;  /* 0xbf80000013137423 */ /* 0x000fe20000010010 */
[----:B------:R-:W-:Y:S01]  /*1c10*/  I2FP.F32.S32 R15, R15 ;  /* 0x0000000f000f7245 */ /* 0x000fe20000201400 */
[----:B------:R-:W-:Y:S01]  /*1c20*/  FFMA.FTZ R13, R14, -R17, 0.10546888411045074463 ;  /* 0x3dd800120e0d7423 */ /* 0x000fe20000010811 */
[----:B0-----:R-:W-:Y:S01]  /*1c30*/  FADD.FTZ.RZ R25, R20, 1 ;  /* 0x3f80000014197421 */ /* 0x001fe2000001c000 */
[----:B------:R-:W-:Y:S01]  /*1c40*/  FADD.FTZ R24, R24, R19 ;  /* 0x0000001318187221 */ /* 0x000fe20000010000 */
[----:B------:R-:W-:Y:S01]  /*1c50*/  I2FP.F32.S32 R3, R3 ;  /* 0x0000000300037245 */ /* 0x000fe20000201400 */
[----:B------:R-:W-:Y:S01]  /*1c60*/  FFMA.FTZ R13, R14, R13, -0.13229703903198242188 ;  /* 0xbe0778e00e0d7423 */ /* 0x000fe2000001000d */
[----:B------:R-:W-:Y:S01]  /*1c70*/  FMUL.FTZ R26, R15, 1.1920928955078125e-07 ;  /* 0x340000000f1a7820 */ /* 0x000fe20000410000 */
[----:B------:R-:W-:Y:S01]  /*1c80*/  FFMA.FTZ R19, R24, -R17, 0.10546888411045074463 ;  /* 0x3dd8001218137423 */ /* 0x000fe20000010811 */
[----:B------:R-:W-:Y:S01]  /*1c90*/  IADD3 R25, PT, PT, R25, -0x3f400000, RZ ;  /* 0xc0c0000019197810 */ /* 0x000fe20007ffe0ff */
[----:B------:R-:W-:Y:S01]  /*1ca0*/  FFMA.FTZ R13, R14, R13, 0.14491446316242218018 ;  /* 0x3e1464750e0d7423 */ /* 0x000fe2000001000d */
[----:B------:R-:W-:Y:S01]  /*1cb0*/  FMUL.FTZ R3, R3, 1.1920928955078125e-07 ;  /* 0x3400000003037820 */ /* 0x000fe20000410000 */
[----:B------:R-:W-:Y:S01]  /*1cc0*/  FFMA.FTZ R19, R24, R19, -0.13229703903198242188 ;  /* 0xbe0778e018137423 */ /* 0x000fe20000010013 */
[----:B------:R-:W-:Y:S01]  /*1cd0*/  ISETP.GE.U32.AND P3, PT, R22, 0x7f800000, PT ;  /* 0x7f8000001600780c */ /* 0x000fe20003f66070 */
[----:B------:R-:W-:Y:S01]  /*1ce0*/  FFMA.FTZ R13, R14, R13, -0.16641564667224884033 ;  /* 0xbe2a68dd0e0d7423 */ /* 0x000fe2000001000d */
[----:B------:R-:W-:Y:S01]  /*1cf0*/  @P1 FSETP.NEU.FTZ.AND P2, PT, R18, RZ, PT ;  /* 0x000000ff1200120b */ /* 0x000fe20003f5d000 */
[----:B------:R-:W-:Y:S01]  /*1d00*/  FFMA.FTZ R19, R24, R19, 0.14491446316242218018 ;  /* 0x3e14647518137423 */ /* 0x000fe20000010013 */
[----:B------:R-:W-:Y:S01]  /*1d10*/  ISETP.GT.AND P4, PT, R22, -0x40800000, P3 ;  /* 0xbf8000001600780c */ /* 0x000fe20001f84270 */
[----:B------:R-:W-:Y:S01]  /*1d20*/  FFMA.FTZ R13, R14, R13, 0.19988867640495300293 ;  /* 0x3e4caf9e0e0d7423 */ /* 0x000fe2000001000d */
[----:B------:R-:W-:Y:S01]  /*1d30*/  ISETP.GE.U32.AND P5, PT, R12, 0x7f800000, PT ;  /* 0x7f8000000c00780c */ /* 0x000fe20003fa6070 */
[----:B------:R-:W-:-:S02]  /*1d40*/  FFMA.FTZ R19, R24, R19, -0.16641564667224884033 ;  /* 0xbe2a68dd18137423 */ /* 0x000fc40000010013 */
[----:B------:R-:W-:Y:S02]  /*1d50*/  FFMA.FTZ R13, R14, R13, -0.25000196695327758789 ;  /* 0xbe8000420e0d7423 */ /* 0x000fe4000001000d */
[----:B------:R-:W-:Y:S02]  /*1d60*/  FFMA.FTZ R21, R24, R19, 0.19988867640495300293 ;  /* 0x3e4caf9e18157423 */ /* 0x000fe40000010013 */
[----:B------:R-:W-:Y:S01]  /*1d70*/  FFMA.FTZ R13, R14, R13, 0.33333510160446166992 ;  /* 0x3eaaaae60e0d7423 */ /* 0x000fe2000001000d */
[----:B------:R-:W-:Y:S01]  /*1d80*/  @P3 MOV R27, 0x7f800000 ;  /* 0x7f800000001b3802 */ /* 0x000fe20000000f00 */
[----:B------:R-:W-:Y:S02]  /*1d90*/  FFMA.FTZ R21, R24, R21, -0.25000196695327758789 ;  /* 0xbe80004218157423 */ /* 0x000fe40000010015 */
[----:B------:R-:W-:Y:S01]  /*1da0*/  FFMA.FTZ R19, R14, R13, -0.5 ;  /* 0xbf0000000e137423 */ /* 0x000fe2000001000d */
[----:B------:R-:W-:Y:S01]  /*1db0*/  LOP3.LUT R13, R23, 0xff800000, RZ, 0xc0, !PT ;  /* 0xff800000170d7812 */ /* 0x000fe200078ec0ff */
[----:B------:R-:W-:Y:S01]  /*1dc0*/  FFMA.FTZ R21, R24, R21, 0.33333510160446166992 ;  /* 0x3eaaaae618157423 */ /* 0x000fe20000010015 */
[----:B------:R-:W-:Y:S01]  /*1dd0*/  @P5 FSETP.NEU.FTZ.AND P6, PT, R12, RZ, PT ;  /* 0x000000ff0c00520b */ /* 0x000fe20003fdd000 */
[----:B------:R-:W-:Y:S01]  /*1de0*/  FMUL.FTZ R19, R14, R19 ;  /* 0x000000130e137220 */ /* 0x000fe20000410000 */
[----:B------:R-:W-:Y:S01]  /*1df0*/  IADD3 R23, PT, PT, -R13, 0x40800000, RZ ;  /* 0x408000000d177810 */ /* 0x000fe20007ffe1ff */
[----:B------:R-:W-:-:S02]  /*1e00*/  FFMA.FTZ R21, R24, R21, -0.5 ;  /* 0xbf00000018157423 */ /* 0x000fc40000010015 */
[----:B------:R-:W-:Y:S01]  /*1e10*/  FFMA.FTZ R19, R14, R19, R14 ;  /* 0x000000130e137223 */ /* 0x000fe2000001000e */
[----:B------:R-:W-:Y:S01]  /*1e20*/  IADD3 R14, PT, PT, R12, -R13, RZ ;  /* 0x8000000d0c0e7210 */ /* 0x000fe20007ffe0ff */
[----:B------:R-:W-:Y:S01]  /*1e30*/  FMUL.FTZ R21, R24, R21 ;  /* 0x0000001518157220 */ /* 0x000fe20000410000 */
[-C--:B------:R-:W-:Y:S01]  /*1e40*/  FFMA.FTZ R23, R23, R16.reuse, -1 ;  /* 0xbf80000017177423 */ /* 0x080fe20000010010 */
[----:B------:R-:W-:Y:S01]  /*1e50*/  FFMA.FTZ R15, R26, 0.69314718246459960938, R19 ;  /* 0x3f3172181a0f7823 */ /* 0x000fe20000010013 */
[----:B------:R-:W-:Y:S01]  /*1e60*/  LOP3.LUT R19, R25, 0xff800000, RZ, 0xc0, !PT ;  /* 0xff80000019137812 */ /* 0x000fe200078ec0ff */
[----:B------:R-:W-:Y:S01]  /*1e70*/  FFMA.FTZ R24, R24, R21, R24 ;  /* 0x0000001518187223 */ /* 0x000fe20000010018 */
[----:B------:R-:W-:Y:S01]  /*1e80*/  FADD.FTZ R14, R14, R23 ;  /* 0x000000170e0e7221 */ /* 0x000fe20000010000 */
[----:B---3--:R-:W-:Y:S01]  /*1e90*/  FMUL.FTZ R21, R4, 1.4426950216293334961 ;  /* 0x3fb8aa3b04157820 */ /* 0x008fe20000410000 */
[----:B------:R-:W-:Y:S01]  /*1ea0*/  IADD3 R23, PT, PT, -R19, 0x40800000, RZ ;  /* 0x4080000013177810 */ /* 0x000fe20007ffe1ff */
[----:B------:R-:W-:Y:S01]  /*1eb0*/  FFMA.FTZ R3, R3, 0.69314718246459960938, R24 ;  /* 0x3f31721803037823 */ /* 0x000fe20000010018 */
[----:B------:R-:W-:Y:S01]  /*1ec0*/  IADD3 R24, PT, PT, R20, -R19, RZ ;  /* 0x8000001314187210 */ /* 0x000fe20007ffe0ff */
[C---:B------:R-:W-:Y:S01]  /*1ed0*/  @P4 FFMA.FTZ R3, R22.reuse, R27, +INF ;  /* 0x7f80000016034423 */ /* 0x040fe2000001001b */
[----:B------:R-:W-:Y:S01]  /*1ee0*/  @P1 MOV R25, 0x7f800000 ;  /* 0x7f80000000191802 */ /* 0x000fe20000000f00 */
[----:B------:R-:W0:Y:S01]  /*1ef0*/  MUFU.EX2 R21, R21 ;  /* 0x0000001500157308 */ /* 0x000e220000000800 */
[----:B------:R-:W-:Y:S01]  /*1f00*/  FFMA.FTZ R23, R23, R16, -1 ;  /* 0xbf80000017177423 */ /* 0x000fe20000010010 */
[----:B------:R-:W-:-:S02]  /*1f10*/  @P3 FSETP.NEU.FTZ.AND P4, PT, R22, RZ, PT ;  /* 0x000000ff1600320b */ /* 0x000fc40003f9d000 */
[----:B------:R-:W-:Y:S01]  /*1f20*/  @P0 FFMA.FTZ R15, R18, R25, +INF ;  /* 0x7f800000120f0423 */ /* 0x000fe20000010019 */
[----:B------:R-:W-:Y:S01]  /*1f30*/  FADD.FTZ R24, R24, R23 ;  /* 0x0000001718187221 */ /* 0x000fe20000010000 */
[----:B------:R-:W-:Y:S01]  /*1f40*/  FFMA.FTZ R23, R14, -R17, 0.10546888411045074463 ;  /* 0x3dd800120e177423 */ /* 0x000fe20000010811 */
[----:B------:R-:W-:Y:S02]  /*1f50*/  I2FP.F32.S32 R13, R13 ;  /* 0x0000000d000d7245 */ /* 0x000fe40000201400 */
[----:B------:R-:W-:Y:S01]  /*1f60*/  FFMA.FTZ R25, R24, -R17, 0.10546888411045074463 ;  /* 0x3dd8001218197423 */ /* 0x000fe20000010811 */
[----:B------:R-:W-:Y:S01]  /*1f70*/  FFMA.FTZ R23, R14, R23, -0.13229703903198242188 ;  /* 0xbe0778e00e177423 */ /* 0x000fe20000010017 */
[----:B------:R-:W-:Y:S01]  /*1f80*/  ISETP.GT.AND P0, PT, R12, -0x40800000, P5 ;  /* 0xbf8000000c00780c */ /* 0x000fe20002f04270 */
[----:B------:R-:W-:Y:S01]  /*1f90*/  FMUL.FTZ R13, R13, 1.1920928955078125e-07 ;  /* 0x340000000d0d7820 */ /* 0x000fe20000410000 */
[----:B------:R-:W-:Y:S01]  /*1fa0*/  FFMA.FTZ R25, R24, R25, -0.13229703903198242188 ;  /* 0xbe0778e018197423 */ /* 0x000fe20000010019 */
[----:B------:R-:W-:Y:S01]  /*1fb0*/  FFMA.FTZ R23, R14, R23, 0.14491446316242218018 ;  /* 0x3e1464750e177423 */ /* 0x000fe20000010017 */
[----:B------:R-:W-:Y:S01]  /*1fc0*/  I2FP.F32.S32 R19, R19 ;  /* 0x0000001300137245 */ /* 0x000fe20000201400 */
[----:B0-----:R-:W-:-:S02]  /*1fd0*/  FADD.FTZ.RZ R18, R21, 1 ;  /* 0x3f80000015127421 */ /* 0x001fc4000001c000 */
[----:B------:R-:W-:Y:S01]  /*1fe0*/  FFMA.FTZ R23, R14, R23, -0.16641564667224884033 ;  /* 0xbe2a68dd0e177423 */ /* 0x000fe20000010017 */
[----:B------:R-:W-:Y:S01]  /*1ff0*/  FFMA.FTZ R25, R24, R25, 0.14491446316242218018 ;  /* 0x3e14647518197423 */ /* 0x000fe20000010019 */
[----:B------:R-:W-:Y:S01]  /*2000*/  FMUL.FTZ R19, R19, 1.1920928955078125e-07 ;  /* 0x3400000013137820 */ /* 0x000fe20000410000 */
[----:B------:R-:W-:Y:S01]  /*2010*/  @P1 FSEL R15, R15, -RZ, P2 ;  /* 0x800000ff0f0f1208 */ /* 0x000fe20001000000 */
[----:B------:R-:W-:Y:S01]  /*2020*/  FFMA.FTZ R23, R14, R23, 0.19988867640495300293 ;  /* 0x3e4caf9e0e177423 */ /* 0x000fe20000010017 */
[----:B------:R-:W-:Y:S01]  /*2030*/  IADD3 R18, PT, PT, R18, -0x3f400000, RZ ;  /* 0xc0c0000012127810 */ /* 0x000fe20007ffe0ff */
[----:B------:R-:W-:Y:S01]  /*2040*/  FFMA.FTZ R25, R24, R25, -0.16641564667224884033 ;  /* 0xbe2a68dd18197423 */ /* 0x000fe20000010019 */
[----:B------:R-:W-:Y:S01]  /*2050*/  ISETP.GE.U32.AND P1, PT, R21, 0x7f800000, PT ;  /* 0x7f8000001500780c */ /* 0x000fe20003f26070 */
[----:B------:R-:W-:Y:S01]  /*2060*/  FFMA.FTZ R23, R14, R23, -0.25000196695327758789 ;  /* 0xbe8000420e177423 */ /* 0x000fe20000010017 */
[----:B------:R-:W-:Y:S01]  /*2070*/  LOP3.LUT R22, R18, 0xff800000, RZ, 0xc0, !PT ;  /* 0xff80000012167812 */ /* 0x000fe200078ec0ff */
[----:B------:R-:W-:Y:S01]  /*2080*/  FFMA.FTZ R25, R24, R25, 0.19988867640495300293 ;  /* 0x3e4caf9e18197423 */ /* 0x000fe20000010019 */
[----:B------:R-:W-:Y:S01]  /*2090*/  @P3 FSEL R3, R3, -RZ, P4 ;  /* 0x800000ff03033208 */ /* 0x000fe20002000000 */
[----:B------:R-:W-:Y:S01]  /*20a0*/  FFMA.FTZ R23, R14, R23, 0.33333510160446166992 ;  /* 0x3eaaaae60e177423 */ /* 0x000fe20000010017 */
[----:B------:R-:W-:Y:S01]  /*20b0*/  IADD3 R27, PT, PT, -R22, 0x40800000, RZ ;  /* 0x40800000161b7810 */ /* 0x000fe20007ffe1ff */
[----:B------:R-:W-:Y:S01]  /*20c0*/  FFMA.FTZ R25, R24, R25, -0.25000196695327758789 ;  /* 0xbe80004218197423 */ /* 0x000fe20000010019 */
[----:B------:R-:W0:Y:S01]  /*20d0*/  MUFU.TANH R15, R15 ;  /* 0x0000000f000f7308 */ /* 0x000e220000002400 */
[----:B------:R-:W-:-:S02]  /*20e0*/  FFMA.FTZ R23, R14, R23, -0.5 ;  /* 0xbf0000000e177423 */ /* 0x000fc40000010017 */
[----:B------:R-:W-:Y:S01]  /*20f0*/  FFMA.FTZ R26, R27, R16, -1 ;  /* 0xbf8000001b1a7423 */ /* 0x000fe20000010010 */
[C---:B------:R-:W-:Y:S01]  /*2100*/  IADD3 R27, PT, PT, R21.reuse, -R22, RZ ;  /* 0x80000016151b7210 */ /* 0x040fe20007ffe0ff */
[----:B------:R-:W-:Y:S01]  /*2110*/  FMUL.FTZ R23, R14, R23 ;  /* 0x000000170e177220 */ /* 0x000fe20000410000 */
[----:B------:R-:W-:Y:S01]  /*2120*/  FFMA.FTZ R25, R24, R25, 0.33333510160446166992 ;  /* 0x3eaaaae618197423 */ /* 0x000fe20000010019 */
[----:B------:R-:W-:Y:S02]  /*2130*/  @P1 FSETP.NEU.FTZ.AND P3, PT, R21, RZ, PT ;  /* 0x000000ff1500120b */ /* 0x000fe40003f7d000 */
[----:B------:R-:W-:Y:S01]  /*2140*/  FADD.FTZ R26, R27, R26 ;  /* 0x0000001a1b1a7221 */ /* 0x000fe20000010000 */
[----:B------:R-:W-:Y:S01]  /*2150*/  FFMA.FTZ R14, R14, R23, R14 ;  /* 0x000000170e0e7223 */ /* 0x000fe2000001000e */
[----:B------:R-:W-:Y:S02]  /*2160*/  FFMA.FTZ R25, R24, R25, -0.5 ;  /* 0xbf00000018197423 */ /* 0x000fe40000010019 */
[----:B------:R-:W-:Y:S01]  /*2170*/  FFMA.FTZ R23, R26, -R17, 0.10546888411045074463 ;  /* 0x3dd800121a177423 */ /* 0x000fe20000010811 */
[----:B------:R-:W-:Y:S01]  /*2180*/  FFMA.FTZ R14, R13, 0.69314718246459960938, R14 ;  /* 0x3f3172180d0e7823 */ /* 0x000fe2000001000e */
[----:B------:R-:W-:Y:S01]  /*2190*/  FMUL.FTZ R13, R5, 1.4426950216293334961 ;  /* 0x3fb8aa3b050d7820 */ /* 0x000fe20000410000 */
[----:B------:R-:W-:Y:S01]  /*21a0*/  FMUL.FTZ R25, R24, R25 ;  /* 0x0000001918197220 */ /* 0x000fe20000410000 */
[----:B------:R-:W-:Y:S01]  /*21b0*/  FFMA.FTZ R23, R26, R23, -0.13229703903198242188 ;  /* 0xbe0778e01a177423 */ /* 0x000fe20000010017 */
[----:B0-----:R-:W-:-:S02]  /*21c0*/  FMUL.FTZ R8, R8, R15 ;  /* 0x0000000f08087220 */ /* 0x001fc40000410000 */
[----:B------:R-:W-:Y:S01]  /*21d0*/  FFMA.FTZ R18, R24, R25, R24 ;  /* 0x0000001918127223 */ /* 0x000fe20000010018 */
[----:B------:R-:W0:Y:S01]  /*21e0*/  MUFU.EX2 R13, R13 ;  /* 0x0000000d000d7308 */ /* 0x000e220000000800 */
[C---:B------:R-:W-:Y:S01]  /*21f0*/  FFMA.FTZ R23, R26.reuse, R23, 0.14491446316242218018 ;  /* 0x3e1464751a177423 */ /* 0x040fe20000010017 */
[----:B------:R-:W-:Y:S01]  /*2200*/  @P5 MOV R25, 0x7f800000 ;  /* 0x7f80000000195802 */ /* 0x000fe20000000f00 */
[----:B------:R-:W-:Y:S02]  /*2210*/  FFMA.FTZ R18, R19, 0.69314718246459960938, R18 ;  /* 0x3f31721813127823 */ /* 0x000fe40000010012 */
[----:B------:R-:W-:Y:S02]  /*2220*/  FFMA.FTZ R23, R26, R23, -0.16641564667224884033 ;  /* 0xbe2a68dd1a177423 */ /* 0x000fe40000010017 */
[----:B------:R-:W-:Y:S01]  /*2230*/  @P0 FFMA.FTZ R14, R12, R25, +INF ;  /* 0x7f8000000c0e0423 */ /* 0x000fe20000010019 */
[----:B------:R-:W-:Y:S01]  /*2240*/  FMUL.FTZ R12, R6, 1.4426950216293334961 ;  /* 0x3fb8aa3b060c7820 */ /* 0x000fe20000410000 */
[----:B------:R-:W-:Y:S01]  /*2250*/  FFMA.FTZ R23, R26, R23, 0.19988867640495300293 ;  /* 0x3e4caf9e1a177423 */ /* 0x000fe20000010017 */
[----:B------:R-:W-:-:S02]  /*2260*/  ISETP.GE.U32.AND P0, PT, R20, 0x7f800000, PT ;  /* 0x7f8000001400780c */ /* 0x000fc40003f06070 */
[----:B------:R-:W-:Y:S01]  /*2270*/  @P5 FSEL R14, R14, -RZ, P6 ;  /* 0x800000ff0e0e5208 */ /* 0x000fe20003000000 */
[----:B------:R-:W-:Y:S01]  /*2280*/  FFMA.FTZ R23, R26, R23, -0.25000196695327758789 ;  /* 0xbe8000421a177423 */ /* 0x000fe20000010017 */
[----:B------:R-:W1:Y:S01]  /*2290*/  MUFU.EX2 R12, R12 ;  /* 0x0000000c000c7308 */ /* 0x000e620000000800 */
[----:B------:R-:W-:Y:S02]  /*22a0*/  ISETP.GT.AND P2, PT, R20, -0x40800000, P0 ;  /* 0xbf8000001400780c */ /* 0x000fe40000744270 */
[C---:B------:R-:W-:Y:S01]  /*22b0*/  FFMA.FTZ R23, R26.reuse, R23, 0.33333510160446166992 ;  /* 0x3eaaaae61a177423 */ /* 0x040fe20000010017 */
[C---:B0-----:R-:W-:Y:S01]  /*22c0*/  FADD.FTZ.RZ R19, R13.reuse, 1 ;  /* 0x3f8000000d137421 */ /* 0x041fe2000001c000 */
[----:B------:R-:W-:Y:S02]  /*22d0*/  ISETP.GE.U32.AND P4, PT, R13, 0x7f800000, PT ;  /* 0x7f8000000d00780c */ /* 0x000fe40003f86070 */
[----:B------:R-:W-:Y:S02]  /*22e0*/  FFMA.FTZ R23, R26, R23, -0.5 ;  /* 0xbf0000001a177423 */ /* 0x000fe40000010017 */
[----:B------:R-:W-:-:S02]  /*22f0*/  IADD3 R24, PT, PT, R19, -0x3f400000, RZ ;  /* 0xc0c0000013187810 */ /* 0x000fc40007ffe0ff */
[----:B------:R-:W-:Y:S01]  /*2300*/  FMUL.FTZ R23, R26, R23 ;  /* 0x000000171a177220 */ /* 0x000fe20000410000 */
[----:B------:R-:W-:Y:S02]  /*2310*/  I2FP.F32.S32 R19, R22 ;  /* 0x0000001600137245 */ /* 0x000fe40000201400 */
[----:B------:R-:W-:Y:S01]  /*2320*/  LOP3.LUT R22, R24, 0xff800000, RZ, 0xc0, !PT ;  /* 0xff80000018167812 */ /* 0x000fe200078ec0ff */
[----:B------:R-:W-:Y:S01]  /*2330*/  FFMA.FTZ R26, R26, R23, R26 ;  /* 0x000000171a1a7223 */ /* 0x000fe2000001001a */
[----:B------:R-:W-:Y:S01]  /*2340*/  @P0 MOV R25, 0x7f800000 ;  /* 0x7f80000000190802 */ /* 0x000fe20000000f00 */
[----:B------:R-:W-:Y:S01]  /*2350*/  FMUL.FTZ R19, R19, 1.1920928955078125e-07 ;  /* 0x3400000013137820 */ /* 0x000fe20000410000 */
[----:B------:R-:W-:Y:S02]  /*2360*/  IADD3 R23, PT, PT, -R22, 0x40800000, RZ ;  /* 0x4080000016177810 */ /* 0x000fe40007ffe1ff */
[----:B------:R-:W-:Y:S01]  /*2370*/  IADD3 R24, PT, PT, R13, -R22, RZ ;  /* 0x800000160d187210 */ /* 0x000fe20007ffe0ff */
[----:B------:R-:W-:Y:S01]  /*2380*/  @P2 FFMA.FTZ R18, R20, R25, +INF ;  /* 0x7f80000014122423 */ /* 0x000fe20000010019 */
[----:B-1----:R-:W-:Y:S01]  /*2390*/  FADD.FTZ.RZ R25, R12, 1 ;  /* 0x3f8000000c197421 */ /* 0x002fe2000001c000 */
[----:B------:R-:W-:Y:S01]  /*23a0*/  FFMA.FTZ R23, R23, R16, -1 ;  /* 0xbf80000017177423 */ /* 0x000fe20000010010 */
[----:B------:R-:W-:Y:S01]  /*23b0*/  ISETP.GT.AND P2, PT, R21, -0x40800000, P1 ;  /* 0xbf8000001500780c */ /* 0x000fe20000f44270 */
[----:B------:R-:W-:Y:S01]  /*23c0*/  FFMA.FTZ R19, R19, 0.69314718246459960938, R26 ;  /* 0x3f31721813137823 */ /* 0x000fe2000001001a */
[----:B------:R-:W-:Y:S01]  /*23d0*/  @P1 MOV R26, 0x7f800000 ;  /* 0x7f800000001a1802 */ /* 0x000fe20000000f00 */
[----:B------:R-:W-:Y:S01]  /*23e0*/  FADD.FTZ R24, R24, R23 ;  /* 0x0000001718187221 */ /* 0x000fe20000010000 */
[----:B------:R-:W-:-:S02]  /*23f0*/  IADD3 R23, PT, PT, R25, -0x3f400000, RZ ;  /* 0xc0c0000019177810 */ /* 0x000fc40007ffe0ff */
[----:B------:R-:W-:Y:S01]  /*2400*/  ISETP.GT.AND P5, PT, R13, -0x40800000, P4 ;  /* 0xbf8000000d00780c */ /* 0x000fe200027a4270 */
[----:B------:R-:W-:Y:S01]  /*2410*/  FFMA.FTZ R25, R24, -R17, 0.10546888411045074463 ;  /* 0x3dd8001218197423 */ /* 0x000fe20000010811 */
[----:B------:R-:W-:Y:S02]  /*2420*/  LOP3.LUT R23, R23, 0xff800000, RZ, 0xc0, !PT ;  /* 0xff80000017177812 */ /* 0x000fe400078ec0ff */
[----:B------:R-:W-:Y:S01]  /*2430*/  ISETP.GE.U32.AND P6, PT, R12, 0x7f800000, PT ;  /* 0x7f8000000c00780c */ /* 0x000fe20003fc6070 */
[----:B------:R-:W-:Y:S01]  /*2440*/  FFMA.FTZ R25, R24, R25, -0.13229703903198242188 ;  /* 0xbe0778e018197423 */ /* 0x000fe20000010019 */
[----:B------:R-:W-:Y:S01]  /*2450*/  IADD3 R27, PT, PT, -R23, 0x40800000, RZ ;  /* 0x40800000171b7810 */ /* 0x000fe20007ffe1ff */
[----:B------:R-:W-:Y:S01]  /*2460*/  @P2 FFMA.FTZ R19, R21, R26, +INF ;  /* 0x7f80000015132423 */ /* 0x000fe2000001001a */
[----:B------:R-:W-:Y:S01]  /*2470*/  IADD3 R26, PT, PT, R12, -R23, RZ ;  /* 0x800000170c1a7210 */ /* 0x000fe20007ffe0ff */
[----:B------:R-:W-:Y:S01]  /*2480*/  FFMA.FTZ R25, R24, R25, 0.14491446316242218018 ;  /* 0x3e14647518197423 */ /* 0x000fe20000010019 */
[----:B------:R-:W-:Y:S01]  /*2490*/  @P0 FSETP.NEU.FTZ.AND P2, PT, R20, RZ, PT ;  /* 0x000000ff1400020b */ /* 0x000fe20003f5d000 */
[----:B------:R-:W-:Y:S01]  /*24a0*/  FFMA.FTZ R27, R27, R16, -1 ;  /* 0xbf8000001b1b7423 */ /* 0x000fe20000010010 */
[----:B------:R-:W-:Y:S01]  /*24b0*/  FMUL.FTZ R20, R7, 1.4426950216293334961 ;  /* 0x3fb8aa3b07147820 */ /* 0x000fe20000410000 */
[----:B------:R-:W-:Y:S01]  /*24c0*/  FFMA.FTZ R25, R24, R25, -0.16641564667224884033 ;  /* 0xbe2a68dd18197423 */ /* 0x000fe20000010019 */
[----:B------:R-:W-:Y:S01]  /*24d0*/  @P0 FSEL R18, R18, -RZ, P2 ;  /* 0x800000ff12120208 */ /* 0x000fe20001000000 */
[----:B------:R-:W-:Y:S01]  /*24e0*/  FADD.FTZ R26, R26, R27 ;  /* 0x0000001b1a1a7221 */ /* 0x000fe20000010000 */
[----:B------:R-:W-:Y:S01]  /*24f0*/  @P1 FSEL R19, R19, -RZ, P3 ;  /* 0x800000ff13131208 */ /* 0x000fe20001800000 */
[----:B------:R-:W-:Y:S01]  /*2500*/  FFMA.FTZ R25, R24, R25, 0.19988867640495300293 ;  /* 0x3e4caf9e18197423 */ /* 0x000fe20000010019 */
[----:B------:R-:W0:Y:S01]  /*2510*/  MUFU.EX2 R20, R20 ;  /* 0x0000001400147308 */ /* 0x000e220000000800 */
[----:B------:R-:W-:Y:S01]  /*2520*/  FFMA.FTZ R21, R26, -R17, 0.10546888411045074463 ;  /* 0x3dd800121a157423 */ /* 0x000fe20000010811 */
[----:B------:R-:W-:Y:S01]  /*2530*/  I2FP.F32.S32 R23, R23 ;  /* 0x0000001700177245 */ /* 0x000fe20000201400 */
[----:B------:R-:W-:Y:S01]  /*2540*/  FFMA.FTZ R25, R24, R25, -0.25000196695327758789 ;  /* 0xbe80004218197423 */ /* 0x000fe20000010019 */
[----:B------:R-:W-:Y:S01]  /*2550*/  ISETP.GT.AND P2, PT, R12, -0x40800000, P6 ;  /* 0xbf8000000c00780c */ /* 0x000fe20003744270 */
[----:B------:R-:W-:Y:S01]  /*2560*/  FFMA.FTZ R21, R26, R21, -0.13229703903198242188 ;  /* 0xbe0778e01a157423 */ /* 0x000fe20000010015 */
[----:B------:R-:W-:Y:S01]  /*2570*/  @P4 FSETP.NEU.FTZ.AND P3, PT, R13, RZ, PT ;  /* 0x000000ff0d00420b */ /* 0x000fe20003f7d000 */
[----:B------:R-:W-:Y:S01]  /*2580*/  FFMA.FTZ R25, R24, R25, 0.33333510160446166992 ;  /* 0x3eaaaae618197423 */ /* 0x000fe20000010019 */
[----:B------:R-:W-:Y:S01]  /*2590*/  FMUL.FTZ R23, R23, 1.1920928955078125e-07 ;  /* 0x3400000017177820 */ /* 0x000fe20000410000 */
[----:B------:R-:W-:Y:S01]  /*25a0*/  FFMA.FTZ R21, R26, R21, 0.14491446316242218018 ;  /* 0x3e1464751a157423 */ /* 0x000fe20000010015 */
[----:B------:R-:W1:Y:S01]  /*25b0*/  MUFU.TANH R18, R18 ;  /* 0x0000001200127308 */ /* 0x000e620000002400 */
[----:B------:R-:W-:-:S02]  /*25c0*/  FFMA.FTZ R25, R24, R25, -0.5 ;  /* 0xbf00000018197423 */ /* 0x000fc40000010019 */
[----:B------:R-:W-:Y:S02]  /*25d0*/  FFMA.FTZ R21, R26, R21, -0.16641564667224884033 ;  /* 0xbe2a68dd1a157423 */ /* 0x000fe40000010015 */
[----:B------:R-:W-:Y:S02]  /*25e0*/  FMUL.FTZ R25, R24, R25 ;  /* 0x0000001918197220 */ /* 0x000fe40000410000 */
[----:B------:R-:W-:Y:S01]  /*25f0*/  FFMA.FTZ R21, R26, R21, 0.19988867640495300293 ;  /* 0x3e4caf9e1a157423 */ /* 0x000fe20000010015 */
[----:B0-----:R-:W-:Y:S01]  /*2600*/  ISETP.GE.U32.AND P0, PT, R20, 0x7f800000, PT ;  /* 0x7f8000001400780c */ /* 0x001fe20003f06070 */
[----:B------:R-:W-:Y:S01]  /*2610*/  FFMA.FTZ R25, R24, R25, R24 ;  /* 0x0000001918197223 */ /* 0x000fe20000010018 */
[----:B------:R-:W-:Y:S01]  /*2620*/  FADD.FTZ.RZ R24, R20, 1 ;  /* 0x3f80000014187421 */ /* 0x000fe2000001c000 */
[----:B------:R-:W-:Y:S01]  /*2630*/  FFMA.FTZ R21, R26, R21, -0.25000196695327758789 ;  /* 0xbe8000421a157423 */ /* 0x000fe20000010015 */
[----:B------:R-:W-:Y:S01]  /*2640*/  ISETP.GT.AND P1, PT, R20, -0x40800000, P0 ;  /* 0xbf8000001400780c */ /* 0x000fe20000724270 */
[----:B------:R-:W0:Y:S02]  /*2650*/  MUFU.TANH R19, R19 ;  /* 0x0000001300137308 */ /* 0x000e240000002400 */
[----:B------:R-:W-:Y:S01]  /*2660*/  FFMA.FTZ R21, R26, R21, 0.33333510160446166992 ;  /* 0x3eaaaae61a157423 */ /* 0x000fe20000010015 */
[----:B------:R-:W-:Y:S01]  /*2670*/  IADD3 R24, PT, PT, R24, -0x3f400000, RZ ;  /* 0xc0c0000018187810 */ /* 0x000fe20007ffe0ff */
[----:B-1----:R-:W-:-:S02]  /*2680*/  FMUL.FTZ R11, R11, R18 ;  /* 0x000000120b0b7220 */ /* 0x002fc40000410000 */
[----:B------:R-:W-:-:S04]  /*2690*/  FFMA.FTZ R21, R26, R21, -0.5 ;  /* 0xbf0000001a157423 */ /* 0x000fc80000010015 */
[----:B------:R-:W-:Y:S01]  /*26a0*/  FMUL.FTZ R27, R26, R21 ;  /* 0x000000151a1b7220 */ /* 0x000fe20000410000 */
[----:B------:R-:W-:-:S03]  /*26b0*/  LOP3.LUT R21, R24, 0xff800000, RZ, 0xc0, !PT ;  /* 0xff80000018157812 */ /* 0x000fc600078ec0ff */
[----:B------:R-:W-:Y:S01]  /*26c0*/  FFMA.FTZ R24, R26, R27, R26 ;  /* 0x0000001b1a187223 */ /* 0x000fe2000001001a */
[----:B------:R-:W-:Y:S01]  /*26d0*/  IADD3 R27, PT, PT, -R21, 0x40800000, RZ ;  /* 0x40800000151b7810 */ /* 0x000fe20007ffe1ff */
[----:B0-----:R-:W-:Y:S02]  /*26e0*/  FMUL.FTZ R4, R4, R19 ;  /* 0x0000001304047220 */ /* 0x001fe40000410000 */
[----:B------:R-:W-:Y:S02]  /*26f0*/  FFMA.FTZ R24, R23, 0.69314718246459960938, R24 ;  /* 0x3f31721817187823 */ /* 0x000fe40000010018 */
        /* <DEDUP_REMOVED lines=14> */
[----:B------:R-:W-:-:S03]  /*27e0*/  I2FP.F32.S32 R17, R22 ;  /* 0x0000001600117245 */ /* 0x000fc60000201400 */
[----:B------:R-:W-:Y:S02]  /*27f0*/  FFMA.FTZ R22, R16, R27, R16 ;  /* 0x0000001b10167223 */ /* 0x000fe40000010010 */
[----:B------:R-:W-:Y:S01]  /*2800*/  FMUL.FTZ R26, R17, 1.1920928955078125e-07 ;  /* 0x34000000111a7820 */ /* 0x000fe20000410000 */
[----:B------:R0:W1:Y:S03]  /*2810*/  MUFU.TANH R16, R3 ;  /* 0x0000000300107308 */ /* 0x0000660000002400 */
[----:B------:R-:W-:Y:S01]  /*2820*/  FFMA.FTZ R25, R26, 0.69314718246459960938, R25 ;  /* 0x3f3172181a197823 */ /* 0x000fe20000010019 */
[----:B------:R-:W-:-:S04]  /*2830*/  @P4 MOV R26, 0x7f800000 ;  /* 0x7f800000001a4802 */ /* 0x000fc80000000f00 */
[----:B------:R2:W3:Y:S01]  /*2840*/  MUFU.TANH R17, R14 ;  /* 0x0000000e00117308 */ /* 0x0004e20000002400 */
[----:B------:R-:W-:Y:S01]  /*2850*/  @P5 FFMA.FTZ R25, R13, R26, +INF ;  /* 0x7f8000000d195423 */ /* 0x000fe2000001001a */
[----:B------:R-:W-:Y:S02]  /*2860*/  @P0 MOV R13, 0x7f800000 ;  /* 0x7f800000000d0802 */ /* 0x000fe40000000f00 */
[----:B0-----:R-:W-:Y:S02]  /*2870*/  @P6 MOV R3, 0x7f800000 ;  /* 0x7f80000000036802 */ /* 0x001fe40000000f00 */
[----:B------:R-:W-:Y:S01]  /*2880*/  @P4 FSEL R25, R25, -RZ, P3 ;  /* 0x800000ff19194208 */ /* 0x000fe20001800000 */
[----:B--2---:R-:W-:Y:S01]  /*2890*/  FFMA.FTZ R14, R21, 0.69314718246459960938, R22 ;  /* 0x3f317218150e7823 */ /* 0x004fe20000010016 */
[C---:B------:R-:W-:Y:S01]  /*28a0*/  @P1 FFMA.FTZ R14, R20.reuse, R13, +INF ;  /* 0x7f800000140e1423 */ /* 0x040fe2000001000d */
[----:B------:R-:W0:Y:S01]  /*28b0*/  LDC.64 R22, c[0x0][0x388] ;  /* 0x0000e200ff167b82 */ /* 0x000e220000000a00 */
[----:B------:R-:W-:Y:S01]  /*28c0*/  @P0 FSETP.NEU.FTZ.AND P1, PT, R20, RZ, PT ;  /* 0x000000ff1400020b */ /* 0x000fe20003f3d000 */
[C---:B------:R-:W-:Y:S01]  /*28d0*/  @P2 FFMA.FTZ R24, R12.reuse, R3, +INF ;  /* 0x7f8000000c182423 */ /* 0x040fe20000010003 */
[----:B------:R-:W-:Y:S01]  /*28e0*/  @P6 FSETP.NEU.FTZ.AND P2, PT, R12, RZ, PT ;  /* 0x000000ff0c00620b */ /* 0x000fe20003f5d000 */
[----:B-1----:R-:W-:Y:S01]  /*28f0*/  FMUL.FTZ R9, R9, R16 ;  /* 0x0000001009097220 */ /* 0x002fe20000410000 */
[----:B------:R-:W-:Y:S01]  /*2900*/  @P0 FSEL R14, R14, -RZ, P1 ;  /* 0x800000ff0e0e0208 */ /* 0x000fe20000800000 */
[----:B------:R-:W1:Y:S01]  /*2910*/  MUFU.TANH R12, R25 ;  /* 0x00000019000c7308 */ /* 0x000e620000002400 */
[----:B------:R-:W-:Y:S01]  /*2920*/  @P6 FSEL R24, R24, -RZ, P2 ;  /* 0x800000ff18186208 */ /* 0x000fe20001000000 */
[----:B---3--:R-:W-:-:S06]  /*2930*/  FMUL.FTZ R10, R10, R17 ;  /* 0x000000110a0a7220 */ /* 0x008fcc0000410000 */
[----:B------:R-:W2:Y:S08]  /*2940*/  MUFU.TANH R3, R24 ;  /* 0x0000001800037308 */ /* 0x000eb00000002400 */
[----:B------:R-:W3:Y:S01]  /*2950*/  MUFU.TANH R14, R14 ;  /* 0x0000000e000e7308 */ /* 0x000ee20000002400 */
[----:B-1----:R-:W-:Y:S01]  /*2960*/  FMUL.FTZ R5, R5, R12 ;  /* 0x0000000c05057220 */ /* 0x002fe20000410000 */
[----:B0-----:R-:W-:-:S04]  /*2970*/  IMAD.WIDE.U32 R22, R0, 0x4, R22 ;  /* 0x0000000400167825 */ /* 0x001fc800078e0016 */
[----:B------:R-:W-:-:S04]  /*2980*/  IMAD.WIDE.U32 R22, R2, 0x10, R22 ;  /* 0x0000001002167825 */ /* 0x000fc800078e0016 */
[----:B--2---:R-:W-:Y:S01]  /*2990*/  FMUL.FTZ R6, R6, R3 ;  /* 0x0000000306067220 */ /* 0x004fe20000410000 */
[----:B------:R-:W-:Y:S01]  /*29a0*/  STG.E.128 desc[UR4][R22.64], R8 ;  /* 0x0000000816007986 */ /* 0x000fe2000c101d04 */
[----:B---3--:R-:W-:-:S05]  /*29b0*/  FMUL.FTZ R7, R7, R14 ;  /* 0x0000000e07077220 */ /* 0x008fca0000410000 */
[----:B------:R-:W-:Y:S01]  /*29c0*/  STG.E.128 desc[UR4][R22.64+0x800], R4 ;  /* 0x0008000416007986 */ /* 0x000fe2000c101d04 */
[----:B------:R-:W-:Y:S05]  /*29d0*/  EXIT ;  /* 0x000000000000794d */ /* 0x000fea0003800000 */
.L_x_6492:
        /* <DEDUP_REMOVED lines=10> */
.L_x_7880:


//--------------------- .text._ZN2at6native29vectorized_elementwise_kernelILi8EZZZNS0_61_GLOBAL__N__b29612f4_23_ActivationMishKernel_cu_9e10b42f_310411mish_kernelERNS_18TensorIteratorBaseEENKUlvE_clEvENKUlvE0_clEvEUlfE_St5arrayIPcLm2EEEEviT0_T1_ --------------------------
	.section	.text._ZN2at6native29vectorized_elementwise_kernelILi8EZZZNS0_61_GLOBAL__N__b29612f4_23_ActivationMishKernel_cu_9e10b42f_310411mish_kernelERNS_18TensorIteratorBaseEENKUlvE_clEvENKUlvE0_clEvEUlfE_St5arrayIPcLm2EEEEviT0_T1_,"ax",@progbits
	.align	128
        .global         _ZN2at6native29vectorized_elementwise_kernelILi8EZZZNS0_61_GLOBAL__N__b29612f4_23_ActivationMishKernel_cu_9e10b42f_310411mish_kernelERNS_18TensorIteratorBaseEENKUlvE_clEvENKUlvE0_clEvEUlfE_St5arrayIPcLm2EEEEviT0_T1_
        .type           _ZN2at6native29vectorized_elementwise_kernelILi8EZZZNS0_61_GLOBAL__N__b29612f4_23_ActivationMishKernel_cu_9e10b42f_310411mish_kernelERNS_18TensorIteratorBaseEENKUlvE_clEvENKUlvE0_clEvEUlfE_St5arrayIPcLm2EEEEviT0_T1_,@function
        .size           _ZN2at6native29vectorized_elementwise_kernelILi8EZZZNS0_61_GLOBAL__N__b29612f4_23_ActivationMishKernel_cu_9e10b42f_310411mish_kernelERNS_18TensorIteratorBaseEENKUlvE_clEvENKUlvE0_clEvEUlfE_St5arrayIPcLm2EEEEviT0_T1_,(.L_x_7881 - _ZN2at6native29vectorized_elementwise_kernelILi8EZZZNS0_61_GLOBAL__N__b29612f4_23_ActivationMishKernel_cu_9e10b42f_310411mish_kernelERNS_18TensorIteratorBaseEENKUlvE_clEvENKUlvE0_clEvEUlfE_St5arrayIPcLm2EEEEviT0_T1_)
        .other          _ZN2at6native29vectorized_elementwise_kernelILi8EZZZNS0_61_GLOBAL__N__b29612f4_23_ActivationMishKernel_cu_9e10b42f_310411mish_kernelERNS_18TensorIteratorBaseEENKUlvE_clEvENKUlvE0_clEvEUlfE_St5arrayIPcLm2EEEEviT0_T1_,@"STO_CUDA_ENTRY STV_DEFAULT"
_ZN2at6native29vectorized_elementwise_kernelILi8EZZZNS0_61_GLOBAL__N__b29612f4_23_ActivationMishKernel_cu_9e10b42f_310411mish_kernelERNS_18TensorIteratorBaseEENKUlvE_clEvENKUlvE0_clEvEUlfE_St5arrayIPcLm2EEEEviT0_T1_:
.text._ZN2at6native29vectorized_elementwise_kernelILi8EZZZNS0_61_GLOBAL__N__b29612f4_23_ActivationMishKernel_cu_9e10b42f_310411mish_kernelERNS_18TensorIteratorBaseEENKUlvE_clEvENKUlvE0_clEvEUlfE_St5arrayIPcLm2EEEEviT0_T1_:
        /* <DEDUP_REMOVED lines=106> */
.L_x_6495:
[----:B------:R-:W-:Y:S05]  /*06a0*/  BSYNC.RECONVERGENT B0 ;  /* 0x0000000000007941 */ /* 0x000fea0003800200 */
.L_x_6494:
        /* <DEDUP_REMOVED lines=37> */
.L_x_6497:
[----:B------:R-:W-:Y:S05]  /*0900*/  BSYNC.RECONVERGENT B0 ;  /* 0x0000000000007941 */ /* 0x000fea0003800200 */
.L_x_6496:
        /* <DEDUP_REMOVED lines=36> */
.L_x_6499:
[----:B------:R-:W-:Y:S05]  /*0b50*/  BSYNC.RECONVERGENT B0 ;  /* 0x0000000000007941 */ /* 0x000fea0003800200 */
.L_x_6498:
        /* <DEDUP_REMOVED lines=37> */
.L_x_6501:
[----:B------:R-:W-:Y:S05]  /*0db0*/  BSYNC.RECONVERGENT B0 ;  /* 0x0000000000007941 */ /* 0x000fea0003800200 */
.L_x_6500:
        /* <DEDUP_REMOVED lines=34> */
.L_x_6503:
[----:B------:R-:W-:Y:S05]  /*0fe0*/  BSYNC.RECONVERGENT B0 ;  /* 0x0000000000007941 */ /* 0x000fea0003800200 */
.L_x_6502:
        /* <DEDUP_REMOVED lines=34> */
.L_x_6505:
[----:B------:R-:W-:Y:S05]  /*1210*/  BSYNC.RECONVERGENT B0 ;  /* 0x0000000000007941 */ /* 0x000fea0003800200 */
.L_x_6504:
        /* <DEDUP_REMOVED lines=34> */
.L_x_6507:
[----:B------:R-:W-:Y:S05]  /*1440*/  BSYNC.RECONVERGENT B0 ;  /* 0x0000000000007941 */ /* 0x000fea0003800200 */
.L_x_6506:
        /* <DEDUP_REMOVED lines=34> */
.L_x_6509:
[----:B------:R-:W-:Y:S05]  /*1670*/  BSYNC.RECONVERGENT B0 ;  /* 0x0000000000007941 */ /* 0x000fea0003800200 */
.L_x_6508:
        /* <DEDUP_REMOVED lines=18> */
.L_x_6512:
[----:B------:R-:W-:-:S13]  /*17a0*/  ISETP.GE.U32.AND P0, PT, R7, R5, PT ;  /* 0x000000050700720c */ /* 0x000fda0003f06070 */
[----:B------:R-:W-:Y:S05]  /*17b0*/  @P0 BRA `(.L_x_6514) ;  /* 0x0000000000300947 */ /* 0x000fea0003800000 */
[----:B0-----:R-:W0:Y:S01]  /*17c0*/  LDC.64 R2, c[0x0][0x388] ;  /* 0x0000e200ff027b82 */ /* 0x001e220000000a00 */
[----:B------:R-:W-:Y:S02]  /*17d0*/  IADD3 R11, PT, PT, R0, R7, RZ ;  /* 0x00000007000b7210 */ /* 0x000fe40007ffe0ff */
[----:B------:R-:W-:-:S03]  /*17e0*/  IADD3 R7, PT, PT, R7, 0x80, RZ ;  /* 0x0000008007077810 */ /* 0x000fc60007ffe0ff */
[----:B0-----:R-:W-:-:S05]  /*17f0*/  IMAD.WIDE.U32 R2, R11, 0x4, R2 ;  /* 0x000000040b027825 */ /* 0x001fca00078e0002 */
[----:B------:R1:W-:Y:S02]  /*1800*/  STG.E desc[UR4][R2.64], R4 ;  /* 0x0000000402007986 */ /* 0x0003e4000c101904 */
.L_x_6513:
[----:B------:R-:W-:-:S13]  /*1810*/  ISETP.GE.U32.AND P0, PT, R7, R5, PT ;  /* 0x000000050700720c */ /* 0x000fda0003f06070 */
[----:B------:R-:W-:Y:S05]  /*1820*/  @P0 BRA `(.L_x_6515) ;  /* 0x0000000000340947 */ /* 0x000fea0003800000 */
[----:B01----:R-:W0:Y:S01]  /*1830*/  LDC.64 R2, c[0x0][0x388] ;  /* 0x0000e200ff027b82 */ /* 0x003e220000000a00 */
[----:B------:R-:W-:Y:S02]  /*1840*/  IADD3 R11, PT, PT, R0, R7, RZ ;  /* 0x00000007000b7210 */ /* 0x000fe40007ffe0ff */
[----:B------:R-:W-:-:S03]  /*1850*/  IADD3 R7, PT, PT, R7, 0x80, RZ ;  /* 0x0000008007077810 */ /* 0x000fc60007ffe0ff */
[----:B0-----:R-:W-:-:S05]  /*1860*/  IMAD.WIDE.U32 R2, R11, 0x4, R2 ;  /* 0x000000040b027825 */ /* 0x001fca00078e0002 */
[----:B------:R1:W-:Y:S02]  /*1870*/  STG.E desc[UR4][R2.64], R6 ;  /* 0x0000000602007986 */ /* 0x0003e4000c101904 */
.L_x_6514:
        /* <DEDUP_REMOVED lines=8> */
.L_x_6515:
[----:B------:R-:W-:Y:S05]  /*1900*/  BSYNC.RELIABLE B1 ;  /* 0x0000000000017941 */ /* 0x000fea0003800100 */
.L_x_6511:
[----:B------:R-:W-:-:S13]  /*1910*/  ISETP.GE.U32.AND P0, PT, R7, R5, PT ;  /* 0x000000050700720c */ /* 0x000fda0003f06070 */
[----:B012---:R-:W0:Y:S01]  /*1920*/  @!P0 LDC.64 R2, c[0x0][0x388] ;  /* 0x0000e200ff028b82 */ /* 0x007e220000000a00 */
[----:B------:R-:W-:Y:S02]  /*1930*/  @!P0 IADD3 R11, PT, PT, R0, R7, RZ ;  /* 0x00000007000b8210 */ /* 0x000fe40007ffe0ff */
[----:B------:R-:W-:-:S03]  /*1940*/  @!P0 IADD3 R7, PT, PT, R7, 0x80, RZ ;  /* 0x0000008007078810 */ /* 0x000fc60007ffe0ff */
[----:B0-----:R-:W-:-:S05]  /*1950*/  @!P0 IMAD.WIDE.U32 R2, R11, 0x4, R2 ;  /* 0x000000040b028825 */ /* 0x001fca00078e0002 */
[----:B------:R2:W-:Y:S02]  /*1960*/  @!P0 STG.E desc[UR4][R2.64], R9 ;  /* 0x0000000902008986 */ /* 0x0005e4000c101904 */
.L_x_6516:
[----:B------:R-:W-:Y:S05]  /*1970*/  BSYNC.RECONVERGENT B0 ;  /* 0x0000000000007941 */ /* 0x000fea0003800200 */
.L_x_6510:
        /* <DEDUP_REMOVED lines=8> */
.L_x_6493:
[----:B------:R-:W0:Y:S01]  /*1a00*/  S2R R2, SR_TID.X ;  /* 0x0000000000027919 */ /* 0x000e220000002100 */
[----:B------:R-:W1:Y:S02]  /*1a10*/  LDC.64 R4, c[0x0][0x390] ;  /* 0x0000e400ff047b82 */ /* 0x000e640000000a00 */
[----:B-1----:R-:W-:-:S04]  /*1a20*/  IMAD.WIDE.U32 R4, R0, 0x4, R4 ;  /* 0x0000000400047825 */ /* 0x002fc800078e0004 */
[----:B0-----:R-:W-:-:S06]  /*1a30*/  IMAD.WIDE.U32 R4, R2, 0x20, R4 ;  /* 0x0000002002047825 */ /* 0x001fcc00078e0004 */
[----:B------:R-:W2:Y:S01]  /*1a40*/  LDG.E.ENL2.256 R4, R8, desc[UR4][R4.64] ;  /* 0xfe0000040408797e */ /* 0x000ea20008121904 */
[----:B------:R-:W-:Y:S02]  /*1a50*/  HFMA2 R13, -RZ, RZ, 1.625, 0 ;  /* 0x3e800000ff0d7431 */ /* 0x000fe400000001ff */
[----:B--2---:R-:W-:Y:S01]  /*1a60*/  FMUL.FTZ R3, R8, 1.4426950216293334961 ;  /* 0x3fb8aa3b08037820 */ /* 0x004fe20000410000 */
[----:B------:R-:W-:Y:S01]  /*1a70*/  FMUL.FTZ R19, R10, 1.4426950216293334961 ;  /* 0x3fb8aa3b0a137820 */ /* 0x000fe20000410000 */
        /* <DEDUP_REMOVED lines=9> */
[----:B------:R-:W-:-:S03]  /*1b10*/  FMUL.FTZ R12, R9, 1.4426950216293334961 ;  /* 0x3fb8aa3b090c7820 */ /* 0x000fc60000410000 */
[----:B------:R-:W-:Y:S02]  /*1b20*/  IADD3 R16, PT, PT, -R14, 0x40800000, RZ ;  /* 0x408000000e107810 */ /* 0x000fe40007ffe1ff */
[C---:B------:R-:W-:Y:S01]  /*1b30*/  IADD3 R15, PT, PT, R3.reuse, -R14, RZ ;  /* 0x8000000e030f7210 */ /* 0x040fe20007ffe0ff */
[----:B------:R-:W0:Y:S01]  /*1b40*/  MUFU.EX2 R12, R12 ;  /* 0x0000000c000c7308 */ /* 0x000e220000000800 */
[----:B------:R-:W-:Y:S01]  /*1b50*/  @P1 FSETP.NEU.FTZ.AND P2, PT, R3, RZ, PT ;  /* 0x000000ff0300120b */ /* 0x000fe20003f5d000 */
[----:B------:R-:W-:Y:S01]  /*1b60*/  FFMA.FTZ R18, R16, R13, -1 ;  /* 0xbf80000010127423 */ /* 0x000fe2000001000d */
[----:B------:R-:W-:-:S03]  /*1b70*/  MOV R16, 0x3d39bf78 ;  /* 0x3d39bf7800107802 */ /* 0x000fc60000000f00 */
[----:B------:R-:W-:-:S04]  /*1b80*/  FADD.FTZ R15, R15, R18 ;  /* 0x000000120f0f7221 */ /* 0x000fc80000010000 */
[----:B------:R-:W-:-:S04]  /*1b90*/  FFMA.FTZ R18, R15, -R16, 0.10546888411045074463 ;  /* 0x3dd800120f127423 */ /* 0x000fc80000010810 */
[----:B------:R-:W-:Y:S01]  /*1ba0*/  FFMA.FTZ R18, R15, R18, -0.13229703903198242188 ;  /* 0xbe0778e00f127423 */ /* 0x000fe20000010012 */
[----:B0-----:R-:W-:-:S03]  /*1bb0*/  FADD.FTZ.RZ R17, R12, 1 ;  /* 0x3f8000000c117421 */ /* 0x001fc6000001c000 */
[----:B------:R-:W-:Y:S01]  /*1bc0*/  FFMA.FTZ R18, R15, R18, 0.14491446316242218018 ;  /* 0x3e1464750f127423 */ /* 0x000fe20000010012 */
[----:B------:R-:W-:Y:S02]  /*1bd0*/  ISETP.GE.U32.AND P3, PT, R12, 0x7f800000, PT ;  /* 0x7f8000000c00780c */ /* 0x000fe40003f66070 */
[----:B------:R-:W-:Y:S01]  /*1be0*/  IADD3 R17, PT, PT, R17, -0x3f400000, RZ ;  /* 0xc0c0000011117810 */ /* 0x000fe20007ffe0ff */
[----:B------:R-:W-:-:S03]  /*1bf0*/  FFMA.FTZ R18, R15, R18, -0.16641564667224884033 ;  /* 0xbe2a68dd0f127423 */ /* 0x000fc60000010012 */
[----:B------:R-:W-:Y:S01]  /*1c00*/  LOP3.LUT R23, R17, 0xff800000, RZ, 0xc0, !PT ;  /* 0xff80000011177812 */ /* 0x000fe200078ec0ff */
[----:B------:R-:W-:Y:S01]  /*1c10*/  FFMA.FTZ R18, R15, R18, 0.19988867640495300293 ;  /* 0x3e4caf9e0f127423 */ /* 0x000fe20000010012 */
[----:B------:R0:W1:Y:S02]  /*1c20*/  MUFU.EX2 R17, R19 ;  /* 0x0000001300117308 */ /* 0x0000640000000800 */
[----:B------:R-:W-:Y:S01]  /*1c30*/  IADD3 R20, PT, PT, -R23, 0x40800000, RZ ;  /* 0x4080000017147810 */ /* 0x000fe20007ffe1ff */
[C---:B------:R-:W-:Y:S01]  /*1c40*/  FFMA.FTZ R18, R15.reuse, R18, -0.25000196695327758789 ;  /* 0xbe8000420f127423 */ /* 0x040fe20000010012 */
[-C--:B------:R-:W-:Y:S02]  /*1c50*/  IADD3 R25, PT, PT, R12, -R23.reuse, RZ ;  /* 0x800000170c197210 */ /* 0x080fe40007ffe0ff */
[----:B------:R-:W-:Y:S01]  /*1c60*/  I2FP.F32.S32 R23, R23 ;  /* 0x0000001700177245 */ /* 0x000fe20000201400 */
[----:B------:R-:W-:Y:S01]  /*1c70*/  FFMA.FTZ R20, R20, R13, -1 ;  /* 0xbf80000014147423 */ /* 0x000fe2000001000d */
[----:B------:R-:W-:Y:S01]  /*1c80*/  FFMA.FTZ R18, R15, R18, 0.33333510160446166992 ;  /* 0x3eaaaae60f127423 */ /* 0x000fe20000010012 */
[----:B0-----:R-:W-:Y:S01]  /*1c90*/  FMUL.FTZ R19, R11, 1.4426950216293334961 ;  /* 0x3fb8aa3b0b137820 */ /* 0x001fe20000410000 */
[----:B------:R-:W-:Y:S01]  /*1ca0*/  @P3 FSETP.NEU.FTZ.AND P4, PT, R12, RZ, PT ;  /* 0x000000ff0c00320b */ /* 0x000fe20003f9d000 */
[----:B------:R-:W-:Y:S01]  /*1cb0*/  FADD.FTZ R25, R25, R20 ;  /* 0x0000001419197221 */ /* 0x000fe20000010000 */
[----:B------:R-:W-:Y:S01]  /*1cc0*/  FFMA.FTZ R18, R15, R18, -0.5 ;  /* 0xbf0000000f127423 */ /* 0x000fe20000010012 */
[----:B------:R-:W-:-:S02]  /*1cd0*/  FMUL.FTZ R23, R23, 1.1920928955078125e-07 ;  /* 0x3400000017177820 */ /* 0x000fc40000410000 */
[----:B------:R-:W-:Y:S01]  /*1ce0*/  FFMA.FTZ R20, R25, -R16, 0.10546888411045074463 ;  /* 0x3dd8001219147423 */ /* 0x000fe20000010810 */
[----:B------:R-:W-:Y:S01]  /*1cf0*/  FMUL.FTZ R18, R15, R18 ;  /* 0x000000120f127220 */ /* 0x000fe20000410000 */
[----:B-1----:R-:W-:Y:S01]  /*1d00*/  FADD.FTZ.RZ R22, R17, 1 ;  /* 0x3f80000011167421 */ /* 0x002fe2000001c000 */
[----:B------:R-:W0:Y:S01]  /*1d10*/  MUFU.EX2 R19, R19 ;  /* 0x0000001300137308 */ /* 0x000e220000000800 */
[----:B------:R-:W-:Y:S01]  /*1d20*/  FFMA.FTZ R20, R25, R20, -0.13229703903198242188 ;  /* 0xbe0778e019147423 */ /* 0x000fe20000010014 */
[----:B------:R-:W-:Y:S01]  /*1d30*/  FFMA.FTZ R15, R15, R18, R15 ;  /* 0x000000120f0f7223 */ /* 0x000fe2000001000f */
[----:B------:R-:W-:Y:S02]  /*1d40*/  I2FP.F32.S32 R18, R14 ;  /* 0x0000000e00127245 */ /* 0x000fe40000201400 */
[----:B------:R-:W-:Y:S01]  /*1d50*/  IADD3 R22, PT, PT, R22, -0x3f400000, RZ ;  /* 0xc0c0000016167810 */ /* 0x000fe20007ffe0ff */
[----:B------:R-:W-:Y:S01]  /*1d60*/  FFMA.FTZ R20, R25, R20, 0.14491446316242218018 ;  /* 0x3e14647519147423 */ /* 0x000fe20000010014 */
[----:B------:R-:W-:Y:S01]  /*1d70*/  ISETP.GE.U32.AND P5, PT, R17, 0x7f800000, PT ;  /* 0x7f8000001100780c */ /* 0x000fe20003fa6070 */
[----:B------:R-:W-:Y:S01]  /*1d80*/  FMUL.FTZ R18, R18, 1.1920928955078125e-07 ;  /* 0x3400000012127820 */ /* 0x000fe20000410000 */
[----:B------:R-:W-:Y:S01]  /*1d90*/  LOP3.LUT R14, R22, 0xff800000, RZ, 0xc0, !PT ;  /* 0xff800000160e7812 */ /* 0x000fe200078ec0ff */
[----:B------:R-:W-:-:S02]  /*1da0*/  FFMA.FTZ R20, R25, R20, -0.16641564667224884033 ;  /* 0xbe2a68dd19147423 */ /* 0x000fc40000010014 */
[----:B------:R-:W-:Y:S01]  /*1db0*/  FFMA.FTZ R15, R18, 0.69314718246459960938, R15 ;  /* 0x3f317218120f7823 */ /* 0x000fe2000001000f */
[----:B------:R-:W-:Y:S01]  /*1dc0*/  IADD3 R22, PT, PT, -R14, 0x40800000, RZ ;  /* 0x408000000e167810 */ /* 0x000fe20007ffe1ff */
[----:B------:R-:W-:Y:S01]  /*1dd0*/  FFMA.FTZ R20, R25, R20, 0.19988867640495300293 ;  /* 0x3e4caf9e19147423 */ /* 0x000fe20000010014 */
[----:B------:R-:W-:Y:S02]  /*1de0*/  IADD3 R27, PT, PT, R17, -R14, RZ ;  /* 0x8000000e111b7210 */ /* 0x000fe40007ffe0ff */
[----:B------:R-:W-:Y:S01]  /*1df0*/  @P1 MOV R18, 0x7f800000 ;  /* 0x7f80000000121802 */ /* 0x000fe20000000f00 */
[----:B------:R-:W-:Y:S01]  /*1e00*/  FFMA.FTZ R22, R22, R13, -1 ;  /* 0xbf80000016167423 */ /* 0x000fe2000001000d */
[----:B------:R-:W-:Y:S01]  /*1e10*/  FFMA.FTZ R20, R25, R20, -0.25000196695327758789 ;  /* 0xbe80004219147423 */ /* 0x000fe20000010014 */
[----:B------:R-:W-:Y:S02]  /*1e20*/  I2FP.F32.S32 R14, R14 ;  /* 0x0000000e000e7245 */ /* 0x000fe40000201400 */
[----:B------:R-:W-:Y:S01]  /*1e30*/  FADD.FTZ R27, R27, R22 ;  /* 0x000000161b1b7221 */ /* 0x000fe20000010000 */
[----:B------:R-:W-:Y:S01]  /*1e40*/  FFMA.FTZ R20, R25, R20, 0.33333510160446166992 ;  /* 0x3eaaaae619147423 */ /* 0x000fe20000010014 */
[----:B0-----:R-:W-:Y:S01]  /*1e50*/  FADD.FTZ.RZ R22, R19, 1 ;  /* 0x3f80000013167421 */ /* 0x001fe2000001c000 */
[----:B------:R-:W-:Y:S01]  /*1e60*/  @P0 FFMA.FTZ R15, R3, R18, +INF ;  /* 0x7f800000030f0423 */ /* 0x000fe20000010012 */
[----:B------:R-:W-:Y:S01]  /*1e70*/  FFMA.FTZ R18, R27, -R16, 0.10546888411045074463 ;  /* 0x3dd800121b127423 */ /* 0x000fe20000010810 */
[----:B------:R-:W-:Y:S01]  /*1e80*/  FFMA.FTZ R20, R25, R20, -0.5 ;  /* 0xbf00000019147423 */ /* 0x000fe20000010014 */
[----:B------:R-:W-:-:S02]  /*1e90*/  ISETP.GT.AND P0, PT, R12, -0x40800000, P3 ;  /* 0xbf8000000c00780c */ /* 0x000fc40001f04270 */
[----:B------:R-:W-:Y:S01]  /*1ea0*/  IADD3 R3, PT, PT, R22, -0x3f400000, RZ ;  /* 0xc0c0000016037810 */ /* 0x000fe20007ffe0ff */
[----:B------:R-:W-:Y:S01]  /*1eb0*/  FFMA.FTZ R22, R27, R18, -0.13229703903198242188 ;  /* 0xbe0778e01b167423 */ /* 0x000fe20000010012 */
[----:B------:R-:W-:Y:S01]  /*1ec0*/  FMUL.FTZ R20, R25, R20 ;  /* 0x0000001419147220 */ /* 0x000fe20000410000 */
[----:B------:R-:W-:Y:S02]  /*1ed0*/  @P5 MOV R26, 0x7f800000 ;  /* 0x7f800000001a5802 */ /* 0x000fe40000000f00 */
[----:B------:R-:W-:Y:S01]  /*1ee0*/  FFMA.FTZ R22, R27, R22, 0.14491446316242218018 ;  /* 0x3e1464751b167423 */ /* 0x000fe20000010016 */
[----:B------:R-:W-:Y:S01]  /*1ef0*/  FFMA.FTZ R20, R25, R20, R25 ;  /* 0x0000001419147223 */ /* 0x000fe20000010019 */
[----:B------:R-:W-:Y:S02]  /*1f00*/  LOP3.LUT R18, R3, 0xff800000, RZ, 0xc0, !PT ;  /* 0xff80000003127812 */ /* 0x000fe400078ec0ff */
[----:B------:R-:W-:Y:S01]  /*1f10*/  FFMA.FTZ R22, R27, R22, -0.16641564667224884033 ;  /* 0xbe2a68dd1b167423 */ /* 0x000fe20000010016 */
[----:B------:R-:W-:Y:S01]  /*1f20*/  FFMA.FTZ R3, R23, 0.69314718246459960938, R20 ;  /* 0x3f31721817037823 */ /* 0x000fe20000010014 */
[----:B------:R-:W-:-:S02]  /*1f30*/  IADD3 R20, PT, PT, -R18, 0x40800000, RZ ;  /* 0x4080000012147810 */ /* 0x000fc40007ffe1ff */
[----:B------:R-:W-:Y:S01]  /*1f40*/  FFMA.FTZ R22, R27, R22, 0.19988867640495300293 ;  /* 0x3e4caf9e1b167423 */ /* 0x000fe20000010016 */
[----:B------:R-:W-:Y:S02]  /*1f50*/  IADD3 R23, PT, PT, R24, -0x3f400000, RZ ;  /* 0xc0c0000018177810 */ /* 0x000fe40007ffe0ff */
[----:B------:R-:W-:Y:S01]  /*1f60*/  IADD3 R25, PT, PT, R19, -R18, RZ ;  /* 0x8000001213197210 */ /* 0x000fe20007ffe0ff */
[----:B------:R-:W-:Y:S01]  /*1f70*/  FFMA.FTZ R24, R20, R13, -1 ;  /* 0xbf80000014187423 */ /* 0x000fe2000001000d */
[----:B------:R-:W-:Y:S01]  /*1f80*/  FFMA.FTZ R22, R27, R22, -0.25000196695327758789 ;  /* 0xbe8000421b167423 */ /* 0x000fe20000010016 */
[----:B------:R-:W-:Y:S02]  /*1f90*/  LOP3.LUT R20, R23, 0xff800000, RZ, 0xc0, !PT ;  /* 0xff80000017147812 */ /* 0x000fe400078ec0ff */
[----:B------:R-:W-:Y:S01]  /*1fa0*/  @P3 MOV R23, 0x7f800000 ;  /* 0x7f80000000173802 */ /* 0x000fe20000000f00 */
[----:B------:R-:W-:Y:S01]  /*1fb0*/  FADD.FTZ R25, R25, R24 ;  /* 0x0000001819197221 */ /* 0x000fe20000010000 */
[----:B------:R-:W-:Y:S01]  /*1fc0*/  FFMA.FTZ R22, R27, R22, 0.33333510160446166992 ;  /* 0x3eaaaae61b167423 */ /* 0x000fe20000010016 */
[----:B------:R-:W-:-:S02]  /*1fd0*/  IADD3 R24, PT, PT, -R20, 0x40800000, RZ ;  /* 0x4080000014187810 */ /* 0x000fc40007ffe1ff */
[----:B------:R-:W-:Y:S01]  /*1fe0*/  @P0 FFMA.FTZ R3, R12, R23, +INF ;  /* 0x7f8000000c030423 */ /* 0x000fe20000010017 */
[----:B------:R-:W-:Y:S01]  /*1ff0*/  FFMA.FTZ R22, R27, R22, -0.5 ;  /* 0xbf0000001b167423 */ /* 0x000fe20000010016 */
[----:B------:R-:W-:Y:S01]  /*2000*/  IADD3 R23, PT, PT, R21, -R20, RZ ;  /* 0x8000001415177210 */ /* 0x000fe20007ffe0ff */
[----:B------:R-:W-:Y:S01]  /*2010*/  FFMA.FTZ R24, R24, R13, -1 ;  /* 0xbf80000018187423 */ /* 0x000fe2000001000d */
[----:B------:R-:W-:Y:S01]  /*2020*/  ISETP.GT.AND P0, PT, R17, -0x40800000, P5 ;  /* 0xbf8000001100780c */ /* 0x000fe20002f04270 */
[----:B------:R-:W-:Y:S01]  /*2030*/  FMUL.FTZ R22, R27, R22 ;  /* 0x000000161b167220 */ /* 0x000fe20000410000 */
[----:B------:R-:W-:Y:S01]  /*2040*/  @P5 FSETP.NEU.FTZ.AND P6, PT, R17, RZ, PT ;  /* 0x000000ff1100520b */ /* 0x000fe20003fdd000 */
[----:B------:R-:W-:Y:S01]  /*2050*/  FADD.FTZ R23, R23, R24 ;  /* 0x0000001817177221 */ /* 0x000fe20000010000 */
[----:B------:R-:W-:Y:S01]  /*2060*/  I2FP.F32.S32 R18, R18 ;  /* 0x0000001200127245 */ /* 0x000fe20000201400 */
[----:B------:R-:W-:Y:S01]  /*2070*/  FFMA.FTZ R12, R27, R22, R27 ;  /* 0x000000161b0c7223 */ /* 0x000fe2000001001b */
[-C--:B------:R-:W-:Y:S01]  /*2080*/  FFMA.FTZ R22, R25, -R16.reuse, 0.10546888411045074463 ;  /* 0x3dd8001219167423 */ /* 0x080fe20000010810 */
[----:B------:R-:W-:Y:S01]  /*2090*/  FFMA.FTZ R24, R23, -R16, 0.10546888411045074463 ;  /* 0x3dd8001217187423 */ /* 0x000fe20000010810 */
[----:B------:R-:W-:Y:S01]  /*20a0*/  FMUL.FTZ R27, R14, 1.1920928955078125e-07 ;  /* 0x340000000e1b7820 */ /* 0x000fe20000410000 */
[----:B------:R-:W-:Y:S01]  /*20b0*/  FMUL.FTZ R14, R5, 1.4426950216293334961 ;  /* 0x3fb8aa3b050e7820 */ /* 0x000fe20000410000 */
[----:B------:R-:W-:Y:S01]  /*20c0*/  FFMA.FTZ R22, R25, R22, -0.13229703903198242188 ;  /* 0xbe0778e019167423 */ /* 0x000fe20000010016 */
[----:B------:R-:W-:Y:S01]  /*20d0*/  FFMA.FTZ R24, R23, R24, -0.13229703903198242188 ;  /* 0xbe0778e017187423 */ /* 0x000fe20000010018 */
[----:B------:R-:W-:Y:S01]  /*20e0*/  FFMA.FTZ R12, R27, 0.69314718246459960938, R12 ;  /* 0x3f3172181b0c7823 */ /* 0x000fe2000001000c */
[----:B------:R-:W-:Y:S01]  /*20f0*/  @P0 FFMA.FTZ R12, R17, R26, +INF ;  /* 0x7f800000110c0423 */ /* 0x000fe2000001001a */
[----:B------:R-:W-:Y:S01]  /*2100*/  FFMA.FTZ R22, R25, R22, 0.14491446316242218018 ;  /* 0x3e14647519167423 */ /* 0x000fe20000010016 */
[----:B------:R-:W-:Y:S01]  /*2110*/  FFMA.FTZ R24, R23, R24, 0.14491446316242218018 ;  /* 0x3e14647517187423 */ /* 0x000fe20000010018 */
[----:B------:R-:W0:Y:S01]  /*2120*/  MUFU.EX2 R14, R14 ;  /* 0x0000000e000e7308 */ /* 0x000e220000000800 */
[----:B------:R-:W-:Y:S01]  /*2130*/  FMUL.FTZ R17, R6, 1.4426950216293334961 ;  /* 0x3fb8aa3b06117820 */ /* 0x000fe20000410000 */
[----:B------:R-:W-:Y:S01]  /*2140*/  FFMA.FTZ R22, R25, R22, -0.16641564667224884033 ;  /* 0xbe2a68dd19167423 */ /* 0x000fe20000010016 */
[----:B------:R-:W-:Y:S01]  /*2150*/  FFMA.FTZ R24, R23, R24, -0.16641564667224884033 ;  /* 0xbe2a68dd17187423 */ /* 0x000fe20000010018 */
[----:B------:R-:W-:Y:S01]  /*2160*/  ISETP.GE.U32.AND P0, PT, R19, 0x7f800000, PT ;  /* 0x7f8000001300780c */ /* 0x000fe20003f06070 */
[----:B------:R-:W-:Y:S01]  /*2170*/  FMUL.FTZ R18, R18, 1.1920928955078125e-07 ;  /* 0x3400000012127820 */ /* 0x000fe20000410000 */
[----:B------:R-:W-:Y:S01]  /*2180*/  FFMA.FTZ R22, R25, R22, 0.19988867640495300293 ;  /* 0x3e4caf9e19167423 */ /* 0x000fe20000010016 */
[----:B------:R-:W-:Y:S01]  /*2190*/  FFMA.FTZ R24, R23, R24, 0.19988867640495300293 ;  /* 0x3e4caf9e17187423 */ /* 0x000fe20000010018 */
[----:B------:R-:W1:Y:S01]  /*21a0*/  MUFU.EX2 R17, R17 ;  /* 0x0000001100117308 */ /* 0x000e620000000800 */
[----:B------:R-:W-:Y:S01]  /*21b0*/  @P1 FSEL R15, R15, -RZ, P2 ;  /* 0x800000ff0f0f1208 */ /* 0x000fe20001000000 */
[----:B------:R-:W-:Y:S01]  /*21c0*/  FFMA.FTZ R22, R25, R22, -0.25000196695327758789 ;  /* 0xbe80004219167423 */ /* 0x000fe20000010016 */
[----:B------:R-:W-:Y:S01]  /*21d0*/  FFMA.FTZ R24, R23, R24, -0.25000196695327758789 ;  /* 0xbe80004217187423 */ /* 0x000fe20000010018 */
[----:B------:R-:W-:-:S02]  /*21e0*/  I2FP.F32.S32 R20, R20 ;  /* 0x0000001400147245 */ /* 0x000fc40000201400 */
[----:B------:R-:W-:Y:S01]  /*21f0*/  FFMA.FTZ R22, R25, R22, 0.33333510160446166992 ;  /* 0x3eaaaae619167423 */ /* 0x000fe20000010016 */
[----:B------:R-:W-:Y:S01]  /*2200*/  FFMA.FTZ R24, R23, R24, 0.33333510160446166992 ;  /* 0x3eaaaae617187423 */ /* 0x000fe20000010018 */
[----:B------:R-:W-:Y:S01]  /*2210*/  ISETP.GT.AND P2, PT, R19, -0x40800000, P0 ;  /* 0xbf8000001300780c */ /* 0x000fe20000744270 */
[----:B------:R-:W-:Y:S01]  /*2220*/  FMUL.FTZ R27, R20, 1.1920928955078125e-07 ;  /* 0x34000000141b7820 */ /* 0x000fe20000410000 */
[----:B------:R-:W-:Y:S01]  /*2230*/  FFMA.FTZ R22, R25, R22, -0.5 ;  /* 0xbf00000019167423 */ /* 0x000fe20000010016 */
[----:B------:R-:W-:Y:S01]  /*2240*/  FFMA.FTZ R24, R23, R24, -0.5 ;  /* 0xbf00000017187423 */ /* 0x000fe20000010018 */
[----:B------:R-:W-:Y:S01]  /*2250*/  ISETP.GE.U32.AND P1, PT, R21, 0x7f800000, PT ;  /* 0x7f8000001500780c */ /* 0x000fe20003f26070 */
[----:B------:R-:W2:Y:S01]  /*2260*/  MUFU.TANH R15, R15 ;  /* 0x0000000f000f7308 */ /* 0x000ea20000002400 */
[----:B------:R-:W-:Y:S01]  /*2270*/  FMUL.FTZ R22, R25, R22 ;  /* 0x0000001619167220 */ /* 0x000fe20000410000 */
[----:B------:R-:W-:Y:S01]  /*2280*/  FMUL.FTZ R24, R23, R24 ;  /* 0x0000001817187220 */ /* 0x000fe20000410000 */
[----:B------:R-:W-:-:S02]  /*2290*/  @P3 FSEL R3, R3, -RZ, P4 ;  /* 0x800000ff03033208 */ /* 0x000fc40002000000 */
[----:B------:R-:W-:Y:S01]  /*22a0*/  FFMA.FTZ R25, R25, R22, R25 ;  /* 0x0000001619197223 */ /* 0x000fe20000010019 */
[----:B------:R-:W-:Y:S01]  /*22b0*/  FFMA.FTZ R22, R23, R24, R23 ;  /* 0x0000001817167223 */ /* 0x000fe20000010017 */
[----:B0-----:R-:W-:Y:S01]  /*22c0*/  FADD.FTZ.RZ R23, R14, 1 ;  /* 0x3f8000000e177421 */ /* 0x001fe2000001c000 */
[----:B------:R-:W-:Y:S01]  /*22d0*/  @P0 MOV R24, 0x7f800000 ;  /* 0x7f80000000180802 */ /* 0x000fe20000000f00 */
[----:B------:R-:W-:Y:S01]  /*22e0*/  FFMA.FTZ R20, R18, 0.69314718246459960938, R25 ;  /* 0x3f31721812147823 */ /* 0x000fe20000010019 */
[----:B------:R-:W-:Y:S01]  /*22f0*/  FFMA.FTZ R18, R27, 0.69314718246459960938, R22 ;  /* 0x3f3172181b127823 */ /* 0x000fe20000010016 */
[----:B------:R-:W-:Y:S02]  /*2300*/  ISETP.GE.U32.AND P4, PT, R14, 0x7f800000, PT ;  /* 0x7f8000000e00780c */ /* 0x000fe40003f86070 */
[----:B------:R-:W-:Y:S01]  /*2310*/  IADD3 R23, PT, PT, R23, -0x3f400000, RZ ;  /* 0xc0c0000017177810 */ /* 0x000fe20007ffe0ff */
[----:B------:R-:W-:Y:S01]  /*2320*/  @P2 FFMA.FTZ R20, R19, R24, +INF ;  /* 0x7f80000013142423 */ /* 0x000fe20000010018 */
[----:B-1----:R-:W-:Y:S01]  /*2330*/  FADD.FTZ.RZ R24, R17, 1 ;  /* 0x3f80000011187421 */ /* 0x002fe2000001c000 */
[----:B------:R-:W-:Y:S01]  /*2340*/  ISETP.GT.AND P2, PT, R21, -0x40800000, P1 ;  /* 0xbf8000001500780c */ /* 0x000fe20000f44270 */
[----:B--2---:R-:W-:Y:S01]  /*2350*/  FMUL.FTZ R8, R8, R15 ;  /* 0x0000000f08087220 */ /* 0x004fe20000410000 */
[----:B------:R-:W-:-:S02]  /*2360*/  LOP3.LUT R23, R23, 0xff800000, RZ, 0xc0, !PT ;  /* 0xff80000017177812 */ /* 0x000fc400078ec0ff */
[----:B------:R-:W-:Y:S02]  /*2370*/  @P1 FSETP.NEU.FTZ.AND P3, PT, R21, RZ, PT ;  /* 0x000000ff1500120b */ /* 0x000fe40003f7d000 */
[----:B------:R-:W-:Y:S02]  /*2380*/  IADD3 R22, PT, PT, -R23, 0x40800000, RZ ;  /* 0x4080000017167810 */ /* 0x000fe40007ffe1ff */
[----:B------:R-:W-:Y:S02]  /*2390*/  IADD3 R25, PT, PT, R14, -R23, RZ ;  /* 0x800000170e197210 */ /* 0x000fe40007ffe0ff */
[----:B------:R-:W-:Y:S01]  /*23a0*/  @P5 FSEL R12, R12, -RZ, P6 ;  /* 0x800000ff0c0c5208 */ /* 0x000fe20003000000 */
[----:B------:R-:W-:Y:S01]  /*23b0*/  FFMA.FTZ R22, R22, R13, -1 ;  /* 0xbf80000016167423 */ /* 0x000fe2000001000d */
[----:B------:R-:W-:Y:S02]  /*23c0*/  ISETP.GT.AND P5, PT, R14, -0x40800000, P4 ;  /* 0xbf8000000e00780c */ /* 0x000fe400027a4270 */
[----:B------:R-:W-:Y:S01]  /*23d0*/  ISETP.GE.U32.AND P6, PT, R17, 0x7f800000, PT ;  /* 0x7f8000001100780c */ /* 0x000fe20003fc6070 */
[----:B------:R-:W-:Y:S01]  /*23e0*/  FADD.FTZ R25, R25, R22 ;  /* 0x0000001619197221 */ /* 0x000fe20000010000 */
[----:B------:R-:W-:-:S02]  /*23f0*/  IADD3 R22, PT, PT, R24, -0x3f400000, RZ ;  /* 0xc0c0000018167810 */ /* 0x000fc40007ffe0ff */
[----:B------:R-:W-:Y:S02]  /*2400*/  @P1 MOV R24, 0x7f800000 ;  /* 0x7f80000000181802 */ /* 0x000fe40000000f00 */
[----:B------:R-:W-:-:S03]  /*2410*/  LOP3.LUT R22, R22, 0xff800000, RZ, 0xc0, !PT ;  /* 0xff80000016167812 */ /* 0x000fc600078ec0ff */
[----:B------:R-:W-:Y:S01]  /*2420*/  @P2 FFMA.FTZ R18, R21, R24, +INF ;  /* 0x7f80000015122423 */ /* 0x000fe20000010018 */
[----:B------:R-:W-:Y:S01]  /*2430*/  IADD3 R26, PT, PT, -R22, 0x40800000, RZ ;  /* 0x40800000161a7810 */ /* 0x000fe20007ffe1ff */
[----:B------:R-:W-:Y:S01]  /*2440*/  FFMA.FTZ R24, R25, -R16, 0.10546888411045074463 ;  /* 0x3dd8001219187423 */ /* 0x000fe20000010810 */
[----:B------:R-:W-:Y:S02]  /*2450*/  IADD3 R27, PT, PT, R17, -R22, RZ ;  /* 0x80000016111b7210 */ /* 0x000fe40007ffe0ff */
[----:B------:R-:W-:Y:S01]  /*2460*/  @P0 FSETP.NEU.FTZ.AND P2, PT, R19, RZ, PT ;  /* 0x000000ff1300020b */ /* 0x000fe20003f5d000 */
[----:B------:R-:W-:Y:S01]  /*2470*/  FFMA.FTZ R26, R26, R13, -1 ;  /* 0xbf8000001a1a7423 */ /* 0x000fe2000001000d */
[----:B------:R-:W-:Y:S01]  /*2480*/  FFMA.FTZ R24, R25, R24, -0.13229703903198242188 ;  /* 0xbe0778e019187423 */ /* 0x000fe20000010018 */
[----:B------:R-:W-:Y:S01]  /*2490*/  FMUL.FTZ R19, R7, 1.4426950216293334961 ;  /* 0x3fb8aa3b07137820 */ /* 0x000fe20000410000 */
[----:B------:R-:W-:Y:S01]  /*24a0*/  @P0 FSEL R20, R20, -RZ, P2 ;  /* 0x800000ff14140208 */ /* 0x000fe20001000000 */
[----:B------:R-:W-:Y:S01]  /*24b0*/  FADD.FTZ R27, R27, R26 ;  /* 0x0000001a1b1b7221 */ /* 0x000fe20000010000 */
[----:B------:R-:W-:Y:S01]  /*24c0*/  FFMA.FTZ R24, R25, R24, 0.14491446316242218018 ;  /* 0x3e14647519187423 */ /* 0x000fe20000010018 */
[----:B------:R-:W-:-:S02]  /*24d0*/  @P1 FSEL R18, R18, -RZ, P3 ;  /* 0x800000ff12121208 */ /* 0x000fc40001800000 */
[----:B------:R-:W-:Y:S01]  /*24e0*/  FFMA.FTZ R26, R27, -R16, 0.10546888411045074463 ;  /* 0x3dd800121b1a7423 */ /* 0x000fe20000010810 */
[----:B------:R-:W0:Y:S01]  /*24f0*/  MUFU.EX2 R19, R19 ;  /* 0x0000001300137308 */ /* 0x000e220000000800 */
[----:B------:R-:W-:Y:S01]  /*2500*/  FFMA.FTZ R24, R25, R24, -0.16641564667224884033 ;  /* 0xbe2a68dd19187423 */ /* 0x000fe20000010018 */
[----:B------:R-:W-:Y:S01]  /*2510*/  I2FP.F32.S32 R22, R22 ;  /* 0x0000001600167245 */ /* 0x000fe20000201400 */
[----:B------:R-:W-:Y:S01]  /*2520*/  FFMA.FTZ R26, R27, R26, -0.13229703903198242188 ;  /* 0xbe0778e01b1a7423 */ /* 0x000fe2000001001a */
[----:B------:R-:W-:Y:S01]  /*2530*/  ISETP.GT.AND P2, PT, R17, -0x40800000, P6 ;  /* 0xbf8000001100780c */ /* 0x000fe20003744270 */
[----:B------:R-:W-:Y:S01]  /*2540*/  FFMA.FTZ R24, R25, R24, 0.19988867640495300293 ;  /* 0x3e4caf9e19187423 */ /* 0x000fe20000010018 */
[----:B------:R-:W-:Y:S01]  /*2550*/  @P4 FSETP.NEU.FTZ.AND P3, PT, R14, RZ, PT ;  /* 0x000000ff0e00420b */ /* 0x000fe20003f7d000 */
[----:B------:R-:W-:Y:S01]  /*2560*/  FFMA.FTZ R26, R27, R26, 0.14491446316242218018 ;  /* 0x3e1464751b1a7423 */ /* 0x000fe2000001001a */
[----:B------:R-:W-:Y:S01]  /*2570*/  FMUL.FTZ R22, R22, 1.1920928955078125e-07 ;  /* 0x3400000016167820 */ /* 0x000fe20000410000 */
[----:B------:R-:W-:Y:S01]  /*2580*/  FFMA.FTZ R24, R25, R24, -0.25000196695327758789 ;  /* 0xbe80004219187423 */ /* 0x000fe20000010018 */
[----:B------:R-:W1:Y:S01]  /*2590*/  MUFU.TANH R20, R20 ;  /* 0x0000001400147308 */ /* 0x000e620000002400 */
[----:B------:R-:W-:-:S02]  /*25a0*/  FFMA.FTZ R26, R27, R26, -0.16641564667224884033 ;  /* 0xbe2a68dd1b1a7423 */ /* 0x000fc4000001001a */
[----:B------:R-:W-:Y:S02]  /*25b0*/  FFMA.FTZ R24, R25, R24, 0.33333510160446166992 ;  /* 0x3eaaaae619187423 */ /* 0x000fe40000010018 */
[----:B------:R-:W-:Y:S02]  /*25c0*/  FFMA.FTZ R26, R27, R26, 0.19988867640495300293 ;  /* 0x3e4caf9e1b1a7423 */ /* 0x000fe4000001001a */
[----:B------:R-:W-:Y:S01]  /*25d0*/  FFMA.FTZ R24, R25, R24, -0.5 ;  /* 0xbf00000019187423 */ /* 0x000fe20000010018 */
[----:B0-----:R-:W-:Y:S01]  /*25e0*/  FADD.FTZ.RZ R21, R19, 1 ;  /* 0x3f80000013157421 */ /* 0x001fe2000001c000 */
[----:B------:R-:W-:Y:S01]  /*25f0*/  FFMA.FTZ R26, R27, R26, -0.25000196695327758789 ;  /* 0xbe8000421b1a7423 */ /* 0x000fe2000001001a */
[----:B------:R-:W-:Y:S01]  /*2600*/  ISETP.GE.U32.AND P0, PT, R19, 0x7f800000, PT ;  /* 0x7f8000001300780c */ /* 0x000fe20003f06070 */
[----:B------:R-:W-:Y:S02]  /*2610*/  FMUL.FTZ R24, R25, R24 ;  /* 0x0000001819187220 */ /* 0x000fe40000410000 */
[----:B------:R-:W-:Y:S01]  /*2620*/  FFMA.FTZ R26, R27, R26, 0.33333510160446166992 ;  /* 0x3eaaaae61b1a7423 */ /* 0x000fe2000001001a */
[----:B------:R-:W-:Y:S01]  /*2630*/  IADD3 R21, PT, PT, R21, -0x3f400000, RZ ;  /* 0xc0c0000015157810 */ /* 0x000fe20007ffe0ff */
[----:B------:R-:W-:Y:S01]  /*2640*/  FFMA.FTZ R25, R25, R24, R25 ;  /* 0x0000001819197223 */ /* 0x000fe20000010019 */
[----:B------:R-:W-:Y:S01]  /*2650*/  ISETP.GT.AND P1, PT, R19, -0x40800000, P0 ;  /* 0xbf8000001300780c */ /* 0x000fe20000724270 */
[----:B------:R-:W-:Y:S01]  /*2660*/  FFMA.FTZ R26, R27, R26, -0.5 ;  /* 0xbf0000001b1a7423 */ /* 0x000fe2000001001a */
[----:B------:R-:W-:Y:S01]  /*2670*/  LOP3.LUT R24, R21, 0xff800000, RZ, 0xc0, !PT ;  /* 0xff80000015187812 */ /* 0x000fe200078ec0ff */
[----:B-1----:R-:W-:-:S02]  /*2680*/  FMUL.FTZ R11, R11, R20 ;  /* 0x000000140b0b7220 */ /* 0x002fc40000410000 */
[----:B------:R-:W-:-:S04]  /*2690*/  FMUL.FTZ R26, R27, R26 ;  /* 0x0000001a1b1a7220 */ /* 0x000fc80000410000 */
[----:B------:R-:W-:Y:S01]  /*26a0*/  FFMA.FTZ R21, R27, R26, R27 ;  /* 0x0000001a1b157223 */ /* 0x000fe2000001001b */
[----:B------:R-:W-:-:S03]  /*26b0*/  IADD3 R26, PT, PT, -R24, 0x40800000, RZ ;  /* 0x40800000181a7810 */ /* 0x000fc60007ffe1ff */
[----:B------:R-:W-:Y:S02]  /*26c0*/  FFMA.FTZ R21, R22, 0.69314718246459960938, R21 ;  /* 0x3f31721816157823 */ /* 0x000fe40000010015 */
[----:B------:R-:W-:Y:S01]  /*26d0*/  FFMA.FTZ R26, R26, R13, -1 ;  /* 0xbf8000001a1a7423 */ /* 0x000fe2000001000d */
[-C--:B------:R-:W-:Y:S02]  /*26e0*/  IADD3 R13, PT, PT, R19, -R24.reuse, RZ ;  /* 0x80000018130d7210 */ /* 0x080fe40007ffe0ff */
[----:B------:R-:W-:-:S03]  /*26f0*/  I2FP.F32.S32 R24, R24 ;  /* 0x0000001800187245 */ /* 0x000fc60000201400 */
[----:B------:R-:W-:Y:S01]  /*2700*/  FADD.FTZ R13, R13, R26 ;  /* 0x0000001a0d0d7221 */ /* 0x000fe20000010000 */
[----:B------:R-:W-:Y:S01]  /*2710*/  I2FP.F32.S32 R26, R23 ;  /* 0x00000017001a7245 */ /* 0x000fe20000201400 */
[----:B------:R-:W-:Y:S02]  /*2720*/  FMUL.FTZ R24, R24, 1.1920928955078125e-07 ;  /* 0x3400000018187820 */ /* 0x000fe40000410000 */
[C---:B------:R-:W-:Y:S02]  /*2730*/  FFMA.FTZ R16, R13.reuse, -R16, 0.10546888411045074463 ;  /* 0x3dd800120d107423 */ /* 0x040fe40000010810 */
[----:B------:R-:W-:Y:S02]  /*2740*/  FMUL.FTZ R26, R26, 1.1920928955078125e-07 ;  /* 0x340000001a1a7820 */ /* 0x000fe40000410000 */
[----:B------:R-:W-:Y:S02]  /*2750*/  FFMA.FTZ R16, R13, R16, -0.13229703903198242188 ;  /* 0xbe0778e00d107423 */ /* 0x000fe40000010010 */
[----:B------:R-:W-:-:S02]  /*2760*/  FFMA.FTZ R25, R26, 0.69314718246459960938, R25 ;  /* 0x3f3172181a197823 */ /* 0x000fc40000010019 */
[----:B------:R-:W-:-:S04]  /*2770*/  FFMA.FTZ R16, R13, R16, 0.14491446316242218018 ;  /* 0x3e1464750d107423 */ /* 0x000fc80000010010 */
[----:B------:R-:W-:-:S04]  /*2780*/  FFMA.FTZ R16, R13, R16, -0.16641564667224884033 ;  /* 0xbe2a68dd0d107423 */ /* 0x000fc80000010010 */
[----:B------:R-:W-:-:S04]  /*2790*/  FFMA.FTZ R16, R13, R16, 0.19988867640495300293 ;  /* 0x3e4caf9e0d107423 */ /* 0x000fc80000010010 */
[----:B------:R-:W-:-:S04]  /*27a0*/  FFMA.FTZ R16, R13, R16, -0.25000196695327758789 ;  /* 0xbe8000420d107423 */ /* 0x000fc80000010010 */
[----:B------:R-:W-:-:S04]  /*27b0*/  FFMA.FTZ R16, R13, R16, 0.33333510160446166992 ;  /* 0x3eaaaae60d107423 */ /* 0x000fc80000010010 */
[----:B------:R-:W-:-:S04]  /*27c0*/  FFMA.FTZ R16, R13, R16, -0.5 ;  /* 0xbf0000000d107423 */ /* 0x000fc80000010010 */
[----:B------:R-:W-:-:S04]  /*27d0*/  FMUL.FTZ R16, R13, R16 ;  /* 0x000000100d107220 */ /* 0x000fc80000410000 */
[----:B------:R-:W-:Y:S02]  /*27e0*/  FFMA.FTZ R23, R13, R16, R13 ;  /* 0x000000100d177223 */ /* 0x000fe4000001000d */
[----:B------:R0:W1:Y:S02]  /*27f0*/  MUFU.TANH R16, R3 ;  /* 0x0000000300107308 */ /* 0x0000640000002400 */
[----:B------:R-:W-:Y:S02]  /*2800*/  FFMA.FTZ R24, R24, 0.69314718246459960938, R23 ;  /* 0x3f31721818187823 */ /* 0x000fe40000010017 */
[----:B------:R-:W2:Y:S04]  /*2810*/  LDC.64 R22, c[0x0][0x388] ;  /* 0x0000e200ff167b82 */ /* 0x000ea80000000a00 */
[----:B------:R3:W4:Y:S01]  /*2820*/  MUFU.TANH R13, R12 ;  /* 0x0000000c000d7308 */ /* 0x0007220000002400 */
[----:B0-----:R-:W-:-:S05]  /*2830*/  @P4 MOV R3, 0x7f800000 ;  /* 0x7f80000000034802 */ /* 0x001fca0000000f00 */
[----:B------:R-:W-:Y:S01]  /*2840*/  @P5 FFMA.FTZ R25, R14, R3, +INF ;  /* 0x7f8000000e195423 */ /* 0x000fe20000010003 */
[----:B------:R-:W-:Y:S01]  /*2850*/  @P0 MOV R14, 0x7f800000 ;  /* 0x7f800000000e0802 */ /* 0x000fe20000000f00 */
[----:B------:R-:W0:Y:S01]  /*2860*/  MUFU.TANH R3, R18 ;  /* 0x0000001200037308 */ /* 0x000e220000002400 */
[----:B---3--:R-:W-:Y:S01]  /*2870*/  @P6 MOV R12, 0x7f800000 ;  /* 0x7f800000000c6802 */ /* 0x008fe20000000f00 */
[----:B-1----:R-:W-:Y:S01]  /*2880*/  FMUL.FTZ R9, R9, R16 ;  /* 0x0000001009097220 */ /* 0x002fe20000410000 */
[----:B------:R-:W-:Y:S01]  /*2890*/  @P4 FSEL R25, R25, -RZ, P3 ;  /* 0x800000ff19194208 */ /* 0x000fe20001800000 */
[C---:B------:R-:W-:Y:S01]  /*28a0*/  @P1 FFMA.FTZ R24, R19.reuse, R14, +INF ;  /* 0x7f80000013181423 */ /* 0x040fe2000001000e */
[----:B------:R-:W-:Y:S01]  /*28b0*/  @P0 FSETP.NEU.FTZ.AND P1, PT, R19, RZ, PT ;  /* 0x000000ff1300020b */ /* 0x000fe20003f3d000 */
[C---:B------:R-:W-:Y:S01]  /*28c0*/  @P2 FFMA.FTZ R21, R17.reuse, R12, +INF ;  /* 0x7f80000011152423 */ /* 0x040fe2000001000c */
[----:B------:R-:W-:Y:S01]  /*28d0*/  @P6 FSETP.NEU.FTZ.AND P2, PT, R17, RZ, PT ;  /* 0x000000ff1100620b */ /* 0x000fe20003f5d000 */
[----:B------:R-:W1:Y:S01]  /*28e0*/  MUFU.TANH R12, R25 ;  /* 0x00000019000c7308 */ /* 0x000e620000002400 */
[----:B------:R-:W-:Y:S01]  /*28f0*/  @P0 FSEL R24, R24, -RZ, P1 ;  /* 0x800000ff18180208 */ /* 0x000fe20000800000 */
[----:B----4-:R-:W-:Y:S01]  /*2900*/  FMUL.FTZ R10, R10, R13 ;  /* 0x0000000d0a0a7220 */ /* 0x010fe20000410000 */
[----:B------:R-:W-:Y:S01]  /*2910*/  @P6 FSEL R21, R21, -RZ, P2 ;  /* 0x800000ff15156208 */ /* 0x000fe20001000000 */
[----:B--2---:R-:W-:-:S04]  /*2920*/  IMAD.WIDE.U32 R22, R0, 0x4, R22 ;  /* 0x0000000400167825 */ /* 0x004fc800078e0016 */
[----:B------:R-:W2:Y:S01]  /*2930*/  MUFU.TANH R24, R24 ;  /* 0x0000001800187308 */ /* 0x000ea20000002400 */
[----:B0-----:R-:W-:Y:S01]  /*2940*/  FMUL.FTZ R4, R4, R3 ;  /* 0x0000000304047220 */ /* 0x001fe20000410000 */
[----:B------:R-:W-:-:S06]  /*2950*/  IMAD.WIDE.U32 R22, R2, 0x20, R22 ;  /* 0x0000002002167825 */ /* 0x000fcc00078e0016 */
[----:B------:R-:W0:Y:S01]  /*2960*/  MUFU.TANH R21, R21 ;  /* 0x0000001500157308 */ /* 0x000e220000002400 */
[----:B-1----:R-:W-:Y:S01]  /*2970*/  FMUL.FTZ R5, R5, R12 ;  /* 0x0000000c05057220 */ /* 0x002fe20000410000 */
[----:B--2---:R-:W-:Y:S01]  /*2980*/  FMUL.FTZ R7, R7, R24 ;  /* 0x0000001807077220 */ /* 0x004fe20000410000 */
[----:B0-----:R-:W-:-:S05]  /*2990*/  FMUL.FTZ R6, R6, R21 ;  /* 0x0000001506067220 */ /* 0x001fca0000410000 */
[----:B------:R-:W-:Y:S01]  /*29a0*/  STG.E.ENL2.256 desc[UR4][R22.64], R8, R4 ;  /* 0xf80000081604797f */ /* 0x000fe2000f121804 */
[----:B------:R-:W-:Y:S05]  /*29b0*/  EXIT ;  /* 0x000000000000794d */ /* 0x000fea0003800000 */
.L_x_6517:
        /* <DEDUP_REMOVED lines=12> */
.L_x_7881:


//--------------------- .text._ZN2at6native18elementwise_kernelILi128ELi4EZNS0_15gpu_kernel_implIZZZNS0_61_GLOBAL__N__b29612f4_23_ActivationMishKernel_cu_9e10b42f_310411mish_kernelERNS_18TensorIteratorBaseEENKUlvE_clEvENKUlvE_clEvEUldE_EEvS5_RKT_EUliE_EEviT1_ --------------------------
	.section	.text._ZN2at6native18elementwise_kernelILi128ELi4EZNS0_15gpu_kernel_implIZZZNS0_61_GLOBAL__N__b29612f4_23_ActivationMishKernel_cu_9e10b42f_310411mish_kernelERNS_18TensorIteratorBaseEENKUlvE_clEvENKUlvE_clEvEUldE_EEvS5_RKT_EUliE_EEviT1_,"ax",@progbits
	.align	128
        .global         _ZN2at6native18elementwise_kernelILi128ELi4EZNS0_15gpu_kernel_implIZZZNS0_61_GLOBAL__N__b29612f4_23_ActivationMishKernel_cu_9e10b42f_310411mish_kernelERNS_18TensorIteratorBaseEENKUlvE_clEvENKUlvE_clEvEUldE_EEvS5_RKT_EUliE_EEviT1_
        .type           _ZN2at6native18elementwise_kernelILi128ELi4EZNS0_15gpu_kernel_implIZZZNS0_61_GLOBAL__N__b29612f4_23_ActivationMishKernel_cu_9e10b42f_310411mish_kernelERNS_18TensorIteratorBaseEENKUlvE_clEvENKUlvE_clEvEUldE_EEvS5_RKT_EUliE_EEviT1_,@function
        .size           _ZN2at6native18elementwise_kernelILi128ELi4EZNS0_15gpu_kernel_implIZZZNS0_61_GLOBAL__N__b29612f4_23_ActivationMishKernel_cu_9e10b42f_310411mish_kernelERNS_18TensorIteratorBaseEENKUlvE_clEvENKUlvE_clEvEUldE_EEvS5_RKT_EUliE_EEviT1_,(.L_x_7826 - _ZN2at6native18elementwise_kernelILi128ELi4EZNS0_15gpu_kernel_implIZZZNS0_61_GLOBAL__N__b29612f4_23_ActivationMishKernel_cu_9e10b42f_310411mish_kernelERNS_18TensorIteratorBaseEENKUlvE_clEvENKUlvE_clEvEUldE_EEvS5_RKT_EUliE_EEviT1_)
        .other          _ZN2at6native18elementwise_kernelILi128ELi4EZNS0_15gpu_kernel_implIZZZNS0_61_GLOBAL__N__b29612f4_23_ActivationMishKernel_cu_9e10b42f_310411mish_kernelERNS_18TensorIteratorBaseEENKUlvE_clEvENKUlvE_clEvEUldE_EEvS5_RKT_EUliE_EEviT1_,@"STO_CUDA_ENTRY STV_DEFAULT"
_ZN2at6native18elementwise_kernelILi128ELi4EZNS0_15gpu_kernel_implIZZZNS0_61_GLOBAL__N__b29612f4_23_ActivationMishKernel_cu_9e10b42f_310411mish_kernelERNS_18TensorIteratorBaseEENKUlvE_clEvENKUlvE_clEvEUldE_EEvS5_RKT_EUliE_EEviT1_:
.text._ZN2at6native18elementwise_kernelILi128ELi4EZNS0_15gpu_kernel_implIZZZNS0_61_GLOBAL__N__b29612f4_23_ActivationMishKernel_cu_9e10b42f_310411mish_kernelERNS_18TensorIteratorBaseEENKUlvE_clEvENKUlvE_clEvEUldE_EEvS5_RKT_EUliE_EEviT1_:
        /* <DEDUP_REMOVED lines=319> */
.L_x_6520:
        /* <DEDUP_REMOVED lines=18> */
.L_x_6525:
[----:B------:R-:W2:Y:S02]  /*1510*/  LDG.E.U8 R4, desc[UR36][R4.64] ;  /* 0x0000002404047981 */ /* 0x000ea4000c1e1100 */
[----:B--2---:R0:W1:Y:S01]  /*1520*/  I2F.F64.U16 R26, R4 ;  /* 0x00000004001a7312 */ /* 0x0040620000101800 */
[----:B------:R-:W-:Y:S05]  /*1530*/  BRA `(.L_x_6527) ;  /* 0x0000000c00647947 */ /* 0x000fea0003800000 */
.L_x_6524:
        /* <DEDUP_REMOVED lines=9> */
.L_x_6529:
[----:B------:R-:W2:Y:S02]  /*15d0*/  LDG.E R4, desc[UR36][R4.64] ;  /* 0x0000002404047981 */ /* 0x000ea4000c1e1900 */
[----:B--2---:R0:W1:Y:S01]  /*15e0*/  I2F.F64 R26, R4 ;  /* 0x00000004001a7312 */ /* 0x0040620000201c00 */
[----:B------:R-:W-:Y:S05]  /*15f0*/  BRA `(.L_x_6527) ;  /* 0x0000000c00347947 */ /* 0x000fea0003800000 */
.L_x_6528:
[----:B------:R-:W2:Y:S02]  /*1600*/  LDG.E.U16 R4, desc[UR36][R4.64] ;  /* 0x0000002404047981 */ /* 0x000ea4000c1e1500 */
[----:B--2---:R0:W1:Y:S01]  /*1610*/  I2F.F64.S16 R26, R4 ;  /* 0x00000004001a7312 */ /* 0x0040620000101c00 */
[----:B------:R-:W-:Y:S05]  /*1620*/  BRA `(.L_x_6527) ;  /* 0x0000000c00287947 */ /* 0x000fea0003800000 */
.L_x_6523:
        /* <DEDUP_REMOVED lines=10> */
.L_x_6531:
[----:B------:R-:W2:Y:S02]  /*16d0*/  LDG.E.U16 R0, desc[UR36][R4.64] ;  /* 0x0000002404007981 */ /* 0x000ea4000c1e1500 */
[----:B--2---:R-:W-:-:S05]  /*16e0*/  HADD2.F32 R0, -RZ, R0.H0_H0 ;  /* 0x20000000ff007230 */ /* 0x004fca0000004100 */
[----:B------:R-:W-:-:S04]  /*16f0*/  FMUL.FTZ R0, R0, 1 ;  /* 0x3f80000000007820 */ /* 0x000fc80000410000 */
[----:B------:R0:W1:Y:S01]  /*1700*/  F2F.F64.F32 R26, R0 ;  /* 0x00000000001a7310 */ /* 0x0000620000201800 */
[----:B------:R-:W-:Y:S05]  /*1710*/  BRA `(.L_x_6527) ;  /* 0x0000000800ec7947 */ /* 0x000fea0003800000 */
.L_x_6530:
        /* <DEDUP_REMOVED lines=10> */
.L_x_6533:
[----:B------:R-:W2:Y:S02]  /*17c0*/  LDG.E.U16 R4, desc[UR36][R4.64] ;  /* 0x0000002404047981 */ /* 0x000ea4000c1e1500 */
[----:B--2---:R-:W-:-:S05]  /*17d0*/  HADD2.F32 R0, -RZ, R4.H0_H0 ;  /* 0x20000004ff007230 */ /* 0x004fca0000004100 */
[----:B------:R-:W-:-:S04]  /*17e0*/  FMUL.FTZ R0, R0, 1 ;  /* 0x3f80000000007820 */ /* 0x000fc80000410000 */
[----:B------:R0:W1:Y:S01]  /*17f0*/  F2F.F64.F32 R26, R0 ;  /* 0x00000000001a7310 */ /* 0x0000620000201800 */
[----:B------:R-:W-:Y:S05]  /*1800*/  BRA `(.L_x_6527) ;  /* 0x0000000800b07947 */ /* 0x000fea0003800000 */
.L_x_6532:
[----:B------:R0:W5:Y:S01]  /*1810*/  LDG.E.64 R26, desc[UR36][R4.64] ;  /* 0x00000024041a7981 */ /* 0x000162000c1e1b00 */
[----:B------:R-:W-:Y:S05]  /*1820*/  BRA `(.L_x_6527) ;  /* 0x0000000800a87947 */ /* 0x000fea0003800000 */
.L_x_6522:
        /* <DEDUP_REMOVED lines=9> */
[----:B------:R-:W-:Y:S02]  /*18c0*/  MOV R26, RZ ;  /* 0x000000ff001a7202 */ /* 0x000fe40000000f00 */
[----:B--2---:R-:W-:-:S04]  /*18d0*/  ISETP.NE.AND P0, PT, R4, RZ, PT ;  /* 0x000000ff0400720c */ /* 0x004fc80003f05270 */
[----:B------:R-:W-:Y:S01]  /*18e0*/  FSEL R27, RZ, 1.875, !P0 ;  /* 0x3ff00000ff1b7808 */ /* 0x000fe20004000000 */
[----:B------:R-:W-:Y:S08]  /*18f0*/  BRA `(.L_x_6527) ;  /* 0x0000000800747947 */ /* 0x000ff00003800000 */
.L_x_6536:
[----:B------:R0:W5:Y:S01]  /*1900*/  LDG.E.64 R26, desc[UR36][R4.64] ;  /* 0x00000024041a7981 */ /* 0x000162000c1e1b00 */
[----:B------:R-:W-:Y:S05]  /*1910*/  BRA `(.L_x_6527) ;  /* 0x00000008006c7947 */ /* 0x000fea0003800000 */
.L_x_6535:
        /* <DEDUP_REMOVED lines=27> */
.L_x_6538:
[----:B------:R-:W2:Y:S02]  /*1ad0*/  LDG.E.U8 R4, desc[UR36][R4.64] ;  /* 0x0000002404047981 */ /* 0x000ea4000c1e1100 */
[C---:B--2---:R-:W-:Y:S01]  /*1ae0*/  IMAD.SHL.U32 R3, R4.reuse, 0x2000000, RZ ;  /* 0x0200000004037824 */ /* 0x044fe200078e00ff */
[----:B------:R-:W-:-:S04]  /*1af0*/  SHF.L.U32 R6, R4, 0x8, RZ ;  /* 0x0000000804067819 */ /* 0x000fc800000006ff */
        /* <DEDUP_REMOVED lines=12> */
.L_x_6537:
[----:B------:R-:W2:Y:S02]  /*1bc0*/  LDG.E.U16 R0, desc[UR36][R4.64] ;  /* 0x0000002404007981 */ /* 0x000ea4000c1e1500 */
[----:B--2---:R-:W-:-:S04]  /*1bd0*/  IMAD.U32 R0, R0, 0x10000, RZ ;  /* 0x0001000000007824 */ /* 0x004fc800078e00ff */
[----:B------:R-:W-:-:S04]  /*1be0*/  FMUL.FTZ R0, R0, 1 ;  /* 0x3f80000000007820 */ /* 0x000fc80000410000 */
[----:B------:R0:W1:Y:S01]  /*1bf0*/  F2F.F64.F32 R26, R0 ;  /* 0x00000000001a7310 */ /* 0x0000620000201800 */
[----:B------:R-:W-:Y:S05]  /*1c00*/  BRA `(.L_x_6527) ;  /* 0x0000000400b07947 */ /* 0x000fea0003800000 */
.L_x_6534:
        /* <DEDUP_REMOVED lines=11> */
.L_x_6541:
        /* <DEDUP_REMOVED lines=21> */
.L_x_6543:
[----:B------:R-:W-:Y:S05]  /*1e10*/  BSYNC.RECONVERGENT B0 ;  /* 0x0000000000007941 */ /* 0x000fea0003800200 */
.L_x_6542:
[----:B------:R-:W-:Y:S01]  /*1e20*/  IMAD.SHL.U32 R0, R0, 0x100000, RZ ;  /* 0x0010000000007824 */ /* 0x000fe200078e00ff */
[----:B------:R-:W-:-:S04]  /*1e30*/  LEA R3, R3, 0x3b800000, 0x17 ;  /* 0x3b80000003037811 */ /* 0x000fc800078eb8ff */
[----:B------:R-:W-:-:S05]  /*1e40*/  LOP3.LUT R0, R3, R0, R7, 0xfe, !PT ;  /* 0x0000000003007212 */ /* 0x000fca00078efe07 */
[----:B------:R-:W-:-:S04]  /*1e50*/  FMUL.FTZ R0, R0, 1 ;  /* 0x3f80000000007820 */ /* 0x000fc80000410000 */
[----:B------:R0:W1:Y:S01]  /*1e60*/  F2F.F64.F32 R26, R0 ;  /* 0x00000000001a7310 */ /* 0x0000620000201800 */
[----:B------:R-:W-:Y:S05]  /*1e70*/  BRA `(.L_x_6527) ;  /* 0x0000000400147947 */ /* 0x000fea0003800000 */
.L_x_6540:
        /* <DEDUP_REMOVED lines=21> */
.L_x_6545:
[----:B------:R-:W-:Y:S05]  /*1fd0*/  BSYNC.RECONVERGENT B0 ;  /* 0x0000000000007941 */ /* 0x000fea0003800200 */
.L_x_6544:
[----:B------:R-:W-:Y:S02]  /*1fe0*/  SHF.L.U32 R0, R0, 0x15, RZ ;  /* 0x0000001500007819 */ /* 0x000fe400000006ff */
[----:B------:R-:W-:-:S04]  /*1ff0*/  LEA R3, R3, 0x37800000, 0x17 ;  /* 0x3780000003037811 */ /* 0x000fc800078eb8ff */
[----:B------:R-:W-:-:S05]  /*2000*/  LOP3.LUT R0, R3, R0, R7, 0xfe, !PT ;  /* 0x0000000003007212 */ /* 0x000fca00078efe07 */
[----:B------:R-:W-:-:S04]  /*2010*/  FMUL.FTZ R0, R0, 1 ;  /* 0x3f80000000007820 */ /* 0x000fc80000410000 */
[----:B------:R0:W1:Y:S01]  /*2020*/  F2F.F64.F32 R26, R0 ;  /* 0x00000000001a7310 */ /* 0x0000620000201800 */
[----:B------:R-:W-:Y:S05]  /*2030*/  BRA `(.L_x_6527) ;  /* 0x0000000000a47947 */ /* 0x000fea0003800000 */
.L_x_6539:
[----:B------:R-:W-:-:S09]  /*2040*/  UISETP.NE.AND UP0, UPT, UR4, 0x1c, UPT ;  /* 0x0000001c0400788c */ /* 0x000fd2000bf05270 */
[----:B------:R-:W-:Y:S05]  /*2050*/  BRA.U !UP0, `(.L_x_6546) ;  /* 0x0000000108947547 */ /* 0x000fea000b800000 */
[----:B------:R-:W-:-:S09]  /*2060*/  UISETP.NE.AND UP0, UPT, UR4, 0x1d, UPT ;  /* 0x0000001d0400788c */ /* 0x000fd2000bf05270 */
[----:B------:R-:W-:Y:S05]  /*2070*/  BRA.U !UP0, `(.L_x_6547) ;  /* 0x0000000108807547 */ /* 0x000fea000b800000 */
[----:B------:R-:W-:-:S09]  /*2080*/  UISETP.NE.AND UP0, UPT, UR4, 0x2c, UPT ;  /* 0x0000002c0400788c */ /* 0x000fd2000bf05270 */
[----:B------:R-:W-:Y:S05]  /*2090*/  BRA.U !UP0, `(.L_x_6548) ;  /* 0x0000000108487547 */ /* 0x000fea000b800000 */
.L_x_6526:
        /* <DEDUP_REMOVED lines=16> */
.L_x_6549:
[----:B------:R-:W-:Y:S01]  /*21a0*/  CS2R R26, SRZ ;  /* 0x00000000001a7805 */ /* 0x000fe2000001ff00 */
[----:B------:R-:W-:Y:S06]  /*21b0*/  BRA `(.L_x_6527) ;  /* 0x0000000000447947 */ /* 0x000fec0003800000 */
.L_x_6548:
[----:B------:R-:W2:Y:S01]  /*21c0*/  LDG.E.U8 R0, desc[UR36][R4.64] ;  /* 0x0000002404007981 */ /* 0x000ea2000c1e1100 */
[----:B------:R-:W-:Y:S02]  /*21d0*/  IMAD.MOV.U32 R26, RZ, RZ, 0x0 ;  /* 0x00000000ff1a7424 */ /* 0x000fe400078e00ff */
[----:B------:R-:W-:Y:S01]  /*21e0*/  IMAD.MOV.U32 R27, RZ, RZ, 0x38000000 ;  /* 0x38000000ff1b7424 */ /* 0x000fe200078e00ff */
[----:B--2---:R-:W-:-:S13]  /*21f0*/  ISETP.NE.AND P0, PT, R0, RZ, PT ;  /* 0x000000ff0000720c */ /* 0x004fda0003f05270 */
[----:B------:R-:W-:Y:S05]  /*2200*/  @!P0 BRA `(.L_x_6527) ;  /* 0x0000000000308947 */ /* 0x000fea0003800000 */
[----:B------:R-:W-:-:S13]  /*2210*/  ISETP.NE.AND P0, PT, R0, 0xff, PT ;  /* 0x000000ff0000780c */ /* 0x000fda0003f05270 */
[----:B------:R-:W-:Y:S01]  /*2220*/  @P0 SHF.L.U32 R0, R0, 0x17, RZ ;  /* 0x0000001700000819 */ /* 0x000fe200000006ff */
[----:B------:R-:W-:Y:S02]  /*2230*/  @!P0 IMAD.MOV.U32 R26, RZ, RZ, 0x20000000 ;  /* 0x20000000ff1a8424 */ /* 0x000fe400078e00ff */
[----:B------:R-:W-:Y:S02]  /*2240*/  @!P0 IMAD.MOV.U32 R27, RZ, RZ, 0x7ff80000 ;  /* 0x7ff80000ff1b8424 */ /* 0x000fe400078e00ff */
[----:B------:R-:W-:-:S04]  /*2250*/  @P0 FMUL.FTZ R0, R0, 1 ;  /* 0x3f80000000000820 */ /* 0x000fc80000410000 */
[----:B------:R2:W3:Y:S01]  /*2260*/  @P0 F2F.F64.F32 R26, R0 ;  /* 0x00000000001a0310 */ /* 0x0004e20000201800 */
[----:B------:R-:W-:Y:S05]  /*2270*/  BRA `(.L_x_6527) ;  /* 0x0000000000147947 */ /* 0x000fea0003800000 */
.L_x_6547:
[----:B------:R-:W2:Y:S02]  /*2280*/  LDG.E.64 R26, desc[UR36][R4.64] ;  /* 0x00000024041a7981 */ /* 0x000ea4000c1e1b00 */
[----:B--2---:R-:W4:Y:S01]  /*2290*/  I2F.F64.U64 R26, R26 ;  /* 0x0000001a001a7312 */ /* 0x004f220000301800 */
[----:B------:R-:W-:Y:S05]  /*22a0*/  BRA `(.L_x_6527) ;  /* 0x0000000000087947 */ /* 0x000fea0003800000 */
.L_x_6546:
[----:B------:R-:W2:Y:S02]  /*22b0*/  LDG.E R4, desc[UR36][R4.64] ;  /* 0x0000002404047981 */ /* 0x000ea4000c1e1900 */
[----:B--2---:R0:W1:Y:S02]  /*22c0*/  I2F.F64.U32 R26, R4 ;  /* 0x00000004001a7312 */ /* 0x0040640000201800 */
.L_x_6527:
[----:B------:R-:W-:Y:S05]  /*22d0*/  BSYNC.RECONVERGENT B7 ;  /* 0x0000000000077941 */ /* 0x000fea0003800200 */
.L_x_6521:
[----:B------:R-:W-:Y:S01]  /*22e0*/  MOV R6, 0x652b82fe ;  /* 0x652b82fe00067802 */ /* 0x000fe20000000f00 */
[----:B------:R-:W-:Y:S01]  /*22f0*/  IMAD.MOV.U32 R7, RZ, RZ, 0x3ff71547 ;  /* 0x3ff71547ff077424 */ /* 0x000fe200078e00ff */
[----:B0-----:R-:W-:Y:S01]  /*2300*/  MOV R5, 0x3fe62e42 ;  /* 0x3fe62e4200057802 */ /* 0x001fe20000000f00 */
[----:B------:R-:W-:Y:S01]  /*2310*/  IMAD.MOV.U32 R4, RZ, RZ, -0x105c611 ;  /* 0xfefa39efff047424 */ /* 0x000fe200078e00ff */
[----:B------:R-:W-:Y:S01]  /*2320*/  UMOV UR4, 0x3b39803f ;  /* 0x3b39803f00047882 */ /* 0x000fe20000000000 */
[----:B------:R-:W-:Y:S01]  /*2330*/  UMOV UR5, 0x3c7abc9e ;  /* 0x3c7abc9e00057882 */ /* 0x000fe20000000000 */
[----:B-1-345:R-:W-:Y:S01]  /*2340*/  FSETP.GEU.FTZ.AND P0, PT, |R27|, 4.1917929649353027344, PT ;  /* 0x4086232b1b00780b */ /* 0x03afe20003f1e200 */
[----:B------:R-:W-:Y:S01]  /*2350*/  DFMA R6, R26, R6, 6.75539944105574400000e+15 ;  /* 0x433800001a06742b */ /* 0x000fe20000000006 */
[----:B------:R-:W-:Y:S07]  /*2360*/  BSSY.RECONVERGENT B0, `(.L_x_6550) ;  /* 0x0000033000007945 */ /* 0x000fee0003800200 */
[----:B------:R-:W-:-:S08]  /*2370*/  DADD R8, R6, -6.75539944105574400000e+15 ;  /* 0xc338000006087429 */ /* 0x000fd00000000000 */
[----:B------:R-:W-:-:S08]  /*2380*/  DFMA R10, R8, -R4, R26 ;  /* 0x80000004080a722b */ /* 0x000fd0000000001a */
[----:B------:R-:W-:Y:S01]  /*2390*/  DFMA R10, R8, -UR4, R10 ;  /* 0x80000004080a7c2b */ /* 0x000fe2000800000a */
[----:B------:R-:W-:Y:S01]  /*23a0*/  UMOV UR4, 0x69ce2bdf ;  /* 0x69ce2bdf00047882 */ /* 0x000fe20000000000 */
[----:B------:R-:W-:Y:S01]  /*23b0*/  IMAD.MOV.U32 R8, RZ, RZ, -0x35dec16 ;  /* 0xfca213eaff087424 */ /* 0x000fe200078e00ff */
[----:B------:R-:W-:Y:S01]  /*23c0*/  UMOV UR5, 0x3e5ade15 ;  /* 0x3e5ade1500057882 */ /* 0x000fe20000000000 */
[----:B------:R-:W-:-:S06]  /*23d0*/  IMAD.MOV.U32 R9, RZ, RZ, 0x3e928af3 ;  /* 0x3e928af3ff097424 */ /* 0x000fcc00078e00ff */
        /* <DEDUP_REMOVED lines=25> */
[----:B------:R-:W-:-:S08]  /*2570*/  DFMA R8, R10, R8, 1 ;  /* 0x3ff000000a08742b */ /* 0x000fd00000000008 */
[----:B------:R-:W-:-:S10]  /*2580*/  DFMA R8, R10, R8, 1 ;  /* 0x3ff000000a08742b */ /* 0x000fd40000000008 */
[----:B------:R-:W-:Y:S01]  /*2590*/  LEA R25, R6, R9, 0x14 ;  /* 0x0000000906197211 */ /* 0x000fe200078ea0ff */
[----:B------:R-:W-:Y:S01]  /*25a0*/  IMAD.MOV.U32 R24, RZ, RZ, R8 ;  /* 0x000000ffff187224 */ /* 0x000fe200078e0008 */
[----:B------:R-:W-:Y:S06]  /*25b0*/  @!P0 BRA `(.L_x_6551) ;  /* 0x0000000000348947 */ /* 0x000fec0003800000 */
[----:B------:R-:W-:Y:S01]  /*25c0*/  FSETP.GEU.FTZ.AND P0, PT, |R27|, 4.2275390625, PT ;  /* 0x408748001b00780b */ /* 0x000fe20003f1e200 */
[C---:B------:R-:W-:Y:S02]  /*25d0*/  DADD R10, R26.reuse, +INF ;  /* 0x7ff000001a0a7429 */ /* 0x040fe40000000000 */
[----:B------:R-:W-:-:S08]  /*25e0*/  DSETP.GEU.AND P1, PT, R26, RZ, PT ;  /* 0x000000ff1a00722a */ /* 0x000fd00003f2e000 */
[----:B------:R-:W-:Y:S02]  /*25f0*/  FSEL R24, R10, RZ, P1 ;  /* 0x000000ff0a187208 */ /* 0x000fe40000800000 */
[----:B--2---:R-:W-:Y:S02]  /*2600*/  @!P0 LEA.HI R0, R6, R6, RZ, 0x1 ;  /* 0x0000000606008211 */ /* 0x004fe400078f08ff */
[----:B------:R-:W-:Y:S02]  /*2610*/  FSEL R25, R11, RZ, P1 ;  /* 0x000000ff0b197208 */ /* 0x000fe40000800000 */
[----:B------:R-:W-:-:S05]  /*2620*/  @!P0 SHF.R.S32.HI R7, RZ, 0x1, R0 ;  /* 0x00000001ff078819 */ /* 0x000fca0000011400 */
[----:B------:R-:W-:Y:S01]  /*2630*/  @!P0 IMAD.IADD R6, R6, 0x1, -R7 ;  /* 0x0000000106068824 */ /* 0x000fe200078e0a07 */
[----:B------:R-:W-:-:S04]  /*2640*/  @!P0 LEA R7, R7, R9, 0x14 ;  /* 0x0000000907078211 */ /* 0x000fc800078ea0ff */
[----:B------:R-:W-:Y:S01]  /*2650*/  @!P0 LEA R9, R6, 0x3ff00000, 0x14 ;  /* 0x3ff0000006098811 */ /* 0x000fe200078ea0ff */
[----:B------:R-:W-:Y:S02]  /*2660*/  @!P0 IMAD.MOV.U32 R6, RZ, RZ, R8 ;  /* 0x000000ffff068224 */ /* 0x000fe400078e0008 */
[----:B------:R-:W-:-:S06]  /*2670*/  @!P0 IMAD.MOV.U32 R8, RZ, RZ, RZ ;  /* 0x000000ffff088224 */ /* 0x000fcc00078e00ff */
[----:B------:R-:W-:-:S11]  /*2680*/  @!P0 DMUL R24, R6, R8 ;  /* 0x0000000806188228 */ /* 0x000fd60000000000 */
.L_x_6551:
[----:B------:R-:W-:Y:S05]  /*2690*/  BSYNC.RECONVERGENT B0 ;  /* 0x0000000000007941 */ /* 0x000fea0003800200 */
.L_x_6550:
[C---:B------:R-:W-:Y:S01]  /*26a0*/  FSETP.GEU.FTZ.AND P0, PT, R25.reuse, 1.7916666269302368164, PT ;  /* 0x3fe555551900780b */ /* 0x040fe20003f1e000 */
[----:B------:R-:W-:Y:S01]  /*26b0*/  BSSY.RECONVERGENT B0, `(.L_x_6552) ;  /* 0x000008b000007945 */ /* 0x000fe20003800200 */
[----:B------:R-:W-:-:S04]  /*26c0*/  FSETP.GT.FTZ.AND P1, PT, R25, -1.6999999284744262695, PT ;  /* 0xbfd999991900780b */ /* 0x000fc80003f34000 */
        /* <DEDUP_REMOVED lines=15> */
[----:B--2---:R-:W-:-:S05]  /*27c0*/  FFMA R0, RZ, R11, R5 ;  /* 0x0000000bff007223 */ /* 0x004fca0000000005 */
[----:B------:R-:W-:-:S13]  /*27d0*/  FSETP.GT.AND P0, PT, |R0|, 1.469367938527859385e-39, PT ;  /* 0x001000000000780b */ /* 0x000fda0003f04200 */
[----:B------:R-:W-:Y:S05]  /*27e0*/  @P0 BRA P1, `(.L_x_6555) ;  /* 0x0000000000180947 */ /* 0x000fea0000800000 */
[----:B------:R-:W-:Y:S01]  /*27f0*/  IMAD.MOV.U32 R12, RZ, RZ, R24 ;  /* 0x000000ffff0c7224 */ /* 0x000fe200078e0018 */
[----:B------:R-:W-:Y:S01]  /*2800*/  MOV R0, 0x2830 ;  /* 0x0000283000007802 */ /* 0x000fe20000000f00 */
[----:B------:R-:W-:-:S07]  /*2810*/  IMAD.MOV.U32 R13, RZ, RZ, R25 ;  /* 0x000000ffff0d7224 */ /* 0x000fce00078e0019 */
[----:B------:R-:W-:Y:S05]  /*2820*/  CALL.REL.NOINC `($__internal_14_$__cuda_sm20_div_rn_f64_full) ;  /* 0x000000f0004c7944 */ /* 0x000fea0003c00000 */
[----:B------:R-:W-:Y:S01]  /*2830*/  MOV R4, R18 ;  /* 0x0000001200047202 */ /* 0x000fe20000000f00 */
[----:B------:R-:W-:-:S07]  /*2840*/  IMAD.MOV.U32 R5, RZ, RZ, R19 ;  /* 0x000000ffff057224 */ /* 0x000fce00078e0013 */
.L_x_6555:
[----:B------:R-:W-:Y:S05]  /*2850*/  BSYNC.RECONVERGENT B1 ;  /* 0x0000000000017941 */ /* 0x000fea0003800200 */
.L_x_6554:
        /* <DEDUP_REMOVED lines=30> */
.L_x_6553:
        /* <DEDUP_REMOVED lines=8> */
[----:B--2---:R-:W-:-:S05]  /*2ac0*/  VIADD R0, R3, 0xffffffff ;  /* 0xffffffff03007836 */ /* 0x004fca0000000000 */
[----:B------:R-:W-:Y:S02]  /*2ad0*/  ISETP.GT.U32.AND P1, PT, R0, 0x7feffffe, PT ;  /* 0x7feffffe0000780c */ /* 0x000fe40003f24070 */
[----:B------:R-:W-:Y:S01]  /*2ae0*/  MOV R0, 0xfffffc01 ;  /* 0xfffffc0100007802 */ /* 0x000fe20000000f00 */
[----:B------:R-:W-:-:S10]  /*2af0*/  @!P0 IMAD.MOV.U32 R0, RZ, RZ, -0x435 ;  /* 0xfffffbcbff008424 */ /* 0x000fd400078e00ff */
[----:B------:R-:W-:Y:S05]  /*2b00*/  @P1 BRA `(.L_x_6557) ;  /* 0x0000000000fc1947 */ /* 0x000fea0003800000 */
        /* <DEDUP_REMOVED lines=63> */
.L_x_6557:
[----:B------:R-:W-:Y:S01]  /*2f00*/  IMAD.MOV.U32 R4, RZ, RZ, 0x0 ;  /* 0x00000000ff047424 */ /* 0x000fe200078e00ff */
[----:B------:R-:W-:Y:S02]  /*2f10*/  MOV R5, 0x7ff00000 ;  /* 0x7ff0000000057802 */ /* 0x000fe40000000f00 */
[----:B------:R-:W-:-:S04]  /*2f20*/  LOP3.LUT P0, RZ, R7, 0x7fffffff, RZ, 0xc0, !PT ;  /* 0x7fffffff07ff7812 */ /* 0x000fc8000780c0ff */
[----:B------:R-:W-:-:S10]  /*2f30*/  DFMA R4, R6, R4, +INF ;  /* 0x7ff000000604742b */ /* 0x000fd40000000004 */
[----:B------:R-:W-:Y:S02]  /*2f40*/  FSEL R6, R4, RZ, P0 ;  /* 0x000000ff04067208 */ /* 0x000fe40000000000 */
[----:B------:R-:W-:-:S07]  /*2f50*/  FSEL R7, R5, -QNAN , P0 ;  /* 0xfff0000005077808 */ /* 0x000fce0000000000 */
.L_x_6556:
[----:B------:R-:W-:Y:S05]  /*2f60*/  BSYNC.RECONVERGENT B0 ;  /* 0x0000000000007941 */ /* 0x000fea0003800200 */
.L_x_6552:
        /* <DEDUP_REMOVED lines=70> */
.L_x_6559:
        /* <DEDUP_REMOVED lines=35> */
.L_x_6560:
[----:B------:R-:W-:Y:S05]  /*3600*/  BSYNC.RECONVERGENT B0 ;  /* 0x0000000000007941 */ /* 0x000fea0003800200 */
.L_x_6558:
[----:B------:R-:W0:Y:S01]  /*3610*/  LDCU.64 UR6, c[0x0][0x580] ;  /* 0x0000b000ff0677ac */ /* 0x000e220008000a00 */
[----:B------:R-:W-:Y:S01]  /*3620*/  DMUL R4, R4, R26 ;  /* 0x0000001a04047228 */ /* 0x000fe20000000000 */
        /* <DEDUP_REMOVED lines=16> */
.L_x_6564:
[----:B------:R-:W0:Y:S02]  /*3730*/  F2I.S64.F64.TRUNC R4, R4 ;  /* 0x0000000400047311 */ /* 0x000e24000030d900 */
[----:B0-----:R-:W-:-:S05]  /*3740*/  IMAD.MOV.U32 R7, RZ, RZ, R4 ;  /* 0x000000ffff077224 */ /* 0x001fca00078e0004 */
[----:B------:R0:W-:Y:S01]  /*3750*/  STG.E.U8 desc[UR36][R2.64], R7 ;  /* 0x0000000702007986 */ /* 0x0001e2000c101124 */
[----:B------:R-:W-:Y:S05]  /*3760*/  BRA `(.L_x_6566) ;  /* 0x0000000c00e47947 */ /* 0x000fea0003800000 */
.L_x_6563:
        /* <DEDUP_REMOVED lines=9> */
.L_x_6568:
[----:B------:R-:W0:Y:S02]  /*3800*/  F2I.F64.TRUNC R5, R4 ;  /* 0x0000000400057311 */ /* 0x000e24000030d100 */
[----:B0-----:R0:W-:Y:S01]  /*3810*/  STG.E desc[UR36][R2.64], R5 ;  /* 0x0000000502007986 */ /* 0x0011e2000c101924 */
[----:B------:R-:W-:Y:S05]  /*3820*/  BRA `(.L_x_6566) ;  /* 0x0000000c00b47947 */ /* 0x000fea0003800000 */
.L_x_6567:
[----:B------:R-:W0:Y:S02]  /*3830*/  F2I.F64.TRUNC R5, R4 ;  /* 0x0000000400057311 */ /* 0x000e24000030d100 */
[----:B0-----:R0:W-:Y:S01]  /*3840*/  STG.E.U16 desc[UR36][R2.64], R5 ;  /* 0x0000000502007986 */ /* 0x0011e2000c101524 */
[----:B------:R-:W-:Y:S05]  /*3850*/  BRA `(.L_x_6566) ;  /* 0x0000000c00a87947 */ /* 0x000fea0003800000 */
.L_x_6562:
        /* <DEDUP_REMOVED lines=13> */
.L_x_6570:
        /* <DEDUP_REMOVED lines=8> */
.L_x_6569:
        /* <DEDUP_REMOVED lines=14> */
.L_x_6572:
        /* <DEDUP_REMOVED lines=9> */
.L_x_6571:
[----:B------:R0:W-:Y:S01]  /*3b20*/  STG.E.64 desc[UR36][R2.64], R4 ;  /* 0x0000000402007986 */ /* 0x0001e2000c101b24 */
[----:B------:R-:W-:Y:S05]  /*3b30*/  BRA `(.L_x_6566) ;  /* 0x0000000800f07947 */ /* 0x000fea0003800000 */
.L_x_6561:
        /* <DEDUP_REMOVED lines=12> */
.L_x_6575:
[----:B------:R-:W-:-:S05]  /*3c00*/  CS2R R6, SRZ ;  /* 0x0000000000067805 */ /* 0x000fca000001ff00 */
[----:B------:R0:W-:Y:S01]  /*3c10*/  STG.E.128 desc[UR36][R2.64], R4 ;  /* 0x0000000402007986 */ /* 0x0001e2000c101d24 */
[----:B------:R-:W-:Y:S05]  /*3c20*/  BRA `(.L_x_6566) ;  /* 0x0000000800b47947 */ /* 0x000fea0003800000 */
.L_x_6574:
        /* <DEDUP_REMOVED lines=23> */
.L_x_6579:
[----:B------:R-:W-:Y:S05]  /*3da0*/  BSYNC.RECONVERGENT B0 ;  /* 0x0000000000007941 */ /* 0x000fea0003800200 */
.L_x_6578:
[----:B------:R-:W-:-:S05]  /*3db0*/  LOP3.LUT R7, R0, 0x80, R7, 0xf8, !PT ;  /* 0x0000008000077812 */ /* 0x000fca00078ef807 */
[----:B------:R0:W-:Y:S01]  /*3dc0*/  STG.E.U8 desc[UR36][R2.64], R7 ;  /* 0x0000000702007986 */ /* 0x0001e2000c101124 */
[----:B------:R-:W-:Y:S05]  /*3dd0*/  BRA `(.L_x_6566) ;  /* 0x0000000800487947 */ /* 0x000fea0003800000 */
.L_x_6577:
        /* <DEDUP_REMOVED lines=19> */
.L_x_6581:
[----:B------:R-:W-:Y:S05]  /*3f10*/  BSYNC.RECONVERGENT B0 ;  /* 0x0000000000007941 */ /* 0x000fea0003800200 */
.L_x_6580:
[----:B------:R-:W-:-:S05]  /*3f20*/  LOP3.LUT R7, R0, 0x80, R7, 0xf8, !PT ;  /* 0x0000008000077812 */ /* 0x000fca00078ef807 */
[----:B------:R0:W-:Y:S01]  /*3f30*/  STG.E.U8 desc[UR36][R2.64], R7 ;  /* 0x0000000702007986 */ /* 0x0001e2000c101124 */
[----:B------:R-:W-:Y:S05]  /*3f40*/  BRA `(.L_x_6566) ;  /* 0x0000000400ec7947 */ /* 0x000fea0003800000 */
.L_x_6576:
        /* <DEDUP_REMOVED lines=8> */
.L_x_6573:
        /* <DEDUP_REMOVED lines=11> */
.L_x_6584:
        /* <DEDUP_REMOVED lines=17> */
.L_x_6587:
[----:B------:R-:W-:-:S04]  /*4190*/  SHF.R.U32.HI R0, RZ, 0x14, R7 ;  /* 0x00000014ff007819 */ /* 0x000fc80000011607 */
[----:B------:R-:W-:-:S04]  /*41a0*/  LOP3.LUT R0, R0, 0x1, RZ, 0xc0, !PT ;  /* 0x0000000100007812 */ /* 0x000fc800078ec0ff */
[----:B------:R-:W-:-:S04]  /*41b0*/  IADD3 R0, PT, PT, R7, 0x487ffff, R0 ;  /* 0x0487ffff07007810 */ /* 0x000fc80007ffe000 */
[----:B------:R-:W-:-:S04]  /*41c0*/  SHF.R.U32.HI R0, RZ, 0x14, R0 ;  /* 0x00000014ff007819 */ /* 0x000fc80000011600 */
[----:B------:R-:W-:-:S07]  /*41d0*/  LOP3.LUT R4, R0, 0xff, RZ, 0xc0, !PT ;  /* 0x000000ff00047812 */ /* 0x000fce00078ec0ff */
.L_x_6588:
[----:B------:R-:W-:-:S04]  /*41e0*/  SHF.R.U32.HI R5, RZ, 0x18, R7 ;  /* 0x00000018ff057819 */ /* 0x000fc80000011607 */
[----:B------:R-:W-:-:S04]  /*41f0*/  LOP3.LUT R4, R4, 0x80, R5, 0xf8, !PT ;  /* 0x0000008004047812 */ /* 0x000fc800078ef805 */
[----:B------:R-:W-:-:S07]  /*4200*/  PRMT R0, R4, 0x7610, R0 ;  /* 0x0000761004007816 */ /* 0x000fce0000000000 */
.L_x_6586:
[----:B------:R-:W-:Y:S05]  /*4210*/  BSYNC.RECONVERGENT B0 ;  /* 0x0000000000007941 */ /* 0x000fea0003800200 */
.L_x_6585:
[----:B------:R1:W-:Y:S01]  /*4220*/  STG.E.U8 desc[UR36][R2.64], R0 ;  /* 0x0000000002007986 */ /* 0x0003e2000c101124 */
[----:B------:R-:W-:Y:S05]  /*4230*/  BRA `(.L_x_6566) ;  /* 0x0000000400307947 */ /* 0x000fea0003800000 */
.L_x_6583:
        /* <DEDUP_REMOVED lines=17> */
.L_x_6591:
[----:B------:R-:W-:-:S04]  /*4350*/  SHF.R.U32.HI R0, RZ, 0x15, R7 ;  /* 0x00000015ff007819 */ /* 0x000fc80000011607 */
[----:B------:R-:W-:-:S04]  /*4360*/  LOP3.LUT R0, R0, 0x1, RZ, 0xc0, !PT ;  /* 0x0000000100007812 */ /* 0x000fc800078ec0ff */
[----:B------:R-:W-:-:S04]  /*4370*/  IADD3 R0, PT, PT, R7, 0x88fffff, R0 ;  /* 0x088fffff07007810 */ /* 0x000fc80007ffe000 */
[----:B------:R-:W-:-:S04]  /*4380*/  SHF.R.U32.HI R0, RZ, 0x15, R0 ;  /* 0x00000015ff007819 */ /* 0x000fc80000011600 */
[----:B------:R-:W-:-:S07]  /*4390*/  LOP3.LUT R4, R0, 0xff, RZ, 0xc0, !PT ;  /* 0x000000ff00047812 */ /* 0x000fce00078ec0ff */
.L_x_6592:
[----:B------:R-:W-:-:S04]  /*43a0*/  SHF.R.U32.HI R5, RZ, 0x18, R7 ;  /* 0x00000018ff057819 */ /* 0x000fc80000011607 */
[----:B------:R-:W-:-:S04]  /*43b0*/  LOP3.LUT R4, R4, 0x80, R5, 0xf8, !PT ;  /* 0x0000008004047812 */ /* 0x000fc800078ef805 */
[----:B------:R-:W-:-:S07]  /*43c0*/  PRMT R0, R4, 0x7610, R0 ;  /* 0x0000761004007816 */ /* 0x000fce0000000000 */
.L_x_6590:
[----:B------:R-:W-:Y:S05]  /*43d0*/  BSYNC.RECONVERGENT B0 ;  /* 0x0000000000007941 */ /* 0x000fea0003800200 */
.L_x_6589:
[----:B------:R2:W-:Y:S01]  /*43e0*/  STG.E.U8 desc[UR36][R2.64], R0 ;  /* 0x0000000002007986 */ /* 0x0005e2000c101124 */
[----:B------:R-:W-:Y:S05]  /*43f0*/  BRA `(.L_x_6566) ;  /* 0x0000000000c07947 */ /* 0x000fea0003800000 */
.L_x_6582:
[----:B------:R-:W-:-:S09]  /*4400*/  UISETP.NE.AND UP0, UPT, UR4, 0x1c, UPT ;  /* 0x0000001c0400788c */ /* 0x000fd2000bf05270 */
[----:B------:R-:W-:Y:S05]  /*4410*/  BRA.U !UP0, `(.L_x_6593) ;  /* 0x0000000108b07547 */ /* 0x000fea000b800000 */
[----:B------:R-:W-:-:S09]  /*4420*/  UISETP.NE.AND UP0, UPT, UR4, 0x1d, UPT ;  /* 0x0000001d0400788c */ /* 0x000fd2000bf05270 */
[----:B------:R-:W-:Y:S05]  /*4430*/  BRA.U !UP0, `(.L_x_6594) ;  /* 0x00000001089c7547 */ /* 0x000fea000b800000 */
[----:B------:R-:W-:-:S09]  /*4440*/  UISETP.NE.AND UP0, UPT, UR4, 0x2c, UPT ;  /* 0x0000002c0400788c */ /* 0x000fd2000bf05270 */
[----:B------:R-:W-:Y:S05]  /*4450*/  BRA.U !UP0, `(.L_x_6595) ;  /* 0x0000000108447547 */ /* 0x000fea000b800000 */
.L_x_6565:
        /* <DEDUP_REMOVED lines=16> */
.L_x_6596:
[----:B------:R-:W-:Y:S05]  /*4560*/  BRA `(.L_x_6566) ;  /* 0x0000000000647947 */ /* 0x000fea0003800000 */
.L_x_6595:
        /* <DEDUP_REMOVED lines=20> */
.L_x_6594:
[----:B------:R-:W0:Y:S02]  /*46b0*/  F2I.U64.F64.TRUNC R4, R4 ;  /* 0x0000000400047311 */ /* 0x000e24000030d800 */
[----:B0-----:R0:W-:Y:S01]  /*46c0*/  STG.E.64 desc[UR36][R2.64], R4 ;  /* 0x0000000402007986 */ /* 0x0011e2000c101b24 */
[----:B------:R-:W-:Y:S05]  /*46d0*/  BRA `(.L_x_6566) ;  /* 0x0000000000087947 */ /* 0x000fea0003800000 */
.L_x_6593:
[----:B------:R-:W0:Y:S02]  /*46e0*/  F2I.U32.F64.TRUNC R5, R4 ;  /* 0x0000000400057311 */ /* 0x000e24000030d000 */
[----:B0-----:R3:W-:Y:S02]  /*46f0*/  STG.E desc[UR36][R2.64], R5 ;  /* 0x0000000502007986 */ /* 0x0017e4000c101924 */
.L_x_6566:
[----:B------:R-:W-:-:S07]  /*4700*/  VIADD R17, R17, 0x80 ;  /* 0x0000008011117836 */ /* 0x000fce0000000000 */
.L_x_6519:
[----:B------:R-:W-:Y:S05]  /*4710*/  BSYNC.RECONVERGENT B6 ;  /* 0x0000000000067941 */ /* 0x000fea0003800200 */
.L_x_6518:
[----:B------:R-:W5:Y:S01]  /*4720*/  LDCU UR4, c[0x0][0x380] ;  /* 0x00007000ff0477ac */ /* 0x000f620008000800 */
[----:B------:R-:W-:Y:S01]  /*4730*/  BSSY.RECONVERGENT B6, `(.L_x_6597) ;  /* 0x0000461000067945 */ /* 0x000fe20003800200 */
[----:B-----5:R-:W-:-:S13]  /*4740*/  ISETP.GE.AND P0, PT, R17, UR4, PT ;  /* 0x0000000411007c0c */ /* 0x020fda000bf06270 */
[----:B------:R-:W-:Y:S05]  /*4750*/  @P0 BRA `(.L_x_6598) ;  /* 0x0000004400780947 */ /* 0x000fea0003800000 */
[----:B------:R-:W5:Y:S01]  /*4760*/  LDCU UR4, c[0x0][0x388] ;  /* 0x00007100ff0477ac */ /* 0x000f620008000800 */
[----:B012---:R-:W-:Y:S02]  /*4770*/  HFMA2 R0, -RZ, RZ, 0, 0 ;  /* 0x00000000ff007431 */ /* 0x007fe400000001ff */
[----:B---34-:R-:W-:Y:S01]  /*4780*/  IMAD.MOV.U32 R2, RZ, RZ, RZ ;  /* 0x000000ffff027224 */ /* 0x018fe200078e00ff */
[----:B-----5:R-:W-:-:S09]  /*4790*/  UISETP.NE.AND UP0, UPT, UR4, URZ, UPT ;  /* 0x000000ff0400728c */ /* 0x020fd2000bf05270 */
[----:B------:R-:W-:Y:S05]  /*47a0*/  BRA.U !UP0, `(.L_x_6599) ;  /* 0x0000001108a87547 */ /* 0x000fea000b800000 */
[----:B------:R-:W0:Y:S01]  /*47b0*/  LDCU.64 UR4, c[0x0][0x390] ;  /* 0x00007200ff0477ac */ /* 0x000e220008000a00 */
[----:B------:R-:W-:Y:S01]  /*47c0*/  IMAD.MOV.U32 R16, RZ, RZ, RZ ;  /* 0x000000ffff107224 */ /* 0x000fe200078e00ff */
[----:B------:R-:W1:Y:S01]  /*47d0*/  LDCU UR6, c[0x0][0x38c] ;  /* 0x00007180ff0677ac */ /* 0x000e620008000800 */
[----:B------:R-:W2:Y:S01]  /*47e0*/  LDCU.64 UR8, c[0x0][0x4b8] ;  /* 0x00009700ff0877ac */ /* 0x000ea20008000a00 */
[----:B------:R-:W-:Y:S01]  /*47f0*/  UISETP.NE.AND UP0, UPT, UR40, URZ, UPT ;  /* 0x000000ff2800728c */ /* 0x000fe2000bf05270 */
[----:B0-----:R-:W-:-:S05]  /*4800*/  IMAD.HI.U32 R4, R17, UR4, R16 ;  /* 0x0000000411047c27 */ /* 0x001fca000f8e0010 */
[----:B------:R-:W-:-:S04]  /*4810*/  SHF.R.U32.HI R5, RZ, UR5, R4 ;  /* 0x00000005ff057c19 */ /* 0x000fc80008011604 */
[----:B------:R-:W-:-:S05]  /*4820*/  IADD3 R0, PT, PT, -R5, RZ, RZ ;  /* 0x000000ff05007210 */ /* 0x000fca0007ffe1ff */
        /* <DEDUP_REMOVED lines=290> */
.L_x_6599:
        /* <DEDUP_REMOVED lines=18> */
.L_x_6604:
[----:B------:R-:W2:Y:S02]  /*5b70*/  LDG.E.U8 R4, desc[UR36][R4.64] ;  /* 0x0000002404047981 */ /* 0x000ea4000c1e1100 */
[----:B--2---:R0:W1:Y:S01]  /*5b80*/  I2F.F64.U16 R26, R4 ;  /* 0x00000004001a7312 */ /* 0x0040620000101800 */
[----:B------:R-:W-:Y:S05]  /*5b90*/  BRA `(.L_x_6606) ;  /* 0x0000000c00647947 */ /* 0x000fea0003800000 */
.L_x_6603:
        /* <DEDUP_REMOVED lines=9> */
.L_x_6608:
[----:B------:R-:W2:Y:S02]  /*5c30*/  LDG.E R4, desc[UR36][R4.64] ;  /* 0x0000002404047981 */ /* 0x000ea4000c1e1900 */
[----:B--2---:R0:W1:Y:S01]  /*5c40*/  I2F.F64 R26, R4 ;  /* 0x00000004001a7312 */ /* 0x0040620000201c00 */
[----:B------:R-:W-:Y:S05]  /*5c50*/  BRA `(.L_x_6606) ;  /* 0x0000000c00347947 */ /* 0x000fea0003800000 */
.L_x_6607:
[----:B------:R-:W2:Y:S02]  /*5c60*/  LDG.E.U16 R4, desc[UR36][R4.64] ;  /* 0x0000002404047981 */ /* 0x000ea4000c1e1500 */
[----:B--2---:R0:W1:Y:S01]  /*5c70*/  I2F.F64.S16 R26, R4 ;  /* 0x00000004001a7312 */ /* 0x0040620000101c00 */
[----:B------:R-:W-:Y:S05]  /*5c80*/  BRA `(.L_x_6606) ;  /* 0x0000000c00287947 */ /* 0x000fea0003800000 */
.L_x_6602:
        /* <DEDUP_REMOVED lines=10> */
.L_x_6610:
[----:B------:R-:W2:Y:S02]  /*5d30*/  LDG.E.U16 R0, desc[UR36][R4.64] ;  /* 0x0000002404007981 */ /* 0x000ea4000c1e1500 */
[----:B--2---:R-:W-:-:S05]  /*5d40*/  HADD2.F32 R0, -RZ, R0.H0_H0 ;  /* 0x20000000ff007230 */ /* 0x004fca0000004100 */
[----:B------:R-:W-:-:S04]  /*5d50*/  FMUL.FTZ R0, R0, 1 ;  /* 0x3f80000000007820 */ /* 0x000fc80000410000 */
[----:B------:R0:W1:Y:S01]  /*5d60*/  F2F.F64.F32 R26, R0 ;  /* 0x00000000001a7310 */ /* 0x0000620000201800 */
[----:B------:R-:W-:Y:S05]  /*5d70*/  BRA `(.L_x_6606) ;  /* 0x0000000800ec7947 */ /* 0x000fea0003800000 */
.L_x_6609:
        /* <DEDUP_REMOVED lines=10> */
.L_x_6612:
[----:B------:R-:W2:Y:S02]  /*5e20*/  LDG.E.U16 R4, desc[UR36][R4.64] ;  /* 0x0000002404047981 */ /* 0x000ea4000c1e1500 */
[----:B--2---:R-:W-:-:S05]  /*5e30*/  HADD2.F32 R0, -RZ, R4.H0_H0 ;  /* 0x20000004ff007230 */ /* 0x004fca0000004100 */
[----:B------:R-:W-:-:S04]  /*5e40*/  FMUL.FTZ R0, R0, 1 ;  /* 0x3f80000000007820 */ /* 0x000fc80000410000 */
[----:B------:R0:W1:Y:S01]  /*5e50*/  F2F.F64.F32 R26, R0 ;  /* 0x00000000001a7310 */ /* 0x0000620000201800 */
[----:B------:R-:W-:Y:S05]  /*5e60*/  BRA `(.L_x_6606) ;  /* 0x0000000800b07947 */ /* 0x000fea0003800000 */
.L_x_6611:
[----:B------:R0:W5:Y:S01]  /*5e70*/  LDG.E.64 R26, desc[UR36][R4.64] ;  /* 0x00000024041a7981 */ /* 0x000162000c1e1b00 */
[----:B------:R-:W-:Y:S05]  /*5e80*/  BRA `(.L_x_6606) ;  /* 0x0000000800a87947 */ /* 0x000fea0003800000 */
.L_x_6601:
        /* <DEDUP_REMOVED lines=13> */
.L_x_6615:
[----:B------:R0:W5:Y:S01]  /*5f60*/  LDG.E.64 R26, desc[UR36][R4.64] ;  /* 0x00000024041a7981 */ /* 0x000162000c1e1b00 */
[----:B------:R-:W-:Y:S05]  /*5f70*/  BRA `(.L_x_6606) ;  /* 0x00000008006c7947 */ /* 0x000fea0003800000 */
.L_x_6614:
        /* <DEDUP_REMOVED lines=25> */
[----:B------:R0:W1:Y:S01]  /*6110*/  F2F.F64.F32 R26, R3 ;  /* 0x00000003001a7310 */ /* 0x0000620000201800 */
[----:B------:R-:W-:Y:S05]  /*6120*/  BRA `(.L_x_6606) ;  /* 0x0000000800007947 */ /* 0x000fea0003800000 */
.L_x_6617:
        /* <DEDUP_REMOVED lines=9> */
[----:B------:R-:W-:Y:S01]  /*61c0*/  @!P0 FADD.FTZ R0, R3, -0.5 ;  /* 0xbf00000003008421 */ /* 0x000fe20000010000 */
[----:B------:R-:W-:-:S04]  /*61d0*/  MOV R3, R6 ;  /* 0x0000000600037202 */ /* 0x000fc80000000f00 */
[----:B------:R-:W-:-:S05]  /*61e0*/  LOP3.LUT R0, R0, 0x80000000, R3, 0xf8, !PT ;  /* 0x8000000000007812 */ /* 0x000fca00078ef803 */
[----:B------:R-:W-:-:S04]  /*61f0*/  FMUL.FTZ R0, R0, 1 ;  /* 0x3f80000000007820 */ /* 0x000fc80000410000 */
[----:B------:R0:W1:Y:S01]  /*6200*/  F2F.F64.F32 R26, R0 ;  /* 0x00000000001a7310 */ /* 0x0000620000201800 */
[----:B------:R-:W-:Y:S05]  /*6210*/  BRA `(.L_x_6606) ;  /* 0x0000000400c47947 */ /* 0x000fea0003800000 */
.L_x_6616:
[----:B------:R-:W2:Y:S02]  /*6220*/  LDG.E.U16 R0, desc[UR36][R4.64] ;  /* 0x0000002404007981 */ /* 0x000ea4000c1e1500 */
[----:B--2---:R-:W-:-:S04]  /*6230*/  IMAD.U32 R0, R0, 0x10000, RZ ;  /* 0x0001000000007824 */ /* 0x004fc800078e00ff */
[----:B------:R-:W-:-:S04]  /*6240*/  FMUL.FTZ R0, R0, 1 ;  /* 0x3f80000000007820 */ /* 0x000fc80000410000 */
[----:B------:R0:W1:Y:S01]  /*6250*/  F2F.F64.F32 R26, R0 ;  /* 0x00000000001a7310 */ /* 0x0000620000201800 */
[----:B------:R-:W-:Y:S05]  /*6260*/  BRA `(.L_x_6606) ;  /* 0x0000000400b07947 */ /* 0x000fea0003800000 */
.L_x_6613:
        /* <DEDUP_REMOVED lines=11> */
.L_x_6620:
        /* <DEDUP_REMOVED lines=21> */
.L_x_6622:
[----:B------:R-:W-:Y:S05]  /*6470*/  BSYNC.RECONVERGENT B0 ;  /* 0x0000000000007941 */ /* 0x000fea0003800200 */
.L_x_6621:
[----:B------:R-:W-:Y:S02]  /*6480*/  SHF.L.U32 R0, R0, 0x14, RZ ;  /* 0x0000001400007819 */ /* 0x000fe400000006ff */
[----:B------:R-:W-:-:S04]  /*6490*/  LEA R3, R3, 0x3b800000, 0x17 ;  /* 0x3b80000003037811 */ /* 0x000fc800078eb8ff */
[----:B------:R-:W-:-:S05]  /*64a0*/  LOP3.LUT R0, R3, R0, R7, 0xfe, !PT ;  /* 0x0000000003007212 */ /* 0x000fca00078efe07 */
[----:B------:R-:W-:-:S04]  /*64b0*/  FMUL.FTZ R0, R0, 1 ;  /* 0x3f80000000007820 */ /* 0x000fc80000410000 */
[----:B------:R0:W1:Y:S01]  /*64c0*/  F2F.F64.F32 R26, R0 ;  /* 0x00000000001a7310 */ /* 0x0000620000201800 */
[----:B------:R-:W-:Y:S05]  /*64d0*/  BRA `(.L_x_6606) ;  /* 0x0000000400147947 */ /* 0x000fea0003800000 */
.L_x_6619:
        /* <DEDUP_REMOVED lines=21> */
.L_x_6624:
[----:B------:R-:W-:Y:S05]  /*6630*/  BSYNC.RECONVERGENT B0 ;  /* 0x0000000000007941 */ /* 0x000fea0003800200 */
.L_x_6623:
[----:B------:R-:W-:Y:S01]  /*6640*/  IMAD.SHL.U32 R0, R0, 0x200000, RZ ;  /* 0x0020000000007824 */ /* 0x000fe200078e00ff */
[----:B------:R-:W-:-:S04]  /*6650*/  LEA R3, R3, 0x37800000, 0x17 ;  /* 0x3780000003037811 */ /* 0x000fc800078eb8ff */
[----:B------:R-:W-:-:S05]  /*6660*/  LOP3.LUT R0, R3, R0, R7, 0xfe, !PT ;  /* 0x0000000003007212 */ /* 0x000fca00078efe07 */
[----:B------:R-:W-:-:S04]  /*6670*/  FMUL.FTZ R0, R0, 1 ;  /* 0x3f80000000007820 */ /* 0x000fc80000410000 */
[----:B------:R0:W1:Y:S01]  /*6680*/  F2F.F64.F32 R26, R0 ;  /* 0x00000000001a7310 */ /* 0x0000620000201800 */
[----:B------:R-:W-:Y:S05]  /*6690*/  BRA `(.L_x_6606) ;  /* 0x0000000000a47947 */ /* 0x000fea0003800000 */
.L_x_6618:
        /* <DEDUP_REMOVED lines=18> */
.L_x_6605:
        /* <DEDUP_REMOVED lines=16> */
.L_x_6627:
[----:B------:R-:W-:Y:S01]  /*68c0*/  CS2R R26, SRZ ;  /* 0x00000000001a7805 */ /* 0x000fe2000001ff00 */
[----:B------:R-:W-:Y:S06]  /*68d0*/  BRA `(.L_x_6606) ;  /* 0x0000000000147947 */ /* 0x000fec0003800000 */
.L_x_6626:
[----:B------:R-:W2:Y:S02]  /*68e0*/  LDG.E.64 R26, desc[UR36][R4.64] ;  /* 0x00000024041a7981 */ /* 0x000ea4000c1e1b00 */
[----:B--2---:R-:W0:Y:S01]  /*68f0*/  I2F.F64.U64 R26, R26 ;  /* 0x0000001a001a7312 */ /* 0x004e220000301800 */
[----:B------:R-:W-:Y:S05]  /*6900*/  BRA `(.L_x_6606) ;  /* 0x0000000000087947 */ /* 0x000fea0003800000 */
.L_x_6625:
[----:B------:R-:W2:Y:S02]  /*6910*/  LDG.E R4, desc[UR36][R4.64] ;  /* 0x0000002404047981 */ /* 0x000ea4000c1e1900 */
[----:B--2---:R3:W4:Y:S02]  /*6920*/  I2F.F64.U32 R26, R4 ;  /* 0x00000004001a7312 */ /* 0x0047240000201800 */
.L_x_6606:
[----:B------:R-:W-:Y:S05]  /*6930*/  BSYNC.RECONVERGENT B7 ;  /* 0x0000000000077941 */ /* 0x000fea0003800200 */
.L_x_6600:
[----:B------:R-:W-:Y:S01]  /*6940*/  IMAD.MOV.U32 R6, RZ, RZ, 0x652b82fe ;  /* 0x652b82feff067424 */ /* 0x000fe200078e00ff */
[----:B------:R-:W-:Y:S01]  /*6950*/  MOV R7, 0x3ff71547 ;  /* 0x3ff7154700077802 */ /* 0x000fe20000000f00 */
[----:B0--3--:R-:W-:Y:S01]  /*6960*/  IMAD.MOV.U32 R4, RZ, RZ, -0x105c611 ;  /* 0xfefa39efff047424 */ /* 0x009fe200078e00ff */
[----:B------:R-:W-:Y:S01]  /*6970*/  UMOV UR4, 0x3b39803f ;  /* 0x3b39803f00047882 */ /* 0x000fe20000000000 */
[----:B------:R-:W-:Y:S01]  /*6980*/  IMAD.MOV.U32 R5, RZ, RZ, 0x3fe62e42 ;  /* 0x3fe62e42ff057424 */ /* 0x000fe200078e00ff */
        /* <DEDUP_REMOVED lines=8> */
[----:B------:R-:W-:Y:S01]  /*6a10*/  MOV R8, 0xfca213ea ;  /* 0xfca213ea00087802 */ /* 0x000fe20000000f00 */
[----:B------:R-:W-:Y:S01]  /*6a20*/  IMAD.MOV.U32 R9, RZ, RZ, 0x3e928af3 ;  /* 0x3e928af3ff097424 */ /* 0x000fe200078e00ff */
[----:B------:R-:W-:-:S05]  /*6a30*/  UMOV UR5, 0x3e5ade15 ;  /* 0x3e5ade1500057882 */ /* 0x000fca0000000000 */
        /* <DEDUP_REMOVED lines=43> */
.L_x_6629:
[----:B------:R-:W-:Y:S05]  /*6cf0*/  BSYNC.RECONVERGENT B0 ;  /* 0x0000000000007941 */ /* 0x000fea0003800200 */
.L_x_6628:
[C---:B------:R-:W-:Y:S01]  /*6d00*/  FSETP.GEU.FTZ.AND P1, PT, R25.reuse, 1.7916666269302368164, PT ;  /* 0x3fe555551900780b */ /* 0x040fe20003f3e000 */
[----:B------:R-:W-:Y:S01]  /*6d10*/  BSSY.RECONVERGENT B0, `(.L_x_6630) ;  /* 0x0000089000007945 */ /* 0x000fe20003800200 */
[----:B------:R-:W-:-:S13]  /*6d20*/  FSETP.GT.FTZ.AND P0, PT, R25, -1.6999999284744262695, PT ;  /* 0xbfd999991900780b */ /* 0x000fda0003f14000 */
[----:B------:R-:W-:Y:S05]  /*6d30*/  @P0 BRA !P1, `(.L_x_6631) ;  /* 0x0000000400480947 */ /* 0x000fea0004800000 */
[----:B------:R-:W-:-:S10]  /*6d40*/  DADD R24, R24, 1 ;  /* 0x3ff0000018187429 */ /* 0x000fd40000000000 */
[----:B------:R-:W-:Y:S01]  /*6d50*/  ISETP.GT.AND P0, PT, R25, 0xfffff, PT ;  /* 0x000fffff1900780c */ /* 0x000fe20003f04270 */
[----:B------:R-:W-:Y:S01]  /*6d60*/  IMAD.MOV.U32 R8, RZ, RZ, R24 ;  /* 0x000000ffff087224 */ /* 0x000fe200078e0018 */
[----:B------:R-:W-:Y:S01]  /*6d70*/  MOV R9, R25 ;  /* 0x0000001900097202 */ /* 0x000fe20000000f00 */
[----:B------:R-:W-:-:S10]  /*6d80*/  IMAD.MOV.U32 R3, RZ, RZ, R25 ;  /* 0x000000ffff037224 */ /* 0x000fd400078e0019 */
[----:B------:R-:W-:-:S10]  /*6d90*/  @!P0 DMUL R8, R8, 1.80143985094819840000e+16 ;  /* 0x4350000008088828 */ /* 0x000fd40000000000 */
[----:B------:R-:W-:Y:S02]  /*6da0*/  @!P0 IMAD.MOV.U32 R3, RZ, RZ, R9 ;  /* 0x000000ffff038224 */ /* 0x000fe400078e0009 */
[----:B------:R-:W-:-:S03]  /*6db0*/  @!P0 IMAD.MOV.U32 R24, RZ, RZ, R8 ;  /* 0x000000ffff188224 */ /* 0x000fc600078e0008 */
[----:B------:R-:W-:-:S04]  /*6dc0*/  IADD3 R0, PT, PT, R3, -0x1, RZ ;  /* 0xffffffff03007810 */ /* 0x000fc80007ffe0ff */
        /* <DEDUP_REMOVED lines=73> */
.L_x_6631:
        /* <DEDUP_REMOVED lines=19> */
[----:B------:R-:W-:Y:S05]  /*7390*/  CALL.REL.NOINC `($__internal_14_$__cuda_sm20_div_rn_f64_full) ;  /* 0x000000a400707944 */ /* 0x000fea0003c00000 */
[----:B------:R-:W-:Y:S01]  /*73a0*/  IMAD.MOV.U32 R4, RZ, RZ, R18 ;  /* 0x000000ffff047224 */ /* 0x000fe200078e0012 */
[----:B------:R-:W-:-:S07]  /*73b0*/  MOV R5, R19 ;  /* 0x0000001300057202 */ /* 0x000fce0000000f00 */
.L_x_6634:
[----:B------:R-:W-:Y:S05]  /*73c0*/  BSYNC.RECONVERGENT B1 ;  /* 0x0000000000017941 */ /* 0x000fea0003800200 */
.L_x_6633:
        /* <DEDUP_REMOVED lines=29> */
.L_x_6632:
[----:B------:R-:W-:Y:S05]  /*75a0*/  BSYNC.RECONVERGENT B0 ;  /* 0x0000000000007941 */ /* 0x000fea0003800200 */
.L_x_6630:
        /* <DEDUP_REMOVED lines=70> */
.L_x_6636:
        /* <DEDUP_REMOVED lines=35> */
.L_x_6637:
[----:B------:R-:W-:Y:S05]  /*7c40*/  BSYNC.RECONVERGENT B0 ;  /* 0x0000000000007941 */ /* 0x000fea0003800200 */
.L_x_6635:
[----:B------:R-:W0:Y:S01]  /*7c50*/  LDCU.64 UR6, c[0x0][0x580] ;  /* 0x0000b000ff0677ac */ /* 0x000e220008000a00 */
[----:B------:R-:W-:Y:S01]  /*7c60*/  DMUL R4, R4, R26 ;  /* 0x0000001a04047228 */ /* 0x000fe20000000000 */
        /* <DEDUP_REMOVED lines=16> */
.L_x_6641:
[----:B------:R-:W0:Y:S02]  /*7d70*/  F2I.S64.F64.TRUNC R4, R4 ;  /* 0x0000000400047311 */ /* 0x000e24000030d900 */
[----:B0-----:R-:W-:-:S05]  /*7d80*/  MOV R7, R4 ;  /* 0x0000000400077202 */ /* 0x001fca0000000f00 */
[----:B------:R0:W-:Y:S01]  /*7d90*/  STG.E.U8 desc[UR36][R2.64], R7 ;  /* 0x0000000702007986 */ /* 0x0001e2000c101124 */
[----:B------:R-:W-:Y:S05]  /*7da0*/  BRA `(.L_x_6643) ;  /* 0x0000000c00e07947 */ /* 0x000fea0003800000 */
.L_x_6640:
        /* <DEDUP_REMOVED lines=9> */
.L_x_6645:
[----:B------:R-:W0:Y:S02]  /*7e40*/  F2I.F64.TRUNC R5, R4 ;  /* 0x0000000400057311 */ /* 0x000e24000030d100 */
[----:B0-----:R3:W-:Y:S01]  /*7e50*/  STG.E desc[UR36][R2.64], R5 ;  /* 0x0000000502007986 */ /* 0x0017e2000c101924 */
[----:B------:R-:W-:Y:S05]  /*7e60*/  BRA `(.L_x_6643) ;  /* 0x0000000c00b07947 */ /* 0x000fea0003800000 */
.L_x_6644:
[----:B------:R-:W0:Y:S02]  /*7e70*/  F2I.F64.TRUNC R5, R4 ;  /* 0x0000000400057311 */ /* 0x000e24000030d100 */
[----:B0-----:R2:W-:Y:S01]  /*7e80*/  STG.E.U16 desc[UR36][R2.64], R5 ;  /* 0x0000000502007986 */ /* 0x0015e2000c101524 */
[----:B------:R-:W-:Y:S05]  /*7e90*/  BRA `(.L_x_6643) ;  /* 0x0000000c00a47947 */ /* 0x000fea0003800000 */
.L_x_6639:
        /* <DEDUP_REMOVED lines=13> */
.L_x_6647:
        /* <DEDUP_REMOVED lines=8> */
.L_x_6646:
        /* <DEDUP_REMOVED lines=14> */
.L_x_6649:
        /* <DEDUP_REMOVED lines=9> */
.L_x_6648:
[----:B------:R0:W-:Y:S01]  /*8160*/  STG.E.64 desc[UR36][R2.64], R4 ;  /* 0x0000000402007986 */ /* 0x0001e2000c101b24 */
[----:B------:R-:W-:Y:S05]  /*8170*/  BRA `(.L_x_6643) ;  /* 0x0000000800ec7947 */ /* 0x000fea0003800000 */
.L_x_6638:
        /* <DEDUP_REMOVED lines=13> */
.L_x_6653:
        /* <DEDUP_REMOVED lines=22> */
.L_x_6656:
[----:B------:R-:W-:-:S04]  /*83b0*/  SHF.R.U32.HI R5, RZ, 0x18, R7 ;  /* 0x00000018ff057819 */ /* 0x000fc80000011607 */
[----:B------:R-:W-:-:S07]  /*83c0*/  LOP3.LUT R0, R0, 0x80, R5, 0xf8, !PT ;  /* 0x0000008000007812 */ /* 0x000fce00078ef805 */
.L_x_6655:
[----:B------:R-:W-:Y:S05]  /*83d0*/  BSYNC.RECONVERGENT B0 ;  /* 0x0000000000007941 */ /* 0x000fea0003800200 */
.L_x_6654:
[----:B------:R0:W-:Y:S01]  /*83e0*/  STG.E.U8 desc[UR36][R2.64], R0 ;  /* 0x0000000002007986 */ /* 0x0001e2000c101124 */
[----:B------:R-:W-:Y:S05]  /*83f0*/  BRA `(.L_x_6643) ;  /* 0x00000008004c7947 */ /* 0x000fea0003800000 */
.L_x_6652:
        /* <DEDUP_REMOVED lines=22> */
.L_x_6659:
[----:B------:R-:W-:-:S04]  /*8560*/  SHF.R.U32.HI R5, RZ, 0x18, R7 ;  /* 0x00000018ff057819 */ /* 0x000fc80000011607 */
[----:B------:R-:W-:-:S07]  /*8570*/  LOP3.LUT R0, R0, 0x80, R5, 0xf8, !PT ;  /* 0x0000008000007812 */ /* 0x000fce00078ef805 */
.L_x_6658:
[----:B------:R-:W-:Y:S05]  /*8580*/  BSYNC.RECONVERGENT B0 ;  /* 0x0000000000007941 */ /* 0x000fea0003800200 */
.L_x_6657:
[----:B------:R0:W-:Y:S01]  /*8590*/  STG.E.U8 desc[UR36][R2.64], R0 ;  /* 0x0000000002007986 */ /* 0x0001e2000c101124 */
[----:B------:R-:W-:Y:S05]  /*85a0*/  BRA `(.L_x_6643) ;  /* 0x0000000400e07947 */ /* 0x000fea0003800000 */
.L_x_6651:
        /* <DEDUP_REMOVED lines=8> */
[----:B------:R0:W1:Y:S01]  /*8630*/  F2F.F32.F64 R8, R4 ;  /* 0x0000000400087310 */ /* 0x0000620000301000 */
[----:B------:R-:W-:Y:S01]  /*8640*/  DSETP.GEU.AND P0, PT, |R4|, UR4, PT ;  /* 0x0000000404007e2a */ /* 0x000fe2000bf0e200 */
[----:B0-----:R-:W-:-:S13]  /*8650*/  HFMA2 R5, -RZ, RZ, 0, 1.5199184417724609375e-05 ;  /* 0x000000ffff057431 */ /* 0x001fda00000001ff */
        /* <DEDUP_REMOVED lines=15> */
.L_x_6661:
[----:B------:R-:W0:Y:S02]  /*8750*/  F2I.U64.F64.TRUNC R4, R4 ;  /* 0x0000000400047311 */ /* 0x000e24000030d800 */
[----:B0-----:R0:W-:Y:S01]  /*8760*/  STG.E.64 desc[UR36][R2.64], R4 ;  /* 0x0000000402007986 */ /* 0x0011e2000c101b24 */
[----:B------:R-:W-:Y:S05]  /*8770*/  BRA `(.L_x_6643) ;  /* 0x00000004006c7947 */ /* 0x000fea0003800000 */
.L_x_6660:
[----:B------:R-:W0:Y:S02]  /*8780*/  F2I.U32.F64.TRUNC R5, R4 ;  /* 0x0000000400057311 */ /* 0x000e24000030d000 */
[----:B0-----:R0:W-:Y:S01]  /*8790*/  STG.E desc[UR36][R2.64], R5 ;  /* 0x0000000502007986 */ /* 0x0011e2000c101924 */
[----:B------:R-:W-:Y:S05]  /*87a0*/  BRA `(.L_x_6643) ;  /* 0x0000000400607947 */ /* 0x000fea0003800000 */
.L_x_6650:
        /* <DEDUP_REMOVED lines=10> */
.L_x_6663:
[----:B------:R-:W-:-:S05]  /*8850*/  CS2R R6, SRZ ;  /* 0x0000000000067805 */ /* 0x000fca000001ff00 */
[----:B------:R0:W-:Y:S01]  /*8860*/  STG.E.128 desc[UR36][R2.64], R4 ;  /* 0x0000000402007986 */ /* 0x0001e2000c101d24 */
[----:B------:R-:W-:Y:S05]  /*8870*/  BRA `(.L_x_6643) ;  /* 0x00000004002c7947 */ /* 0x000fea0003800000 */
.L_x_6662:
[----:B------:R-:W-:-:S09]  /*8880*/  UISETP.NE.AND UP0, UPT, UR4, 0xf, UPT ;  /* 0x0000000f0400788c */ /* 0x000fd2000bf05270 */
[----:B------:R-:W-:Y:S05]  /*8890*/  BRA.U !UP0, `(.L_x_6664) ;  /* 0x0000000508087547 */ /* 0x000fea000b800000 */
[----:B------:R-:W-:-:S09]  /*88a0*/  UISETP.NE.AND UP0, UPT, UR4, 0x17, UPT ;  /* 0x000000170400788c */ /* 0x000fd2000bf05270 */
[----:B------:R-:W-:Y:S05]  /*88b0*/  BRA.U !UP0, `(.L_x_6665) ;  /* 0x0000000108a07547 */ /* 0x000fea000b800000 */
[----:B------:R-:W-:-:S09]  /*88c0*/  UISETP.NE.AND UP0, UPT, UR4, 0x18, UPT ;  /* 0x000000180400788c */ /* 0x000fd2000bf05270 */
[----:B------:R-:W-:Y:S05]  /*88d0*/  BRA.U !UP0, `(.L_x_6666) ;  /* 0x0000000108447547 */ /* 0x000fea000b800000 */
.L_x_6642:
        /* <DEDUP_REMOVED lines=16> */
.L_x_6667:
[----:B------:R-:W-:Y:S05]  /*89e0*/  BRA `(.L_x_6643) ;  /* 0x0000000000d07947 */ /* 0x000fea0003800000 */
.L_x_6666:
        /* <DEDUP_REMOVED lines=17> */
.L_x_6669:
[----:B------:R-:W-:Y:S05]  /*8b00*/  BSYNC.RECONVERGENT B0 ;  /* 0x0000000000007941 */ /* 0x000fea0003800200 */
.L_x_6668:
[----:B------:R-:W-:-:S05]  /*8b10*/  LOP3.LUT R7, R0, 0x80, R7, 0xf8, !PT ;  /* 0x0000008000077812 */ /* 0x000fca00078ef807 */
[----:B------:R0:W-:Y:S01]  /*8b20*/  STG.E.U8 desc[UR36][R2.64], R7 ;  /* 0x0000000702007986 */ /* 0x0001e2000c101124 */
[----:B------:R-:W-:Y:S05]  /*8b30*/  BRA `(.L_x_6643) ;  /* 0x00000000007c7947 */ /* 0x000fea0003800000 */
.L_x_6665:
        /* <DEDUP_REMOVED lines=16> */
.L_x_6671:
[----:B------:R-:W-:Y:S01]  /*8c40*/  IMAD.MOV.U32 R0, RZ, RZ, 0x7f ;  /* 0x0000007fff007424 */ /* 0x000fe200078e00ff */
[----:B------:R-:W-:-:S04]  /*8c50*/  ISETP.GT.U32.AND P0, PT, R6, 0x7f800000, PT ;  /* 0x7f8000000600780c */ /* 0x000fc80003f04070 */
[----:B------:R-:W-:-:S09]  /*8c60*/  SEL R0, R0, 0x7c, P0 ;  /* 0x0000007c00007807 */ /* 0x000fd20000000000 */
.L_x_6672:
[----:B------:R-:W-:Y:S05]  /*8c70*/  BSYNC.RECONVERGENT B0 ;  /* 0x0000000000007941 */ /* 0x000fea0003800200 */
.L_x_6670:
[----:B------:R-:W-:-:S04]  /*8c80*/  SHF.R.U32.HI R5, RZ, 0x18, R7 ;  /* 0x00000018ff057819 */ /* 0x000fc80000011607 */
[----:B------:R-:W-:-:S05]  /*8c90*/  LOP3.LUT R5, R0, 0x80, R5, 0xf8, !PT ;  /* 0x0000008000057812 */ /* 0x000fca00078ef805 */
[----:B------:R0:W-:Y:S01]  /*8ca0*/  STG.E.U8 desc[UR36][R2.64], R5 ;  /* 0x0000000502007986 */ /* 0x0001e2000c101124 */
[----:B------:R-:W-:Y:S05]  /*8cb0*/  BRA `(.L_x_6643) ;  /* 0x00000000001c7947 */ /* 0x000fea0003800000 */
.L_x_6664:
[----:B------:R-:W-:Y:S01]  /*8cc0*/  UMOV UR4, 0xf0000000 ;  /* 0xf000000000047882 */ /* 0x000fe20000000000 */
[----:B------:R-:W-:Y:S01]  /*8cd0*/  UMOV UR5, 0x380fffff ;  /* 0x380fffff00057882 */ /* 0x000fe20000000000 */
[----:B------:R-:W0:Y:S01]  /*8ce0*/  F2F.F32.F64 R0, R4 ;  /* 0x0000000400007310 */ /* 0x000e220000301000 */
[----:B------:R-:W-:-:S14]  /*8cf0*/  DSETP.GEU.AND P0, PT, |R4|, UR4, PT ;  /* 0x0000000404007e2a */ /* 0x000fdc000bf0e200 */
[----:B0-----:R-:W-:-:S05]  /*8d00*/  @!P0 FMUL R0, R0, 1.175494350822287508e-38 ;  /* 0x0080000000008820 */ /* 0x001fca0000400000 */
[----:B------:R-:W-:-:S05]  /*8d10*/  F2FP.BF16.F32.PACK_AB R0, RZ, R0 ;  /* 0x00000000ff00723e */ /* 0x000fca00000010ff */
[----:B------:R0:W-:Y:S02]  /*8d20*/  STG.E.U16 desc[UR36][R2.64], R0 ;  /* 0x0000000002007986 */ /* 0x0001e4000c101524 */
.L_x_6643:
[----:B------:R-:W-:-:S07]  /*8d30*/  IADD3 R17, PT, PT, R17, 0x80, RZ ;  /* 0x0000008011117810 */ /* 0x000fce0007ffe0ff */
.L_x_6598:
[----:B------:R-:W-:Y:S05]  /*8d40*/  BSYNC.RECONVERGENT B6 ;  /* 0x0000000000067941 */ /* 0x000fea0003800200 */
.L_x_6597:
[----:B------:R-:W5:Y:S01]  /*8d50*/  LDCU UR4, c[0x0][0x380] ;  /* 0x00007000ff0477ac */ /* 0x000f620008000800 */
[----:B------:R-:W-:Y:S01]  /*8d60*/  BSSY.RECONVERGENT B6, `(.L_x_6673) ;  /* 0x0000461000067945 */ /* 0x000fe20003800200 */
[----:B-----5:R-:W-:-:S13]  /*8d70*/  ISETP.GE.AND P0, PT, R17, UR4, PT ;  /* 0x0000000411007c0c */ /* 0x020fda000bf06270 */
[----:B------:R-:W-:Y:S05]  /*8d80*/  @P0 BRA `(.L_x_6674) ;  /* 0x0000004400780947 */ /* 0x000fea0003800000 */
[----:B------:R-:W5:Y:S01]  /*8d90*/  LDCU UR4, c[0x0][0x388] ;  /* 0x00007100ff0477ac */ /* 0x000f620008000800 */
[----:B012---:R-:W-:Y:S02]  /*8da0*/  IMAD.MOV.U32 R0, RZ, RZ, RZ ;  /* 0x000000ffff007224 */ /* 0x007fe400078e00ff */
[----:B---34-:R-:W-:Y:S01]  /*8db0*/  IMAD.MOV.U32 R2, RZ, RZ, RZ ;  /* 0x000000ffff027224 */ /* 0x018fe200078e00ff */
[----:B-----5:R-:W-:-:S09]  /*8dc0*/  UISETP.NE.AND UP0, UPT, UR4, URZ, UPT ;  /* 0x000000ff0400728c */ /* 0x020fd2000bf05270 */
[----:B------:R-:W-:Y:S05]  /*8dd0*/  BRA.U !UP0, `(.L_x_6675) ;  /* 0x0000001108a87547 */ /* 0x000fea000b800000 */
[----:B------:R-:W0:Y:S01]  /*8de0*/  LDCU.64 UR4, c[0x0][0x390] ;  /* 0x00007200ff0477ac */ /* 0x000e220008000a00 */
[----:B------:R-:W-:Y:S01]  /*8df0*/  MOV R16, RZ ;  /* 0x000000ff00107202 */ /* 0x000fe20000000f00 */
        /* <DEDUP_REMOVED lines=296> */
.L_x_6675:
        /* <DEDUP_REMOVED lines=18> */
.L_x_6680:
[----:B------:R-:W2:Y:S02]  /*a1a0*/  LDG.E.U8 R4, desc[UR36][R4.64] ;  /* 0x0000002404047981 */ /* 0x000ea4000c1e1100 */
[----:B--2---:R0:W1:Y:S01]  /*a1b0*/  I2F.F64.U16 R26, R4 ;  /* 0x00000004001a7312 */ /* 0x0040620000101800 */
[----:B------:R-:W-:Y:S05]  /*a1c0*/  BRA `(.L_x_6682) ;  /* 0x0000000c00647947 */ /* 0x000fea0003800000 */
.L_x_6679:
        /* <DEDUP_REMOVED lines=9> */
.L_x_6684:
[----:B------:R-:W2:Y:S02]  /*a260*/  LDG.E R4, desc[UR36][R4.64] ;  /* 0x0000002404047981 */ /* 0x000ea4000c1e1900 */
[----:B--2---:R3:W4:Y:S01]  /*a270*/  I2F.F64 R26, R4 ;  /* 0x00000004001a7312 */ /* 0x0047220000201c00 */
[----:B------:R-:W-:Y:S05]  /*a280*/  BRA `(.L_x_6682) ;  /* 0x0000000c00347947 */ /* 0x000fea0003800000 */
.L_x_6683:
[----:B------:R-:W2:Y:S02]  /*a290*/  LDG.E.U16 R4, desc[UR36][R4.64] ;  /* 0x0000002404047981 */ /* 0x000ea4000c1e1500 */
[----:B--2---:R0:W1:Y:S01]  /*a2a0*/  I2F.F64.S16 R26, R4 ;  /* 0x00000004001a7312 */ /* 0x0040620000101c00 */
[----:B------:R-:W-:Y:S05]  /*a2b0*/  BRA `(.L_x_6682) ;  /* 0x0000000c00287947 */ /* 0x000fea0003800000 */
.L_x_6678:
        /* <DEDUP_REMOVED lines=10> */
.L_x_6686:
[----:B------:R-:W2:Y:S02]  /*a360*/  LDG.E.U16 R0, desc[UR36][R4.64] ;  /* 0x0000002404007981 */ /* 0x000ea4000c1e1500 */
[----:B--2---:R-:W-:-:S05]  /*a370*/  HADD2.F32 R0, -RZ, R0.H0_H0 ;  /* 0x20000000ff007230 */ /* 0x004fca0000004100 */
[----:B------:R-:W-:-:S04]  /*a380*/  FMUL.FTZ R0, R0, 1 ;  /* 0x3f80000000007820 */ /* 0x000fc80000410000 */
[----:B------:R0:W1:Y:S01]  /*a390*/  F2F.F64.F32 R26, R0 ;  /* 0x00000000001a7310 */ /* 0x0000620000201800 */
[----:B------:R-:W-:Y:S05]  /*a3a0*/  BRA `(.L_x_6682) ;  /* 0x0000000800ec7947 */ /* 0x000fea0003800000 */
.L_x_6685:
        /* <DEDUP_REMOVED lines=10> */
.L_x_6688:
[----:B------:R-:W2:Y:S02]  /*a450*/  LDG.E.U16 R4, desc[UR36][R4.64] ;  /* 0x0000002404047981 */ /* 0x000ea4000c1e1500 */
[----:B--2---:R-:W-:-:S05]  /*a460*/  HADD2.F32 R0, -RZ, R4.H0_H0 ;  /* 0x20000004ff007230 */ /* 0x004fca0000004100 */
[----:B------:R-:W-:-:S04]  /*a470*/  FMUL.FTZ R0, R0, 1 ;  /* 0x3f80000000007820 */ /* 0x000fc80000410000 */
[----:B------:R0:W1:Y:S01]  /*a480*/  F2F.F64.F32 R26, R0 ;  /* 0x00000000001a7310 */ /* 0x0000620000201800 */
[----:B------:R-:W-:Y:S05]  /*a490*/  BRA `(.L_x_6682) ;  /* 0x0000000800b07947 */ /* 0x000fea0003800000 */
.L_x_6687:
[----:B------:R0:W5:Y:S01]  /*a4a0*/  LDG.E.64 R26, desc[UR36][R4.64] ;  /* 0x00000024041a7981 */ /* 0x000162000c1e1b00 */
[----:B------:R-:W-:Y:S05]  /*a4b0*/  BRA `(.L_x_6682) ;  /* 0x0000000800a87947 */ /* 0x000fea0003800000 */
.L_x_6677:
        /* <DEDUP_REMOVED lines=9> */
[----:B------:R-:W-:Y:S01]  /*a550*/  HFMA2 R26, -RZ, RZ, 0, 0 ;  /* 0x00000000ff1a7431 */ /* 0x000fe200000001ff */
[----:B--2---:R-:W-:-:S04]  /*a560*/  ISETP.NE.AND P0, PT, R4, RZ, PT ;  /* 0x000000ff0400720c */ /* 0x004fc80003f05270 */
[----:B------:R-:W-:Y:S01]  /*a570*/  FSEL R27, RZ, 1.875, !P0 ;  /* 0x3ff00000ff1b7808 */ /* 0x000fe20004000000 */
[----:B------:R-:W-:Y:S08]  /*a580*/  BRA `(.L_x_6682) ;  /* 0x0000000800747947 */ /* 0x000ff00003800000 */
.L_x_6691:
[----:B------:R0:W5:Y:S01]  /*a590*/  LDG.E.64 R26, desc[UR36][R4.64] ;  /* 0x00000024041a7981 */ /* 0x000162000c1e1b00 */
[----:B------:R-:W-:Y:S05]  /*a5a0*/  BRA `(.L_x_6682) ;  /* 0x00000008006c7947 */ /* 0x000fea0003800000 */
.L_x_6690:
        /* <DEDUP_REMOVED lines=27> */
.L_x_6693:
[----:B------:R-:W2:Y:S02]  /*a760*/  LDG.E.U8 R4, desc[UR36][R4.64] ;  /* 0x0000002404047981 */ /* 0x000ea4000c1e1100 */
[C---:B--2---:R-:W-:Y:S01]  /*a770*/  IMAD.SHL.U32 R0, R4.reuse, 0x2000000, RZ ;  /* 0x0200000004007824 */ /* 0x044fe200078e00ff */
[----:B------:R-:W-:-:S04]  /*a780*/  SHF.L.U32 R6, R4, 0x8, RZ ;  /* 0x0000000804067819 */ /* 0x000fc800000006ff */
        /* <DEDUP_REMOVED lines=12> */
.L_x_6692:
[----:B------:R-:W2:Y:S02]  /*a850*/  LDG.E.U16 R0, desc[UR36][R4.64] ;  /* 0x0000002404007981 */ /* 0x000ea4000c1e1500 */
[----:B--2---:R-:W-:-:S04]  /*a860*/  IMAD.U32 R0, R0, 0x10000, RZ ;  /* 0x0001000000007824 */ /* 0x004fc800078e00ff */
[----:B------:R-:W-:-:S04]  /*a870*/  FMUL.FTZ R0, R0, 1 ;  /* 0x3f80000000007820 */ /* 0x000fc80000410000 */
[----:B------:R0:W1:Y:S01]  /*a880*/  F2F.F64.F32 R26, R0 ;  /* 0x00000000001a7310 */ /* 0x0000620000201800 */
[----:B------:R-:W-:Y:S05]  /*a890*/  BRA `(.L_x_6682) ;  /* 0x0000000400b07947 */ /* 0x000fea0003800000 */
.L_x_6689:
        /* <DEDUP_REMOVED lines=11> */
.L_x_6696:
        /* <DEDUP_REMOVED lines=21> */
.L_x_6698:
[----:B------:R-:W-:Y:S05]  /*aaa0*/  BSYNC.RECONVERGENT B0 ;  /* 0x0000000000007941 */ /* 0x000fea0003800200 */
.L_x_6697:
[----:B------:R-:W-:Y:S01]  /*aab0*/  IMAD.SHL.U32 R0, R0, 0x100000, RZ ;  /* 0x0010000000007824 */ /* 0x000fe200078e00ff */
[----:B------:R-:W-:-:S04]  /*aac0*/  LEA R3, R3, 0x3b800000, 0x17 ;  /* 0x3b80000003037811 */ /* 0x000fc800078eb8ff */
[----:B------:R-:W-:-:S05]  /*aad0*/  LOP3.LUT R0, R3, R0, R7, 0xfe, !PT ;  /* 0x0000000003007212 */ /* 0x000fca00078efe07 */
[----:B------:R-:W-:-:S04]  /*aae0*/  FMUL.FTZ R0, R0, 1 ;  /* 0x3f80000000007820 */ /* 0x000fc80000410000 */
[----:B------:R0:W1:Y:S01]  /*aaf0*/  F2F.F64.F32 R26, R0 ;  /* 0x00000000001a7310 */ /* 0x0000620000201800 */
[----:B------:R-:W-:Y:S05]  /*ab00*/  BRA `(.L_x_6682) ;  /* 0x0000000400147947 */ /* 0x000fea0003800000 */
.L_x_6695:
        /* <DEDUP_REMOVED lines=21> */
.L_x_6700:
[----:B------:R-:W-:Y:S05]  /*ac60*/  BSYNC.RECONVERGENT B0 ;  /* 0x0000000000007941 */ /* 0x000fea0003800200 */
.L_x_6699:
[----:B------:R-:W-:Y:S02]  /*ac70*/  SHF.L.U32 R0, R0, 0x15, RZ ;  /* 0x0000001500007819 */ /* 0x000fe400000006ff */
[----:B------:R-:W-:-:S04]  /*ac80*/  LEA R3, R3, 0x37800000, 0x17 ;  /* 0x3780000003037811 */ /* 0x000fc800078eb8ff */
[----:B------:R-:W-:-:S05]  /*ac90*/  LOP3.LUT R0, R3, R0, R7, 0xfe, !PT ;  /* 0x0000000003007212 */ /* 0x000fca00078efe07 */
[----:B------:R-:W-:-:S04]  /*aca0*/  FMUL.FTZ R0, R0, 1 ;  /* 0x3f80000000007820 */ /* 0x000fc80000410000 */
[----:B------:R0:W1:Y:S01]  /*acb0*/  F2F.F64.F32 R26, R0 ;  /* 0x00000000001a7310 */ /* 0x0000620000201800 */
[----:B------:R-:W-:Y:S05]  /*acc0*/  BRA `(.L_x_6682) ;  /* 0x0000000000a47947 */ /* 0x000fea0003800000 */
.L_x_6694:
        /* <DEDUP_REMOVED lines=16> */
[----:B------:R0:W1:Y:S01]  /*add0*/  @P0 F2F.F64.F32 R26, R0 ;  /* 0x00000000001a0310 */ /* 0x0000620000201800 */
[----:B------:R-:W-:Y:S05]  /*ade0*/  BRA `(.L_x_6682) ;  /* 0x00000000005c7947 */ /* 0x000fea0003800000 */
.L_x_6681:
[----:B------:R-:W-:Y:S01]  /*adf0*/  MOV R0, 0x0 ;  /* 0x0000000000007802 */ /* 0x000fe20000000f00 */
[----:B------:R-:W0:Y:S01]  /*ae00*/  LDCU.64 UR4, c[0x4][0x128] ;  /* 0x01002500ff0477ac */ /* 0x000e220008000a00 */
[----:B------:R-:W-:Y:S02]  /*ae10*/  HFMA2 R8, -RZ, RZ, 0, 4.64916229248046875e-06 ;  /* 0x0000004eff087431 */ /* 0x000fe400000001ff */
        /* <DEDUP_REMOVED lines=13> */
.L_x_6703:
[----:B------:R-:W-:Y:S01]  /*aef0*/  CS2R R26, SRZ ;  /* 0x00000000001a7805 */ /* 0x000fe2000001ff00 */
[----:B------:R-:W-:Y:S06]  /*af00*/  BRA `(.L_x_6682) ;  /* 0x0000000000147947 */ /* 0x000fec0003800000 */
.L_x_6702:
[----:B------:R-:W2:Y:S02]  /*af10*/  LDG.E.64 R26, desc[UR36][R4.64] ;  /* 0x00000024041a7981 */ /* 0x000ea4000c1e1b00 */
[----:B--2---:R-:W0:Y:S01]  /*af20*/  I2F.F64.U64 R26, R26 ;  /* 0x0000001a001a7312 */ /* 0x004e220000301800 */
[----:B------:R-:W-:Y:S05]  /*af30*/  BRA `(.L_x_6682) ;  /* 0x0000000000087947 */ /* 0x000fea0003800000 */
.L_x_6701:
[----:B------:R-:W2:Y:S02]  /*af40*/  LDG.E R4, desc[UR36][R4.64] ;  /* 0x0000002404047981 */ /* 0x000ea4000c1e1900 */
[----:B--2---:R0:W1:Y:S02]  /*af50*/  I2F.F64.U32 R26, R4 ;  /* 0x00000004001a7312 */ /* 0x0040640000201800 */
.L_x_6682:
[----:B------:R-:W-:Y:S05]  /*af60*/  BSYNC.RECONVERGENT B7 ;  /* 0x0000000000077941 */ /* 0x000fea0003800200 */
.L_x_6676:
[----:B------:R-:W-:Y:S01]  /*af70*/  MOV R6, 0x652b82fe ;  /* 0x652b82fe00067802 */ /* 0x000fe20000000f00 */
[----:B------:R-:W-:Y:S01]  /*af80*/  IMAD.MOV.U32 R7, RZ, RZ, 0x3ff71547 ;  /* 0x3ff71547ff077424 */ /* 0x000fe200078e00ff */
[----:B0-----:R-:W-:Y:S01]  /*af90*/  MOV R5, 0x3fe62e42 ;  /* 0x3fe62e4200057802 */ /* 0x001fe20000000f00 */
[----:B---3--:R-:W-:Y:S01]  /*afa0*/  IMAD.MOV.U32 R4, RZ, RZ, -0x105c611 ;  /* 0xfefa39efff047424 */ /* 0x008fe200078e00ff */
        /* <DEDUP_REMOVED lines=55> */
.L_x_6705:
[----:B------:R-:W-:Y:S05]  /*b320*/  BSYNC.RECONVERGENT B0 ;  /* 0x0000000000007941 */ /* 0x000fea0003800200 */
.L_x_6704:
[C---:B------:R-:W-:Y:S01]  /*b330*/  FSETP.GEU.FTZ.AND P1, PT, R25.reuse, 1.7916666269302368164, PT ;  /* 0x3fe555551900780b */ /* 0x040fe20003f3e000 */
[----:B------:R-:W-:Y:S01]  /*b340*/  BSSY.RECONVERGENT B0, `(.L_x_6706) ;  /* 0x0000089000007945 */ /* 0x000fe20003800200 */
[----:B------:R-:W-:-:S13]  /*b350*/  FSETP.GT.FTZ.AND P0, PT, R25, -1.6999999284744262695, PT ;  /* 0xbfd999991900780b */ /* 0x000fda0003f14000 */
[----:B------:R-:W-:Y:S05]  /*b360*/  @P0 BRA !P1, `(.L_x_6707) ;  /* 0x0000000400480947 */ /* 0x000fea0004800000 */
        /* <DEDUP_REMOVED lines=32> */
[----:B------:R-:W-:Y:S02]  /*b570*/  @P0 VIADD R9, R7, 0xfff00000 ;  /* 0xfff0000007090836 */ /* 0x000fe40000000000 */
[----:B------:R-:W-:-:S03]  /*b580*/  @P0 VIADD R0, R0, 0x1 ;  /* 0x0000000100000836 */ /* 0x000fc60000000000 */
        /* <DEDUP_REMOVED lines=48> */
.L_x_6707:
        /* <DEDUP_REMOVED lines=22> */
.L_x_6710:
[----:B------:R-:W-:Y:S05]  /*b9f0*/  BSYNC.RECONVERGENT B1 ;  /* 0x0000000000017941 */ /* 0x000fea0003800200 */
.L_x_6709:
        /* <DEDUP_REMOVED lines=29> */
.L_x_6708:
[----:B------:R-:W-:Y:S05]  /*bbd0*/  BSYNC.RECONVERGENT B0 ;  /* 0x0000000000007941 */ /* 0x000fea0003800200 */
.L_x_6706:
        /* <DEDUP_REMOVED lines=70> */
.L_x_6712:
        /* <DEDUP_REMOVED lines=35> */
.L_x_6713:
[----:B------:R-:W-:Y:S05]  /*c270*/  BSYNC.RECONVERGENT B0 ;  /* 0x0000000000007941 */ /* 0x000fea0003800200 */
.L_x_6711:
        /* <DEDUP_REMOVED lines=18> */
.L_x_6717:
[----:B------:R-:W0:Y:S02]  /*c3a0*/  F2I.S64.F64.TRUNC R4, R4 ;  /* 0x0000000400047311 */ /* 0x000e24000030d900 */
[----:B0-----:R-:W-:-:S05]  /*c3b0*/  IMAD.MOV.U32 R7, RZ, RZ, R4 ;  /* 0x000000ffff077224 */ /* 0x001fca00078e0004 */
[----:B------:R0:W-:Y:S01]  /*c3c0*/  STG.E.U8 desc[UR36][R2.64], R7 ;  /* 0x0000000702007986 */ /* 0x0001e2000c101124 */
[----:B------:R-:W-:Y:S05]  /*c3d0*/  BRA `(.L_x_6719) ;  /* 0x0000000c00e07947 */ /* 0x000fea0003800000 */
.L_x_6716:
        /* <DEDUP_REMOVED lines=9> */
.L_x_6721:
[----:B------:R-:W0:Y:S02]  /*c470*/  F2I.F64.TRUNC R5, R4 ;  /* 0x0000000400057311 */ /* 0x000e24000030d100 */
[----:B0-----:R0:W-:Y:S01]  /*c480*/  STG.E desc[UR36][R2.64], R5 ;  /* 0x0000000502007986 */ /* 0x0011e2000c101924 */
[----:B------:R-:W-:Y:S05]  /*c490*/  BRA `(.L_x_6719) ;  /* 0x0000000c00b07947 */ /* 0x000fea0003800000 */
.L_x_6720:
[----:B------:R-:W0:Y:S02]  /*c4a0*/  F2I.F64.TRUNC R5, R4 ;  /* 0x0000000400057311 */ /* 0x000e24000030d100 */
[----:B0-----:R0:W-:Y:S01]  /*c4b0*/  STG.E.U16 desc[UR36][R2.64], R5 ;  /* 0x0000000502007986 */ /* 0x0011e2000c101524 */
[----:B------:R-:W-:Y:S05]  /*c4c0*/  BRA `(.L_x_6719) ;  /* 0x0000000c00a47947 */ /* 0x000fea0003800000 */
.L_x_6715:
        /* <DEDUP_REMOVED lines=13> */
.L_x_6723:
        /* <DEDUP_REMOVED lines=8> */
.L_x_6722:
        /* <DEDUP_REMOVED lines=14> */
.L_x_6725:
        /* <DEDUP_REMOVED lines=9> */
.L_x_6724:
[----:B------:R0:W-:Y:S01]  /*c790*/  STG.E.64 desc[UR36][R2.64], R4 ;  /* 0x0000000402007986 */ /* 0x0001e2000c101b24 */
[----:B------:R-:W-:Y:S05]  /*c7a0*/  BRA `(.L_x_6719) ;  /* 0x0000000800ec7947 */ /* 0x000fea0003800000 */
.L_x_6714:
        /* <DEDUP_REMOVED lines=13> */
.L_x_6729:
        /* <DEDUP_REMOVED lines=22> */
.L_x_6732:
[----:B------:R-:W-:-:S04]  /*c9e0*/  SHF.R.U32.HI R5, RZ, 0x18, R7 ;  /* 0x00000018ff057819 */ /* 0x000fc80000011607 */
[----:B------:R-:W-:-:S07]  /*c9f0*/  LOP3.LUT R0, R0, 0x80, R5, 0xf8, !PT ;  /* 0x0000008000007812 */ /* 0x000fce00078ef805 */
.L_x_6731:
[----:B------:R-:W-:Y:S05]  /*ca00*/  BSYNC.RECONVERGENT B0 ;  /* 0x0000000000007941 */ /* 0x000fea0003800200 */
.L_x_6730:
[----:B------:R0:W-:Y:S01]  /*ca10*/  STG.E.U8 desc[UR36][R2.64], R0 ;  /* 0x0000000002007986 */ /* 0x0001e2000c101124 */
[----:B------:R-:W-:Y:S05]  /*ca20*/  BRA `(.L_x_6719) ;  /* 0x00000008004c7947 */ /* 0x000fea0003800000 */
.L_x_6728:
        /* <DEDUP_REMOVED lines=22> */
.L_x_6735:
[----:B------:R-:W-:-:S04]  /*cb90*/  SHF.R.U32.HI R5, RZ, 0x18, R7 ;  /* 0x00000018ff057819 */ /* 0x000fc80000011607 */
[----:B------:R-:W-:-:S07]  /*cba0*/  LOP3.LUT R0, R0, 0x80, R5, 0xf8, !PT ;  /* 0x0000008000007812 */ /* 0x000fce00078ef805 */
.L_x_6734:
[----:B------:R-:W-:Y:S05]  /*cbb0*/  BSYNC.RECONVERGENT B0 ;  /* 0x0000000000007941 */ /* 0x000fea0003800200 */
.L_x_6733:
[----:B------:R0:W-:Y:S01]  /*cbc0*/  STG.E.U8 desc[UR36][R2.64], R0 ;  /* 0x0000000002007986 */ /* 0x0001e2000c101124 */
[----:B------:R-:W-:Y:S05]  /*cbd0*/  BRA `(.L_x_6719) ;  /* 0x0000000400e07947 */ /* 0x000fea0003800000 */
.L_x_6727:
        /* <DEDUP_REMOVED lines=26> */
.L_x_6737:
[----:B------:R-:W0:Y:S02]  /*cd80*/  F2I.U64.F64.TRUNC R4, R4 ;  /* 0x0000000400047311 */ /* 0x000e24000030d800 */
[----:B0-----:R0:W-:Y:S01]  /*cd90*/  STG.E.64 desc[UR36][R2.64], R4 ;  /* 0x0000000402007986 */ /* 0x0011e2000c101b24 */
[----:B------:R-:W-:Y:S05]  /*cda0*/  BRA `(.L_x_6719) ;  /* 0x00000004006c7947 */ /* 0x000fea0003800000 */
.L_x_6736:
[----:B------:R-:W0:Y:S02]  /*cdb0*/  F2I.U32.F64.TRUNC R5, R4 ;  /* 0x0000000400057311 */ /* 0x000e24000030d000 */
[----:B0-----:R0:W-:Y:S01]  /*cdc0*/  STG.E desc[UR36][R2.64], R5 ;  /* 0x0000000502007986 */ /* 0x0011e2000c101924 */
[----:B------:R-:W-:Y:S05]  /*cdd0*/  BRA `(.L_x_6719) ;  /* 0x0000000400607947 */ /* 0x000fea0003800000 */
.L_x_6726:
        /* <DEDUP_REMOVED lines=10> */
.L_x_6739:
[----:B------:R-:W-:-:S05]  /*ce80*/  CS2R R6, SRZ ;  /* 0x0000000000067805 */ /* 0x000fca000001ff00 */
[----:B------:R1:W-:Y:S01]  /*ce90*/  STG.E.128 desc[UR36][R2.64], R4 ;  /* 0x0000000402007986 */ /* 0x0003e2000c101d24 */
[----:B------:R-:W-:Y:S05]  /*cea0*/  BRA `(.L_x_6719) ;  /* 0x00000004002c7947 */ /* 0x000fea0003800000 */
.L_x_6738:
[----:B------:R-:W-:-:S09]  /*ceb0*/  UISETP.NE.AND UP0, UPT, UR4, 0xf, UPT ;  /* 0x0000000f0400788c */ /* 0x000fd2000bf05270 */
[----:B------:R-:W-:Y:S05]  /*cec0*/  BRA.U !UP0, `(.L_x_6740) ;  /* 0x0000000508087547 */ /* 0x000fea000b800000 */
[----:B------:R-:W-:-:S09]  /*ced0*/  UISETP.NE.AND UP0, UPT, UR4, 0x17, UPT ;  /* 0x000000170400788c */ /* 0x000fd2000bf05270 */
[----:B------:R-:W-:Y:S05]  /*cee0*/  BRA.U !UP0, `(.L_x_6741) ;  /* 0x0000000108a07547 */ /* 0x000fea000b800000 */
[----:B------:R-:W-:-:S09]  /*cef0*/  UISETP.NE.AND UP0, UPT, UR4, 0x18, UPT ;  /* 0x000000180400788c */ /* 0x000fd2000bf05270 */
[----:B------:R-:W-:Y:S05]  /*cf00*/  BRA.U !UP0, `(.L_x_6742) ;  /* 0x0000000108447547 */ /* 0x000fea000b800000 */
.L_x_6718:
        /* <DEDUP_REMOVED lines=16> */
.L_x_6743:
[----:B------:R-:W-:Y:S05]  /*d010*/  BRA `(.L_x_6719) ;  /* 0x0000000000d07947 */ /* 0x000fea0003800000 */
.L_x_6742:
        /* <DEDUP_REMOVED lines=17> */
.L_x_6745:
[----:B------:R-:W-:Y:S05]  /*d130*/  BSYNC.RECONVERGENT B0 ;  /* 0x0000000000007941 */ /* 0x000fea0003800200 */
.L_x_6744:
[----:B------:R-:W-:-:S05]  /*d140*/  LOP3.LUT R7, R0, 0x80, R7, 0xf8, !PT ;  /* 0x0000008000077812 */ /* 0x000fca00078ef807 */
[----:B------:R3:W-:Y:S01]  /*d150*/  STG.E.U8 desc[UR36][R2.64], R7 ;  /* 0x0000000702007986 */ /* 0x0007e2000c101124 */
[----:B------:R-:W-:Y:S05]  /*d160*/  BRA `(.L_x_6719) ;  /* 0x00000000007c7947 */ /* 0x000fea0003800000 */
.L_x_6741:
        /* <DEDUP_REMOVED lines=16> */
.L_x_6747:
[----:B------:R-:W-:Y:S02]  /*d270*/  ISETP.GT.U32.AND P0, PT, R6, 0x7f800000, PT ;  /* 0x7f8000000600780c */ /* 0x000fe40003f04070 */
[----:B------:R-:W-:-:S04]  /*d280*/  MOV R0, 0x7f ;  /* 0x0000007f00007802 */ /* 0x000fc80000000f00 */
[----:B------:R-:W-:-:S07]  /*d290*/  SEL R0, R0, 0x7c, P0 ;  /* 0x0000007c00007807 */ /* 0x000fce0000000000 */
.L_x_6748:
[----:B------:R-:W-:Y:S05]  /*d2a0*/  BSYNC.RECONVERGENT B0 ;  /* 0x0000000000007941 */ /* 0x000fea0003800200 */
.L_x_6746:
[----:B------:R-:W-:-:S04]  /*d2b0*/  SHF.R.U32.HI R5, RZ, 0x18, R7 ;  /* 0x00000018ff057819 */ /* 0x000fc80000011607 */
[----:B------:R-:W-:-:S05]  /*d2c0*/  LOP3.LUT R5, R0, 0x80, R5, 0xf8, !PT ;  /* 0x0000008000057812 */ /* 0x000fca00078ef805 */
[----:B------:R2:W-:Y:S01]  /*d2d0*/  STG.E.U8 desc[UR36][R2.64], R5 ;  /* 0x0000000502007986 */ /* 0x0005e2000c101124 */
[----:B------:R-:W-:Y:S05]  /*d2e0*/  BRA `(.L_x_6719) ;  /* 0x00000000001c7947 */ /* 0x000fea0003800000 */
.L_x_6740:
[----:B------:R-:W-:Y:S01]  /*d2f0*/  UMOV UR4, 0xf0000000 ;  /* 0xf000000000047882 */ /* 0x000fe20000000000 */
[----:B------:R-:W-:Y:S01]  /*d300*/  UMOV UR5, 0x380fffff ;  /* 0x380fffff00057882 */ /* 0x000fe20000000000 */
[----:B------:R-:W0:Y:S01]  /*d310*/  F2F.F32.F64 R0, R4 ;  /* 0x0000000400007310 */ /* 0x000e220000301000 */
[----:B------:R-:W-:-:S14]  /*d320*/  DSETP.GEU.AND P0, PT, |R4|, UR4, PT ;  /* 0x0000000404007e2a */ /* 0x000fdc000bf0e200 */
[----:B0-----:R-:W-:-:S05]  /*d330*/  @!P0 FMUL R0, R0, 1.175494350822287508e-38 ;  /* 0x0080000000008820 */ /* 0x001fca0000400000 */
[----:B------:R-:W-:-:S05]  /*d340*/  F2FP.BF16.F32.PACK_AB R0, RZ, R0 ;  /* 0x00000000ff00723e */ /* 0x000fca00000010ff */
[----:B------:R4:W-:Y:S02]  /*d350*/  STG.E.U16 desc[UR36][R2.64], R0 ;  /* 0x0000000002007986 */ /* 0x0009e4000c101524 */
.L_x_6719:
[----:B------:R-:W-:-:S07]  /*d360*/  VIADD R17, R17, 0x80 ;  /* 0x0000008011117836 */ /* 0x000fce0000000000 */
.L_x_6674:
[----:B------:R-:W-:Y:S05]  /*d370*/  BSYNC.RECONVERGENT B6 ;  /* 0x0000000000067941 */ /* 0x000fea0003800200 */
.L_x_6673:
[----:B------:R-:W5:Y:S02]  /*d380*/  LDCU UR4, c[0x0][0x380] ;  /* 0x00007000ff0477ac */ /* 0x000f640008000800 */
[----:B-----5:R-:W-:-:S13]  /*d390*/  ISETP.GE.AND P0, PT, R17, UR4, PT ;  /* 0x0000000411007c0c */ /* 0x020fda000bf06270 */
[----:B------:R-:W-:Y:S05]  /*d3a0*/  @P0 EXIT ;  /* 0x000000000000094d */ /* 0x000fea0003800000 */
[----:B------:R-:W5:Y:S01]  /*d3b0*/  LDCU UR4, c[0x0][0x388] ;  /* 0x00007100ff0477ac */ /* 0x000f620008000800 */
[----:B012-4-:R-:W-:Y:S01]  /*d3c0*/  IMAD.MOV.U32 R0, RZ, RZ, RZ ;  /* 0x000000ffff007224 */ /* 0x017fe200078e00ff */
[----:B------:R-:W-:Y:S01]  /*d3d0*/  MOV R16, RZ ;  /* 0x000000ff00107202 */ /* 0x000fe20000000f00 */
[----:B-----5:R-:W-:-:S09]  /*d3e0*/  UISETP.NE.AND UP0, UPT, UR4, URZ, UPT ;  /* 0x000000ff0400728c */ /* 0x020fd2000bf05270 */
[----:B------:R-:W-:Y:S05]  /*d3f0*/  BRA.U !UP0, `(.L_x_6749) ;  /* 0x0000001108a87547 */ /* 0x000fea000b800000 */
[----:B------:R-:W3:Y:S01]  /*d400*/  LDCU.64 UR4, c[0x0][0x390] ;  /* 0x00007200ff0477ac */ /* 0x000ee20008000a00 */
[----:B------:R-:W-:Y:S01]  /*d410*/  IMAD.MOV.U32 R16, RZ, RZ, RZ ;  /* 0x000000ffff107224 */ /* 0x000fe200078e00ff */
[----:B------:R-:W0:Y:S01]  /*d420*/  LDCU UR6, c[0x0][0x38c] ;  /* 0x00007180ff0677ac */ /* 0x000e220008000800 */
[----:B------:R-:W1:Y:S01]  /*d430*/  LDCU.64 UR8, c[0x0][0x4b8] ;  /* 0x00009700ff0877ac */ /* 0x000e620008000a00 */
[----:B------:R-:W-:Y:S01]  /*d440*/  UISETP.NE.AND UP0, UPT, UR40, URZ, UPT ;  /* 0x000000ff2800728c */ /* 0x000fe2000bf05270 */
[----:B---3--:R-:W-:-:S05]  /*d450*/  IMAD.HI.U32 R2, R17, UR4, R16 ;  /* 0x0000000411027c27 */ /* 0x008fca000f8e0010 */
[----:B------:R-:W-:-:S05]  /*d460*/  SHF.R.U32.HI R3, RZ, UR5, R2 ;  /* 0x00000005ff037c19 */ /* 0x000fca0008011602 */
[----:B------:R-:W-:-:S04]  /*d470*/  IMAD.MOV R0, RZ, RZ, -R3 ;  /* 0x000000ffff007224 */ /* 0x000fc800078e0a03 */
[----:B0-----:R-:W-:-:S04]  /*d480*/  IMAD R0, R0, UR6, R17 ;  /* 0x0000000600007c24 */ /* 0x001fc8000f8e0211 */
[C---:B-1----:R-:W-:Y:S02]  /*d490*/  IMAD R16, R0.reuse, UR8, RZ ;  /* 0x0000000800107c24 */ /* 0x042fe4000f8e02ff */
        /* <DEDUP_REMOVED lines=288> */
.L_x_6749:
[----:B------:R-:W0:Y:S01]  /*e6a0*/  LDCU.128 UR8, c[0x0][0x580] ;  /* 0x0000b000ff0877ac */ /* 0x000e220008000c00 */
[----:B------:R-:W-:Y:S01]  /*e6b0*/  BSSY.RECONVERGENT B6, `(.L_x_6750) ;  /* 0x00000ee000067945 */ /* 0x000fe20003800200 */
[----:B------:R-:W-:-:S04]  /*e6c0*/  UPRMT UR4, UR41, 0x9910, URZ ;  /* 0x0000991029047896 */ /* 0x000fc800080000ff */
[----:B------:R-:W-:Y:S01]  /*e6d0*/  UISETP.GT.AND UP0, UPT, UR4, 0x9, UPT ;  /* 0x000000090400788c */ /* 0x000fe2000bf04270 */
[----:B0-----:R-:W-:Y:S02]  /*e6e0*/  IADD3 R16, P0, PT, R16, UR8, RZ ;  /* 0x0000000810107c10 */ /* 0x001fe4000ff1e0ff */
[----:B---3--:R-:W-:-:S03]  /*e6f0*/  IADD3 R2, P1, PT, R0, UR10, RZ ;  /* 0x0000000a00027c10 */ /* 0x008fc6000ff3e0ff */
        /* <DEDUP_REMOVED lines=14> */
.L_x_6754:
[----:B------:R-:W2:Y:S02]  /*e7e0*/  LDG.E.U8 R2, desc[UR36][R2.64] ;  /* 0x0000002402027981 */ /* 0x000ea4000c1e1100 */
[----:B--2---:R0:W1:Y:S01]  /*e7f0*/  I2F.F64.U16 R26, R2 ;  /* 0x00000002001a7312 */ /* 0x0040620000101800 */
[----:B------:R-:W-:Y:S05]  /*e800*/  BRA `(.L_x_6756) ;  /* 0x0000000c00607947 */ /* 0x000fea0003800000 */
.L_x_6753:
        /* <DEDUP_REMOVED lines=9> */
.L_x_6758:
[----:B------:R-:W2:Y:S02]  /*e8a0*/  LDG.E R2, desc[UR36][R2.64] ;  /* 0x0000002402027981 */ /* 0x000ea4000c1e1900 */
[----:B--2---:R0:W1:Y:S01]  /*e8b0*/  I2F.F64 R26, R2 ;  /* 0x00000002001a7312 */ /* 0x0040620000201c00 */
[----:B------:R-:W-:Y:S05]  /*e8c0*/  BRA `(.L_x_6756) ;  /* 0x0000000c00307947 */ /* 0x000fea0003800000 */
.L_x_6757:
[----:B------:R-:W2:Y:S02]  /*e8d0*/  LDG.E.U16 R2, desc[UR36][R2.64] ;  /* 0x0000002402027981 */ /* 0x000ea4000c1e1500 */
[----:B--2---:R0:W1:Y:S01]  /*e8e0*/  I2F.F64.S16 R26, R2 ;  /* 0x00000002001a7312 */ /* 0x0040620000101c00 */
[----:B------:R-:W-:Y:S05]  /*e8f0*/  BRA `(.L_x_6756) ;  /* 0x0000000c00247947 */ /* 0x000fea0003800000 */
.L_x_6752:
        /* <DEDUP_REMOVED lines=10> */
.L_x_6760:
[----:B------:R-:W2:Y:S02]  /*e9a0*/  LDG.E.U16 R0, desc[UR36][R2.64] ;  /* 0x0000002402007981 */ /* 0x000ea4000c1e1500 */
[----:B--2---:R-:W-:-:S05]  /*e9b0*/  HADD2.F32 R0, -RZ, R0.H0_H0 ;  /* 0x20000000ff007230 */ /* 0x004fca0000004100 */
[----:B------:R-:W-:-:S04]  /*e9c0*/  FMUL.FTZ R0, R0, 1 ;  /* 0x3f80000000007820 */ /* 0x000fc80000410000 */
[----:B------:R0:W1:Y:S01]  /*e9d0*/  F2F.F64.F32 R26, R0 ;  /* 0x00000000001a7310 */ /* 0x0000620000201800 */
[----:B------:R-:W-:Y:S05]  /*e9e0*/  BRA `(.L_x_6756) ;  /* 0x0000000800e87947 */ /* 0x000fea0003800000 */
.L_x_6759:
        /* <DEDUP_REMOVED lines=10> */
.L_x_6762:
[----:B------:R-:W2:Y:S02]  /*ea90*/  LDG.E.U16 R2, desc[UR36][R2.64] ;  /* 0x0000002402027981 */ /* 0x000ea4000c1e1500 */
[----:B--2---:R-:W-:-:S05]  /*eaa0*/  HADD2.F32 R0, -RZ, R2.H0_H0 ;  /* 0x20000002ff007230 */ /* 0x004fca0000004100 */
[----:B------:R-:W-:-:S04]  /*eab0*/  FMUL.FTZ R0, R0, 1 ;  /* 0x3f80000000007820 */ /* 0x000fc80000410000 */
[----:B------:R0:W1:Y:S01]  /*eac0*/  F2F.F64.F32 R26, R0 ;  /* 0x00000000001a7310 */ /* 0x0000620000201800 */
[----:B------:R-:W-:Y:S05]  /*ead0*/  BRA `(.L_x_6756) ;  /* 0x0000000800ac7947 */ /* 0x000fea0003800000 */
.L_x_6761:
[----:B------:R0:W5:Y:S01]  /*eae0*/  LDG.E.64 R26, desc[UR36][R2.64] ;  /* 0x00000024021a7981 */ /* 0x000162000c1e1b00 */
[----:B------:R-:W-:Y:S05]  /*eaf0*/  BRA `(.L_x_6756) ;  /* 0x0000000800a47947 */ /* 0x000fea0003800000 */
.L_x_6751:
        /* <DEDUP_REMOVED lines=13> */
.L_x_6765:
[----:B------:R0:W5:Y:S01]  /*ebd0*/  LDG.E.64 R26, desc[UR36][R2.64] ;  /* 0x00000024021a7981 */ /* 0x000162000c1e1b00 */
[----:B------:R-:W-:Y:S05]  /*ebe0*/  BRA `(.L_x_6756) ;  /* 0x0000000800687947 */ /* 0x000fea0003800000 */
.L_x_6764:
        /* <DEDUP_REMOVED lines=27> */
.L_x_6767:
        /* <DEDUP_REMOVED lines=14> */
.L_x_6766:
[----:B------:R-:W2:Y:S02]  /*ee80*/  LDG.E.U16 R0, desc[UR36][R2.64] ;  /* 0x0000002402007981 */ /* 0x000ea4000c1e1500 */
[----:B--2---:R-:W-:-:S04]  /*ee90*/  IMAD.U32 R0, R0, 0x10000, RZ ;  /* 0x0001000000007824 */ /* 0x004fc800078e00ff */
[----:B------:R-:W-:-:S04]  /*eea0*/  FMUL.FTZ R0, R0, 1 ;  /* 0x3f80000000007820 */ /* 0x000fc80000410000 */
[----:B------:R0:W1:Y:S01]  /*eeb0*/  F2F.F64.F32 R26, R0 ;  /* 0x00000000001a7310 */ /* 0x0000620000201800 */
[----:B------:R-:W-:Y:S05]  /*eec0*/  BRA `(.L_x_6756) ;  /* 0x0000000400b07947 */ /* 0x000fea0003800000 */
.L_x_6763:
        /* <DEDUP_REMOVED lines=11> */
.L_x_6770:
        /* <DEDUP_REMOVED lines=21> */
.L_x_6772:
[----:B------:R-:W-:Y:S05]  /*f0d0*/  BSYNC.RECONVERGENT B0 ;  /* 0x0000000000007941 */ /* 0x000fea0003800200 */
.L_x_6771:
[----:B------:R-:W-:Y:S02]  /*f0e0*/  SHF.L.U32 R0, R0, 0x14, RZ ;  /* 0x0000001400007819 */ /* 0x000fe400000006ff */
[----:B------:R-:W-:-:S04]  /*f0f0*/  LEA R2, R2, 0x3b800000, 0x17 ;  /* 0x3b80000002027811 */ /* 0x000fc800078eb8ff */
[----:B------:R-:W-:-:S05]  /*f100*/  LOP3.LUT R0, R2, R0, R7, 0xfe, !PT ;  /* 0x0000000002007212 */ /* 0x000fca00078efe07 */
[----:B------:R-:W-:-:S04]  /*f110*/  FMUL.FTZ R0, R0, 1 ;  /* 0x3f80000000007820 */ /* 0x000fc80000410000 */
[----:B------:R0:W1:Y:S01]  /*f120*/  F2F.F64.F32 R26, R0 ;  /* 0x00000000001a7310 */ /* 0x0000620000201800 */
[----:B------:R-:W-:Y:S05]  /*f130*/  BRA `(.L_x_6756) ;  /* 0x0000000400147947 */ /* 0x000fea0003800000 */
.L_x_6769:
        /* <DEDUP_REMOVED lines=21> */
.L_x_6774:
[----:B------:R-:W-:Y:S05]  /*f290*/  BSYNC.RECONVERGENT B0 ;  /* 0x0000000000007941 */ /* 0x000fea0003800200 */
.L_x_6773:
[----:B------:R-:W-:Y:S01]  /*f2a0*/  IMAD.SHL.U32 R0, R0, 0x200000, RZ ;  /* 0x0020000000007824 */ /* 0x000fe200078e00ff */
[----:B------:R-:W-:-:S04]  /*f2b0*/  LEA R2, R2, 0x37800000, 0x17 ;  /* 0x3780000002027811 */ /* 0x000fc800078eb8ff */
[----:B------:R-:W-:-:S05]  /*f2c0*/  LOP3.LUT R0, R2, R0, R7, 0xfe, !PT ;  /* 0x0000000002007212 */ /* 0x000fca00078efe07 */
[----:B------:R-:W-:-:S04]  /*f2d0*/  FMUL.FTZ R0, R0, 1 ;  /* 0x3f80000000007820 */ /* 0x000fc80000410000 */
[----:B------:R0:W1:Y:S01]  /*f2e0*/  F2F.F64.F32 R26, R0 ;  /* 0x00000000001a7310 */ /* 0x0000620000201800 */
[----:B------:R-:W-:Y:S05]  /*f2f0*/  BRA `(.L_x_6756) ;  /* 0x0000000000a47947 */ /* 0x000fea0003800000 */
.L_x_6768:
        /* <DEDUP_REMOVED lines=18> */
.L_x_6755:
        /* <DEDUP_REMOVED lines=16> */
.L_x_6777:
[----:B------:R-:W-:Y:S01]  /*f520*/  CS2R R26, SRZ ;  /* 0x00000000001a7805 */ /* 0x000fe2000001ff00 */
[----:B------:R-:W-:Y:S06]  /*f530*/  BRA `(.L_x_6756) ;  /* 0x0000000000147947 */ /* 0x000fec0003800000 */
.L_x_6776:
[----:B------:R-:W2:Y:S02]  /*f540*/  LDG.E.64 R26, desc[UR36][R2.64] ;  /* 0x00000024021a7981 */ /* 0x000ea4000c1e1b00 */
[----:B--2---:R-:W0:Y:S01]  /*f550*/  I2F.F64.U64 R26, R26 ;  /* 0x0000001a001a7312 */ /* 0x004e220000301800 */
[----:B------:R-:W-:Y:S05]  /*f560*/  BRA `(.L_x_6756) ;  /* 0x0000000000087947 */ /* 0x000fea0003800000 */
.L_x_6775:
[----:B------:R-:W2:Y:S02]  /*f570*/  LDG.E R2, desc[UR36][R2.64] ;  /* 0x0000002402027981 */ /* 0x000ea4000c1e1900 */
[----:B--2---:R3:W4:Y:S02]  /*f580*/  I2F.F64.U32 R26, R2 ;  /* 0x00000002001a7312 */ /* 0x0047240000201800 */
.L_x_6756:
[----:B------:R-:W-:Y:S05]  /*f590*/  BSYNC.RECONVERGENT B6 ;  /* 0x0000000000067941 */ /* 0x000fea0003800200 */
.L_x_6750:
[----:B------:R-:W-:Y:S01]  /*f5a0*/  MOV R4, 0x652b82fe ;  /* 0x652b82fe00047802 */ /* 0x000fe20000000f00 */
[----:B0-----:R-:W-:Y:S01]  /*f5b0*/  IMAD.MOV.U32 R5, RZ, RZ, 0x3ff71547 ;  /* 0x3ff71547ff057424 */ /* 0x001fe200078e00ff */
[----:B---3--:R-:W-:Y:S01]  /*f5c0*/  MOV R2, 0xfefa39ef ;  /* 0xfefa39ef00027802 */ /* 0x008fe20000000f00 */
[----:B------:R-:W-:Y:S01]  /*f5d0*/  IMAD.MOV.U32 R3, RZ, RZ, 0x3fe62e42 ;  /* 0x3fe62e42ff037424 */ /* 0x000fe200078e00ff */
        /* <DEDUP_REMOVED lines=51> */
[----:B------:R-:W-:Y:S02]  /*f910*/  @!P0 LEA R7, R4, 0x3ff00000, 0x14 ;  /* 0x3ff0000004078811 */ /* 0x000fe400078ea0ff */
[----:B------:R-:W-:Y:S01]  /*f920*/  @!P0 MOV R4, R6 ;  /* 0x0000000600048202 */ /* 0x000fe20000000f00 */
[----:B------:R-:W-:-:S06]  /*f930*/  @!P0 IMAD.MOV.U32 R6, RZ, RZ, RZ ;  /* 0x000000ffff068224 */ /* 0x000fcc00078e00ff */
[----:B------:R-:W-:-:S11]  /*f940*/  @!P0 DMUL R24, R4, R6 ;  /* 0x0000000604188228 */ /* 0x000fd60000000000 */
.L_x_6779:
[----:B------:R-:W-:Y:S05]  /*f950*/  BSYNC.RECONVERGENT B0 ;  /* 0x0000000000007941 */ /* 0x000fea0003800200 */
.L_x_6778:
[C---:B------:R-:W-:Y:S01]  /*f960*/  FSETP.GEU.FTZ.AND P1, PT, R25.reuse, 1.7916666269302368164, PT ;  /* 0x3fe555551900780b */ /* 0x040fe20003f3e000 */
[----:B------:R-:W-:Y:S01]  /*f970*/  BSSY.RECONVERGENT B0, `(.L_x_6780) ;  /* 0x0000088000007945 */ /* 0x000fe20003800200 */
[----:B------:R-:W-:-:S13]  /*f980*/  FSETP.GT.FTZ.AND P0, PT, R25, -1.6999999284744262695, PT ;  /* 0xbfd999991900780b */ /* 0x000fda0003f14000 */
[----:B------:R-:W-:Y:S05]  /*f990*/  @P0 BRA !P1, `(.L_x_6781) ;  /* 0x0000000400440947 */ /* 0x000fea0004800000 */
[----:B------:R-:W-:-:S10]  /*f9a0*/  DADD R4, R24, 1 ;  /* 0x3ff0000018047429 */ /* 0x000fd40000000000 */
[----:B------:R-:W-:Y:S01]  /*f9b0*/  ISETP.GT.AND P0, PT, R5, 0xfffff, PT ;  /* 0x000fffff0500780c */ /* 0x000fe20003f04270 */
[----:B------:R-:W-:Y:S01]  /*f9c0*/  IMAD.MOV.U32 R7, RZ, RZ, R5 ;  /* 0x000000ffff077224 */ /* 0x000fe200078e0005 */
[----:B------:R-:W-:-:S11]  /*f9d0*/  MOV R6, R4 ;  /* 0x0000000400067202 */ /* 0x000fd60000000f00 */
[----:B------:R-:W-:-:S10]  /*f9e0*/  @!P0 DMUL R6, R6, 1.80143985094819840000e+16 ;  /* 0x4350000006068828 */ /* 0x000fd40000000000 */
[----:B------:R-:W-:Y:S01]  /*f9f0*/  @!P0 MOV R5, R7 ;  /* 0x0000000700058202 */ /* 0x000fe20000000f00 */
[----:B------:R-:W-:-:S04]  /*fa00*/  @!P0 IMAD.MOV.U32 R4, RZ, RZ, R6 ;  /* 0x000000ffff048224 */ /* 0x000fc800078e0006 */
[----:B------:R-:W-:-:S05]  /*fa10*/  VIADD R0, R5, 0xffffffff ;  /* 0xffffffff05007836 */ /* 0x000fca0000000000 */
[----:B------:R-:W-:Y:S02]  /*fa20*/  ISETP.GE.U32.AND P1, PT, R0, 0x7fefffff, PT ;  /* 0x7fefffff0000780c */ /* 0x000fe40003f26070 */
[----:B------:R-:W-:Y:S02]  /*fa30*/  MOV R0, 0xfffffc01 ;  /* 0xfffffc0100007802 */ /* 0x000fe40000000f00 */
[----:B------:R-:W-:-:S09]  /*fa40*/  @!P0 MOV R0, 0xfffffbcb ;  /* 0xfffffbcb00008802 */ /* 0x000fd20000000f00 */
        /* <DEDUP_REMOVED lines=12> */
[----:B------:R-:W-:Y:S01]  /*fb10*/  IMAD.MOV.U32 R6, RZ, RZ, R4 ;  /* 0x000000ffff067224 */ /* 0x000fe200078e0004 */
[----:B------:R-:W-:Y:S01]  /*fb20*/  MOV R19, 0x3ed0ee25 ;  /* 0x3ed0ee2500137802 */ /* 0x000fe20000000f00 */
        /* <DEDUP_REMOVED lines=56> */
.L_x_6781:
        /* <DEDUP_REMOVED lines=20> */
[----:B------:R-:W-:Y:S01]  /*fff0*/  MOV R2, R18 ;  /* 0x0000001200027202 */ /* 0x000fe20000000f00 */
[----:B------:R-:W-:-:S07]  /*10000*/  IMAD.MOV.U32 R3, RZ, RZ, R19 ;  /* 0x000000ffff037224 */ /* 0x000fce00078e0013 */
.L_x_6784:
[----:B------:R-:W-:Y:S05]  /*10010*/  BSYNC.RECONVERGENT B1 ;  /* 0x0000000000017941 */ /* 0x000fea0003800200 */
.L_x_6783:
        /* <DEDUP_REMOVED lines=29> */
.L_x_6782:
[----:B------:R-:W-:Y:S05]  /*101f0*/  BSYNC.RECONVERGENT B0 ;  /* 0x0000000000007941 */ /* 0x000fea0003800200 */
.L_x_6780:
        /* <DEDUP_REMOVED lines=70> */
.L_x_6786:
        /* <DEDUP_REMOVED lines=35> */
.L_x_6787:
[----:B------:R-:W-:Y:S05]  /*10890*/  BSYNC.RECONVERGENT B0 ;  /* 0x0000000000007941 */ /* 0x000fea0003800200 */
.L_x_6785:
[----:B------:R-:W-:Y:S01]  /*108a0*/  UPRMT UR4, UR42, 0x9910, URZ ;  /* 0x000099102a047896 */ /* 0x000fe200080000ff */
[----:B------:R-:W-:-:S03]  /*108b0*/  DMUL R4, R4, R26 ;  /* 0x0000001a04047228 */ /* 0x000fc60000000000 */
[----:B------:R-:W-:-:S09]  /*108c0*/  UISETP.GT.AND UP0, UPT, UR4, 0x9, UPT ;  /* 0x000000090400788c */ /* 0x000fd2000bf04270 */
        /* <DEDUP_REMOVED lines=12> */
.L_x_6791:
[----:B------:R-:W0:Y:S02]  /*10990*/  F2I.S64.F64.TRUNC R4, R4 ;  /* 0x0000000400047311 */ /* 0x000e24000030d900 */
[----:B0-----:R-:W-:-:S05]  /*109a0*/  MOV R3, R4 ;  /* 0x0000000400037202 */ /* 0x001fca0000000f00 */
[----:B------:R-:W-:Y:S01]  /*109b0*/  STG.E.U8 desc[UR36][R16.64], R3 ;  /* 0x0000000310007986 */ /* 0x000fe2000c101124 */
[----:B------:R-:W-:Y:S05]  /*109c0*/  EXIT ;  /* 0x000000000000794d */ /* 0x000fea0003800000 */
.L_x_6790:
        /* <DEDUP_REMOVED lines=9> */
.L_x_6794:
[----:B------:R-:W0:Y:S02]  /*10a60*/  F2I.F64.TRUNC R5, R4 ;  /* 0x0000000400057311 */ /* 0x000e24000030d100 */
[----:B0-----:R-:W-:Y:S01]  /*10a70*/  STG.E desc[UR36][R16.64], R5 ;  /* 0x0000000510007986 */ /* 0x001fe2000c101924 */
[----:B------:R-:W-:Y:S05]  /*10a80*/  EXIT ;  /* 0x000000000000794d */ /* 0x000fea0003800000 */
.L_x_6793:
[----:B------:R-:W0:Y:S02]  /*10a90*/  F2I.F64.TRUNC R5, R4 ;  /* 0x0000000400057311 */ /* 0x000e24000030d100 */
[----:B0-----:R-:W-:Y:S01]  /*10aa0*/  STG.E.U16 desc[UR36][R16.64], R5 ;  /* 0x0000000510007986 */ /* 0x001fe2000c101524 */
[----:B------:R-:W-:Y:S05]  /*10ab0*/  EXIT ;  /* 0x000000000000794d */ /* 0x000fea0003800000 */
.L_x_6789:
        /* <DEDUP_REMOVED lines=13> */
.L_x_6796:
        /* <DEDUP_REMOVED lines=8> */
.L_x_6795:
        /* <DEDUP_REMOVED lines=14> */
.L_x_6798:
        /* <DEDUP_REMOVED lines=9> */
.L_x_6797:
[----:B------:R-:W-:Y:S01]  /*10d80*/  STG.E.64 desc[UR36][R16.64], R4 ;  /* 0x0000000410007986 */ /* 0x000fe2000c101b24 */
[----:B------:R-:W-:Y:S05]  /*10d90*/  EXIT ;  /* 0x000000000000794d */ /* 0x000fea0003800000 */
.L_x_6788:
        /* <DEDUP_REMOVED lines=13> */
.L_x_6802:
        /* <DEDUP_REMOVED lines=21> */
.L_x_6805:
[----:B------:R-:W-:-:S04]  /*10fc0*/  SHF.R.U32.HI R3, RZ, 0x18, R3 ;  /* 0x00000018ff037819 */ /* 0x000fc80000011603 */
[----:B------:R-:W-:-:S04]  /*10fd0*/  LOP3.LUT R0, R0, 0x80, R3, 0xf8, !PT ;  /* 0x0000008000007812 */ /* 0x000fc800078ef803 */
[----:B------:R-:W-:-:S07]  /*10fe0*/  PRMT R8, R0, 0x7610, R8 ;  /* 0x0000761000087816 */ /* 0x000fce0000000008 */
.L_x_6804:
[----:B------:R-:W-:Y:S05]  /*10ff0*/  BSYNC.RECONVERGENT B0 ;  /* 0x0000000000007941 */ /* 0x000fea0003800200 */
.L_x_6803:
[----:B------:R-:W-:Y:S01]  /*11000*/  STG.E.U8 desc[UR36][R16.64], R8 ;  /* 0x0000000810007986 */ /* 0x000fe2000c101124 */
[----:B------:R-:W-:Y:S05]  /*11010*/  EXIT ;  /* 0x000000000000794d */ /* 0x000fea0003800000 */
.L_x_6801:
        /* <DEDUP_REMOVED lines=21> */
.L_x_6808:
[----:B------:R-:W-:-:S04]  /*11170*/  SHF.R.U32.HI R3, RZ, 0x18, R3 ;  /* 0x00000018ff037819 */ /* 0x000fc80000011603 */
[----:B------:R-:W-:-:S04]  /*11180*/  LOP3.LUT R0, R0, 0x80, R3, 0xf8, !PT ;  /* 0x0000008000007812 */ /* 0x000fc800078ef803 */
[----:B------:R-:W-:-:S07]  /*11190*/  PRMT R8, R0, 0x7610, R8 ;  /* 0x0000761000087816 */ /* 0x000fce0000000008 */
.L_x_6807:
[----:B------:R-:W-:Y:S05]  /*111a0*/  BSYNC.RECONVERGENT B0 ;  /* 0x0000000000007941 */ /* 0x000fea0003800200 */
.L_x_6806:
[----:B------:R-:W-:Y:S01]  /*111b0*/  STG.E.U8 desc[UR36][R16.64], R8 ;  /* 0x0000000810007986 */ /* 0x000fe2000c101124 */
[----:B------:R-:W-:Y:S05]  /*111c0*/  EXIT ;  /* 0x000000000000794d */ /* 0x000fea0003800000 */
.L_x_6800:
        /* <DEDUP_REMOVED lines=26> */
.L_x_6810:
[----:B------:R-:W0:Y:S02]  /*11370*/  F2I.U64.F64.TRUNC R4, R4 ;  /* 0x0000000400047311 */ /* 0x000e24000030d800 */
[----:B0-----:R-:W-:Y:S01]  /*11380*/  STG.E.64 desc[UR36][R16.64], R4 ;  /* 0x0000000410007986 */ /* 0x001fe2000c101b24 */
[----:B------:R-:W-:Y:S05]  /*11390*/  EXIT ;  /* 0x000000000000794d */ /* 0x000fea0003800000 */
.L_x_6809:
[----:B------:R-:W0:Y:S02]  /*113a0*/  F2I.U32.F64.TRUNC R5, R4 ;  /* 0x0000000400057311 */ /* 0x000e24000030d000 */
[----:B0-----:R-:W-:Y:S01]  /*113b0*/  STG.E desc[UR36][R16.64], R5 ;  /* 0x0000000510007986 */ /* 0x001fe2000c101924 */
[----:B------:R-:W-:Y:S05]  /*113c0*/  EXIT ;  /* 0x000000000000794d */ /* 0x000fea0003800000 */
.L_x_6799:
        /* <DEDUP_REMOVED lines=10> */
.L_x_6812:
[----:B------:R-:W-:-:S05]  /*11470*/  CS2R R6, SRZ ;  /* 0x0000000000067805 */ /* 0x000fca000001ff00 */
[----:B------:R-:W-:Y:S01]  /*11480*/  STG.E.128 desc[UR36][R16.64], R4 ;  /* 0x0000000410007986 */ /* 0x000fe2000c101d24 */
[----:B------:R-:W-:Y:S05]  /*11490*/  EXIT ;  /* 0x000000000000794d */ /* 0x000fea0003800000 */
.L_x_6811:
[----:B------:R-:W-:-:S09]  /*114a0*/  UISETP.NE.AND UP0, UPT, UR4, 0xf, UPT ;  /* 0x0000000f0400788c */ /* 0x000fd2000bf05270 */
[----:B------:R-:W-:Y:S05]  /*114b0*/  BRA.U !UP0, `(.L_x_6813) ;  /* 0x0000000508087547 */ /* 0x000fea000b800000 */
[----:B------:R-:W-:-:S09]  /*114c0*/  UISETP.NE.AND UP0, UPT, UR4, 0x17, UPT ;  /* 0x000000170400788c */ /* 0x000fd2000bf05270 */
[----:B------:R-:W-:Y:S05]  /*114d0*/  BRA.U !UP0, `(.L_x_6814) ;  /* 0x0000000108a07547 */ /* 0x000fea000b800000 */
[----:B------:R-:W-:-:S09]  /*114e0*/  UISETP.NE.AND UP0, UPT, UR4, 0x18, UPT ;  /* 0x000000180400788c */ /* 0x000fd2000bf05270 */
[----:B------:R-:W-:Y:S05]  /*114f0*/  BRA.U !UP0, `(.L_x_6815) ;  /* 0x0000000108447547 */ /* 0x000fea000b800000 */
.L_x_6792:
        /* <DEDUP_REMOVED lines=16> */
.L_x_6816:
[----:B------:R-:W-:Y:S05]  /*11600*/  EXIT ;  /* 0x000000000000794d */ /* 0x000fea0003800000 */
.L_x_6815:
        /* <DEDUP_REMOVED lines=17> */
.L_x_6818:
[----:B------:R-:W-:Y:S05]  /*11720*/  BSYNC.RECONVERGENT B0 ;  /* 0x0000000000007941 */ /* 0x000fea0003800200 */
.L_x_6817:
[----:B------:R-:W-:-:S05]  /*11730*/  LOP3.LUT R3, R0, 0x80, R3, 0xf8, !PT ;  /* 0x0000008000037812 */ /* 0x000fca00078ef803 */
[----:B------:R-:W-:Y:S01]  /*11740*/  STG.E.U8 desc[UR36][R16.64], R3 ;  /* 0x0000000310007986 */ /* 0x000fe2000c101124 */
[----:B------:R-:W-:Y:S05]  /*11750*/  EXIT ;  /* 0x000000000000794d */ /* 0x000fea0003800000 */
.L_x_6814:
        /* <DEDUP_REMOVED lines=16> */
.L_x_6820:
[----:B------:R-:W-:Y:S02]  /*11860*/  ISETP.GT.U32.AND P0, PT, R2, 0x7f800000, PT ;  /* 0x7f8000000200780c */ /* 0x000fe40003f04070 */
[----:B------:R-:W-:-:S04]  /*11870*/  MOV R0, 0x7f ;  /* 0x0000007f00007802 */ /* 0x000fc80000000f00 */
[----:B------:R-:W-:-:S07]  /*11880*/  SEL R0, R0, 0x7c, P0 ;  /* 0x0000007c00007807 */ /* 0x000fce0000000000 */
.L_x_6821:
[----:B------:R-:W-:Y:S05]  /*11890*/  BSYNC.RECONVERGENT B0 ;  /* 0x0000000000007941 */ /* 0x000fea0003800200 */
.L_x_6819:
[----:B------:R-:W-:-:S04]  /*118a0*/  SHF.R.U32.HI R3, RZ, 0x18, R3 ;  /* 0x00000018ff037819 */ /* 0x000fc80000011603 */
[----:B------:R-:W-:-:S05]  /*118b0*/  LOP3.LUT R3, R0, 0x80, R3, 0xf8, !PT ;  /* 0x0000008000037812 */ /* 0x000fca00078ef803 */
[----:B------:R-:W-:Y:S01]  /*118c0*/  STG.E.U8 desc[UR36][R16.64], R3 ;  /* 0x0000000310007986 */ /* 0x000fe2000c101124 */
[----:B------:R-:W-:Y:S05]  /*118d0*/  EXIT ;  /* 0x000000000000794d */ /* 0x000fea0003800000 */
.L_x_6813:
        /* <DEDUP_REMOVED lines=8> */
        .weak           $__internal_14_$__cuda_sm20_div_rn_f64_full
        .type           $__internal_14_$__cuda_sm20_div_rn_f64_full,@function
        .size           $__internal_14_$__cuda_sm20_div_rn_f64_full,(.L_x_7826 - $__internal_14_$__cuda_sm20_div_rn_f64_full)
$__internal_14_$__cuda_sm20_div_rn_f64_full:
        /* <DEDUP_REMOVED lines=8> */
[----:B------:R-:W-:Y:S01]  /*119e0*/  LOP3.LUT R6, R11, 0x7ff00000, RZ, 0xc0, !PT ;  /* 0x7ff000000b067812 */ /* 0x000fe200078ec0ff */
[----:B------:R-:W-:-:S03]  /*119f0*/  @!P0 DMUL R8, R10, 8.98846567431157953865e+307 ;  /* 0x7fe000000a088828 */ /* 0x000fc60000000000 */
[----:B------:R-:W-:Y:S02]  /*11a00*/  ISETP.GE.U32.AND P1, PT, R3, R6, PT ;  /* 0x000000060300720c */ /* 0x000fe40003f26070 */
[----:B------:R-:W-:Y:S01]  /*11a10*/  @!P2 LOP3.LUT R4, R11, 0x7ff00000, RZ, 0xc0, !PT ;  /* 0x7ff000000b04a812 */ /* 0x000fe200078ec0ff */
[----:B------:R-:W0:Y:S03]  /*11a20*/  MUFU.RCP64H R15, R9 ;  /* 0x00000009000f7308 */ /* 0x000e260000001800 */
[----:B------:R-:W-:Y:S01]  /*11a30*/  @!P2 ISETP.GE.U32.AND P3, PT, R3, R4, PT ;  /* 0x000000040300a20c */ /* 0x000fe20003f66070 */
[----:B------:R-:W-:-:S05]  /*11a40*/  IMAD.MOV.U32 R4, RZ, RZ, 0x1ca00000 ;  /* 0x1ca00000ff047424 */ /* 0x000fca00078e00ff */
[----:B------:R-:W-:-:S04]  /*11a50*/  @!P2 SEL R5, R4, 0x63400000, !P3 ;  /* 0x634000000405a807 */ /* 0x000fc80005800000 */
[----:B------:R-:W-:Y:S02]  /*11a60*/  @!P2 LOP3.LUT R22, R5, 0x80000000, R13, 0xf8, !PT ;  /* 0x800000000516a812 */ /* 0x000fe400078ef80d */
[----:B------:R-:W-:Y:S01]  /*11a70*/  MOV R5, R3 ;  /* 0x0000000300057202 */ /* 0x000fe20000000f00 */
[----:B0-----:R-:W-:Y:S01]  /*11a80*/  DFMA R18, R14, -R8, 1 ;  /* 0x3ff000000e12742b */ /* 0x001fe20000000808 */
[----:B------:R-:W-:Y:S01]  /*11a90*/  @!P2 LOP3.LUT R23, R22, 0x100000, RZ, 0xfc, !PT ;  /* 0x001000001617a812 */ /* 0x000fe200078efcff */
[----:B------:R-:W-:-:S06]  /*11aa0*/  @!P2 IMAD.MOV.U32 R22, RZ, RZ, RZ ;  /* 0x000000ffff16a224 */ /* 0x000fcc00078e00ff */
[----:B------:R-:W-:-:S08]  /*11ab0*/  DFMA R18, R18, R18, R18 ;  /* 0x000000121212722b */ /* 0x000fd00000000012 */
[----:B------:R-:W-:Y:S01]  /*11ac0*/  DFMA R18, R14, R18, R14 ;  /* 0x000000120e12722b */ /* 0x000fe2000000000e */
[----:B------:R-:W-:Y:S02]  /*11ad0*/  SEL R15, R4, 0x63400000, !P1 ;  /* 0x63400000040f7807 */ /* 0x000fe40004800000 */
[----:B------:R-:W-:Y:S02]  /*11ae0*/  MOV R14, R12 ;  /* 0x0000000c000e7202 */ /* 0x000fe40000000f00 */
[----:B------:R-:W-:-:S03]  /*11af0*/  LOP3.LUT R15, R15, 0x800fffff, R13, 0xf8, !PT ;  /* 0x800fffff0f0f7812 */ /* 0x000fc600078ef80d */
[----:B------:R-:W-:-:S03]  /*11b00*/  DFMA R20, R18, -R8, 1 ;  /* 0x3ff000001214742b */ /* 0x000fc60000000808 */
[----:B------:R-:W-:Y:S01]  /*11b10*/  @!P2 DFMA R14, R14, 2, -R22 ;  /* 0x400000000e0ea82b */ /* 0x000fe20000000816 */
[----:B------:R-:W-:Y:S01]  /*11b20*/  IMAD.MOV.U32 R22, RZ, RZ, R6 ;  /* 0x000000ffff167224 */ /* 0x000fe200078e0006 */
[----:B------:R-:W-:-:S03]  /*11b30*/  @!P0 LOP3.LUT R22, R9, 0x7ff00000, RZ, 0xc0, !PT ;  /* 0x7ff0000009168812 */ /* 0x000fc600078ec0ff */
[----:B------:R-:W-:Y:S02]  /*11b40*/  DFMA R20, R18, R20, R18 ;  /* 0x000000141214722b */ /* 0x000fe40000000012 */
[----:B------:R-:W-:-:S03]  /*11b50*/  VIADD R28, R22, 0xffffffff ;  /* 0xffffffff161c7836 */ /* 0x000fc60000000000 */
        /* <DEDUP_REMOVED lines=35> */
.L_x_6823:
        /* <DEDUP_REMOVED lines=16> */
.L_x_6826:
[----:B------:R-:W-:Y:S01]  /*11e90*/  LOP3.LUT R19, R11, 0x80000, RZ, 0xfc, !PT ;  /* 0x000800000b137812 */ /* 0x000fe200078efcff */
[----:B------:R-:W-:Y:S01]  /*11ea0*/  IMAD.MOV.U32 R18, RZ, RZ, R10 ;  /* 0x000000ffff127224 */ /* 0x000fe200078e000a */
[----:B------:R-:W-:Y:S06]  /*11eb0*/  BRA `(.L_x_6824) ;  /* 0x0000000000087947 */ /* 0x000fec0003800000 */
.L_x_6825:
[----:B------:R-:W-:Y:S02]  /*11ec0*/  LOP3.LUT R19, R13, 0x80000, RZ, 0xfc, !PT ;  /* 0x000800000d137812 */ /* 0x000fe400078efcff */
[----:B------:R-:W-:-:S07]  /*11ed0*/  MOV R18, R12 ;  /* 0x0000000c00127202 */ /* 0x000fce0000000f00 */
.L_x_6824:
[----:B------:R-:W-:Y:S05]  /*11ee0*/  BSYNC.RECONVERGENT B2 ;  /* 0x0000000000027941 */ /* 0x000fea0003800200 */
.L_x_6822:
[----:B------:R-:W-:Y:S02]  /*11ef0*/  HFMA2 R5, -RZ, RZ, 0, 0 ;  /* 0x00000000ff057431 */ /* 0x000fe400000001ff */
[----:B------:R-:W-:-:S04]  /*11f00*/  IMAD.MOV.U32 R4, RZ, RZ, R0 ;  /* 0x000000ffff047224 */ /* 0x000fc800078e0000 */
[----:B------:R-:W-:Y:S05]  /*11f10*/  RET.REL.NODEC R4 `(_ZN2at6native18elementwise_kernelILi128ELi4EZNS0_15gpu_kernel_implIZZZNS0_61_GLOBAL__N__b29612f4_23_ActivationMishKernel_cu_9e10b42f_310411mish_kernelERNS_18TensorIteratorBaseEENKUlvE_clEvENKUlvE_clEvEUldE_EEvS5_RKT_EUliE_EEviT1_) ;  /* 0xfffffee004387950 */ /* 0x000fea0003c3ffff */
.L_x_6827:
        /* <DEDUP_REMOVED lines=14> */
.L_x_7826:


//--------------------- .text._ZN2at6native27unrolled_elementwise_kernelIZZZNS0_61_GLOBAL__N__b29612f4_23_ActivationMishKernel_cu_9e10b42f_310411mish_kernelERNS_18TensorIteratorBaseEENKUlvE_clEvENKUlvE_clEvEUldE_St5arrayIPcLm2EELi4E23TrivialOffsetCalculatorILi1EjESC_NS0_6memory12LoadWithCastILi1EEENSD_13StoreWithCastILi1EEEEEviT_T0_T2_T3_T4_T5_ --------------------------
	.section	.text._ZN2at6native27unrolled_elementwise_kernelIZZZNS0_61_GLOBAL__N__b29612f4_23_ActivationMishKernel_cu_9e10b42f_310411mish_kernelERNS_18TensorIteratorBaseEENKUlvE_clEvENKUlvE_clEvEUldE_St5arrayIPcLm2EELi4E23TrivialOffsetCalculatorILi1EjESC_NS0_6memory12LoadWithCastILi1EEENSD_13StoreWithCastILi1EEEEEviT_T0_T2_T3_T4_T5_,"ax",@progbits
	.align	128
        .global         _ZN2at6native27unrolled_elementwise_kernelIZZZNS0_61_GLOBAL__N__b29612f4_23_ActivationMishKernel_cu_9e10b42f_310411mish_kernelERNS_18TensorIteratorBaseEENKUlvE_clEvENKUlvE_clEvEUldE_St5arrayIPcLm2EELi4E23TrivialOffsetCalculatorILi1EjESC_NS0_6memory12LoadWithCastILi1EEENSD_13StoreWithCastILi1EEEEEviT_T0_T2_T3_T4_T5_
        .type           _ZN2at6native27unrolled_elementwise_kernelIZZZNS0_61_GLOBAL__N__b29612f4_23_ActivationMishKernel_cu_9e10b42f_310411mish_kernelERNS_18TensorIteratorBaseEENKUlvE_clEvENKUlvE_clEvEUldE_St5arrayIPcLm2EELi4E23TrivialOffsetCalculatorILi1EjESC_NS0_6memory12LoadWithCastILi1EEENSD_13StoreWithCastILi1EEEEEviT_T0_T2_T3_T4_T5_,@function
        .size           _ZN2at6native27unrolled_elementwise_kernelIZZZNS0_61_GLOBAL__N__b29612f4_23_ActivationMishKernel_cu_9e10b42f_310411mish_kernelERNS_18TensorIteratorBaseEENKUlvE_clEvENKUlvE_clEvEUldE_St5arrayIPcLm2EELi4E23TrivialOffsetCalculatorILi1EjESC_NS0_6memory12LoadWithCastILi1EEENSD_13StoreWithCastILi1EEEEEviT_T0_T2_T3_T4_T5_,(.L_x_7827 - _ZN2at6native27unrolled_elementwise_kernelIZZZNS0_61_GLOBAL__N__b29612f4_23_ActivationMishKernel_cu_9e10b42f_310411mish_kernelERNS_18TensorIteratorBaseEENKUlvE_clEvENKUlvE_clEvEUldE_St5arrayIPcLm2EELi4E23TrivialOffsetCalculatorILi1EjESC_NS0_6memory12LoadWithCastILi1EEENSD_13StoreWithCastILi1EEEEEviT_T0_T2_T3_T4_T5_)
        .other          _ZN2at6native27unrolled_elementwise_kernelIZZZNS0_61_GLOBAL__N__b29612f4_23_ActivationMishKernel_cu_9e10b42f_310411mish_kernelERNS_18TensorIteratorBaseEENKUlvE_clEvENKUlvE_clEvEUldE_St5arrayIPcLm2EELi4E23TrivialOffsetCalculatorILi1EjESC_NS0_6memory12LoadWithCastILi1EEENSD_13StoreWithCastILi1EEEEEviT_T0_T2_T3_T4_T5_,@"STO_CUDA_ENTRY STV_DEFAULT"
_ZN2at6native27unrolled_elementwise_kernelIZZZNS0_61_GLOBAL__N__b29612f4_23_ActivationMishKernel_cu_9e10b42f_310411mish_kernelERNS_18TensorIteratorBaseEENKUlvE_clEvENKUlvE_clEvEUldE_St5arrayIPcLm2EELi4E23TrivialOffsetCalculatorILi1EjESC_NS0_6memory12LoadWithCastILi1EEENSD_13StoreWithCastILi1EEEEEviT_T0_T2_T3_T4_T5_:
.text._ZN2at6native27unrolled_elementwise_kernelIZZZNS0_61_GLOBAL__N__b29612f4_23_ActivationMishKernel_cu_9e10b42f_310411mish_kernelERNS_18TensorIteratorBaseEENKUlvE_clEvENKUlvE_clEvEUldE_St5arrayIPcLm2EELi4E23TrivialOffsetCalculatorILi1EjESC_NS0_6memory12LoadWithCastILi1EEENSD_13StoreWithCastILi1EEEEEviT_T0_T2_T3_T4_T5_:
        /* <DEDUP_REMOVED lines=33> */
.L_x_6834:
[----:B------:R-:W2:Y:S02]  /*0210*/  LDG.E.U8 R4, desc[UR36][R4.64] ;  /* 0x0000002404047981 */ /* 0x000ea4000c1e1100 */
[----:B--2---:R0:W1:Y:S01]  /*0220*/  I2F.F64.U16 R22, R4 ;  /* 0x0000000400167312 */ /* 0x0040620000101800 */
[----:B------:R-:W-:Y:S05]  /*0230*/  BRA `(.L_x_6836) ;  /* 0x0000000c00647947 */ /* 0x000fea0003800000 */
.L_x_6833:
        /* <DEDUP_REMOVED lines=9> */
.L_x_6838:
[----:B------:R-:W2:Y:S02]  /*02d0*/  LDG.E R4, desc[UR36][R4.64] ;  /* 0x0000002404047981 */ /* 0x000ea4000c1e1900 */
[----:B--2---:R1:W2:Y:S01]  /*02e0*/  I2F.F64 R22, R4 ;  /* 0x0000000400167312 */ /* 0x0042a20000201c00 */
[----:B------:R-:W-:Y:S05]  /*02f0*/  BRA `(.L_x_6836) ;  /* 0x0000000c00347947 */ /* 0x000fea0003800000 */
.L_x_6837:
[----:B------:R-:W2:Y:S02]  /*0300*/  LDG.E.U16 R4, desc[UR36][R4.64] ;  /* 0x0000002404047981 */ /* 0x000ea4000c1e1500 */
[----:B--2---:R3:W4:Y:S01]  /*0310*/  I2F.F64.S16 R22, R4 ;  /* 0x0000000400167312 */ /* 0x0047220000101c00 */
[----:B------:R-:W-:Y:S05]  /*0320*/  BRA `(.L_x_6836) ;  /* 0x0000000c00287947 */ /* 0x000fea0003800000 */
.L_x_6832:
        /* <DEDUP_REMOVED lines=10> */
.L_x_6840:
[----:B------:R-:W2:Y:S02]  /*03d0*/  LDG.E.U16 R0, desc[UR36][R4.64] ;  /* 0x0000002404007981 */ /* 0x000ea4000c1e1500 */
[----:B--2---:R-:W-:-:S05]  /*03e0*/  HADD2.F32 R0, -RZ, R0.H0_H0 ;  /* 0x20000000ff007230 */ /* 0x004fca0000004100 */
[----:B------:R-:W-:-:S04]  /*03f0*/  FMUL.FTZ R0, R0, 1 ;  /* 0x3f80000000007820 */ /* 0x000fc80000410000 */
[----:B------:R0:W1:Y:S01]  /*0400*/  F2F.F64.F32 R22, R0 ;  /* 0x0000000000167310 */ /* 0x0000620000201800 */
[----:B------:R-:W-:Y:S05]  /*0410*/  BRA `(.L_x_6836) ;  /* 0x0000000800ec7947 */ /* 0x000fea0003800000 */
.L_x_6839:
        /* <DEDUP_REMOVED lines=10> */
.L_x_6842:
[----:B------:R-:W2:Y:S02]  /*04c0*/  LDG.E.U16 R4, desc[UR36][R4.64] ;  /* 0x0000002404047981 */ /* 0x000ea4000c1e1500 */
[----:B--2---:R-:W-:-:S05]  /*04d0*/  HADD2.F32 R0, -RZ, R4.H0_H0 ;  /* 0x20000004ff007230 */ /* 0x004fca0000004100 */
[----:B------:R-:W-:-:S04]  /*04e0*/  FMUL.FTZ R0, R0, 1 ;  /* 0x3f80000000007820 */ /* 0x000fc80000410000 */
[----:B------:R0:W1:Y:S01]  /*04f0*/  F2F.F64.F32 R22, R0 ;  /* 0x0000000000167310 */ /* 0x0000620000201800 */
[----:B------:R-:W-:Y:S05]  /*0500*/  BRA `(.L_x_6836) ;  /* 0x0000000800b07947 */ /* 0x000fea0003800000 */
.L_x_6841:
[----:B------:R0:W5:Y:S01]  /*0510*/  LDG.E.64 R22, desc[UR36][R4.64] ;  /* 0x0000002404167981 */ /* 0x000162000c1e1b00 */
[----:B------:R-:W-:Y:S05]  /*0520*/  BRA `(.L_x_6836) ;  /* 0x0000000800a87947 */ /* 0x000fea0003800000 */
.L_x_6831:
        /* <DEDUP_REMOVED lines=13> */
.L_x_6845:
[----:B------:R0:W5:Y:S01]  /*0600*/  LDG.E.64 R22, desc[UR36][R4.64] ;  /* 0x0000002404167981 */ /* 0x000162000c1e1b00 */
[----:B------:R-:W-:Y:S05]  /*0610*/  BRA `(.L_x_6836) ;  /* 0x00000008006c7947 */ /* 0x000fea0003800000 */
.L_x_6844:
        /* <DEDUP_REMOVED lines=27> */
.L_x_6847:
        /* <DEDUP_REMOVED lines=15> */
.L_x_6846:
[----:B------:R-:W2:Y:S02]  /*08c0*/  LDG.E.U16 R0, desc[UR36][R4.64] ;  /* 0x0000002404007981 */ /* 0x000ea4000c1e1500 */
[----:B--2---:R-:W-:-:S04]  /*08d0*/  IMAD.U32 R0, R0, 0x10000, RZ ;  /* 0x0001000000007824 */ /* 0x004fc800078e00ff */
[----:B------:R-:W-:-:S04]  /*08e0*/  FMUL.FTZ R0, R0, 1 ;  /* 0x3f80000000007820 */ /* 0x000fc80000410000 */
[----:B------:R0:W1:Y:S01]  /*08f0*/  F2F.F64.F32 R22, R0 ;  /* 0x0000000000167310 */ /* 0x0000620000201800 */
[----:B------:R-:W-:Y:S05]  /*0900*/  BRA `(.L_x_6836) ;  /* 0x0000000400b07947 */ /* 0x000fea0003800000 */
.L_x_6843:
        /* <DEDUP_REMOVED lines=11> */
.L_x_6850:
        /* <DEDUP_REMOVED lines=21> */
.L_x_6852:
[----:B------:R-:W-:Y:S05]  /*0b10*/  BSYNC.RECONVERGENT B0 ;  /* 0x0000000000007941 */ /* 0x000fea0003800200 */
.L_x_6851:
[----:B------:R-:W-:Y:S01]  /*0b20*/  IMAD.SHL.U32 R0, R0, 0x100000, RZ ;  /* 0x0010000000007824 */ /* 0x000fe200078e00ff */
[----:B------:R-:W-:-:S04]  /*0b30*/  LEA R3, R3, 0x3b800000, 0x17 ;  /* 0x3b80000003037811 */ /* 0x000fc800078eb8ff */
[----:B------:R-:W-:-:S05]  /*0b40*/  LOP3.LUT R0, R3, R0, R7, 0xfe, !PT ;  /* 0x0000000003007212 */ /* 0x000fca00078efe07 */
[----:B------:R-:W-:-:S04]  /*0b50*/  FMUL.FTZ R0, R0, 1 ;  /* 0x3f80000000007820 */ /* 0x000fc80000410000 */
[----:B------:R0:W1:Y:S01]  /*0b60*/  F2F.F64.F32 R22, R0 ;  /* 0x0000000000167310 */ /* 0x0000620000201800 */
[----:B------:R-:W-:Y:S05]  /*0b70*/  BRA `(.L_x_6836) ;  /* 0x0000000400147947 */ /* 0x000fea0003800000 */
.L_x_6849:
        /* <DEDUP_REMOVED lines=21> */
.L_x_6854:
[----:B------:R-:W-:Y:S05]  /*0cd0*/  BSYNC.RECONVERGENT B0 ;  /* 0x0000000000007941 */ /* 0x000fea0003800200 */
.L_x_6853:
[----:B------:R-:W-:Y:S01]  /*0ce0*/  IMAD.SHL.U32 R0, R0, 0x200000, RZ ;  /* 0x0020000000007824 */ /* 0x000fe200078e00ff */
[----:B------:R-:W-:-:S04]  /*0cf0*/  LEA R3, R3, 0x37800000, 0x17 ;  /* 0x3780000003037811 */ /* 0x000fc800078eb8ff */
[----:B------:R-:W-:-:S05]  /*0d00*/  LOP3.LUT R0, R3, R0, R7, 0xfe, !PT ;  /* 0x0000000003007212 */ /* 0x000fca00078efe07 */
[----:B------:R-:W-:-:S04]  /*0d10*/  FMUL.FTZ R0, R0, 1 ;  /* 0x3f80000000007820 */ /* 0x000fc80000410000 */
[----:B------:R0:W1:Y:S01]  /*0d20*/  F2F.F64.F32 R22, R0 ;  /* 0x0000000000167310 */ /* 0x0000620000201800 */
[----:B------:R-:W-:Y:S05]  /*0d30*/  BRA `(.L_x_6836) ;  /* 0x0000000000a47947 */ /* 0x000fea0003800000 */
.L_x_6848:
[----:B------:R-:W-:-:S09]  /*0d40*/  UISETP.NE.AND UP0, UPT, UR4, 0x1c, UPT ;  /* 0x0000001c0400788c */ /* 0x000fd2000bf05270 */
[----:B------:R-:W-:Y:S05]  /*0d50*/  BRA.U !UP0, `(.L_x_6855) ;  /* 0x0000000108947547 */ /* 0x000fea000b800000 */
[----:B------:R-:W-:-:S09]  /*0d60*/  UISETP.NE.AND UP0, UPT, UR4, 0x1d, UPT ;  /* 0x0000001d0400788c */ /* 0x000fd2000bf05270 */
[----:B------:R-:W-:Y:S05]  /*0d70*/  BRA.U !UP0, `(.L_x_6856) ;  /* 0x0000000108807547 */ /* 0x000fea000b800000 */
[----:B------:R-:W-:-:S09]  /*0d80*/  UISETP.NE.AND UP0, UPT, UR4, 0x2c, UPT ;  /* 0x0000002c0400788c */ /* 0x000fd2000bf05270 */
[----:B------:R-:W-:Y:S05]  /*0d90*/  BRA.U !UP0, `(.L_x_6857) ;  /* 0x0000000108487547 */ /* 0x000fea000b800000 */
.L_x_6835:
        /* <DEDUP_REMOVED lines=16> */
.L_x_6858:
[----:B------:R-:W-:Y:S01]  /*0ea0*/  CS2R R22, SRZ ;  /* 0x0000000000167805 */ /* 0x000fe2000001ff00 */
[----:B------:R-:W-:Y:S06]  /*0eb0*/  BRA `(.L_x_6836) ;  /* 0x0000000000447947 */ /* 0x000fec0003800000 */
.L_x_6857:
        /* <DEDUP_REMOVED lines=12> */
.L_x_6856:
[----:B------:R-:W2:Y:S02]  /*0f80*/  LDG.E.64 R22, desc[UR36][R4.64] ;  /* 0x0000002404167981 */ /* 0x000ea4000c1e1b00 */
[----:B--2---:R-:W0:Y:S01]  /*0f90*/  I2F.F64.U64 R22, R22 ;  /* 0x0000001600167312 */ /* 0x004e220000301800 */
[----:B------:R-:W-:Y:S05]  /*0fa0*/  BRA `(.L_x_6836) ;  /* 0x0000000000087947 */ /* 0x000fea0003800000 */
.L_x_6855:
[----:B------:R-:W2:Y:S02]  /*0fb0*/  LDG.E R4, desc[UR36][R4.64] ;  /* 0x0000002404047981 */ /* 0x000ea4000c1e1900 */
[----:B--2---:R0:W1:Y:S02]  /*0fc0*/  I2F.F64.U32 R22, R4 ;  /* 0x0000000400167312 */ /* 0x0040640000201800 */
.L_x_6836:
[----:B------:R-:W-:Y:S05]  /*0fd0*/  BSYNC.RECONVERGENT B7 ;  /* 0x0000000000077941 */ /* 0x000fea0003800200 */
.L_x_6830:
[----:B------:R-:W-:-:S07]  /*0fe0*/  VIADD R27, R19, 0x80 ;  /* 0x00000080131b7836 */ /* 0x000fce0000000000 */
.L_x_6829:
[----:B------:R-:W-:Y:S05]  /*0ff0*/  BSYNC.RECONVERGENT B6 ;  /* 0x0000000000067941 */ /* 0x000fea0003800200 */
.L_x_6828:
[----:B------:R-:W-:Y:S01]  /*1000*/  ISETP.GE.AND P0, PT, R27, R2, PT ;  /* 0x000000021b00720c */ /* 0x000fe20003f06270 */
[----:B------:R-:W-:Y:S01]  /*1010*/  BSSY.RECONVERGENT B6, `(.L_x_6859) ;  /* 0x00000f6000067945 */ /* 0x000fe20003800200 */
[----:B------:R-:W-:-:S11]  /*1020*/  CS2R R28, SRZ ;  /* 0x00000000001c7805 */ /* 0x000fd6000001ff00 */
[----:B------:R-:W-:Y:S05]  /*1030*/  @P0 BRA `(.L_x_6860) ;  /* 0x0000000c00cc0947 */ /* 0x000fea0003800000 */
[----:B01-3--:R-:W0:Y:S01]  /*1040*/  LDC.64 R4, c[0x0][0x390] ;  /* 0x0000e400ff047b82 */ /* 0x00be220000000a00 */
        /* <DEDUP_REMOVED lines=20> */
.L_x_6865:
[----:B------:R-:W3:Y:S02]  /*1190*/  LDG.E.U8 R4, desc[UR36][R4.64] ;  /* 0x0000002404047981 */ /* 0x000ee4000c1e1100 */
[----:B---3--:R0:W1:Y:S01]  /*11a0*/  I2F.F64.U16 R28, R4 ;  /* 0x00000004001c7312 */ /* 0x0080620000101800 */
[----:B------:R-:W-:Y:S05]  /*11b0*/  BRA `(.L_x_6867) ;  /* 0x0000000c00647947 */ /* 0x000fea0003800000 */
.L_x_6864:
        /* <DEDUP_REMOVED lines=9> */
.L_x_6869:
[----:B------:R-:W3:Y:S02]  /*1250*/  LDG.E R4, desc[UR36][R4.64] ;  /* 0x0000002404047981 */ /* 0x000ee4000c1e1900 */
[----:B---3--:R0:W1:Y:S01]  /*1260*/  I2F.F64 R28, R4 ;  /* 0x00000004001c7312 */ /* 0x0080620000201c00 */
[----:B------:R-:W-:Y:S05]  /*1270*/  BRA `(.L_x_6867) ;  /* 0x0000000c00347947 */ /* 0x000fea0003800000 */
.L_x_6868:
[----:B------:R-:W3:Y:S02]  /*1280*/  LDG.E.U16 R4, desc[UR36][R4.64] ;  /* 0x0000002404047981 */ /* 0x000ee4000c1e1500 */
[----:B---3--:R0:W1:Y:S01]  /*1290*/  I2F.F64.S16 R28, R4 ;  /* 0x00000004001c7312 */ /* 0x0080620000101c00 */
[----:B------:R-:W-:Y:S05]  /*12a0*/  BRA `(.L_x_6867) ;  /* 0x0000000c00287947 */ /* 0x000fea0003800000 */
.L_x_6863:
        /* <DEDUP_REMOVED lines=8> */
[----:B------:R-:W3:Y:S01]  /*1330*/  F2F.F64.F32 R28, R28 ;  /* 0x0000001c001c7310 */ /* 0x000ee20000201800 */
[----:B------:R-:W-:Y:S05]  /*1340*/  BRA `(.L_x_6867) ;  /* 0x0000000c00007947 */ /* 0x000fea0003800000 */
.L_x_6871:
[----:B------:R-:W3:Y:S02]  /*1350*/  LDG.E.U16 R0, desc[UR36][R4.64] ;  /* 0x0000002404007981 */ /* 0x000ee4000c1e1500 */
[----:B---3--:R-:W-:-:S05]  /*1360*/  HADD2.F32 R0, -RZ, R0.H0_H0 ;  /* 0x20000000ff007230 */ /* 0x008fca0000004100 */
[----:B------:R-:W-:-:S04]  /*1370*/  FMUL.FTZ R0, R0, 1 ;  /* 0x3f80000000007820 */ /* 0x000fc80000410000 */
[----:B------:R0:W1:Y:S01]  /*1380*/  F2F.F64.F32 R28, R0 ;  /* 0x00000000001c7310 */ /* 0x0000620000201800 */
[----:B------:R-:W-:Y:S05]  /*1390*/  BRA `(.L_x_6867) ;  /* 0x0000000800ec7947 */ /* 0x000fea0003800000 */
.L_x_6870:
        /* <DEDUP_REMOVED lines=10> */
.L_x_6873:
[----:B------:R-:W3:Y:S02]  /*1440*/  LDG.E.U16 R4, desc[UR36][R4.64] ;  /* 0x0000002404047981 */ /* 0x000ee4000c1e1500 */
[----:B---3--:R-:W-:-:S05]  /*1450*/  HADD2.F32 R0, -RZ, R4.H0_H0 ;  /* 0x20000004ff007230 */ /* 0x008fca0000004100 */
[----:B------:R-:W-:-:S04]  /*1460*/  FMUL.FTZ R0, R0, 1 ;  /* 0x3f80000000007820 */ /* 0x000fc80000410000 */
[----:B------:R0:W1:Y:S01]  /*1470*/  F2F.F64.F32 R28, R0 ;  /* 0x00000000001c7310 */ /* 0x0000620000201800 */
[----:B------:R-:W-:Y:S05]  /*1480*/  BRA `(.L_x_6867) ;  /* 0x0000000800b07947 */ /* 0x000fea0003800000 */
.L_x_6872:
[----:B------:R0:W5:Y:S01]  /*1490*/  LDG.E.64 R28, desc[UR36][R4.64] ;  /* 0x00000024041c7981 */ /* 0x000162000c1e1b00 */
[----:B------:R-:W-:Y:S05]  /*14a0*/  BRA `(.L_x_6867) ;  /* 0x0000000800a87947 */ /* 0x000fea0003800000 */
.L_x_6862:
        /* <DEDUP_REMOVED lines=13> */
.L_x_6876:
[----:B------:R0:W5:Y:S01]  /*1580*/  LDG.E.64 R28, desc[UR36][R4.64] ;  /* 0x00000024041c7981 */ /* 0x000162000c1e1b00 */
[----:B------:R-:W-:Y:S05]  /*1590*/  BRA `(.L_x_6867) ;  /* 0x00000008006c7947 */ /* 0x000fea0003800000 */
.L_x_6875:
        /* <DEDUP_REMOVED lines=27> */
.L_x_6878:
[----:B------:R-:W3:Y:S02]  /*1750*/  LDG.E.U8 R4, desc[UR36][R4.64] ;  /* 0x0000002404047981 */ /* 0x000ee4000c1e1100 */
[C---:B---3--:R-:W-:Y:S02]  /*1760*/  IMAD.SHL.U32 R0, R4.reuse, 0x2000000, RZ ;  /* 0x0200000004007824 */ /* 0x048fe400078e00ff */
        /* <DEDUP_REMOVED lines=13> */
.L_x_6877:
[----:B------:R-:W3:Y:S02]  /*1840*/  LDG.E.U16 R0, desc[UR36][R4.64] ;  /* 0x0000002404007981 */ /* 0x000ee4000c1e1500 */
[----:B---3--:R-:W-:-:S04]  /*1850*/  IMAD.U32 R0, R0, 0x10000, RZ ;  /* 0x0001000000007824 */ /* 0x008fc800078e00ff */
[----:B------:R-:W-:-:S04]  /*1860*/  FMUL.FTZ R0, R0, 1 ;  /* 0x3f80000000007820 */ /* 0x000fc80000410000 */
[----:B------:R0:W1:Y:S01]  /*1870*/  F2F.F64.F32 R28, R0 ;  /* 0x00000000001c7310 */ /* 0x0000620000201800 */
[----:B------:R-:W-:Y:S05]  /*1880*/  BRA `(.L_x_6867) ;  /* 0x0000000400b07947 */ /* 0x000fea0003800000 */
.L_x_6874:
        /* <DEDUP_REMOVED lines=11> */
.L_x_6881:
        /* <DEDUP_REMOVED lines=21> */
.L_x_6883:
[----:B------:R-:W-:Y:S05]  /*1a90*/  BSYNC.RECONVERGENT B0 ;  /* 0x0000000000007941 */ /* 0x000fea0003800200 */
.L_x_6882:
[----:B------:R-:W-:Y:S01]  /*1aa0*/  IMAD.SHL.U32 R0, R0, 0x100000, RZ ;  /* 0x0010000000007824 */ /* 0x000fe200078e00ff */
[----:B------:R-:W-:-:S04]  /*1ab0*/  LEA R3, R3, 0x3b800000, 0x17 ;  /* 0x3b80000003037811 */ /* 0x000fc800078eb8ff */
[----:B------:R-:W-:-:S05]  /*1ac0*/  LOP3.LUT R0, R3, R0, R7, 0xfe, !PT ;  /* 0x0000000003007212 */ /* 0x000fca00078efe07 */
[----:B------:R-:W-:-:S04]  /*1ad0*/  FMUL.FTZ R0, R0, 1 ;  /* 0x3f80000000007820 */ /* 0x000fc80000410000 */
[----:B------:R0:W1:Y:S01]  /*1ae0*/  F2F.F64.F32 R28, R0 ;  /* 0x00000000001c7310 */ /* 0x0000620000201800 */
[----:B------:R-:W-:Y:S05]  /*1af0*/  BRA `(.L_x_6867) ;  /* 0x0000000400147947 */ /* 0x000fea0003800000 */
.L_x_6880:
        /* <DEDUP_REMOVED lines=21> */
.L_x_6885:
[----:B------:R-:W-:Y:S05]  /*1c50*/  BSYNC.RECONVERGENT B0 ;  /* 0x0000000000007941 */ /* 0x000fea0003800200 */
.L_x_6884:
[----:B------:R-:W-:Y:S01]  /*1c60*/  IMAD.SHL.U32 R0, R0, 0x200000, RZ ;  /* 0x0020000000007824 */ /* 0x000fe200078e00ff */
[----:B------:R-:W-:-:S04]  /*1c70*/  LEA R3, R3, 0x37800000, 0x17 ;  /* 0x3780000003037811 */ /* 0x000fc800078eb8ff */
[----:B------:R-:W-:-:S05]  /*1c80*/  LOP3.LUT R0, R3, R0, R7, 0xfe, !PT ;  /* 0x0000000003007212 */ /* 0x000fca00078efe07 */
[----:B------:R-:W-:-:S04]  /*1c90*/  FMUL.FTZ R0, R0, 1 ;  /* 0x3f80000000007820 */ /* 0x000fc80000410000 */
[----:B------:R0:W1:Y:S01]  /*1ca0*/  F2F.F64.F32 R28, R0 ;  /* 0x00000000001c7310 */ /* 0x0000620000201800 */
[----:B------:R-:W-:Y:S05]  /*1cb0*/  BRA `(.L_x_6867) ;  /* 0x0000000000a47947 */ /* 0x000fea0003800000 */
.L_x_6879:
        /* <DEDUP_REMOVED lines=18> */
.L_x_6866:
        /* <DEDUP_REMOVED lines=16> */
.L_x_6888:
[----:B------:R-:W-:Y:S01]  /*1ee0*/  CS2R R28, SRZ ;  /* 0x00000000001c7805 */ /* 0x000fe2000001ff00 */
[----:B------:R-:W-:Y:S06]  /*1ef0*/  BRA `(.L_x_6867) ;  /* 0x0000000000147947 */ /* 0x000fec0003800000 */
.L_x_6887:
[----:B------:R-:W3:Y:S02]  /*1f00*/  LDG.E.64 R28, desc[UR36][R4.64] ;  /* 0x00000024041c7981 */ /* 0x000ee4000c1e1b00 */
[----:B---3--:R-:W0:Y:S01]  /*1f10*/  I2F.F64.U64 R28, R28 ;  /* 0x0000001c001c7312 */ /* 0x008e220000301800 */
[----:B------:R-:W-:Y:S05]  /*1f20*/  BRA `(.L_x_6867) ;  /* 0x0000000000087947 */ /* 0x000fea0003800000 */
.L_x_6886:
[----:B------:R-:W3:Y:S02]  /*1f30*/  LDG.E R4, desc[UR36][R4.64] ;  /* 0x0000002404047981 */ /* 0x000ee4000c1e1900 */
[----:B---3--:R0:W1:Y:S02]  /*1f40*/  I2F.F64.U32 R28, R4 ;  /* 0x00000004001c7312 */ /* 0x0080640000201800 */
.L_x_6867:
[----:B------:R-:W-:Y:S05]  /*1f50*/  BSYNC.RECONVERGENT B7 ;  /* 0x0000000000077941 */ /* 0x000fea0003800200 */
.L_x_6861:
[----:B------:R-:W-:-:S07]  /*1f60*/  VIADD R27, R27, 0x80 ;  /* 0x000000801b1b7836 */ /* 0x000fce0000000000 */
.L_x_6860:
[----:B------:R-:W-:Y:S05]  /*1f70*/  BSYNC.RECONVERGENT B6 ;  /* 0x0000000000067941 */ /* 0x000fea0003800200 */
.L_x_6859:
        /* <DEDUP_REMOVED lines=25> */
.L_x_6895:
[----:B------:R-:W3:Y:S02]  /*2110*/  LDG.E.U8 R4, desc[UR36][R4.64] ;  /* 0x0000002404047981 */ /* 0x000ee4000c1e1100 */
[----:B---3--:R0:W1:Y:S01]  /*2120*/  I2F.F64.U16 R24, R4 ;  /* 0x0000000400187312 */ /* 0x0080620000101800 */
[----:B------:R-:W-:Y:S05]  /*2130*/  BRA `(.L_x_6897) ;  /* 0x0000000c00647947 */ /* 0x000fea0003800000 */
.L_x_6894:
        /* <DEDUP_REMOVED lines=9> */
.L_x_6899:
[----:B------:R-:W3:Y:S02]  /*21d0*/  LDG.E R4, desc[UR36][R4.64] ;  /* 0x0000002404047981 */ /* 0x000ee4000c1e1900 */
[----:B---3--:R1:W3:Y:S01]  /*21e0*/  I2F.F64 R24, R4 ;  /* 0x0000000400187312 */ /* 0x0082e20000201c00 */
[----:B------:R-:W-:Y:S05]  /*21f0*/  BRA `(.L_x_6897) ;  /* 0x0000000c00347947 */ /* 0x000fea0003800000 */
.L_x_6898:
[----:B------:R-:W3:Y:S02]  /*2200*/  LDG.E.U16 R4, desc[UR36][R4.64] ;  /* 0x0000002404047981 */ /* 0x000ee4000c1e1500 */
[----:B---3--:R0:W1:Y:S01]  /*2210*/  I2F.F64.S16 R24, R4 ;  /* 0x0000000400187312 */ /* 0x0080620000101c00 */
[----:B------:R-:W-:Y:S05]  /*2220*/  BRA `(.L_x_6897) ;  /* 0x0000000c00287947 */ /* 0x000fea0003800000 */
.L_x_6893:
        /* <DEDUP_REMOVED lines=10> */
.L_x_6901:
[----:B------:R-:W3:Y:S02]  /*22d0*/  LDG.E.U16 R0, desc[UR36][R4.64] ;  /* 0x0000002404007981 */ /* 0x000ee4000c1e1500 */
[----:B---3--:R-:W-:-:S05]  /*22e0*/  HADD2.F32 R0, -RZ, R0.H0_H0 ;  /* 0x20000000ff007230 */ /* 0x008fca0000004100 */
[----:B------:R-:W-:-:S04]  /*22f0*/  FMUL.FTZ R0, R0, 1 ;  /* 0x3f80000000007820 */ /* 0x000fc80000410000 */
[----:B------:R0:W1:Y:S01]  /*2300*/  F2F.F64.F32 R24, R0 ;  /* 0x0000000000187310 */ /* 0x0000620000201800 */
[----:B------:R-:W-:Y:S05]  /*2310*/  BRA `(.L_x_6897) ;  /* 0x0000000800ec7947 */ /* 0x000fea0003800000 */
.L_x_6900:
        /* <DEDUP_REMOVED lines=10> */
.L_x_6903:
[----:B------:R-:W3:Y:S02]  /*23c0*/  LDG.E.U16 R4, desc[UR36][R4.64] ;  /* 0x0000002404047981 */ /* 0x000ee4000c1e1500 */
[----:B---3--:R-:W-:-:S05]  /*23d0*/  HADD2.F32 R0, -RZ, R4.H0_H0 ;  /* 0x20000004ff007230 */ /* 0x008fca0000004100 */
[----:B------:R-:W-:-:S04]  /*23e0*/  FMUL.FTZ R0, R0, 1 ;  /* 0x3f80000000007820 */ /* 0x000fc80000410000 */
[----:B------:R0:W1:Y:S01]  /*23f0*/  F2F.F64.F32 R24, R0 ;  /* 0x0000000000187310 */ /* 0x0000620000201800 */
[----:B------:R-:W-:Y:S05]  /*2400*/  BRA `(.L_x_6897) ;  /* 0x0000000800b07947 */ /* 0x000fea0003800000 */
.L_x_6902:
[----:B------:R0:W5:Y:S01]  /*2410*/  LDG.E.64 R24, desc[UR36][R4.64] ;  /* 0x0000002404187981 */ /* 0x000162000c1e1b00 */
[----:B------:R-:W-:Y:S05]  /*2420*/  BRA `(.L_x_6897) ;  /* 0x0000000800a87947 */ /* 0x000fea0003800000 */
.L_x_6892:
        /* <DEDUP_REMOVED lines=13> */
.L_x_6906:
[----:B------:R0:W5:Y:S01]  /*2500*/  LDG.E.64 R24, desc[UR36][R4.64] ;  /* 0x0000002404187981 */ /* 0x000162000c1e1b00 */
[----:B------:R-:W-:Y:S05]  /*2510*/  BRA `(.L_x_6897) ;  /* 0x00000008006c7947 */ /* 0x000fea0003800000 */
.L_x_6905:
        /* <DEDUP_REMOVED lines=27> */
.L_x_6908:
        /* <DEDUP_REMOVED lines=15> */
.L_x_6907:
[----:B------:R-:W3:Y:S02]  /*27c0*/  LDG.E.U16 R0, desc[UR36][R4.64] ;  /* 0x0000002404007981 */ /* 0x000ee4000c1e1500 */
[----:B---3--:R-:W-:-:S04]  /*27d0*/  IMAD.U32 R0, R0, 0x10000, RZ ;  /* 0x0001000000007824 */ /* 0x008fc800078e00ff */
[----:B------:R-:W-:-:S04]  /*27e0*/  FMUL.FTZ R0, R0, 1 ;  /* 0x3f80000000007820 */ /* 0x000fc80000410000 */
[----:B------:R0:W1:Y:S01]  /*27f0*/  F2F.F64.F32 R24, R0 ;  /* 0x0000000000187310 */ /* 0x0000620000201800 */
[----:B------:R-:W-:Y:S05]  /*2800*/  BRA `(.L_x_6897) ;  /* 0x0000000400b07947 */ /* 0x000fea0003800000 */
.L_x_6904:
        /* <DEDUP_REMOVED lines=11> */
.L_x_6911:
        /* <DEDUP_REMOVED lines=21> */
.L_x_6913:
[----:B------:R-:W-:Y:S05]  /*2a10*/  BSYNC.RECONVERGENT B0 ;  /* 0x0000000000007941 */ /* 0x000fea0003800200 */
.L_x_6912:
[----:B------:R-:W-:Y:S01]  /*2a20*/  IMAD.SHL.U32 R0, R0, 0x100000, RZ ;  /* 0x0010000000007824 */ /* 0x000fe200078e00ff */
[----:B------:R-:W-:-:S04]  /*2a30*/  LEA R3, R3, 0x3b800000, 0x17 ;  /* 0x3b80000003037811 */ /* 0x000fc800078eb8ff */
[----:B------:R-:W-:-:S05]  /*2a40*/  LOP3.LUT R0, R3, R0, R7, 0xfe, !PT ;  /* 0x0000000003007212 */ /* 0x000fca00078efe07 */
[----:B------:R-:W-:-:S04]  /*2a50*/  FMUL.FTZ R0, R0, 1 ;  /* 0x3f80000000007820 */ /* 0x000fc80000410000 */
[----:B------:R0:W1:Y:S01]  /*2a60*/  F2F.F64.F32 R24, R0 ;  /* 0x0000000000187310 */ /* 0x0000620000201800 */
[----:B------:R-:W-:Y:S05]  /*2a70*/  BRA `(.L_x_6897) ;  /* 0x0000000400147947 */ /* 0x000fea0003800000 */
.L_x_6910:
        /* <DEDUP_REMOVED lines=21> */
.L_x_6915:
[----:B------:R-:W-:Y:S05]  /*2bd0*/  BSYNC.RECONVERGENT B0 ;  /* 0x0000000000007941 */ /* 0x000fea0003800200 */
.L_x_6914:
[----:B------:R-:W-:Y:S01]  /*2be0*/  IMAD.SHL.U32 R0, R0, 0x200000, RZ ;  /* 0x0020000000007824 */ /* 0x000fe200078e00ff */
[----:B------:R-:W-:-:S04]  /*2bf0*/  LEA R3, R3, 0x37800000, 0x17 ;  /* 0x3780000003037811 */ /* 0x000fc800078eb8ff */
[----:B------:R-:W-:-:S05]  /*2c00*/  LOP3.LUT R0, R3, R0, R7, 0xfe, !PT ;  /* 0x0000000003007212 */ /* 0x000fca00078efe07 */
[----:B------:R-:W-:-:S04]  /*2c10*/  FMUL.FTZ R0, R0, 1 ;  /* 0x3f80000000007820 */ /* 0x000fc80000410000 */
[----:B------:R0:W1:Y:S01]  /*2c20*/  F2F.F64.F32 R24, R0 ;  /* 0x0000000000187310 */ /* 0x0000620000201800 */
[----:B------:R-:W-:Y:S05]  /*2c30*/  BRA `(.L_x_6897) ;  /* 0x0000000000a47947 */ /* 0x000fea0003800000 */
.L_x_6909:
        /* <DEDUP_REMOVED lines=18> */
.L_x_6896:
[----:B------:R-:W-:Y:S01]  /*2d60*/  MOV R14, 0x0 ;  /* 0x00000000000e7802 */ /* 0x000fe20000000f00 */
[----:B------:R-:W0:Y:S01]  /*2d70*/  LDCU.64 UR4, c[0x4][0x128] ;  /* 0x01002500ff0477ac */ /* 0x000e220008000a00 */
[----:B------:R-:W-:Y:S02]  /*2d80*/  IMAD.MOV.U32 R8, RZ, RZ, 0x4e ;  /* 0x0000004eff087424 */ /* 0x000fe400078e00ff */
[----:B------:R-:W-:Y:S01]  /*2d90*/  IMAD.MOV.U32 R12, RZ, RZ, 0x1 ;  /* 0x00000001ff0c7424 */ /* 0x000fe200078e00ff */
[----:B------:R-:W1:Y:S01]  /*2da0*/  LDCU.64 UR6, c[0x4][0x130] ;  /* 0x01002600ff0677ac */ /* 0x000e620008000a00 */
[----:B------:R-:W3:Y:S01]  /*2db0*/  LDC.64 R14, c[0x4][R14] ;  /* 0x010000000e0e7b82 */ /* 0x000ee20000000a00 */
        /* <DEDUP_REMOVED lines=10> */
.L_x_6918:
[----:B------:R-:W-:Y:S01]  /*2e60*/  CS2R R24, SRZ ;  /* 0x0000000000187805 */ /* 0x000fe2000001ff00 */
[----:B------:R-:W-:Y:S06]  /*2e70*/  BRA `(.L_x_6897) ;  /* 0x0000000000147947 */ /* 0x000fec0003800000 */
.L_x_6917:
[----:B------:R-:W3:Y:S02]  /*2e80*/  LDG.E.64 R24, desc[UR36][R4.64] ;  /* 0x0000002404187981 */ /* 0x000ee4000c1e1b00 */
[----:B---3--:R-:W0:Y:S01]  /*2e90*/  I2F.F64.U64 R24, R24 ;  /* 0x0000001800187312 */ /* 0x008e220000301800 */
[----:B------:R-:W-:Y:S05]  /*2ea0*/  BRA `(.L_x_6897) ;  /* 0x0000000000087947 */ /* 0x000fea0003800000 */
.L_x_6916:
[----:B------:R-:W3:Y:S02]  /*2eb0*/  LDG.E R4, desc[UR36][R4.64] ;  /* 0x0000002404047981 */ /* 0x000ee4000c1e1900 */
[----:B---3--:R0:W1:Y:S02]  /*2ec0*/  I2F.F64.U32 R24, R4 ;  /* 0x0000000400187312 */ /* 0x0080640000201800 */
.L_x_6897:
[----:B------:R-:W-:Y:S05]  /*2ed0*/  BSYNC.RECONVERGENT B7 ;  /* 0x0000000000077941 */ /* 0x000fea0003800200 */
.L_x_6891:
[----:B------:R-:W-:-:S07]  /*2ee0*/  VIADD R27, R27, 0x80 ;  /* 0x000000801b1b7836 */ /* 0x000fce0000000000 */
.L_x_6890:
[----:B------:R-:W-:Y:S05]  /*2ef0*/  BSYNC.RECONVERGENT B6 ;  /* 0x0000000000067941 */ /* 0x000fea0003800200 */
.L_x_6889:
[----:B------:R-:W-:Y:S01]  /*2f00*/  ISETP.GE.AND P0, PT, R27, R2, PT ;  /* 0x000000021b00720c */ /* 0x000fe20003f06270 */
[----:B------:R-:W-:Y:S01]  /*2f10*/  BSSY.RECONVERGENT B6, `(.L_x_6919) ;  /* 0x00000f0000067945 */ /* 0x000fe20003800200 */
[----:B------:R-:W-:-:S11]  /*2f20*/  CS2R R16, SRZ ;  /* 0x0000000000107805 */ /* 0x000fd6000001ff00 */
[----:B------:R-:W-:Y:S05]  /*2f30*/  @P0 BRA `(.L_x_6920) ;  /* 0x0000000c00b40947 */ /* 0x000fea0003800000 */
[----:B01-3--:R-:W0:Y:S01]  /*2f40*/  LDC.64 R4, c[0x0][0x390] ;  /* 0x0000e400ff047b82 */ /* 0x00be220000000a00 */
        /* <DEDUP_REMOVED lines=19> */
.L_x_6924:
[----:B------:R-:W3:Y:S02]  /*3080*/  LDG.E.U8 R4, desc[UR36][R4.64] ;  /* 0x0000002404047981 */ /* 0x000ee4000c1e1100 */
[----:B---3--:R0:W1:Y:S01]  /*3090*/  I2F.F64.U16 R16, R4 ;  /* 0x0000000400107312 */ /* 0x0080620000101800 */
[----:B------:R-:W-:Y:S05]  /*30a0*/  BRA `(.L_x_6920) ;  /* 0x0000000c00587947 */ /* 0x000fea0003800000 */
.L_x_6923:
        /* <DEDUP_REMOVED lines=9> */
.L_x_6927:
[----:B------:R-:W3:Y:S02]  /*3140*/  LDG.E R4, desc[UR36][R4.64] ;  /* 0x0000002404047981 */ /* 0x000ee4000c1e1900 */
[----:B---3--:R0:W1:Y:S01]  /*3150*/  I2F.F64 R16, R4 ;  /* 0x0000000400107312 */ /* 0x0080620000201c00 */
[----:B------:R-:W-:Y:S05]  /*3160*/  BRA `(.L_x_6920) ;  /* 0x0000000c00287947 */ /* 0x000fea0003800000 */
.L_x_6926:
[----:B------:R-:W3:Y:S02]  /*3170*/  LDG.E.U16 R4, desc[UR36][R4.64] ;  /* 0x0000002404047981 */ /* 0x000ee4000c1e1500 */
[----:B---3--:R0:W1:Y:S01]  /*3180*/  I2F.F64.S16 R16, R4 ;  /* 0x0000000400107312 */ /* 0x0080620000101c00 */
[----:B------:R-:W-:Y:S05]  /*3190*/  BRA `(.L_x_6920) ;  /* 0x0000000c001c7947 */ /* 0x000fea0003800000 */
.L_x_6922:
        /* <DEDUP_REMOVED lines=10> */
.L_x_6929:
[----:B------:R-:W3:Y:S02]  /*3240*/  LDG.E.U16 R0, desc[UR36][R4.64] ;  /* 0x0000002404007981 */ /* 0x000ee4000c1e1500 */
[----:B---3--:R-:W-:-:S05]  /*3250*/  HADD2.F32 R0, -RZ, R0.H0_H0 ;  /* 0x20000000ff007230 */ /* 0x008fca0000004100 */
[----:B------:R-:W-:-:S04]  /*3260*/  FMUL.FTZ R0, R0, 1 ;  /* 0x3f80000000007820 */ /* 0x000fc80000410000 */
[----:B------:R0:W1:Y:S01]  /*3270*/  F2F.F64.F32 R16, R0 ;  /* 0x0000000000107310 */ /* 0x0000620000201800 */
[----:B------:R-:W-:Y:S05]  /*3280*/  BRA `(.L_x_6920) ;  /* 0x0000000800e07947 */ /* 0x000fea0003800000 */
.L_x_6928:
        /* <DEDUP_REMOVED lines=10> */
.L_x_6931:
[----:B------:R-:W3:Y:S02]  /*3330*/  LDG.E.U16 R4, desc[UR36][R4.64] ;  /* 0x0000002404047981 */ /* 0x000ee4000c1e1500 */
[----:B---3--:R-:W-:-:S05]  /*3340*/  HADD2.F32 R0, -RZ, R4.H0_H0 ;  /* 0x20000004ff007230 */ /* 0x008fca0000004100 */
[----:B------:R-:W-:-:S04]  /*3350*/  FMUL.FTZ R0, R0, 1 ;  /* 0x3f80000000007820 */ /* 0x000fc80000410000 */
[----:B------:R0:W1:Y:S01]  /*3360*/  F2F.F64.F32 R16, R0 ;  /* 0x0000000000107310 */ /* 0x0000620000201800 */
[----:B------:R-:W-:Y:S05]  /*3370*/  BRA `(.L_x_6920) ;  /* 0x0000000800a47947 */ /* 0x000fea0003800000 */
.L_x_6930:
[----:B------:R0:W5:Y:S01]  /*3380*/  LDG.E.64 R16, desc[UR36][R4.64] ;  /* 0x0000002404107981 */ /* 0x000162000c1e1b00 */
[----:B------:R-:W-:Y:S05]  /*3390*/  BRA `(.L_x_6920) ;  /* 0x00000008009c7947 */ /* 0x000fea0003800000 */
.L_x_6921:
        /* <DEDUP_REMOVED lines=13> */
.L_x_6934:
[----:B------:R0:W5:Y:S01]  /*3470*/  LDG.E.64 R16, desc[UR36][R4.64] ;  /* 0x0000002404107981 */ /* 0x000162000c1e1b00 */
[----:B------:R-:W-:Y:S05]  /*3480*/  BRA `(.L_x_6920) ;  /* 0x0000000800607947 */ /* 0x000fea0003800000 */
.L_x_6933:
        /* <DEDUP_REMOVED lines=27> */
.L_x_6936:
        /* <DEDUP_REMOVED lines=15> */
.L_x_6935:
[----:B------:R-:W3:Y:S02]  /*3730*/  LDG.E.U16 R0, desc[UR36][R4.64] ;  /* 0x0000002404007981 */ /* 0x000ee4000c1e1500 */
[----:B---3--:R-:W-:-:S04]  /*3740*/  IMAD.U32 R0, R0, 0x10000, RZ ;  /* 0x0001000000007824 */ /* 0x008fc800078e00ff */
[----:B------:R-:W-:-:S04]  /*3750*/  FMUL.FTZ R0, R0, 1 ;  /* 0x3f80000000007820 */ /* 0x000fc80000410000 */
[----:B------:R0:W1:Y:S01]  /*3760*/  F2F.F64.F32 R16, R0 ;  /* 0x0000000000107310 */ /* 0x0000620000201800 */
[----:B------:R-:W-:Y:S05]  /*3770*/  BRA `(.L_x_6920) ;  /* 0x0000000400a47947 */ /* 0x000fea0003800000 */
.L_x_6932:
        /* <DEDUP_REMOVED lines=11> */
.L_x_6939:
        /* <DEDUP_REMOVED lines=20> */
.L_x_6941:
[----:B------:R-:W-:Y:S05]  /*3970*/  BSYNC.RECONVERGENT B0 ;  /* 0x0000000000007941 */ /* 0x000fea0003800200 */
.L_x_6940:
[----:B------:R-:W-:Y:S01]  /*3980*/  IMAD.SHL.U32 R0, R0, 0x100000, RZ ;  /* 0x0010000000007824 */ /* 0x000fe200078e00ff */
[----:B------:R-:W-:-:S04]  /*3990*/  LEA R3, R3, 0x3b800000, 0x17 ;  /* 0x3b80000003037811 */ /* 0x000fc800078eb8ff */
[----:B------:R-:W-:-:S05]  /*39a0*/  LOP3.LUT R0, R3, R0, R7, 0xfe, !PT ;  /* 0x0000000003007212 */ /* 0x000fca00078efe07 */
[----:B------:R-:W-:-:S04]  /*39b0*/  FMUL.FTZ R0, R0, 1 ;  /* 0x3f80000000007820 */ /* 0x000fc80000410000 */
[----:B------:R0:W1:Y:S01]  /*39c0*/  F2F.F64.F32 R16, R0 ;  /* 0x0000000000107310 */ /* 0x0000620000201800 */
[----:B------:R-:W-:Y:S05]  /*39d0*/  BRA `(.L_x_6920) ;  /* 0x00000004000c7947 */ /* 0x000fea0003800000 */
.L_x_6938:
        /* <DEDUP_REMOVED lines=20> */
.L_x_6943:
[----:B------:R-:W-:Y:S05]  /*3b20*/  BSYNC.RECONVERGENT B0 ;  /* 0x0000000000007941 */ /* 0x000fea0003800200 */
.L_x_6942:
[----:B------:R-:W-:Y:S01]  /*3b30*/  IMAD.SHL.U32 R0, R0, 0x200000, RZ ;  /* 0x0020000000007824 */ /* 0x000fe200078e00ff */
[----:B------:R-:W-:-:S04]  /*3b40*/  LEA R3, R3, 0x37800000, 0x17 ;  /* 0x3780000003037811 */ /* 0x000fc800078eb8ff */
[----:B------:R-:W-:-:S05]  /*3b50*/  LOP3.LUT R0, R3, R0, R7, 0xfe, !PT ;  /* 0x0000000003007212 */ /* 0x000fca00078efe07 */
[----:B------:R-:W-:-:S04]  /*3b60*/  FMUL.FTZ R0, R0, 1 ;  /* 0x3f80000000007820 */ /* 0x000fc80000410000 */
[----:B------:R0:W1:Y:S01]  /*3b70*/  F2F.F64.F32 R16, R0 ;  /* 0x0000000000107310 */ /* 0x0000620000201800 */
[----:B------:R-:W-:Y:S05]  /*3b80*/  BRA `(.L_x_6920) ;  /* 0x0000000000a07947 */ /* 0x000fea0003800000 */
.L_x_6937:
        /* <DEDUP_REMOVED lines=18> */
.L_x_6925:
        /* <DEDUP_REMOVED lines=16> */
.L_x_6946:
[----:B------:R-:W-:Y:S05]  /*3db0*/  BRA `(.L_x_6920) ;  /* 0x0000000000147947 */ /* 0x000fea0003800000 */
.L_x_6945:
[----:B------:R-:W3:Y:S02]  /*3dc0*/  LDG.E.64 R16, desc[UR36][R4.64] ;  /* 0x0000002404107981 */ /* 0x000ee4000c1e1b00 */
[----:B---3--:R-:W0:Y:S01]  /*3dd0*/  I2F.F64.U64 R16, R16 ;  /* 0x0000001000107312 */ /* 0x008e220000301800 */
[----:B------:R-:W-:Y:S05]  /*3de0*/  BRA `(.L_x_6920) ;  /* 0x0000000000087947 */ /* 0x000fea0003800000 */
.L_x_6944:
[----:B------:R-:W3:Y:S02]  /*3df0*/  LDG.E R4, desc[UR36][R4.64] ;  /* 0x0000002404047981 */ /* 0x000ee4000c1e1900 */
[----:B---3--:R0:W1:Y:S02]  /*3e00*/  I2F.F64.U32 R16, R4 ;  /* 0x0000000400107312 */ /* 0x0080640000201800 */
.L_x_6920:
[----:B------:R-:W-:Y:S05]  /*3e10*/  BSYNC.RECONVERGENT B6 ;  /* 0x0000000000067941 */ /* 0x000fea0003800200 */
.L_x_6919:
[----:B------:R-:W-:Y:S01]  /*3e20*/  ISETP.GE.AND P0, PT, R19, R2, PT ;  /* 0x000000021300720c */ /* 0x000fe20003f06270 */
[----:B------:R-:W-:-:S12]  /*3e30*/  BSSY.RECONVERGENT B1, `(.L_x_6947) ;  /* 0x0000135000017945 */ /* 0x000fd80003800200 */
[----:B------:R-:W-:Y:S05]  /*3e40*/  @P0 BRA `(.L_x_6948) ;  /* 0x0000001000cc0947 */ /* 0x000fea0003800000 */
[----:B------:R-:W-:Y:S01]  /*3e50*/  IMAD.MOV.U32 R8, RZ, RZ, 0x652b82fe ;  /* 0x652b82feff087424 */ /* 0x000fe200078e00ff */
[----:B------:R-:W-:Y:S01]  /*3e60*/  UMOV UR4, 0x3b39803f ;  /* 0x3b39803f00047882 */ /* 0x000fe20000000000 */
[----:B------:R-:W-:Y:S01]  /*3e70*/  IMAD.MOV.U32 R9, RZ, RZ, 0x3ff71547 ;  /* 0x3ff71547ff097424 */ /* 0x000fe200078e00ff */
[----:B------:R-:W-:Y:S01]  /*3e80*/  UMOV UR5, 0x3c7abc9e ;  /* 0x3c7abc9e00057882 */ /* 0x000fe20000000000 */
[----:B------:R-:W-:Y:S01]  /*3e90*/  IMAD.MOV.U32 R6, RZ, RZ, -0x105c611 ;  /* 0xfefa39efff067424 */ /* 0x000fe200078e00ff */
[----:B012-45:R-:W-:Y:S01]  /*3ea0*/  FSETP.GEU.FTZ.AND P0, PT, |R23|, 4.1917929649353027344, PT ;  /* 0x4086232b1700780b */ /* 0x037fe20003f1e200 */
[----:B------:R-:W-:Y:S01]  /*3eb0*/  IMAD.MOV.U32 R7, RZ, RZ, 0x3fe62e42 ;  /* 0x3fe62e42ff077424 */ /* 0x000fe200078e00ff */
[----:B------:R-:W-:Y:S01]  /*3ec0*/  BSSY.RECONVERGENT B0, `(.L_x_6949) ;  /* 0x0000034000007945 */ /* 0x000fe20003800200 */
[----:B------:R-:W-:-:S08]  /*3ed0*/  DFMA R8, R22, R8, 6.75539944105574400000e+15 ;  /* 0x433800001608742b */ /* 0x000fd00000000008 */
[----:B---3--:R-:W-:-:S08]  /*3ee0*/  DADD R4, R8, -6.75539944105574400000e+15 ;  /* 0xc338000008047429 */ /* 0x008fd00000000000 */
        /* <DEDUP_REMOVED lines=46> */
[----:B------:R-:W-:Y:S02]  /*41d0*/  @!P0 IMAD.MOV.U32 R8, RZ, RZ, R10 ;  /* 0x000000ffff088224 */ /* 0x000fe400078e000a */
[----:B------:R-:W-:-:S06]  /*41e0*/  @!P0 IMAD.MOV.U32 R10, RZ, RZ, RZ ;  /* 0x000000ffff0a8224 */ /* 0x000fcc00078e00ff */
[----:B------:R-:W-:-:S11]  /*41f0*/  @!P0 DMUL R4, R8, R10 ;  /* 0x0000000a08048228 */ /* 0x000fd60000000000 */
.L_x_6950:
[----:B------:R-:W-:Y:S05]  /*4200*/  BSYNC.RECONVERGENT B0 ;  /* 0x0000000000007941 */ /* 0x000fea0003800200 */
.L_x_6949:
[C---:B------:R-:W-:Y:S01]  /*4210*/  FSETP.GEU.FTZ.AND P0, PT, R5.reuse, 1.7916666269302368164, PT ;  /* 0x3fe555550500780b */ /* 0x040fe20003f1e000 */
[----:B------:R-:W-:Y:S01]  /*4220*/  BSSY.RECONVERGENT B2, `(.L_x_6951) ;  /* 0x000008a000027945 */ /* 0x000fe20003800200 */
[----:B------:R-:W-:-:S04]  /*4230*/  FSETP.GT.FTZ.AND P1, PT, R5, -1.6999999284744262695, PT ;  /* 0xbfd999990500780b */ /* 0x000fc80003f34000 */
        /* <DEDUP_REMOVED lines=21> */
[----:B------:R-:W-:Y:S05]  /*4390*/  CALL.REL.NOINC `($__internal_15_$__cuda_sm20_div_rn_f64_full) ;  /* 0x0000008c00b87944 */ /* 0x000fea0003c00000 */
[----:B------:R-:W-:Y:S02]  /*43a0*/  IMAD.MOV.U32 R6, RZ, RZ, R32 ;  /* 0x000000ffff067224 */ /* 0x000fe400078e0020 */
[----:B------:R-:W-:-:S07]  /*43b0*/  IMAD.MOV.U32 R7, RZ, RZ, R33 ;  /* 0x000000ffff077224 */ /* 0x000fce00078e0021 */
.L_x_6954:
[----:B------:R-:W-:Y:S05]  /*43c0*/  BSYNC.RECONVERGENT B3 ;  /* 0x0000000000037941 */ /* 0x000fea0003800200 */
.L_x_6953:
        /* <DEDUP_REMOVED lines=30> */
.L_x_6952:
[----:B------:R-:W-:-:S10]  /*45b0*/  DADD R4, R4, 1 ;  /* 0x3ff0000004047429 */ /* 0x000fd40000000000 */
[----:B------:R-:W-:Y:S01]  /*45c0*/  ISETP.GT.AND P0, PT, R5, 0xfffff, PT ;  /* 0x000fffff0500780c */ /* 0x000fe20003f04270 */
[----:B------:R-:W-:Y:S02]  /*45d0*/  IMAD.MOV.U32 R8, RZ, RZ, R4 ;  /* 0x000000ffff087224 */ /* 0x000fe400078e0004 */
[--C-:B------:R-:W-:Y:S02]  /*45e0*/  IMAD.MOV.U32 R9, RZ, RZ, R5.reuse ;  /* 0x000000ffff097224 */ /* 0x100fe400078e0005 */
[----:B------:R-:W-:-:S08]  /*45f0*/  IMAD.MOV.U32 R3, RZ, RZ, R5 ;  /* 0x000000ffff037224 */ /* 0x000fd000078e0005 */
        /* <DEDUP_REMOVED lines=13> */
[----:B------:R-:W-:Y:S01]  /*46d0*/  IMAD.MOV.U32 R21, RZ, RZ, 0x3ed0ee25 ;  /* 0x3ed0ee25ff157424 */ /* 0x000fe200078e00ff */
        /* <DEDUP_REMOVED lines=56> */
.L_x_6956:
[----:B------:R-:W-:Y:S01]  /*4a60*/  IMAD.MOV.U32 R4, RZ, RZ, 0x0 ;  /* 0x00000000ff047424 */ /* 0x000fe200078e00ff */
[----:B------:R-:W-:Y:S01]  /*4a70*/  LOP3.LUT P0, RZ, R9, 0x7fffffff, RZ, 0xc0, !PT ;  /* 0x7fffffff09ff7812 */ /* 0x000fe2000780c0ff */
[----:B------:R-:W-:-:S06]  /*4a80*/  IMAD.MOV.U32 R5, RZ, RZ, 0x7ff00000 ;  /* 0x7ff00000ff057424 */ /* 0x000fcc00078e00ff */
[----:B------:R-:W-:-:S10]  /*4a90*/  DFMA R4, R8, R4, +INF ;  /* 0x7ff000000804742b */ /* 0x000fd40000000004 */
[----:B------:R-:W-:Y:S02]  /*4aa0*/  FSEL R4, R4, RZ, P0 ;  /* 0x000000ff04047208 */ /* 0x000fe40000000000 */
[----:B------:R-:W-:-:S07]  /*4ab0*/  FSEL R5, R5, -QNAN , P0 ;  /* 0xfff0000005057808 */ /* 0x000fce0000000000 */
.L_x_6955:
[----:B------:R-:W-:Y:S05]  /*4ac0*/  BSYNC.RECONVERGENT B2 ;  /* 0x0000000000027941 */ /* 0x000fea0003800200 */
.L_x_6951:
        /* <DEDUP_REMOVED lines=70> */
.L_x_6958:
        /* <DEDUP_REMOVED lines=35> */
.L_x_6959:
[----:B------:R-:W-:Y:S05]  /*5160*/  BSYNC.RECONVERGENT B0 ;  /* 0x0000000000007941 */ /* 0x000fea0003800200 */
.L_x_6957:
[----:B------:R-:W-:-:S11]  /*5170*/  DMUL R4, R4, R22 ;  /* 0x0000001604047228 */ /* 0x000fd60000000000 */
.L_x_6948:
[----:B------:R-:W-:Y:S05]  /*5180*/  BSYNC.RECONVERGENT B1 ;  /* 0x0000000000017941 */ /* 0x000fea0003800200 */
.L_x_6947:
[----:B012-45:R-:W-:Y:S01]  /*5190*/  VIADD R23, R19, 0x80 ;  /* 0x0000008013177836 */ /* 0x037fe20000000000 */
[----:B------:R-:W-:Y:S04]  /*51a0*/  BSSY.RECONVERGENT B1, `(.L_x_6960) ;  /* 0x0000135000017945 */ /* 0x000fe80003800200 */
[----:B------:R-:W-:-:S13]  /*51b0*/  ISETP.GE.AND P0, PT, R23, R2, PT ;  /* 0x000000021700720c */ /* 0x000fda0003f06270 */
[----:B------:R-:W-:Y:S05]  /*51c0*/  @P0 BRA `(.L_x_6961) ;  /* 0x0000001000c80947 */ /* 0x000fea0003800000 */
[----:B------:R-:W-:Y:S01]  /*51d0*/  IMAD.MOV.U32 R8, RZ, RZ, 0x652b82fe ;  /* 0x652b82feff087424 */ /* 0x000fe200078e00ff */
[----:B------:R-:W-:Y:S01]  /*51e0*/  UMOV UR4, 0x3b39803f ;  /* 0x3b39803f00047882 */ /* 0x000fe20000000000 */
[----:B------:R-:W-:Y:S01]  /*51f0*/  IMAD.MOV.U32 R9, RZ, RZ, 0x3ff71547 ;  /* 0x3ff71547ff097424 */ /* 0x000fe200078e00ff */
[----:B------:R-:W-:Y:S01]  /*5200*/  UMOV UR5, 0x3c7abc9e ;  /* 0x3c7abc9e00057882 */ /* 0x000fe20000000000 */
[----:B------:R-:W-:Y:S01]  /*5210*/  IMAD.MOV.U32 R6, RZ, RZ, -0x105c611 ;  /* 0xfefa39efff067424 */ /* 0x000fe200078e00ff */
[----:B---3--:R-:W-:Y:S01]  /*5220*/  FSETP.GEU.FTZ.AND P0, PT, |R29|, 4.1917929649353027344, PT ;  /* 0x4086232b1d00780b */ /* 0x008fe20003f1e200 */
[----:B------:R-:W-:Y:S01]  /*5230*/  IMAD.MOV.U32 R7, RZ, RZ, 0x3fe62e42 ;  /* 0x3fe62e42ff077424 */ /* 0x000fe200078e00ff */
[----:B------:R-:W-:Y:S01]  /*5240*/  BSSY.RECONVERGENT B0, `(.L_x_6962) ;  /* 0x0000034000007945 */ /* 0x000fe20003800200 */
[----:B------:R-:W-:-:S08]  /*5250*/  DFMA R8, R28, R8, 6.75539944105574400000e+15 ;  /* 0x433800001c08742b */ /* 0x000fd00000000008 */
        /* <DEDUP_REMOVED lines=50> */
.L_x_6963:
[----:B------:R-:W-:Y:S05]  /*5580*/  BSYNC.RECONVERGENT B0 ;  /* 0x0000000000007941 */ /* 0x000fea0003800200 */
.L_x_6962:
[C---:B------:R-:W-:Y:S01]  /*5590*/  FSETP.GEU.FTZ.AND P1, PT, R27.reuse, 1.7916666269302368164, PT ;  /* 0x3fe555551b00780b */ /* 0x040fe20003f3e000 */
[----:B------:R-:W-:Y:S01]  /*55a0*/  BSSY.RECONVERGENT B2, `(.L_x_6964) ;  /* 0x0000089000027945 */ /* 0x000fe20003800200 */
[----:B------:R-:W-:-:S13]  /*55b0*/  FSETP.GT.FTZ.AND P0, PT, R27, -1.6999999284744262695, PT ;  /* 0xbfd999991b00780b */ /* 0x000fda0003f14000 */
[----:B------:R-:W-:Y:S05]  /*55c0*/  @P0 BRA !P1, `(.L_x_6965) ;  /* 0x0000000400480947 */ /* 0x000fea0004800000 */
        /* <DEDUP_REMOVED lines=22> */
[----:B------:R-:W-:Y:S01]  /*5730*/  IMAD.MOV.U32 R27, RZ, RZ, 0x3ed0ee25 ;  /* 0x3ed0ee25ff1b7424 */ /* 0x000fe200078e00ff */
[----:B------:R-:W-:Y:S01]  /*5740*/  LOP3.LUT R9, R8, 0x3ff00000, RZ, 0xfc, !PT ;  /* 0x3ff0000008097812 */ /* 0x000fe200078efcff */
[----:B------:R-:W-:Y:S01]  /*5750*/  IMAD.MOV.U32 R8, RZ, RZ, R26 ;  /* 0x000000ffff087224 */ /* 0x000fe200078e001a */
[----:B------:R-:W-:Y:S01]  /*5760*/  UMOV UR5, 0x3eb1380b ;  /* 0x3eb1380b00057882 */ /* 0x000fe20000000000 */
[----:B------:R-:W-:Y:S01]  /*5770*/  IMAD.MOV.U32 R26, RZ, RZ, -0x748574fc ;  /* 0x8b7a8b04ff1a7424 */ /* 0x000fe200078e00ff */
        /* <DEDUP_REMOVED lines=55> */
.L_x_6965:
        /* <DEDUP_REMOVED lines=22> */
.L_x_6968:
[----:B------:R-:W-:Y:S05]  /*5c50*/  BSYNC.RECONVERGENT B3 ;  /* 0x0000000000037941 */ /* 0x000fea0003800200 */
.L_x_6967:
        /* <DEDUP_REMOVED lines=29> */
.L_x_6966:
[----:B------:R-:W-:Y:S05]  /*5e30*/  BSYNC.RECONVERGENT B2 ;  /* 0x0000000000027941 */ /* 0x000fea0003800200 */
.L_x_6964:
        /* <DEDUP_REMOVED lines=70> */
.L_x_6970:
        /* <DEDUP_REMOVED lines=35> */
.L_x_6971:
[----:B------:R-:W-:Y:S05]  /*64d0*/  BSYNC.RECONVERGENT B0 ;  /* 0x0000000000007941 */ /* 0x000fea0003800200 */
.L_x_6969:
[----:B------:R-:W-:-:S11]  /*64e0*/  DMUL R28, R8, R28 ;  /* 0x0000001c081c7228 */ /* 0x000fd60000000000 */
.L_x_6961:
[----:B------:R-:W-:Y:S05]  /*64f0*/  BSYNC.RECONVERGENT B1 ;  /* 0x0000000000017941 */ /* 0x000fea0003800200 */
.L_x_6960:
[----:B------:R-:W-:Y:S01]  /*6500*/  VIADD R3, R19, 0x100 ;  /* 0x0000010013037836 */ /* 0x000fe20000000000 */
        /* <DEDUP_REMOVED lines=62> */
.L_x_6975:
[----:B------:R-:W-:Y:S05]  /*68f0*/  BSYNC.RECONVERGENT B0 ;  /* 0x0000000000007941 */ /* 0x000fea0003800200 */
.L_x_6974:
        /* <DEDUP_REMOVED lines=86> */
.L_x_6977:
        /* <DEDUP_REMOVED lines=22> */
.L_x_6980:
[----:B------:R-:W-:Y:S05]  /*6fc0*/  BSYNC.RECONVERGENT B3 ;  /* 0x0000000000037941 */ /* 0x000fea0003800200 */
.L_x_6979:
        /* <DEDUP_REMOVED lines=29> */
.L_x_6978:
[----:B------:R-:W-:Y:S05]  /*71a0*/  BSYNC.RECONVERGENT B2 ;  /* 0x0000000000027941 */ /* 0x000fea0003800200 */
.L_x_6976:
        /* <DEDUP_REMOVED lines=70> */
.L_x_6982:
        /* <DEDUP_REMOVED lines=35> */
.L_x_6983:
[----:B------:R-:W-:Y:S05]  /*7840*/  BSYNC.RECONVERGENT B0 ;  /* 0x0000000000007941 */ /* 0x000fea0003800200 */
.L_x_6981:
[----:B------:R-:W-:-:S11]  /*7850*/  DMUL R24, R8, R24 ;  /* 0x0000001808187228 */ /* 0x000fd60000000000 */
.L_x_6973:
[----:B------:R-:W-:Y:S05]  /*7860*/  BSYNC.RECONVERGENT B1 ;  /* 0x0000000000017941 */ /* 0x000fea0003800200 */
.L_x_6972:
        /* <DEDUP_REMOVED lines=9> */
[----:B------:R-:W-:Y:S01]  /*7900*/  FSETP.GEU.FTZ.AND P0, PT, |R17|, 4.1917929649353027344, PT ;  /* 0x4086232b1100780b */ /* 0x000fe20003f1e200 */
        /* <DEDUP_REMOVED lines=53> */
.L_x_6987:
[----:B------:R-:W-:Y:S05]  /*7c60*/  BSYNC.RECONVERGENT B0 ;  /* 0x0000000000007941 */ /* 0x000fea0003800200 */
.L_x_6986:
        /* <DEDUP_REMOVED lines=86> */
.L_x_6989:
        /* <DEDUP_REMOVED lines=19> */
[----:B---3--:R-:W-:Y:S05]  /*8300*/  CALL.REL.NOINC `($__internal_15_$__cuda_sm20_div_rn_f64_full) ;  /* 0x0000004c00dc7944 */ /* 0x008fea0003c00000 */
[----:B------:R-:W-:Y:S02]  /*8310*/  IMAD.MOV.U32 R6, RZ, RZ, R32 ;  /* 0x000000ffff067224 */ /* 0x000fe400078e0020 */
[----:B------:R-:W-:-:S07]  /*8320*/  IMAD.MOV.U32 R7, RZ, RZ, R33 ;  /* 0x000000ffff077224 */ /* 0x000fce00078e0021 */
.L_x_6992:
[----:B------:R-:W-:Y:S05]  /*8330*/  BSYNC.RECONVERGENT B3 ;  /* 0x0000000000037941 */ /* 0x000fea0003800200 */
.L_x_6991:
        /* <DEDUP_REMOVED lines=29> */
.L_x_6990:
[----:B------:R-:W-:Y:S05]  /*8510*/  BSYNC.RECONVERGENT B2 ;  /* 0x0000000000027941 */ /* 0x000fea0003800200 */
.L_x_6988:
        /* <DEDUP_REMOVED lines=70> */
.L_x_6994:
        /* <DEDUP_REMOVED lines=35> */
.L_x_6995:
[----:B------:R-:W-:Y:S05]  /*8bb0*/  BSYNC.RECONVERGENT B0 ;  /* 0x0000000000007941 */ /* 0x000fea0003800200 */
.L_x_6993:
[----:B------:R-:W-:-:S11]  /*8bc0*/  DMUL R16, R8, R16 ;  /* 0x0000001008107228 */ /* 0x000fd60000000000 */
.L_x_6985:
[----:B------:R-:W-:Y:S05]  /*8bd0*/  BSYNC.RECONVERGENT B1 ;  /* 0x0000000000017941 */ /* 0x000fea0003800200 */
.L_x_6984:
[----:B------:R-:W0:Y:S01]  /*8be0*/  LDC.U8 R22, c[0x0][0x3a4] ;  /* 0x0000e900ff167b82 */ /* 0x000e220000000000 */
[----:B------:R-:W-:Y:S01]  /*8bf0*/  ISETP.GE.AND P0, PT, R19, R2, PT ;  /* 0x000000021300720c */ /* 0x000fe20003f06270 */
[----:B------:R-:W-:Y:S04]  /*8c00*/  BSSY.RECONVERGENT B7, `(.L_x_6996) ;  /* 0x0000354000077945 */ /* 0x000fe80003800200 */
[----:B------:R-:W-:Y:S08]  /*8c10*/  BSSY.RELIABLE B6, `(.L_x_6997) ;  /* 0x0000240000067945 */ /* 0x000ff00003800100 */
[----:B------:R-:W-:Y:S05]  /*8c20*/  @P0 BRA `(.L_x_6998) ;  /* 0x0000002000ec0947 */ /* 0x000fea0003800000 */
[----:B------:R-:W1:Y:S01]  /*8c30*/  LDCU UR4, c[0x0][0x3a8] ;  /* 0x00007500ff0477ac */ /* 0x000e620008000800 */
[----:B------:R-:W2:Y:S01]  /*8c40*/  LDC.64 R8, c[0x0][0x388] ;  /* 0x0000e200ff087b82 */ /* 0x000ea20000000a00 */
[----:B------:R-:W-:Y:S01]  /*8c50*/  IMAD R0, R18, 0x200, R19 ;  /* 0x0000020012007824 */ /* 0x000fe200078e0213 */
[----:B0-----:R-:W-:-:S03]  /*8c60*/  PRMT R6, R22, 0x9910, RZ ;  /* 0x0000991016067816 */ /* 0x001fc600000000ff */
        /* <DEDUP_REMOVED lines=14> */
[----:B------:R-:W0:Y:S01]  /*8d50*/  F2I.F64.TRUNC R5, R4 ;  /* 0x0000000400057311 */ /* 0x000e22000030d100 */
[----:B------:R-:W-:Y:S01]  /*8d60*/  IMAD.MOV.U32 R19, RZ, RZ, R23 ;  /* 0x000000ffff137224 */ /* 0x000fe200078e0017 */
[----:B0-----:R4:W-:Y:S01]  /*8d70*/  STG.E.U8 desc[UR36][R8.64], R5 ;  /* 0x0000000508007986 */ /* 0x0019e2000c101124 */
[----:B------:R-:W-:Y:S05]  /*8d80*/  BRA `(.L_x_7004) ;  /* 0x0000001000407947 */ /* 0x000fea0003800000 */
.L_x_7002:
[----:B---3--:R-:W0:Y:S01]  /*8d90*/  F2I.S64.F64.TRUNC R4, R4 ;  /* 0x0000000400047311 */ /* 0x008e22000030d900 */
[----:B------:R-:W-:Y:S02]  /*8da0*/  IMAD.MOV.U32 R19, RZ, RZ, R23 ;  /* 0x000000ffff137224 */ /* 0x000fe400078e0017 */
[----:B0-----:R-:W-:-:S05]  /*8db0*/  IMAD.MOV.U32 R3, RZ, RZ, R4 ;  /* 0x000000ffff037224 */ /* 0x001fca00078e0004 */
[----:B------:R0:W-:Y:S01]  /*8dc0*/  STG.E.U8 desc[UR36][R8.64], R3 ;  /* 0x0000000308007986 */ /* 0x0001e2000c101124 */
[----:B------:R-:W-:Y:S05]  /*8dd0*/  BRA `(.L_x_7004) ;  /* 0x00000010002c7947 */ /* 0x000fea0003800000 */
.L_x_7001:
[----:B------:R-:W-:-:S13]  /*8de0*/  ISETP.NE.AND P0, PT, R0, 0x2, PT ;  /* 0x000000020000780c */ /* 0x000fda0003f05270 */
[----:B------:R-:W-:Y:S05]  /*8df0*/  @!P0 BRA `(.L_x_7005) ;  /* 0x0000000000308947 */ /* 0x000fea0003800000 */
[----:B------:R-:W-:-:S13]  /*8e00*/  ISETP.NE.AND P0, PT, R0, 0x3, PT ;  /* 0x000000030000780c */ /* 0x000fda0003f05270 */
[----:B------:R-:W-:Y:S05]  /*8e10*/  @!P0 BRA `(.L_x_7006) ;  /* 0x0000000000188947 */ /* 0x000fea0003800000 */
[----:B------:R-:W-:-:S13]  /*8e20*/  ISETP.NE.AND P0, PT, R0, 0x4, PT ;  /* 0x000000040000780c */ /* 0x000fda0003f05270 */
[----:B------:R-:W-:Y:S05]  /*8e30*/  @P0 BRA `(.L_x_7003) ;  /* 0x0000000c005c0947 */ /* 0x000fea0003800000 */
[----:B---3--:R-:W0:Y:S01]  /*8e40*/  F2I.S64.F64.TRUNC R4, R4 ;  /* 0x0000000400047311 */ /* 0x008e22000030d900 */
[----:B------:R-:W-:Y:S01]  /*8e50*/  IMAD.MOV.U32 R19, RZ, RZ, R23 ;  /* 0x000000ffff137224 */ /* 0x000fe200078e0017 */
[----:B0-----:R1:W-:Y:S01]  /*8e60*/  STG.E.64 desc[UR36][R8.64], R4 ;  /* 0x0000000408007986 */ /* 0x0013e2000c101b24 */
[----:B------:R-:W-:Y:S05]  /*8e70*/  BRA `(.L_x_7004) ;  /* 0x0000001000047947 */ /* 0x000fea0003800000 */
.L_x_7006:
[----:B------:R-:W0:Y:S01]  /*8e80*/  F2I.F64.TRUNC R5, R4 ;  /* 0x0000000400057311 */ /* 0x000e22000030d100 */
[----:B------:R-:W-:Y:S01]  /*8e90*/  IMAD.MOV.U32 R19, RZ, RZ, R23 ;  /* 0x000000ffff137224 */ /* 0x000fe200078e0017 */
[----:B0-----:R2:W-:Y:S01]  /*8ea0*/  STG.E desc[UR36][R8.64], R5 ;  /* 0x0000000508007986 */ /* 0x0015e2000c101924 */
[----:B------:R-:W-:Y:S05]  /*8eb0*/  BRA `(.L_x_7004) ;  /* 0x0000000c00f47947 */ /* 0x000fea0003800000 */
.L_x_7005:
[----:B------:R-:W0:Y:S01]  /*8ec0*/  F2I.F64.TRUNC R5, R4 ;  /* 0x0000000400057311 */ /* 0x000e22000030d100 */
[----:B------:R-:W-:Y:S01]  /*8ed0*/  IMAD.MOV.U32 R19, RZ, RZ, R23 ;  /* 0x000000ffff137224 */ /* 0x000fe200078e0017 */
[----:B0-----:R0:W-:Y:S01]  /*8ee0*/  STG.E.U16 desc[UR36][R8.64], R5 ;  /* 0x0000000508007986 */ /* 0x0011e2000c101524 */
[----:B------:R-:W-:Y:S05]  /*8ef0*/  BRA `(.L_x_7004) ;  /* 0x0000000c00e47947 */ /* 0x000fea0003800000 */
.L_x_7000:
        /* <DEDUP_REMOVED lines=10> */
[----:B------:R-:W-:-:S13]  /*8fa0*/  IMAD.MOV.U32 R19, RZ, RZ, R23 ;  /* 0x000000ffff137224 */ /* 0x000fda00078e0017 */
[----:B0-----:R-:W-:-:S05]  /*8fb0*/  @!P0 FMUL R3, R3, 1.175494350822287508e-38 ;  /* 0x0080000003038820 */ /* 0x001fca0000400000 */
[----:B------:R0:W-:Y:S01]  /*8fc0*/  STG.E desc[UR36][R8.64], R3 ;  /* 0x0000000308007986 */ /* 0x0001e2000c101924 */
[----:B------:R-:W-:Y:S05]  /*8fd0*/  BRA `(.L_x_7004) ;  /* 0x0000000c00ac7947 */ /* 0x000fea0003800000 */
.L_x_7008:
[----:B------:R-:W-:Y:S01]  /*8fe0*/  UMOV UR4, 0xf0000000 ;  /* 0xf000000000047882 */ /* 0x000fe20000000000 */
[----:B------:R-:W-:Y:S01]  /*8ff0*/  UMOV UR5, 0x380fffff ;  /* 0x380fffff00057882 */ /* 0x000fe20000000000 */
[----:B------:R-:W0:Y:S01]  /*9000*/  F2F.F32.F64 R0, R4 ;  /* 0x0000000400007310 */ /* 0x000e220000301000 */
[----:B------:R-:W-:Y:S01]  /*9010*/  DSETP.GEU.AND P0, PT, |R4|, UR4, PT ;  /* 0x0000000404007e2a */ /* 0x000fe2000bf0e200 */
[----:B------:R-:W-:-:S13]  /*9020*/  IMAD.MOV.U32 R19, RZ, RZ, R23 ;  /* 0x000000ffff137224 */ /* 0x000fda00078e0017 */
[----:B0-----:R-:W-:-:S05]  /*9030*/  @!P0 FMUL R0, R0, 1.175494350822287508e-38 ;  /* 0x0080000000008820 */ /* 0x001fca0000400000 */
[----:B------:R-:W-:-:S05]  /*9040*/  F2FP.F16.F32.PACK_AB R0, RZ, R0 ;  /* 0x00000000ff00723e */ /* 0x000fca00000000ff */
[----:B------:R0:W-:Y:S01]  /*9050*/  STG.E.U16 desc[UR36][R8.64], R0 ;  /* 0x0000000008007986 */ /* 0x0001e2000c101524 */
[----:B------:R-:W-:Y:S05]  /*9060*/  BRA `(.L_x_7004) ;  /* 0x0000000c00887947 */ /* 0x000fea0003800000 */
.L_x_7007:
        /* <DEDUP_REMOVED lines=10> */
[----:B------:R-:W-:Y:S02]  /*9110*/  IMAD.MOV.U32 R7, RZ, RZ, RZ ;  /* 0x000000ffff077224 */ /* 0x000fe400078e00ff */
[----:B------:R-:W-:-:S11]  /*9120*/  IMAD.MOV.U32 R19, RZ, RZ, R23 ;  /* 0x000000ffff137224 */ /* 0x000fd600078e0017 */
[----:B0-----:R-:W-:-:S05]  /*9130*/  @!P0 FMUL R6, R6, 1.175494350822287508e-38 ;  /* 0x0080000006068820 */ /* 0x001fca0000400000 */
[----:B------:R0:W-:Y:S01]  /*9140*/  STG.E.64 desc[UR36][R8.64], R6 ;  /* 0x0000000608007986 */ /* 0x0001e2000c101b24 */
[----:B------:R-:W-:Y:S05]  /*9150*/  BRA `(.L_x_7004) ;  /* 0x0000000c004c7947 */ /* 0x000fea0003800000 */
.L_x_7010:
[----:B------:R-:W-:Y:S01]  /*9160*/  UMOV UR4, 0xf0000000 ;  /* 0xf000000000047882 */ /* 0x000fe20000000000 */
[----:B------:R-:W-:Y:S01]  /*9170*/  UMOV UR5, 0x380fffff ;  /* 0x380fffff00057882 */ /* 0x000fe20000000000 */
[----:B------:R-:W0:Y:S01]  /*9180*/  F2F.F32.F64 R0, R4 ;  /* 0x0000000400007310 */ /* 0x000e220000301000 */
[----:B------:R-:W-:Y:S01]  /*9190*/  DSETP.GEU.AND P0, PT, |R4|, UR4, PT ;  /* 0x0000000404007e2a */ /* 0x000fe2000bf0e200 */
[----:B------:R-:W-:-:S13]  /*91a0*/  IMAD.MOV.U32 R19, RZ, RZ, R23 ;  /* 0x000000ffff137224 */ /* 0x000fda00078e0017 */
[----:B0-----:R-:W-:-:S05]  /*91b0*/  @!P0 FMUL R0, R0, 1.175494350822287508e-38 ;  /* 0x0080000000008820 */ /* 0x001fca0000400000 */
[----:B------:R-:W-:-:S04]  /*91c0*/  F2FP.F16.F32.PACK_AB R3, RZ, R0 ;  /* 0x00000000ff03723e */ /* 0x000fc800000000ff */
[----:B------:R-:W-:-:S05]  /*91d0*/  PRMT R3, R3, 0x5410, RZ ;  /* 0x0000541003037816 */ /* 0x000fca00000000ff */
[----:B------:R0:W-:Y:S01]  /*91e0*/  STG.E desc[UR36][R8.64], R3 ;  /* 0x0000000308007986 */ /* 0x0001e2000c101924 */
[----:B------:R-:W-:Y:S05]  /*91f0*/  BRA `(.L_x_7004) ;  /* 0x0000000c00247947 */ /* 0x000fea0003800000 */
.L_x_7009:
[----:B------:R0:W-:Y:S01]  /*9200*/  STG.E.64 desc[UR36][R8.64], R4 ;  /* 0x0000000408007986 */ /* 0x0001e2000c101b24 */
[----:B------:R-:W-:Y:S01]  /*9210*/  IMAD.MOV.U32 R19, RZ, RZ, R23 ;  /* 0x000000ffff137224 */ /* 0x000fe200078e0017 */
[----:B------:R-:W-:Y:S06]  /*9220*/  BRA `(.L_x_7004) ;  /* 0x0000000c00187947 */ /* 0x000fec0003800000 */
.L_x_6999:
        /* <DEDUP_REMOVED lines=8> */
[----:B------:R-:W-:Y:S01]  /*92b0*/  DSETP.NEU.AND P0, PT, R4, RZ, PT ;  /* 0x000000ff0400722a */ /* 0x000fe20003f0d000 */
[----:B------:R-:W-:-:S05]  /*92c0*/  IMAD.MOV.U32 R19, RZ, RZ, R23 ;  /* 0x000000ffff137224 */ /* 0x000fca00078e0017 */
[----:B------:R-:W-:-:S05]  /*92d0*/  SEL R3, RZ, 0x1, !P0 ;  /* 0x00000001ff037807 */ /* 0x000fca0004000000 */
[----:B------:R0:W-:Y:S01]  /*92e0*/  STG.E.U8 desc[UR36][R8.64], R3 ;  /* 0x0000000308007986 */ /* 0x0001e2000c101124 */
[----:B------:R-:W-:Y:S05]  /*92f0*/  BRA `(.L_x_7004) ;  /* 0x0000000800e47947 */ /* 0x000fea0003800000 */
.L_x_7013:
[----:B------:R-:W-:Y:S01]  /*9300*/  CS2R R6, SRZ ;  /* 0x0000000000067805 */ /* 0x000fe2000001ff00 */
[----:B------:R-:W-:-:S04]  /*9310*/  IMAD.MOV.U32 R19, RZ, RZ, R23 ;  /* 0x000000ffff137224 */ /* 0x000fc800078e0017 */
[----:B------:R0:W-:Y:S01]  /*9320*/  STG.E.128 desc[UR36][R8.64], R4 ;  /* 0x0000000408007986 */ /* 0x0001e2000c101d24 */
[----:B------:R-:W-:Y:S05]  /*9330*/  BRA `(.L_x_7004) ;  /* 0x0000000800d47947 */ /* 0x000fea0003800000 */
.L_x_7012:
        /* <DEDUP_REMOVED lines=23> */
.L_x_7017:
[----:B------:R-:W-:Y:S05]  /*94b0*/  BSYNC.RECONVERGENT B0 ;  /* 0x0000000000007941 */ /* 0x000fea0003800200 */
.L_x_7016:
[----:B------:R-:W-:Y:S01]  /*94c0*/  LOP3.LUT R7, R0, 0x80, R7, 0xf8, !PT ;  /* 0x0000008000077812 */ /* 0x000fe200078ef807 */
[----:B------:R-:W-:-:S04]  /*94d0*/  IMAD.MOV.U32 R19, RZ, RZ, R23 ;  /* 0x000000ffff137224 */ /* 0x000fc800078e0017 */
[----:B------:R0:W-:Y:S01]  /*94e0*/  STG.E.U8 desc[UR36][R8.64], R7 ;  /* 0x0000000708007986 */ /* 0x0001e2000c101124 */
[----:B------:R-:W-:Y:S05]  /*94f0*/  BRA `(.L_x_7004) ;  /* 0x0000000800647947 */ /* 0x000fea0003800000 */
.L_x_7015:
        /* <DEDUP_REMOVED lines=19> */
.L_x_7019:
[----:B------:R-:W-:Y:S05]  /*9630*/  BSYNC.RECONVERGENT B0 ;  /* 0x0000000000007941 */ /* 0x000fea0003800200 */
.L_x_7018:
[----:B------:R-:W-:Y:S01]  /*9640*/  LOP3.LUT R7, R0, 0x80, R7, 0xf8, !PT ;  /* 0x0000008000077812 */ /* 0x000fe200078ef807 */
[----:B------:R-:W-:-:S04]  /*9650*/  IMAD.MOV.U32 R19, RZ, RZ, R23 ;  /* 0x000000ffff137224 */ /* 0x000fc800078e0017 */
[----:B------:R0:W-:Y:S01]  /*9660*/  STG.E.U8 desc[UR36][R8.64], R7 ;  /* 0x0000000708007986 */ /* 0x0001e2000c101124 */
[----:B------:R-:W-:Y:S05]  /*9670*/  BRA `(.L_x_7004) ;  /* 0x0000000800047947 */ /* 0x000fea0003800000 */
.L_x_7014:
[----:B------:R-:W-:Y:S01]  /*9680*/  UMOV UR4, 0xf0000000 ;  /* 0xf000000000047882 */ /* 0x000fe20000000000 */
[----:B------:R-:W-:Y:S01]  /*9690*/  UMOV UR5, 0x380fffff ;  /* 0x380fffff00057882 */ /* 0x000fe20000000000 */
[----:B------:R-:W0:Y:S01]  /*96a0*/  F2F.F32.F64 R0, R4 ;  /* 0x0000000400007310 */ /* 0x000e220000301000 */
[----:B------:R-:W-:Y:S01]  /*96b0*/  DSETP.GEU.AND P0, PT, |R4|, UR4, PT ;  /* 0x0000000404007e2a */ /* 0x000fe2000bf0e200 */
[----:B------:R-:W-:-:S13]  /*96c0*/  IMAD.MOV.U32 R19, RZ, RZ, R23 ;  /* 0x000000ffff137224 */ /* 0x000fda00078e0017 */
[----:B0-----:R-:W-:-:S05]  /*96d0*/  @!P0 FMUL R0, R0, 1.175494350822287508e-38 ;  /* 0x0080000000008820 */ /* 0x001fca0000400000 */
[----:B------:R-:W-:-:S05]  /*96e0*/  F2FP.BF16.F32.PACK_AB R0, RZ, R0 ;  /* 0x00000000ff00723e */ /* 0x000fca00000010ff */
[----:B------:R0:W-:Y:S01]  /*96f0*/  STG.E.U16 desc[UR36][R8.64], R0 ;  /* 0x0000000008007986 */ /* 0x0001e2000c101524 */
[----:B------:R-:W-:Y:S05]  /*9700*/  BRA `(.L_x_7004) ;  /* 0x0000000400e07947 */ /* 0x000fea0003800000 */
.L_x_7011:
        /* <DEDUP_REMOVED lines=8> */
[----:B------:R-:W0:Y:S01]  /*9790*/  F2I.U32.F64.TRUNC R5, R4 ;  /* 0x0000000400057311 */ /* 0x000e22000030d000 */
[----:B------:R-:W-:Y:S01]  /*97a0*/  IMAD.MOV.U32 R19, RZ, RZ, R23 ;  /* 0x000000ffff137224 */ /* 0x000fe200078e0017 */
[----:B0-----:R0:W-:Y:S01]  /*97b0*/  STG.E.U16 desc[UR36][R8.64], R5 ;  /* 0x0000000508007986 */ /* 0x0011e2000c101524 */
[----:B------:R-:W-:Y:S05]  /*97c0*/  BRA `(.L_x_7004) ;  /* 0x0000000400b07947 */ /* 0x000fea0003800000 */
.L_x_7022:
        /* <DEDUP_REMOVED lines=17> */
.L_x_7025:
[----:B------:R-:W-:-:S04]  /*98e0*/  SHF.R.U32.HI R0, RZ, 0x14, R7 ;  /* 0x00000014ff007819 */ /* 0x000fc80000011607 */
[----:B------:R-:W-:-:S04]  /*98f0*/  LOP3.LUT R0, R0, 0x1, RZ, 0xc0, !PT ;  /* 0x0000000100007812 */ /* 0x000fc800078ec0ff */
[----:B------:R-:W-:-:S04]  /*9900*/  IADD3 R0, PT, PT, R7, 0x487ffff, R0 ;  /* 0x0487ffff07007810 */ /* 0x000fc80007ffe000 */
[----:B------:R-:W-:-:S04]  /*9910*/  SHF.R.U32.HI R0, RZ, 0x14, R0 ;  /* 0x00000014ff007819 */ /* 0x000fc80000011600 */
[----:B------:R-:W-:-:S07]  /*9920*/  LOP3.LUT R3, R0, 0xff, RZ, 0xc0, !PT ;  /* 0x000000ff00037812 */ /* 0x000fce00078ec0ff */
.L_x_7026:
[----:B------:R-:W-:-:S04]  /*9930*/  SHF.R.U32.HI R0, RZ, 0x18, R7 ;  /* 0x00000018ff007819 */ /* 0x000fc80000011607 */
[----:B------:R-:W-:-:S07]  /*9940*/  LOP3.LUT R0, R3, 0x80, R0, 0xf8, !PT ;  /* 0x0000008003007812 */ /* 0x000fce00078ef800 */
.L_x_7024:
[----:B------:R-:W-:Y:S05]  /*9950*/  BSYNC.RECONVERGENT B0 ;  /* 0x0000000000007941 */ /* 0x000fea0003800200 */
.L_x_7023:
[----:B------:R0:W-:Y:S01]  /*9960*/  STG.E.U8 desc[UR36][R8.64], R0 ;  /* 0x0000000008007986 */ /* 0x0001e2000c101124 */
[----:B------:R-:W-:Y:S01]  /*9970*/  IMAD.MOV.U32 R19, RZ, RZ, R23 ;  /* 0x000000ffff137224 */ /* 0x000fe200078e0017 */
[----:B------:R-:W-:Y:S06]  /*9980*/  BRA `(.L_x_7004) ;  /* 0x0000000400407947 */ /* 0x000fec0003800000 */
.L_x_7021:
        /* <DEDUP_REMOVED lines=17> */
.L_x_7029:
[----:B------:R-:W-:-:S04]  /*9aa0*/  SHF.R.U32.HI R0, RZ, 0x15, R7 ;  /* 0x00000015ff007819 */ /* 0x000fc80000011607 */
[----:B------:R-:W-:-:S04]  /*9ab0*/  LOP3.LUT R0, R0, 0x1, RZ, 0xc0, !PT ;  /* 0x0000000100007812 */ /* 0x000fc800078ec0ff */
[----:B------:R-:W-:-:S04]  /*9ac0*/  IADD3 R0, PT, PT, R7, 0x88fffff, R0 ;  /* 0x088fffff07007810 */ /* 0x000fc80007ffe000 */
[----:B------:R-:W-:-:S04]  /*9ad0*/  SHF.R.U32.HI R0, RZ, 0x15, R0 ;  /* 0x00000015ff007819 */ /* 0x000fc80000011600 */
[----:B------:R-:W-:-:S07]  /*9ae0*/  LOP3.LUT R3, R0, 0xff, RZ, 0xc0, !PT ;  /* 0x000000ff00037812 */ /* 0x000fce00078ec0ff */
.L_x_7030:
[----:B------:R-:W-:-:S04]  /*9af0*/  SHF.R.U32.HI R0, RZ, 0x18, R7 ;  /* 0x00000018ff007819 */ /* 0x000fc80000011607 */
[----:B------:R-:W-:-:S07]  /*9b00*/  LOP3.LUT R0, R3, 0x80, R0, 0xf8, !PT ;  /* 0x0000008003007812 */ /* 0x000fce00078ef800 */
.L_x_7028:
[----:B------:R-:W-:Y:S05]  /*9b10*/  BSYNC.RECONVERGENT B0 ;  /* 0x0000000000007941 */ /* 0x000fea0003800200 */
.L_x_7027:
[----:B------:R0:W-:Y:S01]  /*9b20*/  STG.E.U8 desc[UR36][R8.64], R0 ;  /* 0x0000000008007986 */ /* 0x0001e2000c101124 */
[----:B------:R-:W-:Y:S01]  /*9b30*/  IMAD.MOV.U32 R19, RZ, RZ, R23 ;  /* 0x000000ffff137224 */ /* 0x000fe200078e0017 */
[----:B------:R-:W-:Y:S06]  /*9b40*/  BRA `(.L_x_7004) ;  /* 0x0000000000d07947 */ /* 0x000fec0003800000 */
.L_x_7020:
[----:B------:R-:W-:-:S13]  /*9b50*/  ISETP.NE.AND P0, PT, R0, 0x1c, PT ;  /* 0x0000001c0000780c */ /* 0x000fda0003f05270 */
[----:B------:R-:W-:Y:S05]  /*9b60*/  @!P0 BRA `(.L_x_7031) ;  /* 0x0000000000bc8947 */ /* 0x000fea0003800000 */
[----:B------:R-:W-:-:S13]  /*9b70*/  ISETP.NE.AND P0, PT, R0, 0x1d, PT ;  /* 0x0000001d0000780c */ /* 0x000fda0003f05270 */
[----:B------:R-:W-:Y:S05]  /*9b80*/  @!P0 BRA `(.L_x_7032) ;  /* 0x0000000000a48947 */ /* 0x000fea0003800000 */
[----:B------:R-:W-:-:S13]  /*9b90*/  ISETP.NE.AND P0, PT, R0, 0x2c, PT ;  /* 0x0000002c0000780c */ /* 0x000fda0003f05270 */
[----:B------:R-:W-:Y:S05]  /*9ba0*/  @!P0 BRA `(.L_x_7033) ;  /* 0x0000000000488947 */ /* 0x000fea0003800000 */
.L_x_7003:
[----:B------:R-:W-:Y:S01]  /*9bb0*/  MOV R14, 0x0 ;  /* 0x00000000000e7802 */ /* 0x000fe20000000f00 */
[----:B------:R-:W3:Y:S01]  /*9bc0*/  LDCU.64 UR6, c[0x4][0x128] ;  /* 0x01002500ff0677ac */ /* 0x000ee20008000a00 */
[----:B------:R-:W-:Y:S02]  /*9bd0*/  IMAD.MOV.U32 R8, RZ, RZ, 0x65 ;  /* 0x00000065ff087424 */ /* 0x000fe400078e00ff */
[----:B------:R-:W-:Y:S01]  /*9be0*/  IMAD.MOV.U32 R12, RZ, RZ, 0x1 ;  /* 0x00000001ff0c7424 */ /* 0x000fe200078e00ff */
[----:B------:R-:W0:Y:S01]  /*9bf0*/  LDCU.64 UR8, c[0x4][0x130] ;  /* 0x01002600ff0877ac */ /* 0x000e220008000a00 */
[----:B------:R-:W1:Y:S01]  /*9c00*/  LDC.64 R14, c[0x4][R14] ;  /* 0x010000000e0e7b82 */ /* 0x000e620000000a00 */
[----:B------:R-:W-:Y:S01]  /*9c10*/  IMAD.MOV.U32 R13, RZ, RZ, RZ ;  /* 0x000000ffff0d7224 */ /* 0x000fe200078e00ff */
[----:B------:R-:W2:Y:S01]  /*9c20*/  LDCU.64 UR4, c[0x4][0x10] ;  /* 0x01000200ff0477ac */ /* 0x000ea20008000a00 */
[----:B---3--:R-:W-:Y:S02]  /*9c30*/  IMAD.U32 R4, RZ, RZ, UR6 ;  /* 0x00000006ff047e24 */ /* 0x008fe4000f8e00ff */
[----:B------:R-:W-:-:S02]  /*9c40*/  IMAD.U32 R5, RZ, RZ, UR7 ;  /* 0x00000007ff057e24 */ /* 0x000fc4000f8e00ff */
[----:B0-----:R-:W-:Y:S02]  /*9c50*/  IMAD.U32 R6, RZ, RZ, UR8 ;  /* 0x00000008ff067e24 */ /* 0x001fe4000f8e00ff */
[----:B------:R-:W-:Y:S02]  /*9c60*/  IMAD.U32 R7, RZ, RZ, UR9 ;  /* 0x00000009ff077e24 */ /* 0x000fe4000f8e00ff */
[----:B--2---:R-:W-:Y:S02]  /*9c70*/  IMAD.U32 R10, RZ, RZ, UR4 ;  /* 0x00000004ff0a7e24 */ /* 0x004fe4000f8e00ff */
[----:B------:R-:W-:-:S07]  /*9c80*/  IMAD.U32 R11, RZ, RZ, UR5 ;  /* 0x00000005ff0b7e24 */ /* 0x000fce000f8e00ff */
[----:B------:R-:W-:-:S07]  /*9c90*/  LEPC R20, `(.L_x_7034) ;  /* 0x000000001014794e */ /* 0x000fce0000000000 */
[----:B-1----:R-:W-:Y:S05]  /*9ca0*/  CALL.ABS.NOINC R14 ;  /* 0x000000000e007343 */ /* 0x002fea0003c00000 */
.L_x_7034:
[----:B------:R-:W-:Y:S01]  /*9cb0*/  IMAD.MOV.U32 R19, RZ, RZ, R23 ;  /* 0x000000ffff137224 */ /* 0x000fe200078e0017 */
[----:B------:R-:W-:Y:S06]  /*9cc0*/  BRA `(.L_x_7004) ;  /* 0x0000000000707947 */ /* 0x000fec0003800000 */
.L_x_7033:
[----:B------:R-:W-:Y:S01]  /*9cd0*/  UMOV UR4, 0xf0000000 ;  /* 0xf000000000047882 */ /* 0x000fe20000000000 */
[----:B------:R-:W-:Y:S01]  /*9ce0*/  UMOV UR5, 0x380fffff ;  /* 0x380fffff00057882 */ /* 0x000fe20000000000 */
[----:B------:R-:W0:Y:S01]  /*9cf0*/  F2F.F32.F64 R10, R4 ;  /* 0x00000004000a7310 */ /* 0x000e220000301000 */
[----:B------:R-:W-:Y:S01]  /*9d00*/  DSETP.GEU.AND P0, PT, |R4|, UR4, PT ;  /* 0x0000000404007e2a */ /* 0x000fe2000bf0e200 */
[----:B------:R-:W-:-:S13]  /*9d10*/  IMAD.MOV.U32 R19, RZ, RZ, R23 ;  /* 0x000000ffff137224 */ /* 0x000fda00078e0017 */
        /* <DEDUP_REMOVED lines=16> */
.L_x_7032:
[----:B---3--:R-:W0:Y:S01]  /*9e20*/  F2I.U64.F64.TRUNC R4, R4 ;  /* 0x0000000400047311 */ /* 0x008e22000030d800 */
[----:B------:R-:W-:Y:S01]  /*9e30*/  IMAD.MOV.U32 R19, RZ, RZ, R23 ;  /* 0x000000ffff137224 */ /* 0x000fe200078e0017 */
[----:B0-----:R0:W-:Y:S01]  /*9e40*/  STG.E.64 desc[UR36][R8.64], R4 ;  /* 0x0000000408007986 */ /* 0x0011e2000c101b24 */
[----:B------:R-:W-:Y:S05]  /*9e50*/  BRA `(.L_x_7004) ;  /* 0x00000000000c7947 */ /* 0x000fea0003800000 */
.L_x_7031:
[----:B------:R-:W0:Y:S01]  /*9e60*/  F2I.U32.F64.TRUNC R5, R4 ;  /* 0x0000000400057311 */ /* 0x000e22000030d000 */
[----:B------:R-:W-:Y:S01]  /*9e70*/  IMAD.MOV.U32 R19, RZ, RZ, R23 ;  /* 0x000000ffff137224 */ /* 0x000fe200078e0017 */
[----:B0-----:R0:W-:Y:S06]  /*9e80*/  STG.E desc[UR36][R8.64], R5 ;  /* 0x0000000508007986 */ /* 0x0011ec000c101924 */
.L_x_7004:
[----:B------:R-:W-:-:S13]  /*9e90*/  ISETP.GE.AND P0, PT, R19, R2, PT ;  /* 0x000000021300720c */ /* 0x000fda0003f06270 */
[----:B------:R-:W-:Y:S05]  /*9ea0*/  @P0 BREAK.RELIABLE B6 ;  /* 0x0000000000060942 */ /* 0x000fea0003800100 */
        /* <DEDUP_REMOVED lines=22> */
.L_x_7039:
[----:B------:R-:W0:Y:S02]  /*a010*/  F2I.S64.F64.TRUNC R28, R28 ;  /* 0x0000001c001c7311 */ /* 0x000e24000030d900 */
[----:B0-----:R-:W-:-:S05]  /*a020*/  IMAD.MOV.U32 R3, RZ, RZ, R28 ;  /* 0x000000ffff037224 */ /* 0x001fca00078e001c */
[----:B------:R0:W-:Y:S01]  /*a030*/  STG.E.U8 desc[UR36][R4.64], R3 ;  /* 0x0000000304007986 */ /* 0x0001e2000c101124 */
[----:B------:R-:W-:Y:S05]  /*a040*/  BRA `(.L_x_7041) ;  /* 0x0000000c00e07947 */ /* 0x000fea0003800000 */
.L_x_7038:
        /* <DEDUP_REMOVED lines=9> */
.L_x_7043:
[----:B------:R-:W0:Y:S02]  /*a0e0*/  F2I.F64.TRUNC R29, R28 ;  /* 0x0000001c001d7311 */ /* 0x000e24000030d100 */
[----:B0-----:R0:W-:Y:S01]  /*a0f0*/  STG.E desc[UR36][R4.64], R29 ;  /* 0x0000001d04007986 */ /* 0x0011e2000c101924 */
[----:B------:R-:W-:Y:S05]  /*a100*/  BRA `(.L_x_7041) ;  /* 0x0000000c00b07947 */ /* 0x000fea0003800000 */
.L_x_7042:
[----:B------:R-:W0:Y:S02]  /*a110*/  F2I.F64.TRUNC R29, R28 ;  /* 0x0000001c001d7311 */ /* 0x000e24000030d100 */
[----:B0-----:R0:W-:Y:S01]  /*a120*/  STG.E.U16 desc[UR36][R4.64], R29 ;  /* 0x0000001d04007986 */ /* 0x0011e2000c101524 */
[----:B------:R-:W-:Y:S05]  /*a130*/  BRA `(.L_x_7041) ;  /* 0x0000000c00a47947 */ /* 0x000fea0003800000 */
.L_x_7037:
        /* <DEDUP_REMOVED lines=13> */
.L_x_7045:
        /* <DEDUP_REMOVED lines=8> */
.L_x_7044:
        /* <DEDUP_REMOVED lines=14> */
.L_x_7047:
        /* <DEDUP_REMOVED lines=9> */
.L_x_7046:
[----:B------:R0:W-:Y:S01]  /*a400*/  STG.E.64 desc[UR36][R4.64], R28 ;  /* 0x0000001c04007986 */ /* 0x0001e2000c101b24 */
[----:B------:R-:W-:Y:S05]  /*a410*/  BRA `(.L_x_7041) ;  /* 0x0000000800ec7947 */ /* 0x000fea0003800000 */
.L_x_7036:
        /* <DEDUP_REMOVED lines=13> */
.L_x_7051:
        /* <DEDUP_REMOVED lines=22> */
.L_x_7054:
[----:B------:R-:W-:-:S04]  /*a650*/  SHF.R.U32.HI R3, RZ, 0x18, R7 ;  /* 0x00000018ff037819 */ /* 0x000fc80000011607 */
[----:B------:R-:W-:-:S07]  /*a660*/  LOP3.LUT R0, R0, 0x80, R3, 0xf8, !PT ;  /* 0x0000008000007812 */ /* 0x000fce00078ef803 */
.L_x_7053:
[----:B------:R-:W-:Y:S05]  /*a670*/  BSYNC.RECONVERGENT B0 ;  /* 0x0000000000007941 */ /* 0x000fea0003800200 */
.L_x_7052:
[----:B------:R0:W-:Y:S01]  /*a680*/  STG.E.U8 desc[UR36][R4.64], R0 ;  /* 0x0000000004007986 */ /* 0x0001e2000c101124 */
[----:B------:R-:W-:Y:S05]  /*a690*/  BRA `(.L_x_7041) ;  /* 0x00000008004c7947 */ /* 0x000fea0003800000 */
.L_x_7050:
        /* <DEDUP_REMOVED lines=22> */
.L_x_7057:
[----:B------:R-:W-:-:S04]  /*a800*/  SHF.R.U32.HI R3, RZ, 0x18, R7 ;  /* 0x00000018ff037819 */ /* 0x000fc80000011607 */
[----:B------:R-:W-:-:S07]  /*a810*/  LOP3.LUT R0, R0, 0x80, R3, 0xf8, !PT ;  /* 0x0000008000007812 */ /* 0x000fce00078ef803 */
.L_x_7056:
[----:B------:R-:W-:Y:S05]  /*a820*/  BSYNC.RECONVERGENT B0 ;  /* 0x0000000000007941 */ /* 0x000fea0003800200 */
.L_x_7055:
[----:B------:R0:W-:Y:S01]  /*a830*/  STG.E.U8 desc[UR36][R4.64], R0 ;  /* 0x0000000004007986 */ /* 0x0001e2000c101124 */
[----:B------:R-:W-:Y:S05]  /*a840*/  BRA `(.L_x_7041) ;  /* 0x0000000400e07947 */ /* 0x000fea0003800000 */
.L_x_7049:
        /* <DEDUP_REMOVED lines=26> */
.L_x_7059:
[----:B------:R-:W0:Y:S02]  /*a9f0*/  F2I.U64.F64.TRUNC R28, R28 ;  /* 0x0000001c001c7311 */ /* 0x000e24000030d800 */
[----:B0-----:R0:W-:Y:S01]  /*aa00*/  STG.E.64 desc[UR36][R4.64], R28 ;  /* 0x0000001c04007986 */ /* 0x0011e2000c101b24 */
[----:B------:R-:W-:Y:S05]  /*aa10*/  BRA `(.L_x_7041) ;  /* 0x00000004006c7947 */ /* 0x000fea0003800000 */
.L_x_7058:
[----:B------:R-:W0:Y:S02]  /*aa20*/  F2I.U32.F64.TRUNC R29, R28 ;  /* 0x0000001c001d7311 */ /* 0x000e24000030d000 */
[----:B0-----:R0:W-:Y:S01]  /*aa30*/  STG.E desc[UR36][R4.64], R29 ;  /* 0x0000001d04007986 */ /* 0x0011e2000c101924 */
[----:B------:R-:W-:Y:S05]  /*aa40*/  BRA `(.L_x_7041) ;  /* 0x0000000400607947 */ /* 0x000fea0003800000 */
.L_x_7048:
        /* <DEDUP_REMOVED lines=10> */
.L_x_7061:
[----:B------:R-:W-:-:S05]  /*aaf0*/  CS2R R30, SRZ ;  /* 0x00000000001e7805 */ /* 0x000fca000001ff00 */
[----:B------:R3:W-:Y:S01]  /*ab00*/  STG.E.128 desc[UR36][R4.64], R28 ;  /* 0x0000001c04007986 */ /* 0x0007e2000c101d24 */
[----:B------:R-:W-:Y:S05]  /*ab10*/  BRA `(.L_x_7041) ;  /* 0x00000004002c7947 */ /* 0x000fea0003800000 */
.L_x_7060:
[----:B------:R-:W-:-:S13]  /*ab20*/  ISETP.NE.AND P0, PT, R0, 0xf, PT ;  /* 0x0000000f0000780c */ /* 0x000fda0003f05270 */
[----:B------:R-:W-:Y:S05]  /*ab30*/  @!P0 BRA `(.L_x_7062) ;  /* 0x0000000400088947 */ /* 0x000fea0003800000 */
[----:B------:R-:W-:-:S13]  /*ab40*/  ISETP.NE.AND P0, PT, R0, 0x17, PT ;  /* 0x000000170000780c */ /* 0x000fda0003f05270 */
[----:B------:R-:W-:Y:S05]  /*ab50*/  @!P0 BRA `(.L_x_7063) ;  /* 0x0000000000a08947 */ /* 0x000fea0003800000 */
[----:B------:R-:W-:-:S13]  /*ab60*/  ISETP.NE.AND P0, PT, R0, 0x18, PT ;  /* 0x000000180000780c */ /* 0x000fda0003f05270 */
[----:B------:R-:W-:Y:S05]  /*ab70*/  @!P0 BRA `(.L_x_7064) ;  /* 0x0000000000448947 */ /* 0x000fea0003800000 */
.L_x_7040:
        /* <DEDUP_REMOVED lines=16> */
.L_x_7065:
[----:B------:R-:W-:Y:S05]  /*ac80*/  BRA `(.L_x_7041) ;  /* 0x0000000000d07947 */ /* 0x000fea0003800000 */
.L_x_7064:
        /* <DEDUP_REMOVED lines=17> */
.L_x_7067:
[----:B------:R-:W-:Y:S05]  /*ada0*/  BSYNC.RECONVERGENT B0 ;  /* 0x0000000000007941 */ /* 0x000fea0003800200 */
.L_x_7066:
[----:B------:R-:W-:-:S05]  /*adb0*/  LOP3.LUT R3, R0, 0x80, R3, 0xf8, !PT ;  /* 0x0000008000037812 */ /* 0x000fca00078ef803 */
[----:B------:R2:W-:Y:S01]  /*adc0*/  STG.E.U8 desc[UR36][R4.64], R3 ;  /* 0x0000000304007986 */ /* 0x0005e2000c101124 */
[----:B------:R-:W-:Y:S05]  /*add0*/  BRA `(.L_x_7041) ;  /* 0x00000000007c7947 */ /* 0x000fea0003800000 */
.L_x_7063:
        /* <DEDUP_REMOVED lines=16> */
.L_x_7069:
[----:B------:R-:W-:Y:S01]  /*aee0*/  IMAD.MOV.U32 R0, RZ, RZ, 0x7f ;  /* 0x0000007fff007424 */ /* 0x000fe200078e00ff */
[----:B------:R-:W-:-:S04]  /*aef0*/  ISETP.GT.U32.AND P0, PT, R3, 0x7f800000, PT ;  /* 0x7f8000000300780c */ /* 0x000fc80003f04070 */
[----:B------:R-:W-:-:S09]  /*af00*/  SEL R0, R0, 0x7c, P0 ;  /* 0x0000007c00007807 */ /* 0x000fd20000000000 */
.L_x_7070:
[----:B------:R-:W-:Y:S05]  /*af10*/  BSYNC.RECONVERGENT B0 ;  /* 0x0000000000007941 */ /* 0x000fea0003800200 */
.L_x_7068:
[----:B------:R-:W-:-:S04]  /*af20*/  SHF.R.U32.HI R3, RZ, 0x18, R7 ;  /* 0x00000018ff037819 */ /* 0x000fc80000011607 */
[----:B------:R-:W-:-:S05]  /*af30*/  LOP3.LUT R3, R0, 0x80, R3, 0xf8, !PT ;  /* 0x0000008000037812 */ /* 0x000fca00078ef803 */
[----:B------:R1:W-:Y:S01]  /*af40*/  STG.E.U8 desc[UR36][R4.64], R3 ;  /* 0x0000000304007986 */ /* 0x0003e2000c101124 */
[----:B------:R-:W-:Y:S05]  /*af50*/  BRA `(.L_x_7041) ;  /* 0x00000000001c7947 */ /* 0x000fea0003800000 */
.L_x_7062:
[----:B------:R-:W-:Y:S01]  /*af60*/  UMOV UR4, 0xf0000000 ;  /* 0xf000000000047882 */ /* 0x000fe20000000000 */
[----:B------:R-:W-:Y:S01]  /*af70*/  UMOV UR5, 0x380fffff ;  /* 0x380fffff00057882 */ /* 0x000fe20000000000 */
[----:B------:R-:W0:Y:S01]  /*af80*/  F2F.F32.F64 R0, R28 ;  /* 0x0000001c00007310 */ /* 0x000e220000301000 */
[----:B------:R-:W-:-:S14]  /*af90*/  DSETP.GEU.AND P0, PT, |R28|, UR4, PT ;  /* 0x000000041c007e2a */ /* 0x000fdc000bf0e200 */
[----:B0-----:R-:W-:-:S05]  /*afa0*/  @!P0 FMUL R0, R0, 1.175494350822287508e-38 ;  /* 0x0080000000008820 */ /* 0x001fca0000400000 */
[----:B------:R-:W-:-:S05]  /*afb0*/  F2FP.BF16.F32.PACK_AB R0, RZ, R0 ;  /* 0x00000000ff00723e */ /* 0x000fca00000010ff */
[----:B------:R0:W-:Y:S02]  /*afc0*/  STG.E.U16 desc[UR36][R4.64], R0 ;  /* 0x0000000004007986 */ /* 0x0001e4000c101524 */
.L_x_7041:
[----:B------:R-:W-:-:S07]  /*afd0*/  VIADD R19, R19, 0x80 ;  /* 0x0000008013137836 */ /* 0x000fce0000000000 */
.L_x_6998:
[----:B------:R-:W-:-:S13]  /*afe0*/  ISETP.GE.AND P0, PT, R19, R2, PT ;  /* 0x000000021300720c */ /* 0x000fda0003f06270 */
[----:B------:R-:W-:Y:S05]  /*aff0*/  @P0 BREAK.RELIABLE B6 ;  /* 0x0000000000060942 */ /* 0x000fea0003800100 */
[----:B------:R-:W-:Y:S05]  /*b000*/  @P0 BRA `(.L_x_7035) ;  /* 0x00000010004c0947 */ /* 0x000fea0003800000 */
[----:B------:R-:W-:Y:S05]  /*b010*/  BSYNC.RELIABLE B6 ;  /* 0x0000000000067941 */ /* 0x000fea0003800100 */
.L_x_6997:
        /* <DEDUP_REMOVED lines=21> */
.L_x_7074:
[----:B------:R-:W0:Y:S02]  /*b170*/  F2I.S64.F64.TRUNC R24, R24 ;  /* 0x0000001800187311 */ /* 0x000e24000030d900 */
[----:B0-----:R-:W-:-:S05]  /*b180*/  IMAD.MOV.U32 R3, RZ, RZ, R24 ;  /* 0x000000ffff037224 */ /* 0x001fca00078e0018 */
[----:B------:R0:W-:Y:S01]  /*b190*/  STG.E.U8 desc[UR36][R4.64], R3 ;  /* 0x0000000304007986 */ /* 0x0001e2000c101124 */
[----:B------:R-:W-:Y:S05]  /*b1a0*/  BRA `(.L_x_7076) ;  /* 0x0000000c00e07947 */ /* 0x000fea0003800000 */
.L_x_7073:
        /* <DEDUP_REMOVED lines=9> */
.L_x_7078:
[----:B------:R-:W0:Y:S02]  /*b240*/  F2I.F64.TRUNC R25, R24 ;  /* 0x0000001800197311 */ /* 0x000e24000030d100 */
[----:B0-----:R0:W-:Y:S01]  /*b250*/  STG.E desc[UR36][R4.64], R25 ;  /* 0x0000001904007986 */ /* 0x0011e2000c101924 */
[----:B------:R-:W-:Y:S05]  /*b260*/  BRA `(.L_x_7076) ;  /* 0x0000000c00b07947 */ /* 0x000fea0003800000 */
.L_x_7077:
[----:B------:R-:W0:Y:S02]  /*b270*/  F2I.F64.TRUNC R25, R24 ;  /* 0x0000001800197311 */ /* 0x000e24000030d100 */
[----:B0-----:R0:W-:Y:S01]  /*b280*/  STG.E.U16 desc[UR36][R4.64], R25 ;  /* 0x0000001904007986 */ /* 0x0011e2000c101524 */
[----:B------:R-:W-:Y:S05]  /*b290*/  BRA `(.L_x_7076) ;  /* 0x0000000c00a47947 */ /* 0x000fea0003800000 */
.L_x_7072:
        /* <DEDUP_REMOVED lines=13> */
.L_x_7080:
        /* <DEDUP_REMOVED lines=8> */
.L_x_7079:
        /* <DEDUP_REMOVED lines=14> */
.L_x_7082:
        /* <DEDUP_REMOVED lines=9> */
.L_x_7081:
[----:B------:R0:W-:Y:S01]  /*b560*/  STG.E.64 desc[UR36][R4.64], R24 ;  /* 0x0000001804007986 */ /* 0x0001e2000c101b24 */
[----:B------:R-:W-:Y:S05]  /*b570*/  BRA `(.L_x_7076) ;  /* 0x0000000800ec7947 */ /* 0x000fea0003800000 */
.L_x_7071:
        /* <DEDUP_REMOVED lines=13> */
.L_x_7086:
        /* <DEDUP_REMOVED lines=22> */
.L_x_7089:
[----:B------:R-:W-:-:S04]  /*b7b0*/  SHF.R.U32.HI R3, RZ, 0x18, R7 ;  /* 0x00000018ff037819 */ /* 0x000fc80000011607 */
[----:B------:R-:W-:-:S07]  /*b7c0*/  LOP3.LUT R0, R0, 0x80, R3, 0xf8, !PT ;  /* 0x0000008000007812 */ /* 0x000fce00078ef803 */
.L_x_7088:
[----:B------:R-:W-:Y:S05]  /*b7d0*/  BSYNC.RECONVERGENT B0 ;  /* 0x0000000000007941 */ /* 0x000fea0003800200 */
.L_x_7087:
[----:B------:R0:W-:Y:S01]  /*b7e0*/  STG.E.U8 desc[UR36][R4.64], R0 ;  /* 0x0000000004007986 */ /* 0x0001e2000c101124 */
[----:B------:R-:W-:Y:S05]  /*b7f0*/  BRA `(.L_x_7076) ;  /* 0x00000008004c7947 */ /* 0x000fea0003800000 */
.L_x_7085:
        /* <DEDUP_REMOVED lines=22> */
.L_x_7092:
[----:B------:R-:W-:-:S04]  /*b960*/  SHF.R.U32.HI R3, RZ, 0x18, R7 ;  /* 0x00000018ff037819 */ /* 0x000fc80000011607 */
[----:B------:R-:W-:-:S07]  /*b970*/  LOP3.LUT R0, R0, 0x80, R3, 0xf8, !PT ;  /* 0x0000008000007812 */ /* 0x000fce00078ef803 */
.L_x_7091:
[----:B------:R-:W-:Y:S05]  /*b980*/  BSYNC.RECONVERGENT B0 ;  /* 0x0000000000007941 */ /* 0x000fea0003800200 */
.L_x_7090:
[----:B------:R0:W-:Y:S01]  /*b990*/  STG.E.U8 desc[UR36][R4.64], R0 ;  /* 0x0000000004007986 */ /* 0x0001e2000c101124 */
[----:B------:R-:W-:Y:S05]  /*b9a0*/  BRA `(.L_x_7076) ;  /* 0x0000000400e07947 */ /* 0x000fea0003800000 */
.L_x_7084:
        /* <DEDUP_REMOVED lines=26> */
.L_x_7094:
[----:B------:R-:W0:Y:S02]  /*bb50*/  F2I.U64.F64.TRUNC R24, R24 ;  /* 0x0000001800187311 */ /* 0x000e24000030d800 */
[----:B0-----:R0:W-:Y:S01]  /*bb60*/  STG.E.64 desc[UR36][R4.64], R24 ;  /* 0x0000001804007986 */ /* 0x0011e2000c101b24 */
[----:B------:R-:W-:Y:S05]  /*bb70*/  BRA `(.L_x_7076) ;  /* 0x00000004006c7947 */ /* 0x000fea0003800000 */
.L_x_7093:
[----:B------:R-:W0:Y:S02]  /*bb80*/  F2I.U32.F64.TRUNC R25, R24 ;  /* 0x0000001800197311 */ /* 0x000e24000030d000 */
[----:B0-----:R0:W-:Y:S01]  /*bb90*/  STG.E desc[UR36][R4.64], R25 ;  /* 0x0000001904007986 */ /* 0x0011e2000c101924 */
[----:B------:R-:W-:Y:S05]  /*bba0*/  BRA `(.L_x_7076) ;  /* 0x0000000400607947 */ /* 0x000fea0003800000 */
.L_x_7083:
        /* <DEDUP_REMOVED lines=10> */
.L_x_7096:
[----:B------:R-:W-:-:S05]  /*bc50*/  CS2R R26, SRZ ;  /* 0x00000000001a7805 */ /* 0x000fca000001ff00 */
[----:B------:R1:W-:Y:S01]  /*bc60*/  STG.E.128 desc[UR36][R4.64], R24 ;  /* 0x0000001804007986 */ /* 0x0003e2000c101d24 */
[----:B------:R-:W-:Y:S05]  /*bc70*/  BRA `(.L_x_7076) ;  /* 0x00000004002c7947 */ /* 0x000fea0003800000 */
.L_x_7095:
[----:B------:R-:W-:-:S13]  /*bc80*/  ISETP.NE.AND P0, PT, R0, 0xf, PT ;  /* 0x0000000f0000780c */ /* 0x000fda0003f05270 */
[----:B------:R-:W-:Y:S05]  /*bc90*/  @!P0 BRA `(.L_x_7097) ;  /* 0x0000000400088947 */ /* 0x000fea0003800000 */
[----:B------:R-:W-:-:S13]  /*bca0*/  ISETP.NE.AND P0, PT, R0, 0x17, PT ;  /* 0x000000170000780c */ /* 0x000fda0003f05270 */
[----:B------:R-:W-:Y:S05]  /*bcb0*/  @!P0 BRA `(.L_x_7098) ;  /* 0x0000000000a08947 */ /* 0x000fea0003800000 */
[----:B------:R-:W-:-:S13]  /*bcc0*/  ISETP.NE.AND P0, PT, R0, 0x18, PT ;  /* 0x000000180000780c */ /* 0x000fda0003f05270 */
[----:B------:R-:W-:Y:S05]  /*bcd0*/  @!P0 BRA `(.L_x_7099) ;  /* 0x0000000000448947 */ /* 0x000fea0003800000 */
.L_x_7075:
        /* <DEDUP_REMOVED lines=16> */
.L_x_7100:
[----:B------:R-:W-:Y:S05]  /*bde0*/  BRA `(.L_x_7076) ;  /* 0x0000000000d07947 */ /* 0x000fea0003800000 */
.L_x_7099:
        /* <DEDUP_REMOVED lines=17> */
.L_x_7102:
[----:B------:R-:W-:Y:S05]  /*bf00*/  BSYNC.RECONVERGENT B0 ;  /* 0x0000000000007941 */ /* 0x000fea0003800200 */
.L_x_7101:
[----:B------:R-:W-:-:S05]  /*bf10*/  LOP3.LUT R3, R0, 0x80, R3, 0xf8, !PT ;  /* 0x0000008000037812 */ /* 0x000fca00078ef803 */
[----:B------:R3:W-:Y:S01]  /*bf20*/  STG.E.U8 desc[UR36][R4.64], R3 ;  /* 0x0000000304007986 */ /* 0x0007e2000c101124 */
[----:B------:R-:W-:Y:S05]  /*bf30*/  BRA `(.L_x_7076) ;  /* 0x00000000007c7947 */ /* 0x000fea0003800000 */
.L_x_7098:
        /* <DEDUP_REMOVED lines=16> */
.L_x_7104:
[----:B------:R-:W-:Y:S01]  /*c040*/  IMAD.MOV.U32 R0, RZ, RZ, 0x7f ;  /* 0x0000007fff007424 */ /* 0x000fe200078e00ff */
[----:B------:R-:W-:-:S04]  /*c050*/  ISETP.GT.U32.AND P0, PT, R3, 0x7f800000, PT ;  /* 0x7f8000000300780c */ /* 0x000fc80003f04070 */
[----:B------:R-:W-:-:S09]  /*c060*/  SEL R0, R0, 0x7c, P0 ;  /* 0x0000007c00007807 */ /* 0x000fd20000000000 */
.L_x_7105:
[----:B------:R-:W-:Y:S05]  /*c070*/  BSYNC.RECONVERGENT B0 ;  /* 0x0000000000007941 */ /* 0x000fea0003800200 */
.L_x_7103:
[----:B------:R-:W-:-:S04]  /*c080*/  SHF.R.U32.HI R3, RZ, 0x18, R7 ;  /* 0x00000018ff037819 */ /* 0x000fc80000011607 */
[----:B------:R-:W-:-:S05]  /*c090*/  LOP3.LUT R3, R0, 0x80, R3, 0xf8, !PT ;  /* 0x0000008000037812 */ /* 0x000fca00078ef803 */
[----:B------:R2:W-:Y:S01]  /*c0a0*/  STG.E.U8 desc[UR36][R4.64], R3 ;  /* 0x0000000304007986 */ /* 0x0005e2000c101124 */
[----:B------:R-:W-:Y:S05]  /*c0b0*/  BRA `(.L_x_7076) ;  /* 0x00000000001c7947 */ /* 0x000fea0003800000 */
.L_x_7097:
[----:B------:R-:W-:Y:S01]  /*c0c0*/  UMOV UR4, 0xf0000000 ;  /* 0xf000000000047882 */ /* 0x000fe20000000000 */
[----:B------:R-:W-:Y:S01]  /*c0d0*/  UMOV UR5, 0x380fffff ;  /* 0x380fffff00057882 */ /* 0x000fe20000000000 */
[----:B------:R-:W0:Y:S01]  /*c0e0*/  F2F.F32.F64 R0, R24 ;  /* 0x0000001800007310 */ /* 0x000e220000301000 */
[----:B------:R-:W-:-:S14]  /*c0f0*/  DSETP.GEU.AND P0, PT, |R24|, UR4, PT ;  /* 0x0000000418007e2a */ /* 0x000fdc000bf0e200 */
[----:B0-----:R-:W-:-:S05]  /*c100*/  @!P0 FMUL R0, R0, 1.175494350822287508e-38 ;  /* 0x0080000000008820 */ /* 0x001fca0000400000 */
[----:B------:R-:W-:-:S05]  /*c110*/  F2FP.BF16.F32.PACK_AB R0, RZ, R0 ;  /* 0x00000000ff00723e */ /* 0x000fca00000010ff */
[----:B------:R4:W-:Y:S02]  /*c120*/  STG.E.U16 desc[UR36][R4.64], R0 ;  /* 0x0000000004007986 */ /* 0x0009e4000c101524 */
.L_x_7076:
[----:B------:R-:W-:-:S07]  /*c130*/  VIADD R19, R19, 0x80 ;  /* 0x0000008013137836 */ /* 0x000fce0000000000 */
.L_x_7035:
[----:B------:R-:W-:Y:S05]  /*c140*/  BSYNC.RECONVERGENT B7 ;  /* 0x0000000000077941 */ /* 0x000fea0003800200 */
.L_x_6996:
        /* <DEDUP_REMOVED lines=22> */
.L_x_7109:
[----:B------:R-:W0:Y:S02]  /*c2b0*/  F2I.S64.F64.TRUNC R16, R16 ;  /* 0x0000001000107311 */ /* 0x000e24000030d900 */
[----:B0-----:R-:W-:-:S05]  /*c2c0*/  IMAD.MOV.U32 R5, RZ, RZ, R16 ;  /* 0x000000ffff057224 */ /* 0x001fca00078e0010 */
[----:B------:R-:W-:Y:S01]  /*c2d0*/  STG.E.U8 desc[UR36][R2.64], R5 ;  /* 0x0000000502007986 */ /* 0x000fe2000c101124 */
[----:B------:R-:W-:Y:S05]  /*c2e0*/  EXIT ;  /* 0x000000000000794d */ /* 0x000fea0003800000 */
.L_x_7108:
        /* <DEDUP_REMOVED lines=9> */
.L_x_7112:
[----:B------:R-:W0:Y:S02]  /*c380*/  F2I.F64.TRUNC R17, R16 ;  /* 0x0000001000117311 */ /* 0x000e24000030d100 */
[----:B0-----:R-:W-:Y:S01]  /*c390*/  STG.E desc[UR36][R2.64], R17 ;  /* 0x0000001102007986 */ /* 0x001fe2000c101924 */
[----:B------:R-:W-:Y:S05]  /*c3a0*/  EXIT ;  /* 0x000000000000794d */ /* 0x000fea0003800000 */
.L_x_7111:
[----:B------:R-:W0:Y:S02]  /*c3b0*/  F2I.F64.TRUNC R17, R16 ;  /* 0x0000001000117311 */ /* 0x000e24000030d100 */
[----:B0-----:R-:W-:Y:S01]  /*c3c0*/  STG.E.U16 desc[UR36][R2.64], R17 ;  /* 0x0000001102007986 */ /* 0x001fe2000c101524 */
[----:B------:R-:W-:Y:S05]  /*c3d0*/  EXIT ;  /* 0x000000000000794d */ /* 0x000fea0003800000 */
.L_x_7107:
        /* <DEDUP_REMOVED lines=13> */
.L_x_7114:
        /* <DEDUP_REMOVED lines=8> */
.L_x_7113:
        /* <DEDUP_REMOVED lines=14> */
.L_x_7116:
        /* <DEDUP_REMOVED lines=9> */
.L_x_7115:
[----:B------:R-:W-:Y:S01]  /*c6a0*/  STG.E.64 desc[UR36][R2.64], R16 ;  /* 0x0000001002007986 */ /* 0x000fe2000c101b24 */
[----:B------:R-:W-:Y:S05]  /*c6b0*/  EXIT ;  /* 0x000000000000794d */ /* 0x000fea0003800000 */
.L_x_7106:
        /* <DEDUP_REMOVED lines=13> */
.L_x_7120:
        /* <DEDUP_REMOVED lines=22> */
.L_x_7123:
[----:B------:R-:W-:-:S04]  /*c8f0*/  SHF.R.U32.HI R5, RZ, 0x18, R5 ;  /* 0x00000018ff057819 */ /* 0x000fc80000011605 */
[----:B------:R-:W-:-:S07]  /*c900*/  LOP3.LUT R0, R0, 0x80, R5, 0xf8, !PT ;  /* 0x0000008000007812 */ /* 0x000fce00078ef805 */
.L_x_7122:
[----:B------:R-:W-:Y:S05]  /*c910*/  BSYNC.RECONVERGENT B0 ;  /* 0x0000000000007941 */ /* 0x000fea0003800200 */
.L_x_7121:
[----:B------:R-:W-:Y:S01]  /*c920*/  STG.E.U8 desc[UR36][R2.64], R0 ;  /* 0x0000000002007986 */ /* 0x000fe2000c101124 */
[----:B------:R-:W-:Y:S05]  /*c930*/  EXIT ;  /* 0x000000000000794d */ /* 0x000fea0003800000 */
.L_x_7119:
        /* <DEDUP_REMOVED lines=22> */
.L_x_7126:
[----:B------:R-:W-:-:S04]  /*caa0*/  SHF.R.U32.HI R5, RZ, 0x18, R5 ;  /* 0x00000018ff057819 */ /* 0x000fc80000011605 */
[----:B------:R-:W-:-:S07]  /*cab0*/  LOP3.LUT R0, R0, 0x80, R5, 0xf8, !PT ;  /* 0x0000008000007812 */ /* 0x000fce00078ef805 */
.L_x_7125:
[----:B------:R-:W-:Y:S05]  /*cac0*/  BSYNC.RECONVERGENT B0 ;  /* 0x0000000000007941 */ /* 0x000fea0003800200 */
.L_x_7124:
[----:B------:R-:W-:Y:S01]  /*cad0*/  STG.E.U8 desc[UR36][R2.64], R0 ;  /* 0x0000000002007986 */ /* 0x000fe2000c101124 */
[----:B------:R-:W-:Y:S05]  /*cae0*/  EXIT ;  /* 0x000000000000794d */ /* 0x000fea0003800000 */
.L_x_7118:
        /* <DEDUP_REMOVED lines=26> */
.L_x_7128:
[----:B------:R-:W0:Y:S02]  /*cc90*/  F2I.U64.F64.TRUNC R16, R16 ;  /* 0x0000001000107311 */ /* 0x000e24000030d800 */
[----:B0-----:R-:W-:Y:S01]  /*cca0*/  STG.E.64 desc[UR36][R2.64], R16 ;  /* 0x0000001002007986 */ /* 0x001fe2000c101b24 */
[----:B------:R-:W-:Y:S05]  /*ccb0*/  EXIT ;  /* 0x000000000000794d */ /* 0x000fea0003800000 */
.L_x_7127:
[----:B------:R-:W0:Y:S02]  /*ccc0*/  F2I.U32.F64.TRUNC R17, R16 ;  /* 0x0000001000117311 */ /* 0x000e24000030d000 */
[----:B0-----:R-:W-:Y:S01]  /*ccd0*/  STG.E desc[UR36][R2.64], R17 ;  /* 0x0000001102007986 */ /* 0x001fe2000c101924 */
[----:B------:R-:W-:Y:S05]  /*cce0*/  EXIT ;  /* 0x000000000000794d */ /* 0x000fea0003800000 */
.L_x_7117:
        /* <DEDUP_REMOVED lines=10> */
.L_x_7130:
[----:B------:R-:W-:-:S05]  /*cd90*/  CS2R R18, SRZ ;  /* 0x0000000000127805 */ /* 0x000fca000001ff00 */
[----:B------:R-:W-:Y:S01]  /*cda0*/  STG.E.128 desc[UR36][R2.64], R16 ;  /* 0x0000001002007986 */ /* 0x000fe2000c101d24 */
[----:B------:R-:W-:Y:S05]  /*cdb0*/  EXIT ;  /* 0x000000000000794d */ /* 0x000fea0003800000 */
.L_x_7129:
[----:B------:R-:W-:-:S13]  /*cdc0*/  ISETP.NE.AND P0, PT, R0, 0xf, PT ;  /* 0x0000000f0000780c */ /* 0x000fda0003f05270 */
[----:B------:R-:W-:Y:S05]  /*cdd0*/  @!P0 BRA `(.L_x_7131) ;  /* 0x0000000400088947 */ /* 0x000fea0003800000 */
[----:B------:R-:W-:-:S13]  /*cde0*/  ISETP.NE.AND P0, PT, R0, 0x17, PT ;  /* 0x000000170000780c */ /* 0x000fda0003f05270 */
[----:B------:R-:W-:Y:S05]  /*cdf0*/  @!P0 BRA `(.L_x_7132) ;  /* 0x0000000000a08947 */ /* 0x000fea0003800000 */
[----:B------:R-:W-:-:S13]  /*ce00*/  ISETP.NE.AND P0, PT, R0, 0x18, PT ;  /* 0x000000180000780c */ /* 0x000fda0003f05270 */
[----:B------:R-:W-:Y:S05]  /*ce10*/  @!P0 BRA `(.L_x_7133) ;  /* 0x0000000000448947 */ /* 0x000fea0003800000 */
.L_x_7110:
        /* <DEDUP_REMOVED lines=16> */
.L_x_7134:
[----:B------:R-:W-:Y:S05]  /*cf20*/  EXIT ;  /* 0x000000000000794d */ /* 0x000fea0003800000 */
.L_x_7133:
        /* <DEDUP_REMOVED lines=17> */
.L_x_7136:
[----:B------:R-:W-:Y:S05]  /*d040*/  BSYNC.RECONVERGENT B0 ;  /* 0x0000000000007941 */ /* 0x000fea0003800200 */
.L_x_7135:
[----:B------:R-:W-:-:S05]  /*d050*/  LOP3.LUT R5, R0, 0x80, R5, 0xf8, !PT ;  /* 0x0000008000057812 */ /* 0x000fca00078ef805 */
[----:B------:R-:W-:Y:S01]  /*d060*/  STG.E.U8 desc[UR36][R2.64], R5 ;  /* 0x0000000502007986 */ /* 0x000fe2000c101124 */
[----:B------:R-:W-:Y:S05]  /*d070*/  EXIT ;  /* 0x000000000000794d */ /* 0x000fea0003800000 */
.L_x_7132:
        /* <DEDUP_REMOVED lines=16> */
.L_x_7138:
[----:B------:R-:W-:Y:S01]  /*d180*/  IMAD.MOV.U32 R0, RZ, RZ, 0x7f ;  /* 0x0000007fff007424 */ /* 0x000fe200078e00ff */
[----:B------:R-:W-:-:S04]  /*d190*/  ISETP.GT.U32.AND P0, PT, R4, 0x7f800000, PT ;  /* 0x7f8000000400780c */ /* 0x000fc80003f04070 */
[----:B------:R-:W-:-:S09]  /*d1a0*/  SEL R0, R0, 0x7c, P0 ;  /* 0x0000007c00007807 */ /* 0x000fd20000000000 */
.L_x_7139:
[----:B------:R-:W-:Y:S05]  /*d1b0*/  BSYNC.RECONVERGENT B0 ;  /* 0x0000000000007941 */ /* 0x000fea0003800200 */
.L_x_7137:
[----:B------:R-:W-:-:S04]  /*d1c0*/  SHF.R.U32.HI R5, RZ, 0x18, R5 ;  /* 0x00000018ff057819 */ /* 0x000fc80000011605 */
[----:B------:R-:W-:-:S05]  /*d1d0*/  LOP3.LUT R5, R0, 0x80, R5, 0xf8, !PT ;  /* 0x0000008000057812 */ /* 0x000fca00078ef805 */
[----:B------:R-:W-:Y:S01]  /*d1e0*/  STG.E.U8 desc[UR36][R2.64], R5 ;  /* 0x0000000502007986 */ /* 0x000fe2000c101124 */
[----:B------:R-:W-:Y:S05]  /*d1f0*/  EXIT ;  /* 0x000000000000794d */ /* 0x000fea0003800000 */
.L_x_7131:
        /* <DEDUP_REMOVED lines=8> */
        .weak           $__internal_15_$__cuda_sm20_div_rn_f64_full
        .type           $__internal_15_$__cuda_sm20_div_rn_f64_full,@function
        .size           $__internal_15_$__cuda_sm20_div_rn_f64_full,(.L_x_7827 - $__internal_15_$__cuda_sm20_div_rn_f64_full)
$__internal_15_$__cuda_sm20_div_rn_f64_full:
[C---:B------:R-:W-:Y:S01]  /*d280*/  FSETP.GEU.AND P0, PT, |R9|.reuse, 1.469367938527859385e-39, PT ;  /* 0x001000000900780b */ /* 0x040fe20003f0e200 */
[----:B------:R-:W-:Y:S01]  /*d290*/  IMAD.MOV.U32 R32, RZ, RZ, 0x1 ;  /* 0x00000001ff207424 */ /* 0x000fe200078e00ff */
[----:B------:R-:W-:Y:S01]  /*d2a0*/  LOP3.LUT R10, R9, 0x800fffff, RZ, 0xc0, !PT ;  /* 0x800fffff090a7812 */ /* 0x000fe200078ec0ff */
[----:B------:R-:W-:Y:S01]  /*d2b0*/  IMAD.MOV.U32 R20, RZ, RZ, 0x1ca00000 ;  /* 0x1ca00000ff147424 */ /* 0x000fe200078e00ff */
[C---:B------:R-:W-:Y:S01]  /*d2c0*/  FSETP.GEU.AND P2, PT, |R7|.reuse, 1.469367938527859385e-39, PT ;  /* 0x001000000700780b */ /* 0x040fe20003f4e200 */
[----:B------:R-:W-:Y:S01]  /*d2d0*/  BSSY.RECONVERGENT B0, `(.L_x_7140) ;  /* 0x0000052000007945 */ /* 0x000fe20003800200 */
[----:B------:R-:W-:Y:S01]  /*d2e0*/  LOP3.LUT R11, R10, 0x3ff00000, RZ, 0xfc, !PT ;  /* 0x3ff000000a0b7812 */ /* 0x000fe200078efcff */
[----:B------:R-:W-:Y:S01]  /*d2f0*/  IMAD.MOV.U32 R10, RZ, RZ, R8 ;  /* 0x000000ffff0a7224 */ /* 0x000fe200078e0008 */
[----:B------:R-:W-:Y:S02]  /*d300*/  LOP3.LUT R3, R7, 0x7ff00000, RZ, 0xc0, !PT ;  /* 0x7ff0000007037812 */ /* 0x000fe400078ec0ff */
[----:B------:R-:W-:-:S03]  /*d310*/  LOP3.LUT R30, R9, 0x7ff00000, RZ, 0xc0, !PT ;  /* 0x7ff00000091e7812 */ /* 0x000fc600078ec0ff */
[----:B------:R-:W-:Y:S01]  /*d320*/  @!P0 DMUL R10, R8, 8.98846567431157953865e+307 ;  /* 0x7fe00000080a8828 */ /* 0x000fe20000000000 */
[----:B------:R-:W-:-:S03]  /*d330*/  ISETP.GE.U32.AND P1, PT, R3, R30, PT ;  /* 0x0000001e0300720c */ /* 0x000fc60003f26070 */
[----:B------:R-:W-:Y:S02]  /*d340*/  @!P2 LOP3.LUT R12, R9, 0x7ff00000, RZ, 0xc0, !PT ;  /* 0x7ff00000090ca812 */ /* 0x000fe400078ec0ff */
[----:B------:R-:W0:Y:S01]  /*d350*/  MUFU.RCP64H R33, R11 ;  /* 0x0000000b00217308 */ /* 0x000e220000001800 */
[C---:B------:R-:W-:Y:S02]  /*d360*/  SEL R13, R20.reuse, 0x63400000, !P1 ;  /* 0x63400000140d7807 */ /* 0x040fe40004800000 */
[----:B------:R-:W-:Y:S02]  /*d370*/  @!P2 ISETP.GE.U32.AND P3, PT, R3, R12, PT ;  /* 0x0000000c0300a20c */ /* 0x000fe40003f66070 */
[----:B------:R-:W-:Y:S02]  /*d380*/  LOP3.LUT R13, R13, 0x800fffff, R7, 0xf8, !PT ;  /* 0x800fffff0d0d7812 */ /* 0x000fe400078ef807 */
[----:B------:R-:W-:Y:S02]  /*d390*/  @!P2 SEL R21, R20, 0x63400000, !P3 ;  /* 0x634000001415a807 */ /* 0x000fe40005800000 */
[----:B------:R-:W-:-:S02]  /*d3a0*/  @!P0 LOP3.LUT R30, R11, 0x7ff00000, RZ, 0xc0, !PT ;  /* 0x7ff000000b1e8812 */ /* 0x000fc400078ec0ff */
[----:B------:R-:W-:Y:S01]  /*d3b0*/  @!P2 LOP3.LUT R12, R21, 0x80000000, R7, 0xf8, !PT ;  /* 0x80000000150ca812 */ /* 0x000fe200078ef807 */
[----:B------:R-:W-:Y:S01]  /*d3c0*/  IMAD.MOV.U32 R21, RZ, RZ, R3 ;  /* 0x000000ffff157224 */ /* 0x000fe200078e0003 */
[----:B0-----:R-:W-:-:S08]  /*d3d0*/  DFMA R14, R32, -R10, 1 ;  /* 0x3ff00000200e742b */ /* 0x001fd0000000080a */
[----:B------:R-:W-:-:S08]  /*d3e0*/  DFMA R14, R14, R14, R14 ;  /* 0x0000000e0e0e722b */ /* 0x000fd0000000000e */
[----:B------:R-:W-:Y:S01]  /*d3f0*/  DFMA R14, R32, R14, R32 ;  /* 0x0000000e200e722b */ /* 0x000fe20000000020 */
[----:B------:R-:W-:Y:S01]  /*d400*/  @!P2 LOP3.LUT R33, R12, 0x100000, RZ, 0xfc, !PT ;  /* 0x001000000c21a812 */ /* 0x000fe200078efcff */
[----:B------:R-:W-:Y:S02]  /*d410*/  IMAD.MOV.U32 R12, RZ, RZ, R6 ;  /* 0x000000ffff0c7224 */ /* 0x000fe400078e0006 */
[----:B------:R-:W-:-:S04]  /*d420*/  @!P2 IMAD.MOV.U32 R32, RZ, RZ, RZ ;  /* 0x000000ffff20a224 */ /* 0x000fc800078e00ff */
[----:B------:R-:W-:Y:S02]  /*d430*/  DFMA R34, R14, -R10, 1 ;  /* 0x3ff000000e22742b */ /* 0x000fe4000000080a */
[----:B------:R-:W-:-:S06]  /*d440*/  @!P2 DFMA R12, R12, 2, -R32 ;  /* 0x400000000c0ca82b */ /* 0x000fcc0000000820 */
[----:B------:R-:W-:-:S04]  /*d450*/  DFMA R34, R14, R34, R14 ;  /* 0x000000220e22722b */ /* 0x000fc8000000000e */
[----:B------:R-:W-:-:S04]  /*d460*/  @!P2 LOP3.LUT R21, R13, 0x7ff00000, RZ, 0xc0, !PT ;  /* 0x7ff000000d15a812 */ /* 0x000fc800078ec0ff */
[----:B------:R-:W-:Y:S01]  /*d470*/  DMUL R32, R34, R12 ;  /* 0x0000000c22207228 */ /* 0x000fe20000000000 */
[----:B------:R-:W-:-:S05]  /*d480*/  VIADD R31, R21, 0xffffffff ;  /* 0xffffffff151f7836 */ /* 0x000fca0000000000 */
[----:B------:R-:W-:Y:S01]  /*d490*/  ISETP.GT.U32.AND P0, PT, R31, 0x7feffffe, PT ;  /* 0x7feffffe1f00780c */ /* 0x000fe20003f04070 */
[----:B------:R-:W-:Y:S01]  /*d4a0*/  VIADD R31, R30, 0xffffffff ;  /* 0xffffffff1e1f7836 */ /* 0x000fe20000000000 */
[----:B------:R-:W-:-:S04]  /*d4b0*/  DFMA R14, R32, -R10, R12 ;  /* 0x8000000a200e722b */ /* 0x000fc8000000000c */
[----:B------:R-:W-:-:S04]  /*d4c0*/  ISETP.GT.U32.OR P0, PT, R31, 0x7feffffe, P0 ;  /* 0x7feffffe1f00780c */ /* 0x000fc80000704470 */
[----:B------:R-:W-:-:S09]  /*d4d0*/  DFMA R14, R34, R14, R32 ;  /* 0x0000000e220e722b */ /* 0x000fd20000000020 */
[----:B------:R-:W-:Y:S05]  /*d4e0*/  @P0 BRA `(.L_x_7141) ;  /* 0x00000000006c0947 */ /* 0x000fea0003800000 */
[----:B------:R-:W-:-:S04]  /*d4f0*/  LOP3.LUT R6, R9, 0x7ff00000, RZ, 0xc0, !PT ;  /* 0x7ff0000009067812 */ /* 0x000fc800078ec0ff */
[CC--:B------:R-:W-:Y:S02]  /*d500*/  VIADDMNMX R7, R3.reuse, -R6.reuse, 0xb9600000, !PT ;  /* 0xb960000003077446 */ /* 0x0c0fe40007800906 */
[----:B------:R-:W-:Y:S01]  /*d510*/  ISETP.GE.U32.AND P0, PT, R3, R6, PT ;  /* 0x000000060300720c */ /* 0x000fe20003f06070 */
[----:B------:R-:W-:Y:S01]  /*d520*/  IMAD.MOV.U32 R6, RZ, RZ, RZ ;  /* 0x000000ffff067224 */ /* 0x000fe200078e00ff */
[----:B------:R-:W-:Y:S02]  /*d530*/  VIMNMX R3, PT, PT, R7, 0x46a00000, PT ;  /* 0x46a0000007037848 */ /* 0x000fe40003fe0100 */
[----:B------:R-:W-:-:S05]  /*d540*/  SEL R20, R20, 0x63400000, !P0 ;  /* 0x6340000014147807 */ /* 0x000fca0004000000 */
[----:B------:R-:W-:-:S04]  /*d550*/  IMAD.IADD R3, R3, 0x1, -R20 ;  /* 0x0000000103037824 */ /* 0x000fc800078e0a14 */
        /* <DEDUP_REMOVED lines=18> */
[----:B------:R-:W-:Y:S01]  /*d680*/  FSEL R33, R9, R33, !P0 ;  /* 0x0000002109217208 */ /* 0x000fe20004000000 */
[----:B------:R-:W-:Y:S06]  /*d690*/  BRA `(.L_x_7142) ;  /* 0x0000000000547947 */ /* 0x000fec0003800000 */
.L_x_7141:
        /* <DEDUP_REMOVED lines=16> */
.L_x_7144:
[----:B------:R-:W-:Y:S01]  /*d7a0*/  LOP3.LUT R33, R9, 0x80000, RZ, 0xfc, !PT ;  /* 0x0008000009217812 */ /* 0x000fe200078efcff */
[----:B------:R-:W-:Y:S01]  /*d7b0*/  IMAD.MOV.U32 R32, RZ, RZ, R8 ;  /* 0x000000ffff207224 */ /* 0x000fe200078e0008 */
[----:B------:R-:W-:Y:S06]  /*d7c0*/  BRA `(.L_x_7142) ;  /* 0x0000000000087947 */ /* 0x000fec0003800000 */
.L_x_7143:
[----:B------:R-:W-:Y:S01]  /*d7d0*/  LOP3.LUT R33, R7, 0x80000, RZ, 0xfc, !PT ;  /* 0x0008000007217812 */ /* 0x000fe200078efcff */
[----:B------:R-:W-:-:S07]  /*d7e0*/  IMAD.MOV.U32 R32, RZ, RZ, R6 ;  /* 0x000000ffff207224 */ /* 0x000fce00078e0006 */
.L_x_7142:
[----:B------:R-:W-:Y:S05]  /*d7f0*/  BSYNC.RECONVERGENT B0 ;  /* 0x0000000000007941 */ /* 0x000fea0003800200 */
.L_x_7140:
[----:B------:R-:W-:Y:S02]  /*d800*/  IMAD.MOV.U32 R6, RZ, RZ, R0 ;  /* 0x000000ffff067224 */ /* 0x000fe400078e0000 */
[----:B------:R-:W-:-:S04]  /*d810*/  IMAD.MOV.U32 R7, RZ, RZ, 0x0 ;  /* 0x00000000ff077424 */ /* 0x000fc800078e00ff */
[----:B------:R-:W-:Y:S05]  /*d820*/  RET.REL.NODEC R6 `(_ZN2at6native27unrolled_elementwise_kernelIZZZNS0_61_GLOBAL__N__b29612f4_23_ActivationMishKernel_cu_9e10b42f_310411mish_kernelERNS_18TensorIteratorBaseEENKUlvE_clEvENKUlvE_clEvEUldE_St5arrayIPcLm2EELi4E23TrivialOffsetCalculatorILi1EjESC_NS0_6memory12LoadWithCastILi1EEENSD_13StoreWithCastILi1EEEEEviT_T0_T2_T3_T4_T5_) ;  /* 0xffffff2406f47950 */ /* 0x000fea0003c3ffff */
.L_x_7145:
        /* <DEDUP_REMOVED lines=13> */
.L_x_7827:


//--------------------- .text._ZN2at6native18elementwise_kernelILi128ELi2EZNS0_22gpu_kernel_impl_nocastIZZZNS0_61_GLOBAL__N__b29612f4_23_ActivationMishKernel_cu_9e10b42f_310411mish_kernelERNS_18TensorIteratorBaseEENKUlvE_clEvENKUlvE_clEvEUldE_EEvS5_RKT_EUliE_EEviT1_ --------------------------
	.section	.text._ZN2at6native18elementwise_kernelILi128ELi2EZNS0_22gpu_kernel_impl_nocastIZZZNS0_61_GLOBAL__N__b29612f4_23_ActivationMishKernel_cu_9e10b42f_310411mish_kernelERNS_18TensorIteratorBaseEENKUlvE_clEvENKUlvE_clEvEUldE_EEvS5_RKT_EUliE_EEviT1_,"ax",@progbits
	.align	128
        .global         _ZN2at6native18elementwise_kernelILi128ELi2EZNS0_22gpu_kernel_impl_nocastIZZZNS0_61_GLOBAL__N__b29612f4_23_ActivationMishKernel_cu_9e10b42f_310411mish_kernelERNS_18TensorIteratorBaseEENKUlvE_clEvENKUlvE_clEvEUldE_EEvS5_RKT_EUliE_EEviT1_
        .type           _ZN2at6native18elementwise_kernelILi128ELi2EZNS0_22gpu_kernel_impl_nocastIZZZNS0_61_GLOBAL__N__b29612f4_23_ActivationMishKernel_cu_9e10b42f_310411mish_kernelERNS_18TensorIteratorBaseEENKUlvE_clEvENKUlvE_clEvEUldE_EEvS5_RKT_EUliE_EEviT1_,@function
        .size           _ZN2at6native18elementwise_kernelILi128ELi2EZNS0_22gpu_kernel_impl_nocastIZZZNS0_61_GLOBAL__N__b29612f4_23_ActivationMishKernel_cu_9e10b42f_310411mish_kernelERNS_18TensorIteratorBaseEENKUlvE_clEvENKUlvE_clEvEUldE_EEvS5_RKT_EUliE_EEviT1_,(.L_x_7828 - _ZN2at6native18elementwise_kernelILi128ELi2EZNS0_22gpu_kernel_impl_nocastIZZZNS0_61_GLOBAL__N__b29612f4_23_ActivationMishKernel_cu_9e10b42f_310411mish_kernelERNS_18TensorIteratorBaseEENKUlvE_clEvENKUlvE_clEvEUldE_EEvS5_RKT_EUliE_EEviT1_)
        .other          _ZN2at6native18elementwise_kernelILi128ELi2EZNS0_22gpu_kernel_impl_nocastIZZZNS0_61_GLOBAL__N__b29612f4_23_ActivationMishKernel_cu_9e10b42f_310411mish_kernelERNS_18TensorIteratorBaseEENKUlvE_clEvENKUlvE_clEvEUldE_EEvS5_RKT_EUliE_EEviT1_,@"STO_CUDA_ENTRY STV_DEFAULT"
_ZN2at6native18elementwise_kernelILi128ELi2EZNS0_22gpu_kernel_impl_nocastIZZZNS0_61_GLOBAL__N__b29612f4_23_ActivationMishKernel_cu_9e10b42f_310411mish_kernelERNS_18TensorIteratorBaseEENKUlvE_clEvENKUlvE_clEvEUldE_EEvS5_RKT_EUliE_EEviT1_:
.text._ZN2at6native18elementwise_kernelILi128ELi2EZNS0_22gpu_kernel_impl_nocastIZZZNS0_61_GLOBAL__N__b29612f4_23_ActivationMishKernel_cu_9e10b42f_310411mish_kernelERNS_18TensorIteratorBaseEENKUlvE_clEvENKUlvE_clEvEUldE_EEvS5_RKT_EUliE_EEviT1_:
        /* <DEDUP_REMOVED lines=15> */
[----:B------:R-:W-:Y:S02]  /*00f0*/  HFMA2 R0, -RZ, RZ, 0, 0 ;  /* 0x00000000ff007431 */ /* 0x000fe400000001ff */
[----:B------:R-:W-:-:S10]  /*0100*/  IMAD.MOV.U32 R29, RZ, RZ, RZ ;  /* 0x000000ffff1d7224 */ /* 0x000fd400078e00ff */
[----:B------:R-:W-:Y:S05]  /*0110*/  @!P0 BRA `(.L_x_7148) ;  /* 0x0000001000a88947 */ /* 0x000fea0003800000 */
[----:B------:R-:W0:Y:S01]  /*0120*/  LDCU.64 UR4, c[0x0][0x390] ;  /* 0x00007200ff0477ac */ /* 0x000e220008000a00 */
[----:B------:R-:W-:Y:S01]  /*0130*/  MOV R2, RZ ;  /* 0x000000ff00027202 */ /* 0x000fe20000000f00 */
[----:B------:R-:W-:Y:S01]  /*0140*/  IMAD.MOV.U32 R3, RZ, RZ, R27 ;  /* 0x000000ffff037224 */ /* 0x000fe200078e001b */
[----:B------:R-:W-:Y:S01]  /*0150*/  ISETP.NE.AND P0, PT, R26, RZ, PT ;  /* 0x000000ff1a00720c */ /* 0x000fe20003f05270 */
[----:B------:R-:W1:Y:S01]  /*0160*/  LDCU UR8, c[0x0][0x38c] ;  /* 0x00007180ff0877ac */ /* 0x000e620008000800 */
        /* <DEDUP_REMOVED lines=9> */
[----:B------:R-:W-:Y:S01]  /*0200*/  IMAD.MOV.U32 R2, RZ, RZ, RZ ;  /* 0x000000ffff027224 */ /* 0x000fe200078e00ff */
        /* <DEDUP_REMOVED lines=11> */
[----:B------:R-:W-:Y:S01]  /*02c0*/  IMAD.MOV.U32 R4, RZ, RZ, RZ ;  /* 0x000000ffff047224 */ /* 0x000fe200078e00ff */
        /* <DEDUP_REMOVED lines=252> */
[----:B------:R-:W-:Y:S01]  /*1290*/  IMAD.MOV.U32 R2, RZ, RZ, RZ ;  /* 0x000000ffff027224 */ /* 0x000fe200078e00ff */
[----:B------:R-:W1:Y:S10]  /*12a0*/  LDCU UR4, c[0x0][0x4a8] ;  /* 0x00009500ff0477ac */ /* 0x000e740008000800 */
[----:B------:R-:W2:Y:S01]  /*12b0*/  @P0 LDC.64 R10, c[0x0][0x4b0] ;  /* 0x00012c00ff0a0b82 */ /* 0x000ea20000000a00 */
[----:B0-----:R-:W-:-:S07]  /*12c0*/  IMAD.HI.U32 R6, R3, UR9, R2 ;  /* 0x0000000903067c27 */ /* 0x001fce000f8e0002 */
[----:B------:R-:W0:Y:S01]  /*12d0*/  @P0 LDC R13, c[0x0][0x4ac] ;  /* 0x00012b00ff0d0b82 */ /* 0x000e220000000800 */
[----:B-1----:R-:W-:Y:S01]  /*12e0*/  SHF.R.U32.HI R7, RZ, UR4, R6 ;  /* 0x00000004ff077c19 */ /* 0x002fe20008011606 */
[----:B------:R-:W1:Y:S01]  /*12f0*/  LDCU.64 UR4, c[0x0][0x570] ;  /* 0x0000ae00ff0477ac */ /* 0x000e620008000a00 */
[----:B------:R-:W-:-:S05]  /*1300*/  @P0 MOV R6, RZ ;  /* 0x000000ff00060202 */ /* 0x000fca0000000f00 */
[----:B------:R-:W3:Y:S01]  /*1310*/  @P0 LDC.64 R4, c[0x0][0x578] ;  /* 0x00015e00ff040b82 */ /* 0x000ee20000000a00 */
[--C-:B------:R-:W-:Y:S02]  /*1320*/  IMAD.MOV R9, RZ, RZ, -R7.reuse ;  /* 0x000000ffff097224 */ /* 0x100fe400078e0a07 */
[----:B--2---:R-:W-:-:S05]  /*1330*/  @P0 IMAD.HI.U32 R2, R7, R10, R6 ;  /* 0x0000000a07020227 */ /* 0x004fca00078e0006 */
[----:B------:R-:W-:Y:S01]  /*1340*/  @P0 SHF.R.U32.HI R6, RZ, R11, R2 ;  /* 0x0000000bff060219 */ /* 0x000fe20000011602 */
[----:B------:R-:W-:-:S03]  /*1350*/  IMAD R2, R9, UR8, R3 ;  /* 0x0000000809027c24 */ /* 0x000fc6000f8e0203 */
[----:B------:R-:W-:Y:S01]  /*1360*/  @P0 IADD3 R6, PT, PT, -R6, RZ, RZ ;  /* 0x000000ff06060210 */ /* 0x000fe20007ffe1ff */
[C---:B-1----:R-:W-:Y:S02]  /*1370*/  IMAD R29, R2.reuse, UR4, R29 ;  /* 0x00000004021d7c24 */ /* 0x042fe4000f8e021d */
[----:B------:R-:W-:Y:S02]  /*1380*/  IMAD R0, R2, UR5, R0 ;  /* 0x0000000502007c24 */ /* 0x000fe4000f8e0200 */
[----:B0-----:R-:W-:-:S04]  /*1390*/  @P0 IMAD R6, R6, R13, R7 ;  /* 0x0000000d06060224 */ /* 0x001fc800078e0207 */
[C---:B---3--:R-:W-:Y:S02]  /*13a0*/  @P0 IMAD R29, R6.reuse, R4, R29 ;  /* 0x00000004061d0224 */ /* 0x048fe400078e021d */
[----:B------:R-:W-:-:S07]  /*13b0*/  @P0 IMAD R0, R6, R5, R0 ;  /* 0x0000000506000224 */ /* 0x000fce00078e0200 */
.L_x_7148:
[----:B------:R-:W0:Y:S02]  /*13c0*/  LDCU.64 UR4, c[0x0][0x588] ;  /* 0x0000b100ff0477ac */ /* 0x000e240008000a00 */
[----:B0-----:R-:W-:-:S05]  /*13d0*/  IADD3 R20, P0, PT, R0, UR4, RZ ;  /* 0x0000000400147c10 */ /* 0x001fca000ff1e0ff */
[----:B------:R-:W-:-:S06]  /*13e0*/  IMAD.X R21, RZ, RZ, UR5, P0 ;  /* 0x00000005ff157e24 */ /* 0x000fcc00080e06ff */
[----:B------:R-:W2:Y:S01]  /*13f0*/  LDG.E.64 R20, desc[UR6][R20.64] ;  /* 0x0000000614147981 */ /* 0x000ea2000c1e1b00 */
[----:B------:R-:W-:Y:S01]  /*1400*/  MOV R4, 0x652b82fe ;  /* 0x652b82fe00047802 */ /* 0x000fe20000000f00 */
[----:B------:R-:W-:Y:S01]  /*1410*/  IMAD.MOV.U32 R5, RZ, RZ, 0x3ff71547 ;  /* 0x3ff71547ff057424 */ /* 0x000fe200078e00ff */
[----:B------:R-:W-:Y:S01]  /*1420*/  MOV R2, 0xfefa39ef ;  /* 0xfefa39ef00027802 */ /* 0x000fe20000000f00 */
[----:B------:R-:W-:Y:S01]  /*1430*/  IMAD.MOV.U32 R3, RZ, RZ, 0x3fe62e42 ;  /* 0x3fe62e42ff037424 */ /* 0x000fe200078e00ff */
[----:B------:R-:W-:Y:S01]  /*1440*/  UMOV UR4, 0x3b39803f ;  /* 0x3b39803f00047882 */ /* 0x000fe20000000000 */
[----:B------:R-:W-:Y:S01]  /*1450*/  UMOV UR5, 0x3c7abc9e ;  /* 0x3c7abc9e00057882 */ /* 0x000fe20000000000 */
[----:B------:R-:W-:Y:S01]  /*1460*/  BSSY.RECONVERGENT B1, `(.L_x_7149) ;  /* 0x0000035000017945 */ /* 0x000fe20003800200 */
[----:B--2---:R-:W-:Y:S01]  /*1470*/  DFMA R4, R20, R4, 6.75539944105574400000e+15 ;  /* 0x433800001404742b */ /* 0x004fe20000000004 */
[----:B------:R-:W-:-:S07]  /*1480*/  FSETP.GEU.FTZ.AND P0, PT, |R21|, 4.1917929649353027344, PT ;  /* 0x4086232b1500780b */ /* 0x000fce0003f1e200 */
        /* <DEDUP_REMOVED lines=50> */
.L_x_7150:
[----:B------:R-:W-:Y:S05]  /*17b0*/  BSYNC.RECONVERGENT B1 ;  /* 0x0000000000017941 */ /* 0x000fea0003800200 */
.L_x_7149:
        /* <DEDUP_REMOVED lines=24> */
[----:B------:R-:W-:Y:S05]  /*1940*/  CALL.REL.NOINC `($__internal_16_$__cuda_sm20_div_rn_f64_full) ;  /* 0x00000034003c7944 */ /* 0x000fea0003c00000 */
[----:B------:R-:W-:Y:S01]  /*1950*/  IMAD.MOV.U32 R2, RZ, RZ, R4 ;  /* 0x000000ffff027224 */ /* 0x000fe200078e0004 */
[----:B------:R-:W-:-:S07]  /*1960*/  MOV R3, R5 ;  /* 0x0000000500037202 */ /* 0x000fce0000000f00 */
.L_x_7154:
[----:B------:R-:W-:Y:S05]  /*1970*/  BSYNC.RECONVERGENT B2 ;  /* 0x0000000000027941 */ /* 0x000fea0003800200 */
.L_x_7153:
        /* <DEDUP_REMOVED lines=30> */
.L_x_7152:
[----:B------:R-:W-:-:S10]  /*1b60*/  DADD R4, R22, 1 ;  /* 0x3ff0000016047429 */ /* 0x000fd40000000000 */
[----:B------:R-:W-:Y:S01]  /*1b70*/  ISETP.GT.AND P0, PT, R5, 0xfffff, PT ;  /* 0x000fffff0500780c */ /* 0x000fe20003f04270 */
[----:B------:R-:W-:Y:S01]  /*1b80*/  IMAD.MOV.U32 R6, RZ, RZ, R4 ;  /* 0x000000ffff067224 */ /* 0x000fe200078e0004 */
[----:B------:R-:W-:Y:S02]  /*1b90*/  MOV R7, R5 ;  /* 0x0000000500077202 */ /* 0x000fe40000000f00 */
[----:B------:R-:W-:-:S09]  /*1ba0*/  MOV R14, R4 ;  /* 0x00000004000e7202 */ /* 0x000fd20000000f00 */
[----:B------:R-:W-:-:S10]  /*1bb0*/  @!P0 DMUL R6, R6, 1.80143985094819840000e+16 ;  /* 0x4350000006068828 */ /* 0x000fd40000000000 */
[----:B------:R-:W-:Y:S01]  /*1bc0*/  @!P0 IMAD.MOV.U32 R5, RZ, RZ, R7 ;  /* 0x000000ffff058224 */ /* 0x000fe200078e0007 */
[----:B------:R-:W-:-:S04]  /*1bd0*/  @!P0 MOV R14, R6 ;  /* 0x00000006000e8202 */ /* 0x000fc80000000f00 */
[----:B------:R-:W-:-:S04]  /*1be0*/  IADD3 R0, PT, PT, R5, -0x1, RZ ;  /* 0xffffffff05007810 */ /* 0x000fc80007ffe0ff */
[----:B------:R-:W-:Y:S01]  /*1bf0*/  ISETP.GT.U32.AND P1, PT, R0, 0x7feffffe, PT ;  /* 0x7feffffe0000780c */ /* 0x000fe20003f24070 */
[----:B------:R-:W-:Y:S02]  /*1c00*/  IMAD.MOV.U32 R0, RZ, RZ, -0x3ff ;  /* 0xfffffc01ff007424 */ /* 0x000fe400078e00ff */
[----:B------:R-:W-:-:S10]  /*1c10*/  @!P0 IMAD.MOV.U32 R0, RZ, RZ, -0x435 ;  /* 0xfffffbcbff008424 */ /* 0x000fd400078e00ff */
[----:B------:R-:W-:Y:S05]  /*1c20*/  @P1 BRA `(.L_x_7156) ;  /* 0x0000000000f81947 */ /* 0x000fea0003800000 */
        /* <DEDUP_REMOVED lines=11> */
[----:B------:R-:W-:Y:S01]  /*1ce0*/  @P0 VIADD R7, R15, 0xfff00000 ;  /* 0xfff000000f070836 */ /* 0x000fe20000000000 */
[----:B------:R-:W-:-:S04]  /*1cf0*/  @P0 IADD3 R0, PT, PT, R0, 0x1, RZ ;  /* 0x0000000100000810 */ /* 0x000fc80007ffe0ff */
[----:B------:R-:W-:-:S06]  /*1d00*/  @P0 MOV R15, R7 ;  /* 0x00000007000f0202 */ /* 0x000fcc0000000f00 */
        /* <DEDUP_REMOVED lines=24> */
[----:B------:R-:W-:Y:S01]  /*1e90*/  LOP3.LUT R6, R0, 0x80000000, RZ, 0x3c, !PT ;  /* 0x8000000000067812 */ /* 0x000fe200078e3cff */
[----:B------:R-:W-:Y:S01]  /*1ea0*/  IMAD.MOV.U32 R7, RZ, RZ, 0x43300000 ;  /* 0x43300000ff077424 */ /* 0x000fe200078e00ff */
[----:B------:R-:W-:-:S03]  /*1eb0*/  DMUL R16, R12, R16 ;  /* 0x000000100c107228 */ /* 0x000fc60000000000 */
        /* <DEDUP_REMOVED lines=21> */
.L_x_7156:
[----:B------:R-:W-:Y:S01]  /*2010*/  MOV R2, 0x0 ;  /* 0x0000000000027802 */ /* 0x000fe20000000f00 */
[----:B------:R-:W-:Y:S01]  /*2020*/  IMAD.MOV.U32 R3, RZ, RZ, 0x7ff00000 ;  /* 0x7ff00000ff037424 */ /* 0x000fe200078e00ff */
[----:B------:R-:W-:-:S05]  /*2030*/  LOP3.LUT P0, RZ, R7, 0x7fffffff, RZ, 0xc0, !PT ;  /* 0x7fffffff07ff7812 */ /* 0x000fca000780c0ff */
[----:B------:R-:W-:-:S10]  /*2040*/  DFMA R2, R6, R2, +INF ;  /* 0x7ff000000602742b */ /* 0x000fd40000000002 */
[----:B------:R-:W-:Y:S02]  /*2050*/  FSEL R14, R2, RZ, P0 ;  /* 0x000000ff020e7208 */ /* 0x000fe40000000000 */
[----:B------:R-:W-:-:S07]  /*2060*/  FSEL R15, R3, -QNAN , P0 ;  /* 0xfff00000030f7808 */ /* 0x000fce0000000000 */
.L_x_7155:
[----:B------:R-:W-:Y:S05]  /*2070*/  BSYNC.RECONVERGENT B1 ;  /* 0x0000000000017941 */ /* 0x000fea0003800200 */
.L_x_7151:
        /* <DEDUP_REMOVED lines=70> */
.L_x_7158:
        /* <DEDUP_REMOVED lines=35> */
.L_x_7159:
[----:B------:R-:W-:Y:S05]  /*2710*/  BSYNC.RECONVERGENT B1 ;  /* 0x0000000000017941 */ /* 0x000fea0003800200 */
.L_x_7157:
[----:B------:R-:W0:Y:S01]  /*2720*/  LDCU.64 UR4, c[0x0][0x580] ;  /* 0x0000b000ff0477ac */ /* 0x000e220008000a00 */
[----:B------:R-:W-:Y:S01]  /*2730*/  DMUL R8, R20, R8 ;  /* 0x0000000814087228 */ /* 0x000fe20000000000 */
[----:B------:R-:W-:Y:S01]  /*2740*/  VIADD R27, R27, 0x80 ;  /* 0x000000801b1b7836 */ /* 0x000fe20000000000 */
[----:B0-----:R-:W-:-:S04]  /*2750*/  IADD3 R2, P0, PT, R29, UR4, RZ ;  /* 0x000000041d027c10 */ /* 0x001fc8000ff1e0ff */
[----:B------:R-:W-:-:S05]  /*2760*/  IADD3.X R3, PT, PT, RZ, UR5, RZ, P0, !PT ;  /* 0x00000005ff037c10 */ /* 0x000fca00087fe4ff */
[----:B------:R0:W-:Y:S04]  /*2770*/  STG.E.64 desc[UR6][R2.64], R8 ;  /* 0x0000000802007986 */ /* 0x0001e8000c101b06 */
.L_x_7147:
[----:B------:R-:W-:Y:S05]  /*2780*/  BSYNC.RECONVERGENT B0 ;  /* 0x0000000000007941 */ /* 0x000fea0003800200 */
.L_x_7146:
[----:B------:R-:W1:Y:S02]  /*2790*/  LDCU UR4, c[0x0][0x380] ;  /* 0x00007000ff0477ac */ /* 0x000e640008000800 */
[----:B-1----:R-:W-:-:S13]  /*27a0*/  ISETP.GE.AND P0, PT, R27, UR4, PT ;  /* 0x000000041b007c0c */ /* 0x002fda000bf06270 */
[----:B------:R-:W-:Y:S05]  /*27b0*/  @P0 EXIT ;  /* 0x000000000000094d */ /* 0x000fea0003800000 */
[----:B------:R-:W1:Y:S01]  /*27c0*/  LDCU UR4, c[0x0][0x388] ;  /* 0x00007100ff0477ac */ /* 0x000e620008000800 */
[----:B------:R-:W-:Y:S01]  /*27d0*/  MOV R0, RZ ;  /* 0x000000ff00007202 */ /* 0x000fe20000000f00 */
[----:B------:R-:W-:Y:S01]  /*27e0*/  IMAD.MOV.U32 R23, RZ, RZ, RZ ;  /* 0x000000ffff177224 */ /* 0x000fe200078e00ff */
[----:B-1----:R-:W-:-:S09]  /*27f0*/  UISETP.NE.AND UP0, UPT, UR4, URZ, UPT ;  /* 0x000000ff0400728c */ /* 0x002fd2000bf05270 */
[----:B------:R-:W-:Y:S05]  /*2800*/  BRA.U !UP0, `(.L_x_7160) ;  /* 0x0000001108a87547 */ /* 0x000fea000b800000 */
[----:B------:R-:W1:Y:S01]  /*2810*/  LDCU.64 UR4, c[0x0][0x390] ;  /* 0x00007200ff0477ac */ /* 0x000e620008000a00 */
[----:B0-----:R-:W-:Y:S02]  /*2820*/  HFMA2 R2, -RZ, RZ, 0, 0 ;  /* 0x00000000ff027431 */ /* 0x001fe400000001ff */
[----:B------:R-:W-:Y:S01]  /*2830*/  IMAD.MOV.U32 R3, RZ, RZ, R27 ;  /* 0x000000ffff037224 */ /* 0x000fe200078e001b */
[----:B------:R-:W-:Y:S01]  /*2840*/  ISETP.NE.AND P0, PT, R26, RZ, PT ;  /* 0x000000ff1a00720c */ /* 0x000fe20003f05270 */
[----:B------:R-:W0:Y:S01]  /*2850*/  LDCU UR8, c[0x0][0x38c] ;  /* 0x00007180ff0877ac */ /* 0x000e220008000800 */
        /* <DEDUP_REMOVED lines=293> */
.L_x_7160:
[----:B------:R-:W1:Y:S02]  /*3ab0*/  LDCU.128 UR8, c[0x0][0x580] ;  /* 0x0000b000ff0877ac */ /* 0x000e640008000c00 */
[----:B-1----:R-:W-:-:S05]  /*3ac0*/  IADD3 R20, P0, PT, R0, UR10, RZ ;  /* 0x0000000a00147c10 */ /* 0x002fca000ff1e0ff */
[----:B------:R-:W-:-:S06]  /*3ad0*/  IMAD.X R21, RZ, RZ, UR11, P0 ;  /* 0x0000000bff157e24 */ /* 0x000fcc00080e06ff */
[----:B------:R-:W2:Y:S01]  /*3ae0*/  LDG.E.64 R20, desc[UR6][R20.64] ;  /* 0x0000000614147981 */ /* 0x000ea2000c1e1b00 */
[----:B0-----:R-:W-:Y:S01]  /*3af0*/  MOV R2, 0x652b82fe ;  /* 0x652b82fe00027802 */ /* 0x001fe20000000f00 */
[----:B------:R-:W-:Y:S01]  /*3b00*/  IMAD.MOV.U32 R3, RZ, RZ, 0x3ff71547 ;  /* 0x3ff71547ff037424 */ /* 0x000fe200078e00ff */
[----:B------:R-:W-:Y:S01]  /*3b10*/  UMOV UR4, 0xfefa39ef ;  /* 0xfefa39ef00047882 */ /* 0x000fe20000000000 */
[----:B------:R-:W-:Y:S01]  /*3b20*/  UMOV UR5, 0x3fe62e42 ;  /* 0x3fe62e4200057882 */ /* 0x000fe20000000000 */
[----:B------:R-:W-:Y:S01]  /*3b30*/  UMOV UR10, 0x3b39803f ;  /* 0x3b39803f000a7882 */ /* 0x000fe20000000000 */
[----:B------:R-:W-:Y:S01]  /*3b40*/  UMOV UR11, 0x3c7abc9e ;  /* 0x3c7abc9e000b7882 */ /* 0x000fe20000000000 */
[----:B------:R-:W-:Y:S01]  /*3b50*/  IADD3 R22, P1, PT, R23, UR8, RZ ;  /* 0x0000000817167c10 */ /* 0x000fe2000ff3e0ff */
[----:B------:R-:W-:Y:S04]  /*3b60*/  BSSY.RECONVERGENT B0, `(.L_x_7161) ;  /* 0x0000036000007945 */ /* 0x000fe80003800200 */
[----:B------:R-:W-:Y:S01]  /*3b70*/  IMAD.X R23, RZ, RZ, UR9, P1 ;  /* 0x00000009ff177e24 */ /* 0x000fe200088e06ff */
[----:B--2---:R-:W-:Y:S01]  /*3b80*/  DFMA R2, R20, R2, 6.75539944105574400000e+15 ;  /* 0x433800001402742b */ /* 0x004fe20000000002 */
[----:B------:R-:W-:-:S07]  /*3b90*/  FSETP.GEU.FTZ.AND P0, PT, |R21|, 4.1917929649353027344, PT ;  /* 0x4086232b1500780b */ /* 0x000fce0003f1e200 */
[----:B------:R-:W-:-:S08]  /*3ba0*/  DADD R4, R2, -6.75539944105574400000e+15 ;  /* 0xc338000002047429 */ /* 0x000fd00000000000 */
[----:B------:R-:W-:-:S08]  /*3bb0*/  DFMA R6, R4, -UR4, R20 ;  /* 0x8000000404067c2b */ /* 0x000fd00008000014 */
        /* <DEDUP_REMOVED lines=32> */
[----:B------:R-:W-:Y:S02]  /*3dc0*/  LEA R27, R2, R7, 0x14 ;  /* 0x00000007021b7211 */ /* 0x000fe400078ea0ff */
        /* <DEDUP_REMOVED lines=10> */
[----:B------:R-:W-:Y:S01]  /*3e70*/  @!P0 IMAD.IADD R2, R2, 0x1, -R3 ;  /* 0x0000000102028824 */ /* 0x000fe200078e0a03 */
[----:B------:R-:W-:-:S04]  /*3e80*/  @!P0 LEA R3, R3, R7, 0x14 ;  /* 0x0000000703038211 */ /* 0x000fc800078ea0ff */
[----:B------:R-:W-:Y:S01]  /*3e90*/  @!P0 LEA R5, R2, 0x3ff00000, 0x14 ;  /* 0x3ff0000002058811 */ /* 0x000fe200078ea0ff */
[----:B------:R-:W-:-:S06]  /*3ea0*/  @!P0 IMAD.MOV.U32 R2, RZ, RZ, R6 ;  /* 0x000000ffff028224 */ /* 0x000fcc00078e0006 */
[----:B------:R-:W-:-:S11]  /*3eb0*/  @!P0 DMUL R26, R2, R4 ;  /* 0x00000004021a8228 */ /* 0x000fd60000000000 */
.L_x_7162:
[----:B------:R-:W-:Y:S05]  /*3ec0*/  BSYNC.RECONVERGENT B0 ;  /* 0x0000000000007941 */ /* 0x000fea0003800200 */
.L_x_7161:
        /* <DEDUP_REMOVED lines=85> */
.L_x_7164:
        /* <DEDUP_REMOVED lines=22> */
.L_x_7167:
[----:B------:R-:W-:Y:S05]  /*4580*/  BSYNC.RECONVERGENT B1 ;  /* 0x0000000000017941 */ /* 0x000fea0003800200 */
.L_x_7166:
        /* <DEDUP_REMOVED lines=29> */
.L_x_7165:
[----:B------:R-:W-:Y:S05]  /*4760*/  BSYNC.RECONVERGENT B0 ;  /* 0x0000000000007941 */ /* 0x000fea0003800200 */
.L_x_7163:
        /* <DEDUP_REMOVED lines=70> */
.L_x_7169:
        /* <DEDUP_REMOVED lines=35> */
.L_x_7170:
[----:B------:R-:W-:Y:S05]  /*4e00*/  BSYNC.RECONVERGENT B0 ;  /* 0x0000000000007941 */ /* 0x000fea0003800200 */
.L_x_7168:
[----:B------:R-:W-:-:S07]  /*4e10*/  DMUL R4, R20, R4 ;  /* 0x0000000414047228 */ /* 0x000fce0000000000 */
[----:B------:R-:W-:Y:S01]  /*4e20*/  STG.E.64 desc[UR6][R22.64], R4 ;  /* 0x0000000416007986 */ /* 0x000fe2000c101b06 */
[----:B------:R-:W-:Y:S05]  /*4e30*/  EXIT ;  /* 0x000000000000794d */ /* 0x000fea0003800000 */
        .weak           $__internal_16_$__cuda_sm20_div_rn_f64_full
        .type           $__internal_16_$__cuda_sm20_div_rn_f64_full,@function
        .size           $__internal_16_$__cuda_sm20_div_rn_f64_full,(.L_x_7828 - $__internal_16_$__cuda_sm20_div_rn_f64_full)
$__internal_16_$__cuda_sm20_div_rn_f64_full:
        /* <DEDUP_REMOVED lines=10> */
[C---:B------:R-:W-:Y:S01]  /*4ee0*/  ISETP.GE.U32.AND P1, PT, R2.reuse, R5, PT ;  /* 0x000000050200720c */ /* 0x040fe20003f26070 */
[----:B------:R-:W-:Y:S01]  /*4ef0*/  @!P2 IMAD.MOV.U32 R18, RZ, RZ, RZ ;  /* 0x000000ffff12a224 */ /* 0x000fe200078e00ff */
[----:B------:R-:W-:Y:S01]  /*4f00*/  @!P2 LOP3.LUT R3, R9, 0x7ff00000, RZ, 0xc0, !PT ;  /* 0x7ff000000903a812 */ /* 0x000fe200078ec0ff */
[----:B------:R-:W0:Y:S03]  /*4f10*/  MUFU.RCP64H R13, R7 ;  /* 0x00000007000d7308 */ /* 0x000e260000001800 */
[----:B------:R-:W-:Y:S02]  /*4f20*/  @!P2 ISETP.GE.U32.AND P3, PT, R2, R3, PT ;  /* 0x000000030200a20c */ /* 0x000fe40003f66070 */
[----:B------:R-:W-:Y:S02]  /*4f30*/  MOV R3, 0x1ca00000 ;  /* 0x1ca0000000037802 */ /* 0x000fe40000000f00 */
[----:B------:R-:W-:-:S02]  /*4f40*/  @!P0 LOP3.LUT R5, R7, 0x7ff00000, RZ, 0xc0, !PT ;  /* 0x7ff0000007058812 */ /* 0x000fc400078ec0ff */
[----:B------:R-:W-:-:S03]  /*4f50*/  @!P2 SEL R15, R3, 0x63400000, !P3 ;  /* 0x63400000030fa807 */ /* 0x000fc60005800000 */
[----:B------:R-:W-:Y:S01]  /*4f60*/  VIADD R25, R5, 0xffffffff ;  /* 0xffffffff05197836 */ /* 0x000fe20000000000 */
[----:B------:R-:W-:Y:S01]  /*4f70*/  @!P2 LOP3.LUT R4, R15, 0x80000000, R11, 0xf8, !PT ;  /* 0x800000000f04a812 */ /* 0x000fe200078ef80b */
[----:B0-----:R-:W-:-:S03]  /*4f80*/  DFMA R16, R12, -R6, 1 ;  /* 0x3ff000000c10742b */ /* 0x001fc60000000806 */
[----:B------:R-:W-:Y:S02]  /*4f90*/  @!P2 LOP3.LUT R19, R4, 0x100000, RZ, 0xfc, !PT ;  /* 0x001000000413a812 */ /* 0x000fe400078efcff */
[----:B------:R-:W-:-:S03]  /*4fa0*/  MOV R4, R2 ;  /* 0x0000000200047202 */ /* 0x000fc60000000f00 */
[----:B------:R-:W-:-:S08]  /*4fb0*/  DFMA R16, R16, R16, R16 ;  /* 0x000000101010722b */ /* 0x000fd00000000010 */
[----:B------:R-:W-:Y:S01]  /*4fc0*/  DFMA R16, R12, R16, R12 ;  /* 0x000000100c10722b */ /* 0x000fe2000000000c */
[----:B------:R-:W-:Y:S02]  /*4fd0*/  SEL R13, R3, 0x63400000, !P1 ;  /* 0x63400000030d7807 */ /* 0x000fe40004800000 */
[----:B------:R-:W-:Y:S02]  /*4fe0*/  MOV R12, R10 ;  /* 0x0000000a000c7202 */ /* 0x000fe40000000f00 */
        /* <DEDUP_REMOVED lines=17> */
[----:B------:R-:W-:Y:S01]  /*5100*/  IADD3 R10, PT, PT, -R3, R4, RZ ;  /* 0x00000004030a7210 */ /* 0x000fe20007ffe1ff */
[----:B------:R-:W-:-:S03]  /*5110*/  IMAD.MOV.U32 R4, RZ, RZ, RZ ;  /* 0x000000ffff047224 */ /* 0x000fc600078e00ff */
[----:B------:R-:W-:-:S06]  /*5120*/  IADD3 R5, PT, PT, R10, 0x7fe00000, RZ ;  /* 0x7fe000000a057810 */ /* 0x000fcc0007ffe0ff */
[----:B------:R-:W-:-:S10]  /*5130*/  DMUL R2, R18, R4 ;  /* 0x0000000412027228 */ /* 0x000fd40000000000 */
[----:B------:R-:W-:-:S13]  /*5140*/  FSETP.GTU.AND P0, PT, |R3|, 1.469367938527859385e-39, PT ;  /* 0x001000000300780b */ /* 0x000fda0003f0c200 */
[----:B------:R-:W-:Y:S05]  /*5150*/  @P0 BRA `(.L_x_7173) ;  /* 0x0000000000940947 */ /* 0x000fea0003800000 */
[----:B------:R-:W-:-:S06]  /*5160*/  DFMA R6, R18, -R6, R12 ;  /* 0x800000061206722b */ /* 0x000fcc000000000c */
[----:B------:R-:W-:-:S04]  /*5170*/  MOV R6, RZ ;  /* 0x000000ff00067202 */ /* 0x000fc80000000f00 */
[C---:B------:R-:W-:Y:S02]  /*5180*/  FSETP.NEU.AND P0, PT, R7.reuse, RZ, PT ;  /* 0x000000ff0700720b */ /* 0x040fe40003f0d000 */
[----:B------:R-:W-:-:S04]  /*5190*/  LOP3.LUT R9, R7, 0x80000000, R9, 0x48, !PT ;  /* 0x8000000007097812 */ /* 0x000fc800078e4809 */
[----:B------:R-:W-:-:S07]  /*51a0*/  LOP3.LUT R7, R9, R5, RZ, 0xfc, !PT ;  /* 0x0000000509077212 */ /* 0x000fce00078efcff */
[----:B------:R-:W-:Y:S05]  /*51b0*/  @!P0 BRA `(.L_x_7173) ;  /* 0x00000000007c8947 */ /* 0x000fea0003800000 */
[----:B------:R-:W-:Y:S01]  /*51c0*/  IADD3 R5, PT, PT, -R10, RZ, RZ ;  /* 0x000000ff0a057210 */ /* 0x000fe20007ffe1ff */
[----:B------:R-:W-:Y:S01]  /*51d0*/  IMAD.MOV.U32 R4, RZ, RZ, RZ ;  /* 0x000000ffff047224 */ /* 0x000fe200078e00ff */
        /* <DEDUP_REMOVED lines=8> */
.L_x_7172:
[----:B------:R-:W-:-:S14]  /*5260*/  DSETP.NAN.AND P0, PT, R10, R10, PT ;  /* 0x0000000a0a00722a */ /* 0x000fdc0003f08000 */
[----:B------:R-:W-:Y:S05]  /*5270*/  @P0 BRA `(.L_x_7174) ;  /* 0x0000000000440947 */ /* 0x000fea0003800000 */
[----:B------:R-:W-:-:S14]  /*5280*/  DSETP.NAN.AND P0, PT, R8, R8, PT ;  /* 0x000000080800722a */ /* 0x000fdc0003f08000 */
[----:B------:R-:W-:Y:S05]  /*5290*/  @P0 BRA `(.L_x_7175) ;  /* 0x0000000000300947 */ /* 0x000fea0003800000 */
[----:B------:R-:W-:Y:S02]  /*52a0*/  ISETP.NE.AND P0, PT, R4, R5, PT ;  /* 0x000000050400720c */ /* 0x000fe40003f05270 */
[----:B------:R-:W-:Y:S02]  /*52b0*/  MOV R2, 0x0 ;  /* 0x0000000000027802 */ /* 0x000fe40000000f00 */
[----:B------:R-:W-:-:S09]  /*52c0*/  MOV R3, 0xfff80000 ;  /* 0xfff8000000037802 */ /* 0x000fd20000000f00 */
[----:B------:R-:W-:Y:S05]  /*52d0*/  @!P0 BRA `(.L_x_7173) ;  /* 0x0000000000348947 */ /* 0x000fea0003800000 */
[----:B------:R-:W-:Y:S02]  /*52e0*/  ISETP.NE.AND P0, PT, R4, 0x7ff00000, PT ;  /* 0x7ff000000400780c */ /* 0x000fe40003f05270 */
[----:B------:R-:W-:Y:S02]  /*52f0*/  LOP3.LUT R3, R11, 0x80000000, R9, 0x48, !PT ;  /* 0x800000000b037812 */ /* 0x000fe400078e4809 */
[----:B------:R-:W-:-:S13]  /*5300*/  ISETP.EQ.OR P0, PT, R5, RZ, !P0 ;  /* 0x000000ff0500720c */ /* 0x000fda0004702670 */
[----:B------:R-:W-:Y:S01]  /*5310*/  @P0 LOP3.LUT R4, R3, 0x7ff00000, RZ, 0xfc, !PT ;  /* 0x7ff0000003040812 */ /* 0x000fe200078efcff */
[----:B------:R-:W-:Y:S01]  /*5320*/  @!P0 IMAD.MOV.U32 R2, RZ, RZ, RZ ;  /* 0x000000ffff028224 */ /* 0x000fe200078e00ff */
[----:B------:R-:W-:Y:S02]  /*5330*/  @P0 MOV R2, RZ ;  /* 0x000000ff00020202 */ /* 0x000fe40000000f00 */
[----:B------:R-:W-:Y:S01]  /*5340*/  @P0 MOV R3, R4 ;  /* 0x0000000400030202 */ /* 0x000fe20000000f00 */
[----:B------:R-:W-:Y:S06]  /*5350*/  BRA `(.L_x_7173) ;  /* 0x0000000000147947 */ /* 0x000fec0003800000 */
.L_x_7175:
[----:B------:R-:W-:Y:S01]  /*5360*/  LOP3.LUT R3, R9, 0x80000, RZ, 0xfc, !PT ;  /* 0x0008000009037812 */ /* 0x000fe200078efcff */
[----:B------:R-:W-:Y:S01]  /*5370*/  IMAD.MOV.U32 R2, RZ, RZ, R8 ;  /* 0x000000ffff027224 */ /* 0x000fe200078e0008 */
[----:B------:R-:W-:Y:S06]  /*5380*/  BRA `(.L_x_7173) ;  /* 0x0000000000087947 */ /* 0x000fec0003800000 */
.L_x_7174:
[----:B------:R-:W-:Y:S02]  /*5390*/  LOP3.LUT R3, R11, 0x80000, RZ, 0xfc, !PT ;  /* 0x000800000b037812 */ /* 0x000fe400078efcff */
[----:B------:R-:W-:-:S07]  /*53a0*/  MOV R2, R10 ;  /* 0x0000000a00027202 */ /* 0x000fce0000000f00 */
.L_x_7173:
[----:B------:R-:W-:Y:S05]  /*53b0*/  BSYNC.RECONVERGENT B3 ;  /* 0x0000000000037941 */ /* 0x000fea0003800200 */
.L_x_7171:
[----:B------:R-:W-:Y:S02]  /*53c0*/  IMAD.MOV.U32 R5, RZ, RZ, R3 ;  /* 0x000000ffff057224 */ /* 0x000fe400078e0003 */
[----:B------:R-:W-:Y:S01]  /*53d0*/  HFMA2 R3, -RZ, RZ, 0, 0 ;  /* 0x00000000ff037431 */ /* 0x000fe200000001ff */
[----:B------:R-:W-:Y:S02]  /*53e0*/  MOV R4, R2 ;  /* 0x0000000200047202 */ /* 0x000fe40000000f00 */
[----:B------:R-:W-:-:S04]  /*53f0*/  MOV R2, R0 ;  /* 0x0000000000027202 */ /* 0x000fc80000000f00 */
[----:B------:R-:W-:Y:S05]  /*5400*/  RET.REL.NODEC R2 `(_ZN2at6native18elementwise_kernelILi128ELi2EZNS0_22gpu_kernel_impl_nocastIZZZNS0_61_GLOBAL__N__b29612f4_23_ActivationMishKernel_cu_9e10b42f_310411mish_kernelERNS_18TensorIteratorBaseEENKUlvE_clEvENKUlvE_clEvEUldE_EEvS5_RKT_EUliE_EEviT1_) ;  /* 0xffffffa802fc7950 */ /* 0x000fea0003c3ffff */
.L_x_7176:
        /* <DEDUP_REMOVED lines=15> */
.L_x_7828:


//--------------------- .text._ZN2at6native27unrolled_elementwise_kernelIZZZNS0_61_GLOBAL__N__b29612f4_23_ActivationMishKernel_cu_9e10b42f_310411mish_kernelERNS_18TensorIteratorBaseEENKUlvE_clEvENKUlvE_clEvEUldE_St5arrayIPcLm2EELi4E23TrivialOffsetCalculatorILi1EjESC_NS0_6memory15LoadWithoutCastENSD_16StoreWithoutCastEEEviT_T0_T2_T3_T4_T5_ --------------------------
	.section	.text._ZN2at6native27unrolled_elementwise_kernelIZZZNS0_61_GLOBAL__N__b29612f4_23_ActivationMishKernel_cu_9e10b42f_310411mish_kernelERNS_18TensorIteratorBaseEENKUlvE_clEvENKUlvE_clEvEUldE_St5arrayIPcLm2EELi4E23TrivialOffsetCalculatorILi1EjESC_NS0_6memory15LoadWithoutCastENSD_16StoreWithoutCastEEEviT_T0_T2_T3_T4_T5_,"ax",@progbits
	.align	128
        .global         _ZN2at6native27unrolled_elementwise_kernelIZZZNS0_61_GLOBAL__N__b29612f4_23_ActivationMishKernel_cu_9e10b42f_310411mish_kernelERNS_18TensorIteratorBaseEENKUlvE_clEvENKUlvE_clEvEUldE_St5arrayIPcLm2EELi4E23TrivialOffsetCalculatorILi1EjESC_NS0_6memory15LoadWithoutCastENSD_16StoreWithoutCastEEEviT_T0_T2_T3_T4_T5_
        .type           _ZN2at6native27unrolled_elementwise_kernelIZZZNS0_61_GLOBAL__N__b29612f4_23_ActivationMishKernel_cu_9e10b42f_310411mish_kernelERNS_18TensorIteratorBaseEENKUlvE_clEvENKUlvE_clEvEUldE_St5arrayIPcLm2EELi4E23TrivialOffsetCalculatorILi1EjESC_NS0_6memory15LoadWithoutCastENSD_16StoreWithoutCastEEEviT_T0_T2_T3_T4_T5_,@function
        .size           _ZN2at6native27unrolled_elementwise_kernelIZZZNS0_61_GLOBAL__N__b29612f4_23_ActivationMishKernel_cu_9e10b42f_310411mish_kernelERNS_18TensorIteratorBaseEENKUlvE_clEvENKUlvE_clEvEUldE_St5arrayIPcLm2EELi4E23TrivialOffsetCalculatorILi1EjESC_NS0_6memory15LoadWithoutCastENSD_16StoreWithoutCastEEEviT_T0_T2_T3_T4_T5_,(.L_x_7829 - _ZN2at6native27unrolled_elementwise_kernelIZZZNS0_61_GLOBAL__N__b29612f4_23_ActivationMishKernel_cu_9e10b42f_310411mish_kernelERNS_18TensorIteratorBaseEENKUlvE_clEvENKUlvE_clEvEUldE_St5arrayIPcLm2EELi4E23TrivialOffsetCalculatorILi1EjESC_NS0_6memory15LoadWithoutCastENSD_16StoreWithoutCastEEEviT_T0_T2_T3_T4_T5_)
        .other          _ZN2at6native27unrolled_elementwise_kernelIZZZNS0_61_GLOBAL__N__b29612f4_23_ActivationMishKernel_cu_9e10b42f_310411mish_kernelERNS_18TensorIteratorBaseEENKUlvE_clEvENKUlvE_clEvEUldE_St5arrayIPcLm2EELi4E23TrivialOffsetCalculatorILi1EjESC_NS0_6memory15LoadWithoutCastENSD_16StoreWithoutCastEEEviT_T0_T2_T3_T4_T5_,@"STO_CUDA_ENTRY STV_DEFAULT"
_ZN2at6native27unrolled_elementwise_kernelIZZZNS0_61_GLOBAL__N__b29612f4_23_ActivationMishKernel_cu_9e10b42f_310411mish_kernelERNS_18TensorIteratorBaseEENKUlvE_clEvENKUlvE_clEvEUldE_St5arrayIPcLm2EELi4E23TrivialOffsetCalculatorILi1EjESC_NS0_6memory15LoadWithoutCastENSD_16StoreWithoutCastEEEviT_T0_T2_T3_T4_T5_:
.text._ZN2at6native27unrolled_elementwise_kernelIZZZNS0_61_GLOBAL__N__b29612f4_23_ActivationMishKernel_cu_9e10b42f_310411mish_kernelERNS_18TensorIteratorBaseEENKUlvE_clEvENKUlvE_clEvEUldE_St5arrayIPcLm2EELi4E23TrivialOffsetCalculatorILi1EjESC_NS0_6memory15LoadWithoutCastENSD_16StoreWithoutCastEEEviT_T0_T2_T3_T4_T5_:
[----:B------:R-:W-:Y:S01]  /*0000*/  LDC R1, c[0x0][0x37c] ;  /* 0x0000df00ff017b82 */ /* 0x000fe20000000800 */
[----:B------:R-:W0:Y:S07]  /*0010*/  S2R R5, SR_CTAID.X ;  /* 0x0000000000057919 */ /* 0x000e2e0000002500 */
[----:B------:R-:W0:Y:S01]  /*0020*/  LDC R0, c[0x0][0x380] ;  /* 0x0000e000ff007b82 */ /* 0x000e220000000800 */
[----:B------:R-:W1:Y:S01]  /*0030*/  LDCU.64 UR4, c[0x0][0x358] ;  /* 0x00006b00ff0477ac */ /* 0x000e620008000a00 */
[----:B------:R-:W-:Y:S01]  /*0040*/  CS2R R26, SRZ ;  /* 0x00000000001a7805 */ /* 0x000fe2000001ff00 */
[----:B------:R-:W2:Y:S01]  /*0050*/  S2R R2, SR_TID.X ;  /* 0x0000000000027919 */ /* 0x000ea20000002100 */
[----:B------:R-:W-:Y:S01]  /*0060*/  CS2R R28, SRZ ;  /* 0x00000000001c7805 */ /* 0x000fe2000001ff00 */
[----:B0-----:R-:W-:-:S02]  /*0070*/  IMAD R3, R5, -0x200, R0 ;  /* 0xfffffe0005037824 */ /* 0x001fc400078e0200 */
[----:B--2---:R-:W-:-:S03]  /*0080*/  IMAD.MOV.U32 R0, RZ, RZ, R2 ;  /* 0x000000ffff007224 */ /* 0x004fc600078e0002 */
[----:B------:R-:W-:-:S13]  /*0090*/  ISETP.GE.AND P0, PT, R2, R3, PT ;  /* 0x000000030200720c */ /* 0x000fda0003f06270 */
[----:B------:R-:W-:Y:S01]  /*00a0*/  @!P0 VIADD R2, R0, 0x80 ;  /* 0x0000008000028836 */ /* 0x000fe20000000000 */
[----:B------:R-:W0:Y:S01]  /*00b0*/  @!P0 LDC.64 R6, c[0x0][0x390] ;  /* 0x0000e400ff068b82 */ /* 0x000e220000000a00 */
[----:B------:R-:W-:-:S03]  /*00c0*/  @!P0 IMAD R15, R5, 0x200, R0 ;  /* 0x00000200050f8824 */ /* 0x000fc600078e0200 */
[----:B------:R-:W-:-:S13]  /*00d0*/  ISETP.GE.AND P1, PT, R2, R3, PT ;  /* 0x000000030200720c */ /* 0x000fda0003f26270 */
[----:B------:R-:W-:Y:S01]  /*00e0*/  @!P1 IMAD R17, R5, 0x200, R2 ;  /* 0x0000020005119824 */ /* 0x000fe200078e0202 */
[----:B------:R-:W2:Y:S01]  /*00f0*/  @!P1 LDC.64 R8, c[0x0][0x390] ;  /* 0x0000e400ff089b82 */ /* 0x000ea20000000a00 */
[----:B------:R-:W-:-:S05]  /*0100*/  @!P1 VIADD R2, R2, 0x80 ;  /* 0x0000008002029836 */ /* 0x000fca0000000000 */
[----:B------:R-:W-:Y:S01]  /*0110*/  ISETP.GE.AND P3, PT, R2, R3, PT ;  /* 0x000000030200720c */ /* 0x000fe20003f66270 */
[----:B0-----:R-:W-:Y:S01]  /*0120*/  @!P0 IMAD.WIDE.U32 R6, R15, 0x8, R6 ;  /* 0x000000080f068825 */ /* 0x001fe200078e0006 */
[----:B------:R-:W-:-:S11]  /*0130*/  CS2R R14, SRZ ;  /* 0x00000000000e7805 */ /* 0x000fd6000001ff00 */
[----:B------:R-:W-:Y:S01]  /*0140*/  @!P3 IMAD R21, R5, 0x200, R2 ;  /* 0x000002000515b824 */ /* 0x000fe200078e0202 */
[----:B------:R-:W-:Y:S01]  /*0150*/  @!P3 IADD3 R2, PT, PT, R2, 0x80, RZ ;  /* 0x000000800202b810 */ /* 0x000fe20007ffe0ff */
[----:B------:R-:W0:Y:S03]  /*0160*/  @!P3 LDC.64 R10, c[0x0][0x390] ;  /* 0x0000e400ff0abb82 */ /* 0x000e260000000a00 */
[----:B------:R-:W-:Y:S01]  /*0170*/  ISETP.GE.AND P2, PT, R2, R3, PT ;  /* 0x000000030200720c */ /* 0x000fe20003f46270 */
[----:B--2---:R-:W-:-:S05]  /*0180*/  @!P1 IMAD.WIDE.U32 R8, R17, 0x8, R8 ;  /* 0x0000000811089825 */ /* 0x004fca00078e0008 */
[----:B-1----:R1:W5:Y:S07]  /*0190*/  @!P1 LDG.E.64 R26, desc[UR4][R8.64] ;  /* 0x00000004081a9981 */ /* 0x00236e000c1e1b00 */
[----:B------:R-:W2:Y:S01]  /*01a0*/  @!P2 LDC.64 R12, c[0x0][0x390] ;  /* 0x0000e400ff0cab82 */ /* 0x000ea20000000a00 */
[----:B------:R-:W-:Y:S02]  /*01b0*/  @!P2 IMAD R19, R5, 0x200, R2 ;  /* 0x000002000513a824 */ /* 0x000fe400078e0202 */
[----:B0-----:R-:W-:-:S05]  /*01c0*/  @!P3 IMAD.WIDE.U32 R16, R21, 0x8, R10 ;  /* 0x000000081510b825 */ /* 0x001fca00078e000a */
[----:B------:R1:W5:Y:S01]  /*01d0*/  @!P3 LDG.E.64 R28, desc[UR4][R16.64] ;  /* 0x00000004101cb981 */ /* 0x000362000c1e1b00 */
[----:B--2---:R-:W-:Y:S01]  /*01e0*/  @!P2 IMAD.WIDE.U32 R10, R19, 0x8, R12 ;  /* 0x00000008130aa825 */ /* 0x004fe200078e000c */
[----:B------:R-:W-:-:S04]  /*01f0*/  CS2R R12, SRZ ;  /* 0x00000000000c7805 */ /* 0x000fc8000001ff00 */
[----:B------:R1:W5:Y:S04]  /*0200*/  @!P2 LDG.E.64 R14, desc[UR4][R10.64] ;  /* 0x000000040a0ea981 */ /* 0x000368000c1e1b00 */
[----:B------:R1:W5:Y:S01]  /*0210*/  @!P0 LDG.E.64 R12, desc[UR4][R6.64] ;  /* 0x00000004060c8981 */ /* 0x000362000c1e1b00 */
[----:B------:R-:W-:Y:S01]  /*0220*/  ISETP.GE.AND P0, PT, R0, R3, PT ;  /* 0x000000030000720c */ /* 0x000fe20003f06270 */
[----:B------:R-:W-:-:S12]  /*0230*/  BSSY.RECONVERGENT B1, `(.L_x_7177) ;  /* 0x0000135000017945 */ /* 0x000fd80003800200 */
[----:B-1----:R-:W-:Y:S05]  /*0240*/  @P0 BRA `(.L_x_7178) ;  /* 0x0000001000cc0947 */ /* 0x002fea0003800000 */
[----:B------:R-:W-:Y:S01]  /*0250*/  IMAD.MOV.U32 R8, RZ, RZ, 0x652b82fe ;  /* 0x652b82feff087424 */ /* 0x000fe200078e00ff */
[----:B------:R-:W-:Y:S01]  /*0260*/  MOV R7, 0x3fe62e42 ;  /* 0x3fe62e4200077802 */ /* 0x000fe20000000f00 */
[----:B------:R-:W-:Y:S01]  /*0270*/  IMAD.MOV.U32 R9, RZ, RZ, 0x3ff71547 ;  /* 0x3ff71547ff097424 */ /* 0x000fe200078e00ff */
[----:B------:R-:W-:Y:S01]  /*0280*/  UMOV UR6, 0x3b39803f ;  /* 0x3b39803f00067882 */ /* 0x000fe20000000000 */
[----:B------:R-:W-:Y:S01]  /*0290*/  IMAD.MOV.U32 R6, RZ, RZ, -0x105c611 ;  /* 0xfefa39efff067424 */ /* 0x000fe200078e00ff */
[----:B------:R-:W-:Y:S01]  /*02a0*/  UMOV UR7, 0x3c7abc9e ;  /* 0x3c7abc9e00077882 */ /* 0x000fe20000000000 */
[----:B-----5:R-:W-:Y:S01]  /*02b0*/  FSETP.GEU.FTZ.AND P0, PT, |R13|, 4.1917929649353027344, PT ;  /* 0x4086232b0d00780b */ /* 0x020fe20003f1e200 */
        /* <DEDUP_REMOVED lines=52> */
.L_x_7180:
[----:B------:R-:W-:Y:S05]  /*0600*/  BSYNC.RECONVERGENT B0 ;  /* 0x0000000000007941 */ /* 0x000fea0003800200 */
.L_x_7179:
        /* <DEDUP_REMOVED lines=24> */
[----:B------:R-:W-:Y:S05]  /*0790*/  CALL.REL.NOINC `($__internal_17_$__cuda_sm20_div_rn_f64_full) ;  /* 0x0000004800887944 */ /* 0x000fea0003c00000 */
[----:B------:R-:W-:Y:S01]  /*07a0*/  MOV R6, R30 ;  /* 0x0000001e00067202 */ /* 0x000fe20000000f00 */
[----:B------:R-:W-:-:S07]  /*07b0*/  IMAD.MOV.U32 R7, RZ, RZ, R31 ;  /* 0x000000ffff077224 */ /* 0x000fce00078e001f */
.L_x_7184:
[----:B------:R-:W-:Y:S05]  /*07c0*/  BSYNC.RECONVERGENT B3 ;  /* 0x0000000000037941 */ /* 0x000fea0003800200 */
.L_x_7183:
        /* <DEDUP_REMOVED lines=30> */
.L_x_7182:
[----:B------:R-:W-:-:S10]  /*09b0*/  DADD R8, R10, 1 ;  /* 0x3ff000000a087429 */ /* 0x000fd40000000000 */
[----:B------:R-:W-:Y:S01]  /*09c0*/  ISETP.GT.AND P0, PT, R9, 0xfffff, PT ;  /* 0x000fffff0900780c */ /* 0x000fe20003f04270 */
[----:B------:R-:W-:Y:S01]  /*09d0*/  IMAD.MOV.U32 R10, RZ, RZ, R8 ;  /* 0x000000ffff0a7224 */ /* 0x000fe200078e0008 */
[----:B------:R-:W-:-:S11]  /*09e0*/  MOV R11, R9 ;  /* 0x00000009000b7202 */ /* 0x000fd60000000f00 */
[----:B------:R-:W-:-:S10]  /*09f0*/  @!P0 DMUL R10, R10, 1.80143985094819840000e+16 ;  /* 0x435000000a0a8828 */ /* 0x000fd40000000000 */
[----:B------:R-:W-:Y:S01]  /*0a00*/  @!P0 IMAD.MOV.U32 R9, RZ, RZ, R11 ;  /* 0x000000ffff098224 */ /* 0x000fe200078e000b */
[----:B------:R-:W-:-:S03]  /*0a10*/  @!P0 MOV R8, R10 ;  /* 0x0000000a00088202 */ /* 0x000fc60000000f00 */
[----:B------:R-:W-:-:S05]  /*0a20*/  VIADD R2, R9, 0xffffffff ;  /* 0xffffffff09027836 */ /* 0x000fca0000000000 */
[----:B------:R-:W-:Y:S01]  /*0a30*/  ISETP.GT.U32.AND P1, PT, R2, 0x7feffffe, PT ;  /* 0x7feffffe0200780c */ /* 0x000fe20003f24070 */
[----:B------:R-:W-:Y:S02]  /*0a40*/  IMAD.MOV.U32 R2, RZ, RZ, -0x3ff ;  /* 0xfffffc01ff027424 */ /* 0x000fe400078e00ff */
[----:B------:R-:W-:-:S10]  /*0a50*/  @!P0 IMAD.MOV.U32 R2, RZ, RZ, -0x435 ;  /* 0xfffffbcbff028424 */ /* 0x000fd400078e00ff */
[----:B------:R-:W-:Y:S05]  /*0a60*/  @P1 BRA `(.L_x_7186) ;  /* 0x0000000000fc1947 */ /* 0x000fea0003800000 */
[----:B------:R-:W-:Y:S01]  /*0a70*/  LOP3.LUT R4, R9, 0xfffff, RZ, 0xc0, !PT ;  /* 0x000fffff09047812 */ /* 0x000fe200078ec0ff */
[----:B------:R-:W-:Y:S01]  /*0a80*/  IMAD.MOV.U32 R10, RZ, RZ, R8 ;  /* 0x000000ffff0a7224 */ /* 0x000fe200078e0008 */
[----:B------:R-:W-:Y:S01]  /*0a90*/  MOV R24, 0x8b7a8b04 ;  /* 0x8b7a8b0400187802 */ /* 0x000fe20000000f00 */
[----:B------:R-:W-:Y:S01]  /*0aa0*/  IMAD.MOV.U32 R16, RZ, RZ, RZ ;  /* 0x000000ffff107224 */ /* 0x000fe200078e00ff */
[----:B------:R-:W-:Y:S01]  /*0ab0*/  LOP3.LUT R11, R4, 0x3ff00000, RZ, 0xfc, !PT ;  /* 0x3ff00000040b7812 */ /* 0x000fe200078efcff */
[----:B------:R-:W-:Y:S01]  /*0ac0*/  IMAD.MOV.U32 R25, RZ, RZ, 0x3ed0ee25 ;  /* 0x3ed0ee25ff197424 */ /* 0x000fe200078e00ff */
        /* <DEDUP_REMOVED lines=57> */
.L_x_7186:
[----:B------:R-:W-:Y:S01]  /*0e60*/  IMAD.MOV.U32 R6, RZ, RZ, 0x0 ;  /* 0x00000000ff067424 */ /* 0x000fe200078e00ff */
[----:B------:R-:W-:Y:S02]  /*0e70*/  MOV R7, 0x7ff00000 ;  /* 0x7ff0000000077802 */ /* 0x000fe40000000f00 */
[----:B------:R-:W-:-:S04]  /*0e80*/  LOP3.LUT P0, RZ, R11, 0x7fffffff, RZ, 0xc0, !PT ;  /* 0x7fffffff0bff7812 */ /* 0x000fc8000780c0ff */
[----:B------:R-:W-:-:S10]  /*0e90*/  DFMA R6, R10, R6, +INF ;  /* 0x7ff000000a06742b */ /* 0x000fd40000000006 */
[----:B------:R-:W-:Y:S02]  /*0ea0*/  FSEL R10, R6, RZ, P0 ;  /* 0x000000ff060a7208 */ /* 0x000fe40000000000 */
[----:B------:R-:W-:-:S07]  /*0eb0*/  FSEL R11, R7, -QNAN , P0 ;  /* 0xfff00000070b7808 */ /* 0x000fce0000000000 */
.L_x_7185:
[----:B------:R-:W-:Y:S05]  /*0ec0*/  BSYNC.RECONVERGENT B2 ;  /* 0x0000000000027941 */ /* 0x000fea0003800200 */
.L_x_7181:
        /* <DEDUP_REMOVED lines=70> */
.L_x_7188:
        /* <DEDUP_REMOVED lines=35> */
.L_x_7189:
[----:B------:R-:W-:Y:S05]  /*1560*/  BSYNC.RECONVERGENT B0 ;  /* 0x0000000000007941 */ /* 0x000fea0003800200 */
.L_x_7187:
[----:B------:R-:W-:-:S11]  /*1570*/  DMUL R12, R10, R12 ;  /* 0x0000000c0a0c7228 */ /* 0x000fd60000000000 */
.L_x_7178:
[----:B------:R-:W-:Y:S05]  /*1580*/  BSYNC.RECONVERGENT B1 ;  /* 0x0000000000017941 */ /* 0x000fea0003800200 */
.L_x_7177:
[----:B------:R-:W-:Y:S01]  /*1590*/  VIADD R4, R0, 0x80 ;  /* 0x0000008000047836 */ /* 0x000fe20000000000 */
[----:B------:R-:W-:Y:S04]  /*15a0*/  BSSY.RECONVERGENT B1, `(.L_x_7190) ;  /* 0x0000134000017945 */ /* 0x000fe80003800200 */
[----:B------:R-:W-:-:S13]  /*15b0*/  ISETP.GE.AND P0, PT, R4, R3, PT ;  /* 0x000000030400720c */ /* 0x000fda0003f06270 */
[----:B------:R-:W-:Y:S05]  /*15c0*/  @P0 BRA `(.L_x_7191) ;  /* 0x0000001000c40947 */ /* 0x000fea0003800000 */
[----:B------:R-:W-:Y:S01]  /*15d0*/  MOV R8, 0x652b82fe ;  /* 0x652b82fe00087802 */ /* 0x000fe20000000f00 */
[----:B------:R-:W-:Y:S01]  /*15e0*/  IMAD.MOV.U32 R9, RZ, RZ, 0x3ff71547 ;  /* 0x3ff71547ff097424 */ /* 0x000fe200078e00ff */
[----:B------:R-:W-:Y:S01]  /*15f0*/  UMOV UR6, 0x3b39803f ;  /* 0x3b39803f00067882 */ /* 0x000fe20000000000 */
[----:B------:R-:W-:Y:S01]  /*1600*/  IMAD.MOV.U32 R6, RZ, RZ, -0x105c611 ;  /* 0xfefa39efff067424 */ /* 0x000fe200078e00ff */
[----:B------:R-:W-:Y:S01]  /*1610*/  UMOV UR7, 0x3c7abc9e ;  /* 0x3c7abc9e00077882 */ /* 0x000fe20000000000 */
[----:B------:R-:W-:Y:S01]  /*1620*/  IMAD.MOV.U32 R7, RZ, RZ, 0x3fe62e42 ;  /* 0x3fe62e42ff077424 */ /* 0x000fe200078e00ff */
[----:B-----5:R-:W-:Y:S01]  /*1630*/  FSETP.GEU.FTZ.AND P0, PT, |R27|, 4.1917929649353027344, PT ;  /* 0x4086232b1b00780b */ /* 0x020fe20003f1e200 */
[----:B------:R-:W-:Y:S01]  /*1640*/  DFMA R8, R26, R8, 6.75539944105574400000e+15 ;  /* 0x433800001a08742b */ /* 0x000fe20000000008 */
[----:B------:R-:W-:Y:S07]  /*1650*/  BSSY.RECONVERGENT B0, `(.L_x_7192) ;  /* 0x0000033000007945 */ /* 0x000fee0003800200 */
[----:B------:R-:W-:-:S08]  /*1660*/  DADD R10, R8, -6.75539944105574400000e+15 ;  /* 0xc3380000080a7429 */ /* 0x000fd00000000000 */
[----:B------:R-:W-:-:S08]  /*1670*/  DFMA R16, R10, -R6, R26 ;  /* 0x800000060a10722b */ /* 0x000fd0000000001a */
[----:B------:R-:W-:Y:S01]  /*1680*/  DFMA R10, R10, -UR6, R16 ;  /* 0x800000060a0a7c2b */ /* 0x000fe20008000010 */
[----:B------:R-:W-:Y:S01]  /*1690*/  UMOV UR6, 0x69ce2bdf ;  /* 0x69ce2bdf00067882 */ /* 0x000fe20000000000 */
[----:B------:R-:W-:Y:S01]  /*16a0*/  IMAD.MOV.U32 R16, RZ, RZ, -0x35dec16 ;  /* 0xfca213eaff107424 */ /* 0x000fe200078e00ff */
[----:B------:R-:W-:Y:S01]  /*16b0*/  MOV R17, 0x3e928af3 ;  /* 0x3e928af300117802 */ /* 0x000fe20000000f00 */
        /* <DEDUP_REMOVED lines=44> */
.L_x_7193:
[----:B------:R-:W-:Y:S05]  /*1980*/  BSYNC.RECONVERGENT B0 ;  /* 0x0000000000007941 */ /* 0x000fea0003800200 */
.L_x_7192:
[C---:B------:R-:W-:Y:S01]  /*1990*/  FSETP.GEU.FTZ.AND P1, PT, R11.reuse, 1.7916666269302368164, PT ;  /* 0x3fe555550b00780b */ /* 0x040fe20003f3e000 */
[----:B------:R-:W-:Y:S01]  /*19a0*/  BSSY.RECONVERGENT B2, `(.L_x_7194) ;  /* 0x0000088000027945 */ /* 0x000fe20003800200 */
[----:B------:R-:W-:-:S13]  /*19b0*/  FSETP.GT.FTZ.AND P0, PT, R11, -1.6999999284744262695, PT ;  /* 0xbfd999990b00780b */ /* 0x000fda0003f14000 */
[----:B------:R-:W-:Y:S05]  /*19c0*/  @P0 BRA !P1, `(.L_x_7195) ;  /* 0x0000000400440947 */ /* 0x000fea0004800000 */
        /* <DEDUP_REMOVED lines=8> */
[----:B------:R-:W-:Y:S01]  /*1a50*/  ISETP.GE.U32.AND P1, PT, R2, 0x7fefffff, PT ;  /* 0x7fefffff0200780c */ /* 0x000fe20003f26070 */
[----:B------:R-:W-:Y:S01]  /*1a60*/  IMAD.MOV.U32 R2, RZ, RZ, -0x3ff ;  /* 0xfffffc01ff027424 */ /* 0x000fe200078e00ff */
[----:B------:R-:W-:-:S11]  /*1a70*/  @!P0 MOV R2, 0xfffffbcb ;  /* 0xfffffbcb00028802 */ /* 0x000fd60000000f00 */
        /* <DEDUP_REMOVED lines=70> */
.L_x_7195:
        /* <DEDUP_REMOVED lines=19> */
[----:B------:R-:W-:Y:S05]  /*2010*/  CALL.REL.NOINC `($__internal_17_$__cuda_sm20_div_rn_f64_full) ;  /* 0x0000003000687944 */ /* 0x000fea0003c00000 */
[----:B------:R-:W-:Y:S02]  /*2020*/  IMAD.MOV.U32 R6, RZ, RZ, R30 ;  /* 0x000000ffff067224 */ /* 0x000fe400078e001e */
[----:B------:R-:W-:-:S07]  /*2030*/  IMAD.MOV.U32 R7, RZ, RZ, R31 ;  /* 0x000000ffff077224 */ /* 0x000fce00078e001f */
.L_x_7198:
[----:B------:R-:W-:Y:S05]  /*2040*/  BSYNC.RECONVERGENT B3 ;  /* 0x0000000000037941 */ /* 0x000fea0003800200 */
.L_x_7197:
        /* <DEDUP_REMOVED lines=29> */
.L_x_7196:
[----:B------:R-:W-:Y:S05]  /*2220*/  BSYNC.RECONVERGENT B2 ;  /* 0x0000000000027941 */ /* 0x000fea0003800200 */
.L_x_7194:
        /* <DEDUP_REMOVED lines=70> */
.L_x_7200:
        /* <DEDUP_REMOVED lines=35> */
.L_x_7201:
[----:B------:R-:W-:Y:S05]  /*28c0*/  BSYNC.RECONVERGENT B0 ;  /* 0x0000000000007941 */ /* 0x000fea0003800200 */
.L_x_7199:
[----:B------:R-:W-:-:S11]  /*28d0*/  DMUL R10, R10, R26 ;  /* 0x0000001a0a0a7228 */ /* 0x000fd60000000000 */
.L_x_7191:
[----:B------:R-:W-:Y:S05]  /*28e0*/  BSYNC.RECONVERGENT B1 ;  /* 0x0000000000017941 */ /* 0x000fea0003800200 */
.L_x_7190:
        /* <DEDUP_REMOVED lines=63> */
.L_x_7205:
[----:B------:R-:W-:Y:S05]  /*2ce0*/  BSYNC.RECONVERGENT B0 ;  /* 0x0000000000007941 */ /* 0x000fea0003800200 */
.L_x_7204:
        /* <DEDUP_REMOVED lines=85> */
.L_x_7207:
        /* <DEDUP_REMOVED lines=22> */
.L_x_7210:
[----:B------:R-:W-:Y:S05]  /*33a0*/  BSYNC.RECONVERGENT B3 ;  /* 0x0000000000037941 */ /* 0x000fea0003800200 */
.L_x_7209:
        /* <DEDUP_REMOVED lines=29> */
.L_x_7208:
[----:B------:R-:W-:Y:S05]  /*3580*/  BSYNC.RECONVERGENT B2 ;  /* 0x0000000000027941 */ /* 0x000fea0003800200 */
.L_x_7206:
        /* <DEDUP_REMOVED lines=70> */
.L_x_7212:
        /* <DEDUP_REMOVED lines=35> */
.L_x_7213:
[----:B------:R-:W-:Y:S05]  /*3c20*/  BSYNC.RECONVERGENT B0 ;  /* 0x0000000000007941 */ /* 0x000fea0003800200 */
.L_x_7211:
[----:B------:R-:W-:-:S11]  /*3c30*/  DMUL R28, R16, R28 ;  /* 0x0000001c101c7228 */ /* 0x000fd60000000000 */
.L_x_7203:
[----:B------:R-:W-:Y:S05]  /*3c40*/  BSYNC.RECONVERGENT B1 ;  /* 0x0000000000017941 */ /* 0x000fea0003800200 */
.L_x_7202:
        /* <DEDUP_REMOVED lines=63> */
.L_x_7217:
[----:B------:R-:W-:Y:S05]  /*4040*/  BSYNC.RECONVERGENT B0 ;  /* 0x0000000000007941 */ /* 0x000fea0003800200 */
.L_x_7216:
        /* <DEDUP_REMOVED lines=85> */
.L_x_7219:
        /* <DEDUP_REMOVED lines=22> */
.L_x_7222:
[----:B------:R-:W-:Y:S05]  /*4700*/  BSYNC.RECONVERGENT B3 ;  /* 0x0000000000037941 */ /* 0x000fea0003800200 */
.L_x_7221:
        /* <DEDUP_REMOVED lines=29> */
.L_x_7220:
[----:B------:R-:W-:Y:S05]  /*48e0*/  BSYNC.RECONVERGENT B2 ;  /* 0x0000000000027941 */ /* 0x000fea0003800200 */
.L_x_7218:
        /* <DEDUP_REMOVED lines=70> */
.L_x_7224:
        /* <DEDUP_REMOVED lines=35> */
.L_x_7225:
[----:B------:R-:W-:Y:S05]  /*4f80*/  BSYNC.RECONVERGENT B0 ;  /* 0x0000000000007941 */ /* 0x000fea0003800200 */
.L_x_7223:
[----:B------:R-:W-:-:S11]  /*4f90*/  DMUL R14, R16, R14 ;  /* 0x0000000e100e7228 */ /* 0x000fd60000000000 */
.L_x_7215:
[----:B------:R-:W-:Y:S05]  /*4fa0*/  BSYNC.RECONVERGENT B1 ;  /* 0x0000000000017941 */ /* 0x000fea0003800200 */
.L_x_7214:
[----:B------:R-:W-:Y:S01]  /*4fb0*/  ISETP.GE.AND P0, PT, R0, R3, PT ;  /* 0x000000030000720c */ /* 0x000fe20003f06270 */
[----:B------:R-:W-:Y:S04]  /*4fc0*/  BSSY.RECONVERGENT B0, `(.L_x_7226) ;  /* 0x0000017000007945 */ /* 0x000fe80003800200 */
[----:B------:R-:W-:Y:S08]  /*4fd0*/  BSSY.RELIABLE B1, `(.L_x_7227) ;  /* 0x000000f000017945 */ /* 0x000ff00003800100 */
[----:B------:R-:W-:Y:S05]  /*4fe0*/  @P0 BRA `(.L_x_7228) ;  /* 0x0000000000340947 */ /* 0x000fea0003800000 */
[----:B------:R-:W0:Y:S01]  /*4ff0*/  LDC.64 R6, c[0x0][0x388] ;  /* 0x0000e200ff067b82 */ /* 0x000e220000000a00 */
[----:B------:R-:W-:Y:S01]  /*5000*/  IMAD R9, R5, 0x200, R0 ;  /* 0x0000020005097824 */ /* 0x000fe200078e0200 */
[----:B------:R-:W-:-:S04]  /*5010*/  MOV R0, R4 ;  /* 0x0000000400007202 */ /* 0x000fc80000000f00 */
[----:B------:R-:W-:-:S13]  /*5020*/  ISETP.GE.AND P0, PT, R0, R3, PT ;  /* 0x000000030000720c */ /* 0x000fda0003f06270 */
[----:B------:R-:W-:Y:S05]  /*5030*/  @P0 BREAK.RELIABLE B1 ;  /* 0x0000000000010942 */ /* 0x000fea0003800100 */
[----:B0-----:R-:W-:-:S05]  /*5040*/  IMAD.WIDE.U32 R6, R9, 0x8, R6 ;  /* 0x0000000809067825 */ /* 0x001fca00078e0006 */
[----:B-----5:R0:W-:Y:S01]  /*5050*/  STG.E.64 desc[UR4][R6.64], R12 ;  /* 0x0000000c06007986 */ /* 0x0201e2000c101b04 */
[----:B------:R-:W-:Y:S05]  /*5060*/  @P0 BRA `(.L_x_7229) ;  /* 0x0000000000300947 */ /* 0x000fea0003800000 */
[----:B0-----:R-:W0:Y:S01]  /*5070*/  LDC.64 R6, c[0x0][0x388] ;  /* 0x0000e200ff067b82 */ /* 0x001e220000000a00 */
[----:B------:R-:W-:Y:S02]  /*5080*/  IMAD R9, R5, 0x200, R0 ;  /* 0x0000020005097824 */ /* 0x000fe400078e0200 */
[----:B------:R-:W-:Y:S02]  /*5090*/  VIADD R0, R0, 0x80 ;  /* 0x0000008000007836 */ /* 0x000fe40000000000 */
[----:B0-----:R-:W-:-:S05]  /*50a0*/  IMAD.WIDE.U32 R6, R9, 0x8, R6 ;  /* 0x0000000809067825 */ /* 0x001fca00078e0006 */
[----:B------:R0:W-:Y:S02]  /*50b0*/  STG.E.64 desc[UR4][R6.64], R10 ;  /* 0x0000000a06007986 */ /* 0x0001e4000c101b04 */
.L_x_7228:
[----:B------:R-:W-:Y:S05]  /*50c0*/  BSYNC.RELIABLE B1 ;  /* 0x0000000000017941 */ /* 0x000fea0003800100 */
.L_x_7227:
[----:B------:R-:W-:-:S13]  /*50d0*/  ISETP.GE.AND P0, PT, R0, R3, PT ;  /* 0x000000030000720c */ /* 0x000fda0003f06270 */
[----:B0-----:R-:W0:Y:S01]  /*50e0*/  @!P0 LDC.64 R6, c[0x0][0x388] ;  /* 0x0000e200ff068b82 */ /* 0x001e220000000a00 */
[----:B------:R-:W-:Y:S02]  /*50f0*/  @!P0 IMAD R9, R5, 0x200, R0 ;  /* 0x0000020005098824 */ /* 0x000fe400078e0200 */
[----:B------:R-:W-:Y:S02]  /*5100*/  @!P0 VIADD R0, R0, 0x80 ;  /* 0x0000008000008836 */ /* 0x000fe40000000000 */
[----:B0-----:R-:W-:-:S05]  /*5110*/  @!P0 IMAD.WIDE.U32 R6, R9, 0x8, R6 ;  /* 0x0000000809068825 */ /* 0x001fca00078e0006 */
[----:B-----5:R1:W-:Y:S02]  /*5120*/  @!P0 STG.E.64 desc[UR4][R6.64], R28 ;  /* 0x0000001c06008986 */ /* 0x0203e4000c101b04 */
.L_x_7229:
[----:B------:R-:W-:Y:S05]  /*5130*/  BSYNC.RECONVERGENT B0 ;  /* 0x0000000000007941 */ /* 0x000fea0003800200 */
.L_x_7226:
[----:B------:R-:W-:Y:S05]  /*5140*/  WARPSYNC.ALL ;  /* 0x0000000000007948 */ /* 0x000fea0003800000 */
[----:B------:R-:W-:-:S13]  /*5150*/  ISETP.GE.AND P0, PT, R0, R3, PT ;  /* 0x000000030000720c */ /* 0x000fda0003f06270 */
[----:B------:R-:W-:Y:S05]  /*5160*/  @P0 EXIT ;  /* 0x000000000000094d */ /* 0x000fea0003800000 */
[----:B------:R-:W2:Y:S01]  /*5170*/  LDC.64 R2, c[0x0][0x388] ;  /* 0x0000e200ff027b82 */ /* 0x000ea20000000a00 */
[----:B------:R-:W-:-:S05]  /*5180*/  LEA R5, R5, R0, 0x9 ;  /* 0x0000000005057211 */ /* 0x000fca00078e48ff */
[----:B--2---:R-:W-:-:S05]  /*5190*/  IMAD.WIDE.U32 R2, R5, 0x8, R2 ;  /* 0x0000000805027825 */ /* 0x004fca00078e0002 */
[----:B------:R-:W-:Y:S01]  /*51a0*/  STG.E.64 desc[UR4][R2.64], R14 ;  /* 0x0000000e02007986 */ /* 0x000fe2000c101b04 */
[----:B------:R-:W-:Y:S05]  /*51b0*/  EXIT ;  /* 0x000000000000794d */ /* 0x000fea0003800000 */
        .weak           $__internal_17_$__cuda_sm20_div_rn_f64_full
        .type           $__internal_17_$__cuda_sm20_div_rn_f64_full,@function
        .size           $__internal_17_$__cuda_sm20_div_rn_f64_full,(.L_x_7829 - $__internal_17_$__cuda_sm20_div_rn_f64_full)
$__internal_17_$__cuda_sm20_div_rn_f64_full:
[C---:B------:R-:W-:Y:S01]  /*51c0*/  FSETP.GEU.AND P0, PT, |R19|.reuse, 1.469367938527859385e-39, PT ;  /* 0x001000001300780b */ /* 0x040fe20003f0e200 */
[----:B------:R-:W-:Y:S01]  /*51d0*/  IMAD.MOV.U32 R22, RZ, RZ, 0x1 ;  /* 0x00000001ff167424 */ /* 0x000fe200078e00ff */
[----:B------:R-:W-:Y:S01]  /*51e0*/  LOP3.LUT R16, R19, 0x800fffff, RZ, 0xc0, !PT ;  /* 0x800fffff13107812 */ /* 0x000fe200078ec0ff */
[----:B------:R-:W-:Y:S01]  /*51f0*/  BSSY.RECONVERGENT B0, `(.L_x_7230) ;  /* 0x0000054000007945 */ /* 0x000fe20003800200 */
[C---:B------:R-:W-:Y:S02]  /*5200*/  FSETP.GEU.AND P2, PT, |R21|.reuse, 1.469367938527859385e-39, PT ;  /* 0x001000001500780b */ /* 0x040fe40003f4e200 */
        /* <DEDUP_REMOVED lines=8> */
[----:B------:R-:W-:Y:S02]  /*5290*/  @!P2 MOV R30, RZ ;  /* 0x000000ff001ea202 */ /* 0x000fe40000000f00 */
[----:B------:R-:W-:Y:S01]  /*52a0*/  @!P2 ISETP.GE.U32.AND P3, PT, R6, R7, PT ;  /* 0x000000070600a20c */ /* 0x000fe20003f66070 */
[----:B------:R-:W-:Y:S01]  /*52b0*/  IMAD.MOV.U32 R7, RZ, RZ, 0x1ca00000 ;  /* 0x1ca00000ff077424 */ /* 0x000fe200078e00ff */
[----:B------:R-:W-:-:S04]  /*52c0*/  @!P0 LOP3.LUT R9, R17, 0x7ff00000, RZ, 0xc0, !PT ;  /* 0x7ff0000011098812 */ /* 0x000fc800078ec0ff */
[----:B------:R-:W-:-:S04]  /*52d0*/  @!P2 SEL R31, R7, 0x63400000, !P3 ;  /* 0x63400000071fa807 */ /* 0x000fc80005800000 */
        /* <DEDUP_REMOVED lines=13> */
[----:B------:R-:W-:-:S08]  /*53b0*/  DMUL R30, R32, R22 ;  /* 0x00000016201e7228 */ /* 0x000fd00000000000 */
[----:B------:R-:W-:-:S08]  /*53c0*/  DFMA R24, R30, -R16, R22 ;  /* 0x800000101e18722b */ /* 0x000fd00000000016 */
[----:B------:R-:W-:Y:S01]  /*53d0*/  DFMA R24, R32, R24, R30 ;  /* 0x000000182018722b */ /* 0x000fe2000000001e */
[----:B------:R-:W-:-:S05]  /*53e0*/  VIADD R30, R8, 0xffffffff ;  /* 0xffffffff081e7836 */ /* 0x000fca0000000000 */
[----:B------:R-:W-:Y:S01]  /*53f0*/  ISETP.GT.U32.AND P0, PT, R30, 0x7feffffe, PT ;  /* 0x7feffffe1e00780c */ /* 0x000fe20003f04070 */
[----:B------:R-:W-:-:S05]  /*5400*/  VIADD R30, R9, 0xffffffff ;  /* 0xffffffff091e7836 */ /* 0x000fca0000000000 */
[----:B------:R-:W-:-:S13]  /*5410*/  ISETP.GT.U32.OR P0, PT, R30, 0x7feffffe, P0 ;  /* 0x7feffffe1e00780c */ /* 0x000fda0000704470 */
[----:B------:R-:W-:Y:S05]  /*5420*/  @P0 BRA `(.L_x_7231) ;  /* 0x00000000006c0947 */ /* 0x000fea0003800000 */
[----:B------:R-:W-:-:S04]  /*5430*/  LOP3.LUT R9, R19, 0x7ff00000, RZ, 0xc0, !PT ;  /* 0x7ff0000013097812 */ /* 0x000fc800078ec0ff */
[CC--:B------:R-:W-:Y:S02]  /*5440*/  VIADDMNMX R8, R6.reuse, -R9.reuse, 0xb9600000, !PT ;  /* 0xb960000006087446 */ /* 0x0c0fe40007800909 */
[----:B------:R-:W-:Y:S02]  /*5450*/  ISETP.GE.U32.AND P0, PT, R6, R9, PT ;  /* 0x000000090600720c */ /* 0x000fe40003f06070 */
[----:B------:R-:W-:Y:S01]  /*5460*/  VIMNMX R6, PT, PT, R8, 0x46a00000, PT ;  /* 0x46a0000008067848 */ /* 0x000fe20003fe0100 */
[----:B------:R-:W-:Y:S01]  /*5470*/  IMAD.MOV.U32 R8, RZ, RZ, RZ ;  /* 0x000000ffff087224 */ /* 0x000fe200078e00ff */
        /* <DEDUP_REMOVED lines=22> */
.L_x_7231:
        /* <DEDUP_REMOVED lines=16> */
.L_x_7234:
[----:B------:R-:W-:Y:S02]  /*56e0*/  LOP3.LUT R31, R19, 0x80000, RZ, 0xfc, !PT ;  /* 0x00080000131f7812 */ /* 0x000fe400078efcff */
[----:B------:R-:W-:Y:S01]  /*56f0*/  MOV R30, R18 ;  /* 0x00000012001e7202 */ /* 0x000fe20000000f00 */
[----:B------:R-:W-:Y:S06]  /*5700*/  BRA `(.L_x_7232) ;  /* 0x0000000000087947 */ /* 0x000fec0003800000 */
.L_x_7233:
[----:B------:R-:W-:Y:S01]  /*5710*/  LOP3.LUT R31, R21, 0x80000, RZ, 0xfc, !PT ;  /* 0x00080000151f7812 */ /* 0x000fe200078efcff */
[----:B------:R-:W-:-:S07]  /*5720*/  IMAD.MOV.U32 R30, RZ, RZ, R20 ;  /* 0x000000ffff1e7224 */ /* 0x000fce00078e0014 */
.L_x_7232:
[----:B------:R-:W-:Y:S05]  /*5730*/  BSYNC.RECONVERGENT B0 ;  /* 0x0000000000007941 */ /* 0x000fea0003800200 */
.L_x_7230:
[----:B------:R-:W-:Y:S02]  /*5740*/  IMAD.MOV.U32 R6, RZ, RZ, R2 ;  /* 0x000000ffff067224 */ /* 0x000fe400078e0002 */
[----:B------:R-:W-:-:S04]  /*5750*/  IMAD.MOV.U32 R7, RZ, RZ, 0x0 ;  /* 0x00000000ff077424 */ /* 0x000fc800078e00ff */
[----:B------:R-:W-:Y:S05]  /*5760*/  RET.REL.NODEC R6 `(_ZN2at6native27unrolled_elementwise_kernelIZZZNS0_61_GLOBAL__N__b29612f4_23_ActivationMishKernel_cu_9e10b42f_310411mish_kernelERNS_18TensorIteratorBaseEENKUlvE_clEvENKUlvE_clEvEUldE_St5arrayIPcLm2EELi4E23TrivialOffsetCalculatorILi1EjESC_NS0_6memory15LoadWithoutCastENSD_16StoreWithoutCastEEEviT_T0_T2_T3_T4_T5_) ;  /* 0xffffffa806247950 */ /* 0x000fea0003c3ffff */
.L_x_7235:
        /* <DEDUP_REMOVED lines=9> */
.L_x_7829:


//--------------------- .text._ZN2at6native29vectorized_elementwise_kernelILi2EZZZNS0_61_GLOBAL__N__b29612f4_23_ActivationMishKernel_cu_9e10b42f_310411mish_kernelERNS_18TensorIteratorBaseEENKUlvE_clEvENKUlvE_clEvEUldE_St5arrayIPcLm2EEEEviT0_T1_ --------------------------
	.section	.text._ZN2at6native29vectorized_elementwise_kernelILi2EZZZNS0_61_GLOBAL__N__b29612f4_23_ActivationMishKernel_cu_9e10b42f_310411mish_kernelERNS_18TensorIteratorBaseEENKUlvE_clEvENKUlvE_clEvEUldE_St5arrayIPcLm2EEEEviT0_T1_,"ax",@progbits
	.align	128
        .global         _ZN2at6native29vectorized_elementwise_kernelILi2EZZZNS0_61_GLOBAL__N__b29612f4_23_ActivationMishKernel_cu_9e10b42f_310411mish_kernelERNS_18TensorIteratorBaseEENKUlvE_clEvENKUlvE_clEvEUldE_St5arrayIPcLm2EEEEviT0_T1_
        .type           _ZN2at6native29vectorized_elementwise_kernelILi2EZZZNS0_61_GLOBAL__N__b29612f4_23_ActivationMishKernel_cu_9e10b42f_310411mish_kernelERNS_18TensorIteratorBaseEENKUlvE_clEvENKUlvE_clEvEUldE_St5arrayIPcLm2EEEEviT0_T1_,@function
        .size           _ZN2at6native29vectorized_elementwise_kernelILi2EZZZNS0_61_GLOBAL__N__b29612f4_23_ActivationMishKernel_cu_9e10b42f_310411mish_kernelERNS_18TensorIteratorBaseEENKUlvE_clEvENKUlvE_clEvEUldE_St5arrayIPcLm2EEEEviT0_T1_,(.L_x_7830 - _ZN2at6native29vectorized_elementwise_kernelILi2EZZZNS0_61_GLOBAL__N__b29612f4_23_ActivationMishKernel_cu_9e10b42f_310411mish_kernelERNS_18TensorIteratorBaseEENKUlvE_clEvENKUlvE_clEvEUldE_St5arrayIPcLm2EEEEviT0_T1_)
        .other          _ZN2at6native29vectorized_elementwise_kernelILi2EZZZNS0_61_GLOBAL__N__b29612f4_23_ActivationMishKernel_cu_9e10b42f_310411mish_kernelERNS_18TensorIteratorBaseEENKUlvE_clEvENKUlvE_clEvEUldE_St5arrayIPcLm2EEEEviT0_T1_,@"STO_CUDA_ENTRY STV_DEFAULT"
_ZN2at6native29vectorized_elementwise_kernelILi2EZZZNS0_61_GLOBAL__N__b29612f4_23_ActivationMishKernel_cu_9e10b42f_310411mish_kernelERNS_18TensorIteratorBaseEENKUlvE_clEvENKUlvE_clEvEUldE_St5arrayIPcLm2EEEEviT0_T1_:
.text._ZN2at6native29vectorized_elementwise_kernelILi2EZZZNS0_61_GLOBAL__N__b29612f4_23_ActivationMishKernel_cu_9e10b42f_310411mish_kernelERNS_18TensorIteratorBaseEENKUlvE_clEvENKUlvE_clEvEUldE_St5arrayIPcLm2EEEEviT0_T1_:
[----:B------:R-:W-:Y:S01]  /*0000*/  LDC R1, c[0x0][0x37c] ;  /* 0x0000df00ff017b82 */ /* 0x000fe20000000800 */
[----:B------:R-:W0:Y:S01]  /*0010*/  S2R R0, SR_CTAID.X ;  /* 0x0000000000007919 */ /* 0x000e220000002500 */
[----:B------:R-:W1:Y:S01]  /*0020*/  LDCU UR6, c[0x0][0x380] ;  /* 0x00007000ff0677ac */ /* 0x000e620008000800 */
[----:B------:R-:W2:Y:S01]  /*0030*/  LDCU.64 UR4, c[0x0][0x358] ;  /* 0x00006b00ff0477ac */ /* 0x000ea20008000a00 */
[----:B0-----:R-:W-:-:S05]  /*0040*/  IMAD.SHL.U32 R0, R0, 0x400, RZ ;  /* 0x0000040000007824 */ /* 0x001fca00078e00ff */
[----:B-1----:R-:W-:-:S04]  /*0050*/  IADD3 R28, PT, PT, -R0, UR6, RZ ;  /* 0x00000006001c7c10 */ /* 0x002fc8000fffe1ff */
[----:B------:R-:W-:-:S13]  /*0060*/  ISETP.GT.U32.AND P0, PT, R28, 0x3ff, PT ;  /* 0x000003ff1c00780c */ /* 0x000fda0003f04070 */
[----:B--2---:R-:W-:Y:S05]  /*0070*/  @P0 BRA `(.L_x_7236) ;  /* 0x000000a0007c0947 */ /* 0x004fea0003800000 */
[----:B------:R-:W0:Y:S01]  /*0080*/  S2R R29, SR_TID.X ;  /* 0x00000000001d7919 */ /* 0x000e220000002100 */
[----:B------:R-:W-:Y:S02]  /*0090*/  CS2R R12, SRZ ;  /* 0x00000000000c7805 */ /* 0x000fe4000001ff00 */
[----:B0-----:R-:W-:Y:S01]  /*00a0*/  ISETP.GE.U32.AND P0, PT, R29, R28, PT ;  /* 0x0000001c1d00720c */ /* 0x001fe20003f06070 */
[----:B------:R-:W-:-:S12]  /*00b0*/  IMAD.MOV.U32 R25, RZ, RZ, R29 ;  /* 0x000000ffff197224 */ /* 0x000fd800078e001d */
[----:B------:R-:W-:-:S05]  /*00c0*/  @!P0 VIADD R25, R29, 0x80 ;  /* 0x000000801d198836 */ /* 0x000fca0000000000 */
[----:B------:R-:W-:-:S13]  /*00d0*/  ISETP.GE.U32.AND P6, PT, R25, R28, PT ;  /* 0x0000001c1900720c */ /* 0x000fda0003fc6070 */
[----:B------:R-:W-:Y:S01]  /*00e0*/  @!P6 IMAD.IADD R3, R0, 0x1, R25 ;  /* 0x000000010003e824 */ /* 0x000fe200078e0219 */
[----:B------:R-:W-:Y:S01]  /*00f0*/  @!P6 IADD3 R25, PT, PT, R25, 0x80, RZ ;  /* 0x000000801919e810 */ /* 0x000fe20007ffe0ff */
[----:B------:R-:W0:Y:S03]  /*0100*/  @!P6 LDC.64 R4, c[0x0][0x390] ;  /* 0x0000e400ff04eb82 */ /* 0x000e260000000a00 */
[----:B------:R-:W-:-:S13]  /*0110*/  ISETP.GE.U32.AND P5, PT, R25, R28, PT ;  /* 0x0000001c1900720c */ /* 0x000fda0003fa6070 */
[----:B------:R-:W-:Y:S01]  /*0120*/  @!P5 IMAD.IADD R15, R0, 0x1, R25 ;  /* 0x00000001000fd824 */ /* 0x000fe200078e0219 */
[----:B------:R-:W1:Y:S01]  /*0130*/  @!P5 LDC.64 R6, c[0x0][0x390] ;  /* 0x0000e400ff06db82 */ /* 0x000e620000000a00 */
[----:B------:R-:W-:-:S05]  /*0140*/  @!P5 VIADD R25, R25, 0x80 ;  /* 0x000000801919d836 */ /* 0x000fca0000000000 */
[----:B------:R-:W-:Y:S01]  /*0150*/  ISETP.GE.U32.AND P4, PT, R25, R28, PT ;  /* 0x0000001c1900720c */ /* 0x000fe20003f86070 */
[----:B0-----:R-:W-:Y:S02]  /*0160*/  @!P6 IMAD.WIDE.U32 R4, R3, 0x8, R4 ;  /* 0x000000080304e825 */ /* 0x001fe400078e0004 */
[----:B------:R-:W0:Y:S03]  /*0170*/  @!P0 LDC.64 R2, c[0x0][0x390] ;  /* 0x0000e400ff028b82 */ /* 0x000e260000000a00 */
[----:B------:R2:W5:Y:S07]  /*0180*/  @!P6 LDG.E.64 R12, desc[UR4][R4.64] ;  /* 0x00000004040ce981 */ /* 0x00056e000c1e1b00 */
[----:B------:R-:W-:Y:S01]  /*0190*/  @!P4 IMAD.IADD R17, R0, 0x1, R25 ;  /* 0x000000010011c824 */ /* 0x000fe200078e0219 */
[----:B------:R-:W3:Y:S01]  /*01a0*/  @!P4 LDC.64 R8, c[0x0][0x390] ;  /* 0x0000e400ff08cb82 */ /* 0x000ee20000000a00 */
[----:B------:R-:W-:-:S05]  /*01b0*/  @!P4 VIADD R25, R25, 0x80 ;  /* 0x000000801919c836 */ /* 0x000fca0000000000 */
[----:B------:R-:W-:-:S13]  /*01c0*/  ISETP.GE.U32.AND P3, PT, R25, R28, PT ;  /* 0x0000001c1900720c */ /* 0x000fda0003f66070 */
[----:B------:R-:W-:Y:S01]  /*01d0*/  @!P3 IADD3 R27, PT, PT, R0, R25, RZ ;  /* 0x00000019001bb210 */ /* 0x000fe20007ffe0ff */
[----:B------:R-:W-:Y:S01]  /*01e0*/  @!P3 VIADD R25, R25, 0x80 ;  /* 0x000000801919b836 */ /* 0x000fe20000000000 */
[----:B------:R-:W4:Y:S04]  /*01f0*/  @!P3 LDC.64 R10, c[0x0][0x390] ;  /* 0x0000e400ff0abb82 */ /* 0x000f280000000a00 */
[----:B------:R-:W-:-:S13]  /*0200*/  ISETP.GE.U32.AND P2, PT, R25, R28, PT ;  /* 0x0000001c1900720c */ /* 0x000fda0003f46070 */
[----:B------:R-:W-:Y:S01]  /*0210*/  @!P2 IMAD.IADD R33, R0, 0x1, R25 ;  /* 0x000000010021a824 */ /* 0x000fe200078e0219 */
[----:B------:R-:W1:Y:S01]  /*0220*/  @!P2 LDC.64 R18, c[0x0][0x390] ;  /* 0x0000e400ff12ab82 */ /* 0x000e620000000a00 */
[----:B------:R-:W-:-:S05]  /*0230*/  @!P2 VIADD R25, R25, 0x80 ;  /* 0x000000801919a836 */ /* 0x000fca0000000000 */
[----:B------:R-:W-:-:S13]  /*0240*/  ISETP.GE.U32.AND P1, PT, R25, R28, PT ;  /* 0x0000001c1900720c */ /* 0x000fda0003f26070 */
[----:B------:R-:W-:Y:S01]  /*0250*/  @!P1 IMAD.IADD R35, R0, 0x1, R25 ;  /* 0x0000000100239824 */ /* 0x000fe200078e0219 */
[----:B------:R-:W-:Y:S01]  /*0260*/  @!P1 IADD3 R25, PT, PT, R25, 0x80, RZ ;  /* 0x0000008019199810 */ /* 0x000fe20007ffe0ff */
[----:B------:R-:W0:Y:S03]  /*0270*/  @!P1 LDC.64 R20, c[0x0][0x390] ;  /* 0x0000e400ff149b82 */ /* 0x000e260000000a00 */
[----:B------:R-:W-:-:S13]  /*0280*/  ISETP.GE.U32.AND P6, PT, R25, R28, PT ;  /* 0x0000001c1900720c */ /* 0x000fda0003fc6070 */
[----:B------:R-:W0:Y:S01]  /*0290*/  @!P6 LDC.64 R22, c[0x0][0x390] ;  /* 0x0000e400ff16eb82 */ /* 0x000e220000000a00 */
[C---:B--2---:R-:W-:Y:S02]  /*02a0*/  @!P6 IMAD.IADD R5, R0.reuse, 0x1, R25 ;  /* 0x000000010005e824 */ /* 0x044fe400078e0219 */
[----:B------:R-:W-:Y:S02]  /*02b0*/  @!P0 IMAD.IADD R31, R0, 0x1, R29 ;  /* 0x00000001001f8824 */ /* 0x000fe400078e021d */
[----:B----4-:R-:W-:Y:S01]  /*02c0*/  @!P3 IMAD.WIDE.U32 R24, R27, 0x8, R10 ;  /* 0x000000081b18b825 */ /* 0x010fe200078e000a */
[----:B------:R-:W-:-:S03]  /*02d0*/  CS2R R10, SRZ ;  /* 0x00000000000a7805 */ /* 0x000fc6000001ff00 */
[----:B-1----:R-:W-:Y:S01]  /*02e0*/  @!P2 IMAD.WIDE.U32 R26, R33, 0x8, R18 ;  /* 0x00000008211aa825 */ /* 0x002fe200078e0012 */
[----:B------:R-:W-:-:S03]  /*02f0*/  CS2R R18, SRZ ;  /* 0x0000000000127805 */ /* 0x000fc6000001ff00 */
[----:B------:R-:W-:Y:S01]  /*0300*/  @!P5 IMAD.WIDE.U32 R6, R15, 0x8, R6 ;  /* 0x000000080f06d825 */ /* 0x000fe200078e0006 */
[----:B------:R-:W-:Y:S02]  /*0310*/  CS2R R14, SRZ ;  /* 0x00000000000e7805 */ /* 0x000fe4000001ff00 */
[----:B------:R1:W5:Y:S01]  /*0320*/  @!P3 LDG.E.64 R18, desc[UR4][R24.64] ;  /* 0x000000041812b981 */ /* 0x000362000c1e1b00 */
[----:B---3--:R-:W-:Y:S01]  /*0330*/  @!P4 IMAD.WIDE.U32 R8, R17, 0x8, R8 ;  /* 0x000000081108c825 */ /* 0x008fe200078e0008 */
[----:B------:R-:W-:Y:S02]  /*0340*/  CS2R R16, SRZ ;  /* 0x0000000000107805 */ /* 0x000fe4000001ff00 */
[----:B------:R1:W5:Y:S01]  /*0350*/  @!P5 LDG.E.64 R14, desc[UR4][R6.64] ;  /* 0x00000004060ed981 */ /* 0x000362000c1e1b00 */
[----:B0-----:R-:W-:Y:S01]  /*0360*/  @!P1 IMAD.WIDE.U32 R32, R35, 0x8, R20 ;  /* 0x0000000823209825 */ /* 0x001fe200078e0014 */
[----:B------:R-:W-:Y:S02]  /*0370*/  CS2R R20, SRZ ;  /* 0x0000000000147805 */ /* 0x000fe4000001ff00 */
[----:B------:R1:W5:Y:S01]  /*0380*/  @!P4 LDG.E.64 R16, desc[UR4][R8.64] ;  /* 0x000000040810c981 */ /* 0x000362000c1e1b00 */
[----:B------:R-:W-:Y:S01]  /*0390*/  @!P6 IMAD.WIDE.U32 R4, R5, 0x8, R22 ;  /* 0x000000080504e825 */ /* 0x000fe200078e0016 */
[----:B------:R-:W-:-:S02]  /*03a0*/  CS2R R22, SRZ ;  /* 0x0000000000167805 */ /* 0x000fc4000001ff00 */
[----:B------:R1:W5:Y:S01]  /*03b0*/  @!P2 LDG.E.64 R20, desc[UR4][R26.64] ;  /* 0x000000041a14a981 */ /* 0x000362000c1e1b00 */
[----:B------:R-:W-:Y:S01]  /*03c0*/  @!P0 IMAD.WIDE.U32 R2, R31, 0x8, R2 ;  /* 0x000000081f028825 */ /* 0x000fe200078e0002 */
[----:B------:R-:W-:Y:S02]  /*03d0*/  CS2R R30, SRZ ;  /* 0x00000000001e7805 */ /* 0x000fe4000001ff00 */
[----:B------:R1:W5:Y:S04]  /*03e0*/  @!P6 LDG.E.64 R22, desc[UR4][R4.64] ;  /* 0x000000040416e981 */ /* 0x000368000c1e1b00 */
[----:B------:R1:W5:Y:S04]  /*03f0*/  @!P1 LDG.E.64 R30, desc[UR4][R32.64] ;  /* 0x00000004201e9981 */ /* 0x000368000c1e1b00 */
[----:B------:R1:W5:Y:S01]  /*0400*/  @!P0 LDG.E.64 R10, desc[UR4][R2.64] ;  /* 0x00000004020a8981 */ /* 0x000362000c1e1b00 */
[----:B------:R-:W-:Y:S04]  /*0410*/  BSSY.RECONVERGENT B1, `(.L_x_7237) ;  /* 0x0000134000017945 */ /* 0x000fe80003800200 */
[----:B------:R-:W-:Y:S05]  /*0420*/  @P0 BRA `(.L_x_7238) ;  /* 0x0000001000c80947 */ /* 0x000fea0003800000 */
[----:B-1----:R-:W-:Y:S01]  /*0430*/  IMAD.MOV.U32 R4, RZ, RZ, 0x652b82fe ;  /* 0x652b82feff047424 */ /* 0x002fe200078e00ff */
[----:B------:R-:W-:Y:S01]  /*0440*/  MOV R2, 0xfefa39ef ;  /* 0xfefa39ef00027802 */ /* 0x000fe20000000f00 */
[----:B------:R-:W-:Y:S01]  /*0450*/  IMAD.MOV.U32 R5, RZ, RZ, 0x3ff71547 ;  /* 0x3ff71547ff057424 */ /* 0x000fe200078e00ff */
[----:B------:R-:W-:Y:S01]  /*0460*/  UMOV UR6, 0x3b39803f ;  /* 0x3b39803f00067882 */ /* 0x000fe20000000000 */
[----:B------:R-:W-:Y:S01]  /*0470*/  IMAD.MOV.U32 R3, RZ, RZ, 0x3fe62e42 ;  /* 0x3fe62e42ff037424 */ /* 0x000fe200078e00ff */
        /* <DEDUP_REMOVED lines=54> */
.L_x_7240:
[----:B------:R-:W-:Y:S05]  /*07e0*/  BSYNC.RECONVERGENT B0 ;  /* 0x0000000000007941 */ /* 0x000fea0003800200 */
.L_x_7239:
        /* <DEDUP_REMOVED lines=24> */
[----:B------:R-:W-:Y:S05]  /*0970*/  CALL.REL.NOINC `($__internal_18_$__cuda_sm20_div_rn_f64_full) ;  /* 0x00000130004c7944 */ /* 0x000fea0003c00000 */
.L_x_7244:
[----:B------:R-:W-:Y:S05]  /*0980*/  BSYNC.RECONVERGENT B3 ;  /* 0x0000000000037941 */ /* 0x000fea0003800200 */
.L_x_7243:
        /* <DEDUP_REMOVED lines=30> */
.L_x_7242:
[----:B------:R-:W-:Y:S01]  /*0b70*/  DADD R8, R8, 1 ;  /* 0x3ff0000008087429 */ /* 0x000fe20000000000 */
[----:B------:R-:W-:-:S09]  /*0b80*/  MOV R26, 0xfffffc01 ;  /* 0xfffffc01001a7802 */ /* 0x000fd20000000f00 */
[----:B------:R-:W-:Y:S01]  /*0b90*/  ISETP.GT.AND P0, PT, R9, 0xfffff, PT ;  /* 0x000fffff0900780c */ /* 0x000fe20003f04270 */
[--C-:B------:R-:W-:Y:S01]  /*0ba0*/  IMAD.MOV.U32 R5, RZ, RZ, R9.reuse ;  /* 0x000000ffff057224 */ /* 0x100fe200078e0009 */
[----:B------:R-:W-:Y:S01]  /*0bb0*/  MOV R4, R8 ;  /* 0x0000000800047202 */ /* 0x000fe20000000f00 */
[----:B------:R-:W-:-:S10]  /*0bc0*/  IMAD.MOV.U32 R27, RZ, RZ, R9 ;  /* 0x000000ffff1b7224 */ /* 0x000fd400078e0009 */
[----:B------:R-:W-:Y:S01]  /*0bd0*/  @!P0 DMUL R4, R4, 1.80143985094819840000e+16 ;  /* 0x4350000004048828 */ /* 0x000fe20000000000 */
[----:B------:R-:W-:-:S09]  /*0be0*/  @!P0 IMAD.MOV.U32 R26, RZ, RZ, -0x435 ;  /* 0xfffffbcbff1a8424 */ /* 0x000fd200078e00ff */
[----:B------:R-:W-:Y:S02]  /*0bf0*/  @!P0 IMAD.MOV.U32 R27, RZ, RZ, R5 ;  /* 0x000000ffff1b8224 */ /* 0x000fe400078e0005 */
[----:B------:R-:W-:Y:S02]  /*0c00*/  @!P0 IMAD.MOV.U32 R8, RZ, RZ, R4 ;  /* 0x000000ffff088224 */ /* 0x000fe400078e0004 */
[----:B------:R-:W-:-:S05]  /*0c10*/  VIADD R6, R27, 0xffffffff ;  /* 0xffffffff1b067836 */ /* 0x000fca0000000000 */
[----:B------:R-:W-:-:S13]  /*0c20*/  ISETP.GT.U32.AND P1, PT, R6, 0x7feffffe, PT ;  /* 0x7feffffe0600780c */ /* 0x000fda0003f24070 */
        /* <DEDUP_REMOVED lines=10> */
[----:B------:R-:W-:Y:S01]  /*0cd0*/  UMOV UR8, 0x80000000 ;  /* 0x8000000000087882 */ /* 0x000fe20000000000 */
[----:B------:R-:W-:Y:S01]  /*0ce0*/  LEA.HI R36, R27, R26, RZ, 0xc ;  /* 0x0000001a1b247211 */ /* 0x000fe200078f60ff */
[----:B------:R-:W-:Y:S01]  /*0cf0*/  UMOV UR9, 0x43300000 ;  /* 0x4330000000097882 */ /* 0x000fe20000000000 */
[----:B------:R-:W-:-:S09]  /*0d00*/  MOV R37, 0x43300000 ;  /* 0x4330000000257802 */ /* 0x000fd20000000f00 */
        /* <DEDUP_REMOVED lines=50> */
.L_x_7246:
[----:B------:R-:W-:Y:S01]  /*1030*/  IMAD.MOV.U32 R2, RZ, RZ, 0x0 ;  /* 0x00000000ff027424 */ /* 0x000fe200078e00ff */
[----:B------:R-:W-:Y:S01]  /*1040*/  LOP3.LUT P0, RZ, R5, 0x7fffffff, RZ, 0xc0, !PT ;  /* 0x7fffffff05ff7812 */ /* 0x000fe2000780c0ff */
[----:B------:R-:W-:-:S06]  /*1050*/  IMAD.MOV.U32 R3, RZ, RZ, 0x7ff00000 ;  /* 0x7ff00000ff037424 */ /* 0x000fcc00078e00ff */
[----:B------:R-:W-:-:S10]  /*1060*/  DFMA R2, R4, R2, +INF ;  /* 0x7ff000000402742b */ /* 0x000fd40000000002 */
[----:B------:R-:W-:Y:S02]  /*1070*/  FSEL R4, R2, RZ, P0 ;  /* 0x000000ff02047208 */ /* 0x000fe40000000000 */
[----:B------:R-:W-:-:S07]  /*1080*/  FSEL R5, R3, -QNAN , P0 ;  /* 0xfff0000003057808 */ /* 0x000fce0000000000 */
.L_x_7245:
[----:B------:R-:W-:Y:S05]  /*1090*/  BSYNC.RECONVERGENT B2 ;  /* 0x0000000000027941 */ /* 0x000fea0003800200 */
.L_x_7241:
        /* <DEDUP_REMOVED lines=70> */
.L_x_7248:
        /* <DEDUP_REMOVED lines=35> */
.L_x_7249:
[----:B------:R-:W-:Y:S05]  /*1730*/  BSYNC.RECONVERGENT B0 ;  /* 0x0000000000007941 */ /* 0x000fea0003800200 */
.L_x_7247:
[----:B------:R-:W-:-:S11]  /*1740*/  DMUL R8, R4, R10 ;  /* 0x0000000a04087228 */ /* 0x000fd60000000000 */
.L_x_7238:
[----:B------:R-:W-:Y:S05]  /*1750*/  BSYNC.RECONVERGENT B1 ;  /* 0x0000000000017941 */ /* 0x000fea0003800200 */
.L_x_7237:
[----:B-1----:R-:W-:Y:S01]  /*1760*/  VIADD R3, R29, 0x80 ;  /* 0x000000801d037836 */ /* 0x002fe20000000000 */
[----:B------:R-:W-:Y:S04]  /*1770*/  BSSY.RECONVERGENT B1, `(.L_x_7250) ;  /* 0x0000133000017945 */ /* 0x000fe80003800200 */
[----:B------:R-:W-:-:S13]  /*1780*/  ISETP.GE.U32.AND P0, PT, R3, R28, PT ;  /* 0x0000001c0300720c */ /* 0x000fda0003f06070 */
[----:B------:R-:W-:Y:S05]  /*1790*/  @P0 BRA `(.L_x_7251) ;  /* 0x0000001000c00947 */ /* 0x000fea0003800000 */
        /* <DEDUP_REMOVED lines=56> */
[----:B------:R-:W-:Y:S02]  /*1b20*/  @!P0 IMAD.MOV.U32 R4, RZ, RZ, R6 ;  /* 0x000000ffff048224 */ /* 0x000fe400078e0006 */
[----:B------:R-:W-:-:S06]  /*1b30*/  @!P0 IMAD.MOV.U32 R6, RZ, RZ, RZ ;  /* 0x000000ffff068224 */ /* 0x000fcc00078e00ff */
[----:B------:R-:W-:-:S11]  /*1b40*/  @!P0 DMUL R10, R4, R6 ;  /* 0x00000006040a8228 */ /* 0x000fd60000000000 */
.L_x_7253:
[----:B------:R-:W-:Y:S05]  /*1b50*/  BSYNC.RECONVERGENT B0 ;  /* 0x0000000000007941 */ /* 0x000fea0003800200 */
.L_x_7252:
        /* <DEDUP_REMOVED lines=9> */
[----:B------:R-:W-:-:S04]  /*1bf0*/  @!P0 IMAD.MOV.U32 R5, RZ, RZ, R11 ;  /* 0x000000ffff058224 */ /* 0x000fc800078e000b */
[----:B------:R-:W-:-:S05]  /*1c00*/  VIADD R6, R5, 0xffffffff ;  /* 0xffffffff05067836 */ /* 0x000fca0000000000 */
[----:B------:R-:W-:-:S13]  /*1c10*/  ISETP.GE.U32.AND P1, PT, R6, 0x7fefffff, PT ;  /* 0x7fefffff0600780c */ /* 0x000fda0003f26070 */
[----:B------:R-:W-:Y:S01]  /*1c20*/  @P1 IMAD.MOV.U32 R6, RZ, RZ, 0x0 ;  /* 0x00000000ff061424 */ /* 0x000fe200078e00ff */
[----:B------:R-:W-:Y:S01]  /*1c30*/  @P1 LOP3.LUT P2, RZ, R11, 0x7fffffff, RZ, 0xc0, !PT ;  /* 0x7fffffff0bff1812 */ /* 0x000fe2000784c0ff */
[----:B------:R-:W-:-:S06]  /*1c40*/  @P1 IMAD.MOV.U32 R7, RZ, RZ, 0x7ff00000 ;  /* 0x7ff00000ff071424 */ /* 0x000fcc00078e00ff */
[----:B------:R-:W-:Y:S01]  /*1c50*/  @P1 DFMA R6, R10, R6, +INF ;  /* 0x7ff000000a06142b */ /* 0x000fe20000000006 */
[----:B------:R-:W-:Y:S01]  /*1c60*/  MOV R11, R4 ;  /* 0x00000004000b7202 */ /* 0x000fe20000000f00 */
[----:B------:R-:W-:Y:S02]  /*1c70*/  IMAD.MOV.U32 R4, RZ, RZ, -0x3ff ;  /* 0xfffffc01ff047424 */ /* 0x000fe400078e00ff */
[----:B------:R-:W-:Y:S02]  /*1c80*/  @!P0 IMAD.MOV.U32 R11, RZ, RZ, R10 ;  /* 0x000000ffff0b8224 */ /* 0x000fe400078e000a */
[----:B------:R-:W-:-:S04]  /*1c90*/  @!P0 IMAD.MOV.U32 R4, RZ, RZ, -0x435 ;  /* 0xfffffbcbff048424 */ /* 0x000fc800078e00ff */
        /* <DEDUP_REMOVED lines=66> */
.L_x_7255:
        /* <DEDUP_REMOVED lines=20> */
.L_x_7258:
[----:B------:R-:W-:Y:S05]  /*2200*/  BSYNC.RECONVERGENT B3 ;  /* 0x0000000000037941 */ /* 0x000fea0003800200 */
.L_x_7257:
        /* <DEDUP_REMOVED lines=29> */
.L_x_7256:
[----:B------:R-:W-:Y:S05]  /*23e0*/  BSYNC.RECONVERGENT B2 ;  /* 0x0000000000027941 */ /* 0x000fea0003800200 */
.L_x_7254:
        /* <DEDUP_REMOVED lines=70> */
.L_x_7260:
        /* <DEDUP_REMOVED lines=35> */
.L_x_7261:
[----:B------:R-:W-:Y:S05]  /*2a80*/  BSYNC.RECONVERGENT B0 ;  /* 0x0000000000007941 */ /* 0x000fea0003800200 */
.L_x_7259:
[----:B------:R-:W-:-:S11]  /*2a90*/  DMUL R10, R6, R12 ;  /* 0x0000000c060a7228 */ /* 0x000fd60000000000 */
.L_x_7251:
[----:B------:R-:W-:Y:S05]  /*2aa0*/  BSYNC.RECONVERGENT B1 ;  /* 0x0000000000017941 */ /* 0x000fea0003800200 */
.L_x_7250:
[----:B------:R-:W-:Y:S01]  /*2ab0*/  IADD3 R3, PT, PT, R29, 0x100, RZ ;  /* 0x000001001d037810 */ /* 0x000fe20007ffe0ff */
[----:B------:R-:W-:Y:S03]  /*2ac0*/  BSSY.RECONVERGENT B1, `(.L_x_7262) ;  /* 0x0000133000017945 */ /* 0x000fe60003800200 */
[----:B------:R-:W-:-:S13]  /*2ad0*/  ISETP.GE.U32.AND P0, PT, R3, R28, PT ;  /* 0x0000001c0300720c */ /* 0x000fda0003f06070 */
[----:B------:R-:W-:Y:S05]  /*2ae0*/  @P0 BRA `(.L_x_7263) ;  /* 0x0000001000c00947 */ /* 0x000fea0003800000 */
[----:B------:R-:W-:Y:S01]  /*2af0*/  IMAD.MOV.U32 R4, RZ, RZ, 0x652b82fe ;  /* 0x652b82feff047424 */ /* 0x000fe200078e00ff */
[----:B------:R-:W-:Y:S01]  /*2b00*/  UMOV UR6, 0x3b39803f ;  /* 0x3b39803f00067882 */ /* 0x000fe20000000000 */
[----:B------:R-:W-:Y:S01]  /*2b10*/  IMAD.MOV.U32 R5, RZ, RZ, 0x3ff71547 ;  /* 0x3ff71547ff057424 */ /* 0x000fe200078e00ff */
[----:B------:R-:W-:Y:S01]  /*2b20*/  UMOV UR7, 0x3c7abc9e ;  /* 0x3c7abc9e00077882 */ /* 0x000fe20000000000 */
[----:B------:R-:W-:Y:S01]  /*2b30*/  IMAD.MOV.U32 R2, RZ, RZ, -0x105c611 ;  /* 0xfefa39efff027424 */ /* 0x000fe200078e00ff */
[----:B-----5:R-:W-:Y:S01]  /*2b40*/  FSETP.GEU.FTZ.AND P0, PT, |R15|, 4.1917929649353027344, PT ;  /* 0x4086232b0f00780b */ /* 0x020fe20003f1e200 */
[----:B------:R-:W-:Y:S01]  /*2b50*/  IMAD.MOV.U32 R3, RZ, RZ, 0x3fe62e42 ;  /* 0x3fe62e42ff037424 */ /* 0x000fe200078e00ff */
[----:B------:R-:W-:Y:S01]  /*2b60*/  BSSY.RECONVERGENT B0, `(.L_x_7264) ;  /* 0x0000034000007945 */ /* 0x000fe20003800200 */
[----:B------:R-:W-:-:S08]  /*2b70*/  DFMA R4, R14, R4, 6.75539944105574400000e+15 ;  /* 0x433800000e04742b */ /* 0x000fd00000000004 */
        /* <DEDUP_REMOVED lines=50> */
.L_x_7265:
[----:B------:R-:W-:Y:S05]  /*2ea0*/  BSYNC.RECONVERGENT B0 ;  /* 0x0000000000007941 */ /* 0x000fea0003800200 */
.L_x_7264:
        /* <DEDUP_REMOVED lines=9> */
[----:B------:R-:W-:-:S05]  /*2f40*/  @!P0 MOV R5, R13 ;  /* 0x0000000d00058202 */ /* 0x000fca0000000f00 */
[----:B------:R-:W-:-:S05]  /*2f50*/  VIADD R6, R5, 0xffffffff ;  /* 0xffffffff05067836 */ /* 0x000fca0000000000 */
[----:B------:R-:W-:-:S13]  /*2f60*/  ISETP.GE.U32.AND P1, PT, R6, 0x7fefffff, PT ;  /* 0x7fefffff0600780c */ /* 0x000fda0003f26070 */
[----:B------:R-:W-:Y:S01]  /*2f70*/  @P1 IMAD.MOV.U32 R6, RZ, RZ, 0x0 ;  /* 0x00000000ff061424 */ /* 0x000fe200078e00ff */
[----:B------:R-:W-:Y:S01]  /*2f80*/  @P1 LOP3.LUT P2, RZ, R13, 0x7fffffff, RZ, 0xc0, !PT ;  /* 0x7fffffff0dff1812 */ /* 0x000fe2000784c0ff */
[----:B------:R-:W-:-:S06]  /*2f90*/  @P1 IMAD.MOV.U32 R7, RZ, RZ, 0x7ff00000 ;  /* 0x7ff00000ff071424 */ /* 0x000fcc00078e00ff */
[----:B------:R-:W-:Y:S01]  /*2fa0*/  @P1 DFMA R6, R12, R6, +INF ;  /* 0x7ff000000c06142b */ /* 0x000fe20000000006 */
[----:B------:R-:W-:Y:S01]  /*2fb0*/  IMAD.MOV.U32 R13, RZ, RZ, R4 ;  /* 0x000000ffff0d7224 */ /* 0x000fe200078e0004 */
[----:B------:R-:W-:Y:S01]  /*2fc0*/  MOV R4, 0xfffffc01 ;  /* 0xfffffc0100047802 */ /* 0x000fe20000000f00 */
[----:B------:R-:W-:Y:S02]  /*2fd0*/  @!P0 IMAD.MOV.U32 R13, RZ, RZ, R12 ;  /* 0x000000ffff0d8224 */ /* 0x000fe400078e000c */
[----:B------:R-:W-:-:S05]  /*2fe0*/  @!P0 IMAD.MOV.U32 R4, RZ, RZ, -0x435 ;  /* 0xfffffbcbff048424 */ /* 0x000fca00078e00ff */
        /* <DEDUP_REMOVED lines=66> */
.L_x_7267:
        /* <DEDUP_REMOVED lines=20> */
.L_x_7270:
[----:B------:R-:W-:Y:S05]  /*3550*/  BSYNC.RECONVERGENT B3 ;  /* 0x0000000000037941 */ /* 0x000fea0003800200 */
.L_x_7269:
        /* <DEDUP_REMOVED lines=29> */
.L_x_7268:
[----:B------:R-:W-:Y:S05]  /*3730*/  BSYNC.RECONVERGENT B2 ;  /* 0x0000000000027941 */ /* 0x000fea0003800200 */
.L_x_7266:
        /* <DEDUP_REMOVED lines=70> */
.L_x_7272:
        /* <DEDUP_REMOVED lines=35> */
.L_x_7273:
[----:B------:R-:W-:Y:S05]  /*3dd0*/  BSYNC.RECONVERGENT B0 ;  /* 0x0000000000007941 */ /* 0x000fea0003800200 */
.L_x_7271:
[----:B------:R-:W-:-:S11]  /*3de0*/  DMUL R12, R6, R14 ;  /* 0x0000000e060c7228 */ /* 0x000fd60000000000 */
.L_x_7263:
[----:B------:R-:W-:Y:S05]  /*3df0*/  BSYNC.RECONVERGENT B1 ;  /* 0x0000000000017941 */ /* 0x000fea0003800200 */
.L_x_7262:
[----:B------:R-:W-:Y:S01]  /*3e00*/  VIADD R3, R29, 0x180 ;  /* 0x000001801d037836 */ /* 0x000fe20000000000 */
[----:B------:R-:W-:Y:S04]  /*3e10*/  BSSY.RECONVERGENT B1, `(.L_x_7274) ;  /* 0x0000133000017945 */ /* 0x000fe80003800200 */
[----:B------:R-:W-:-:S13]  /*3e20*/  ISETP.GE.U32.AND P0, PT, R3, R28, PT ;  /* 0x0000001c0300720c */ /* 0x000fda0003f06070 */
        /* <DEDUP_REMOVED lines=60> */
.L_x_7277:
[----:B------:R-:W-:Y:S05]  /*41f0*/  BSYNC.RECONVERGENT B0 ;  /* 0x0000000000007941 */ /* 0x000fea0003800200 */
.L_x_7276:
        /* <DEDUP_REMOVED lines=9> */
[----:B------:R-:W-:-:S05]  /*4290*/  @!P0 IMAD.MOV.U32 R5, RZ, RZ, R15 ;  /* 0x000000ffff058224 */ /* 0x000fca00078e000f */
[----:B------:R-:W-:-:S04]  /*42a0*/  IADD3 R6, PT, PT, R5, -0x1, RZ ;  /* 0xffffffff05067810 */ /* 0x000fc80007ffe0ff */
[----:B------:R-:W-:-:S13]  /*42b0*/  ISETP.GE.U32.AND P1, PT, R6, 0x7fefffff, PT ;  /* 0x7fefffff0600780c */ /* 0x000fda0003f26070 */
[----:B------:R-:W-:Y:S01]  /*42c0*/  @P1 IMAD.MOV.U32 R6, RZ, RZ, 0x0 ;  /* 0x00000000ff061424 */ /* 0x000fe200078e00ff */
[----:B------:R-:W-:Y:S01]  /*42d0*/  @P1 LOP3.LUT P2, RZ, R15, 0x7fffffff, RZ, 0xc0, !PT ;  /* 0x7fffffff0fff1812 */ /* 0x000fe2000784c0ff */
[----:B------:R-:W-:-:S06]  /*42e0*/  @P1 IMAD.MOV.U32 R7, RZ, RZ, 0x7ff00000 ;  /* 0x7ff00000ff071424 */ /* 0x000fcc00078e00ff */
[----:B------:R-:W-:Y:S01]  /*42f0*/  @P1 DFMA R6, R14, R6, +INF ;  /* 0x7ff000000e06142b */ /* 0x000fe20000000006 */
[----:B------:R-:W-:Y:S01]  /*4300*/  IMAD.MOV.U32 R15, RZ, RZ, R4 ;  /* 0x000000ffff0f7224 */ /* 0x000fe200078e0004 */
[----:B------:R-:W-:Y:S01]  /*4310*/  @!P0 MOV R15, R14 ;  /* 0x0000000e000f8202 */ /* 0x000fe20000000f00 */
[----:B------:R-:W-:Y:S02]  /*4320*/  IMAD.MOV.U32 R4, RZ, RZ, -0x3ff ;  /* 0xfffffc01ff047424 */ /* 0x000fe400078e00ff */
[----:B------:R-:W-:-:S05]  /*4330*/  @!P0 IMAD.MOV.U32 R4, RZ, RZ, -0x435 ;  /* 0xfffffbcbff048424 */ /* 0x000fca00078e00ff */
        /* <DEDUP_REMOVED lines=66> */
.L_x_7279:
        /* <DEDUP_REMOVED lines=20> */
.L_x_7282:
[----:B------:R-:W-:Y:S05]  /*48a0*/  BSYNC.RECONVERGENT B3 ;  /* 0x0000000000037941 */ /* 0x000fea0003800200 */
.L_x_7281:
        /* <DEDUP_REMOVED lines=29> */
.L_x_7280:
[----:B------:R-:W-:Y:S05]  /*4a80*/  BSYNC.RECONVERGENT B2 ;  /* 0x0000000000027941 */ /* 0x000fea0003800200 */
.L_x_7278:
        /* <DEDUP_REMOVED lines=70> */
.L_x_7284:
        /* <DEDUP_REMOVED lines=35> */
.L_x_7285:
[----:B------:R-:W-:Y:S05]  /*5120*/  BSYNC.RECONVERGENT B0 ;  /* 0x0000000000007941 */ /* 0x000fea0003800200 */
.L_x_7283:
[----:B------:R-:W-:-:S11]  /*5130*/  DMUL R14, R6, R16 ;  /* 0x00000010060e7228 */ /* 0x000fd60000000000 */
.L_x_7275:
[----:B------:R-:W-:Y:S05]  /*5140*/  BSYNC.RECONVERGENT B1 ;  /* 0x0000000000017941 */ /* 0x000fea0003800200 */
.L_x_7274:
[----:B------:R-:W-:Y:S01]  /*5150*/  VIADD R3, R29, 0x200 ;  /* 0x000002001d037836 */ /* 0x000fe20000000000 */
[----:B------:R-:W-:Y:S04]  /*5160*/  BSSY.RECONVERGENT B1, `(.L_x_7286) ;  /* 0x0000133000017945 */ /* 0x000fe80003800200 */
[----:B------:R-:W-:-:S13]  /*5170*/  ISETP.GE.U32.AND P0, PT, R3, R28, PT ;  /* 0x0000001c0300720c */ /* 0x000fda0003f06070 */
[----:B------:R-:W-:Y:S05]  /*5180*/  @P0 BRA `(.L_x_7287) ;  /* 0x0000001000c00947 */ /* 0x000fea0003800000 */
[----:B------:R-:W-:Y:S01]  /*5190*/  IMAD.MOV.U32 R4, RZ, RZ, 0x652b82fe ;  /* 0x652b82feff047424 */ /* 0x000fe200078e00ff */
[----:B------:R-:W-:Y:S01]  /*51a0*/  MOV R5, 0x3ff71547 ;  /* 0x3ff7154700057802 */ /* 0x000fe20000000f00 */
[----:B------:R-:W-:Y:S01]  /*51b0*/  IMAD.MOV.U32 R2, RZ, RZ, -0x105c611 ;  /* 0xfefa39efff027424 */ /* 0x000fe200078e00ff */
[----:B------:R-:W-:Y:S01]  /*51c0*/  UMOV UR6, 0x3b39803f ;  /* 0x3b39803f00067882 */ /* 0x000fe20000000000 */
[----:B------:R-:W-:Y:S01]  /*51d0*/  IMAD.MOV.U32 R3, RZ, RZ, 0x3fe62e42 ;  /* 0x3fe62e42ff037424 */ /* 0x000fe200078e00ff */
[----:B------:R-:W-:Y:S01]  /*51e0*/  UMOV UR7, 0x3c7abc9e ;  /* 0x3c7abc9e00077882 */ /* 0x000fe20000000000 */
        /* <DEDUP_REMOVED lines=50> */
[----:B------:R-:W-:Y:S01]  /*5510*/  @!P0 IMAD.MOV.U32 R4, RZ, RZ, R6 ;  /* 0x000000ffff048224 */ /* 0x000fe200078e0006 */
[----:B------:R-:W-:-:S06]  /*5520*/  @!P0 MOV R6, RZ ;  /* 0x000000ff00068202 */ /* 0x000fcc0000000f00 */
[----:B------:R-:W-:-:S11]  /*5530*/  @!P0 DMUL R16, R4, R6 ;  /* 0x0000000604108228 */ /* 0x000fd60000000000 */
.L_x_7289:
[----:B------:R-:W-:Y:S05]  /*5540*/  BSYNC.RECONVERGENT B0 ;  /* 0x0000000000007941 */ /* 0x000fea0003800200 */
.L_x_7288:
        /* <DEDUP_REMOVED lines=9> */
[----:B------:R-:W-:-:S04]  /*55e0*/  @!P0 IMAD.MOV.U32 R5, RZ, RZ, R17 ;  /* 0x000000ffff058224 */ /* 0x000fc800078e0011 */
[----:B------:R-:W-:-:S05]  /*55f0*/  VIADD R6, R5, 0xffffffff ;  /* 0xffffffff05067836 */ /* 0x000fca0000000000 */
[----:B------:R-:W-:-:S13]  /*5600*/  ISETP.GE.U32.AND P1, PT, R6, 0x7fefffff, PT ;  /* 0x7fefffff0600780c */ /* 0x000fda0003f26070 */
[----:B------:R-:W-:Y:S01]  /*5610*/  @P1 MOV R6, 0x0 ;  /* 0x0000000000061802 */ /* 0x000fe20000000f00 */
[----:B------:R-:W-:Y:S01]  /*5620*/  @P1 IMAD.MOV.U32 R7, RZ, RZ, 0x7ff00000 ;  /* 0x7ff00000ff071424 */ /* 0x000fe200078e00ff */
[----:B------:R-:W-:-:S05]  /*5630*/  @P1 LOP3.LUT P2, RZ, R17, 0x7fffffff, RZ, 0xc0, !PT ;  /* 0x7fffffff11ff1812 */ /* 0x000fca000784c0ff */
[----:B------:R-:W-:Y:S01]  /*5640*/  @P1 DFMA R6, R16, R6, +INF ;  /* 0x7ff000001006142b */ /* 0x000fe20000000006 */
[----:B------:R-:W-:Y:S02]  /*5650*/  IMAD.MOV.U32 R17, RZ, RZ, R4 ;  /* 0x000000ffff117224 */ /* 0x000fe400078e0004 */
[----:B------:R-:W-:Y:S01]  /*5660*/  IMAD.MOV.U32 R4, RZ, RZ, -0x3ff ;  /* 0xfffffc01ff047424 */ /* 0x000fe200078e00ff */
[----:B------:R-:W-:Y:S01]  /*5670*/  @!P0 MOV R4, 0xfffffbcb ;  /* 0xfffffbcb00048802 */ /* 0x000fe20000000f00 */
[----:B------:R-:W-:-:S05]  /*5680*/  @!P0 IMAD.MOV.U32 R17, RZ, RZ, R16 ;  /* 0x000000ffff118224 */ /* 0x000fca00078e0010 */
        /* <DEDUP_REMOVED lines=66> */
.L_x_7291:
        /* <DEDUP_REMOVED lines=19> */
[----:B------:R-:W-:Y:S05]  /*5be0*/  CALL.REL.NOINC `($__internal_18_$__cuda_sm20_div_rn_f64_full) ;  /* 0x000000dc00b07944 */ /* 0x000fea0003c00000 */
.L_x_7294:
[----:B------:R-:W-:Y:S05]  /*5bf0*/  BSYNC.RECONVERGENT B3 ;  /* 0x0000000000037941 */ /* 0x000fea0003800200 */
.L_x_7293:
        /* <DEDUP_REMOVED lines=29> */
.L_x_7292:
[----:B------:R-:W-:Y:S05]  /*5dd0*/  BSYNC.RECONVERGENT B2 ;  /* 0x0000000000027941 */ /* 0x000fea0003800200 */
.L_x_7290:
        /* <DEDUP_REMOVED lines=70> */
.L_x_7296:
        /* <DEDUP_REMOVED lines=35> */
.L_x_7297:
[----:B------:R-:W-:Y:S05]  /*6470*/  BSYNC.RECONVERGENT B0 ;  /* 0x0000000000007941 */ /* 0x000fea0003800200 */
.L_x_7295:
[----:B------:R-:W-:-:S11]  /*6480*/  DMUL R16, R6, R18 ;  /* 0x0000001206107228 */ /* 0x000fd60000000000 */
.L_x_7287:
[----:B------:R-:W-:Y:S05]  /*6490*/  BSYNC.RECONVERGENT B1 ;  /* 0x0000000000017941 */ /* 0x000fea0003800200 */
.L_x_7286:
[----:B------:R-:W-:Y:S01]  /*64a0*/  VIADD R3, R29, 0x280 ;  /* 0x000002801d037836 */ /* 0x000fe20000000000 */
[----:B------:R-:W-:Y:S04]  /*64b0*/  BSSY.RECONVERGENT B1, `(.L_x_7298) ;  /* 0x0000133000017945 */ /* 0x000fe80003800200 */
[----:B------:R-:W-:-:S13]  /*64c0*/  ISETP.GE.U32.AND P0, PT, R3, R28, PT ;  /* 0x0000001c0300720c */ /* 0x000fda0003f06070 */
[----:B------:R-:W-:Y:S05]  /*64d0*/  @P0 BRA `(.L_x_7299) ;  /* 0x0000001000c00947 */ /* 0x000fea0003800000 */
[----:B------:R-:W-:Y:S01]  /*64e0*/  IMAD.MOV.U32 R4, RZ, RZ, 0x652b82fe ;  /* 0x652b82feff047424 */ /* 0x000fe200078e00ff */
        /* <DEDUP_REMOVED lines=58> */
.L_x_7301:
[----:B------:R-:W-:Y:S05]  /*6890*/  BSYNC.RECONVERGENT B0 ;  /* 0x0000000000007941 */ /* 0x000fea0003800200 */
.L_x_7300:
        /* <DEDUP_REMOVED lines=13> */
[----:B------:R-:W-:Y:S02]  /*6970*/  @P1 MOV R7, 0x7ff00000 ;  /* 0x7ff0000000071802 */ /* 0x000fe40000000f00 */
[----:B------:R-:W-:-:S04]  /*6980*/  @P1 LOP3.LUT P2, RZ, R19, 0x7fffffff, RZ, 0xc0, !PT ;  /* 0x7fffffff13ff1812 */ /* 0x000fc8000784c0ff */
[----:B------:R-:W-:Y:S01]  /*6990*/  @P1 DFMA R6, R18, R6, +INF ;  /* 0x7ff000001206142b */ /* 0x000fe20000000006 */
[----:B------:R-:W-:Y:S02]  /*69a0*/  IMAD.MOV.U32 R19, RZ, RZ, R4 ;  /* 0x000000ffff137224 */ /* 0x000fe400078e0004 */
[----:B------:R-:W-:Y:S02]  /*69b0*/  IMAD.MOV.U32 R4, RZ, RZ, -0x3ff ;  /* 0xfffffc01ff047424 */ /* 0x000fe400078e00ff */
[----:B------:R-:W-:Y:S02]  /*69c0*/  @!P0 IMAD.MOV.U32 R19, RZ, RZ, R18 ;  /* 0x000000ffff138224 */ /* 0x000fe400078e0012 */
[----:B------:R-:W-:-:S03]  /*69d0*/  @!P0 IMAD.MOV.U32 R4, RZ, RZ, -0x435 ;  /* 0xfffffbcbff048424 */ /* 0x000fc600078e00ff */
        /* <DEDUP_REMOVED lines=66> */
.L_x_7303:
        /* <DEDUP_REMOVED lines=19> */
[----:B------:R-:W-:Y:S05]  /*6f30*/  CALL.REL.NOINC `($__internal_18_$__cuda_sm20_div_rn_f64_full) ;  /* 0x000000c800dc7944 */ /* 0x000fea0003c00000 */
.L_x_7306:
[----:B------:R-:W-:Y:S05]  /*6f40*/  BSYNC.RECONVERGENT B3 ;  /* 0x0000000000037941 */ /* 0x000fea0003800200 */
.L_x_7305:
        /* <DEDUP_REMOVED lines=29> */
.L_x_7304:
[----:B------:R-:W-:Y:S05]  /*7120*/  BSYNC.RECONVERGENT B2 ;  /* 0x0000000000027941 */ /* 0x000fea0003800200 */
.L_x_7302:
        /* <DEDUP_REMOVED lines=70> */
.L_x_7308:
        /* <DEDUP_REMOVED lines=35> */
.L_x_7309:
[----:B------:R-:W-:Y:S05]  /*77c0*/  BSYNC.RECONVERGENT B0 ;  /* 0x0000000000007941 */ /* 0x000fea0003800200 */
.L_x_7307:
[----:B------:R-:W-:-:S11]  /*77d0*/  DMUL R18, R6, R20 ;  /* 0x0000001406127228 */ /* 0x000fd60000000000 */
.L_x_7299:
[----:B------:R-:W-:Y:S05]  /*77e0*/  BSYNC.RECONVERGENT B1 ;  /* 0x0000000000017941 */ /* 0x000fea0003800200 */
.L_x_7298:
        /* <DEDUP_REMOVED lines=63> */
.L_x_7313:
[----:B------:R-:W-:Y:S05]  /*7be0*/  BSYNC.RECONVERGENT B0 ;  /* 0x0000000000007941 */ /* 0x000fea0003800200 */
.L_x_7312:
        /* <DEDUP_REMOVED lines=86> */
.L_x_7315:
        /* <DEDUP_REMOVED lines=20> */
.L_x_7318:
[----:B------:R-:W-:Y:S05]  /*8290*/  BSYNC.RECONVERGENT B3 ;  /* 0x0000000000037941 */ /* 0x000fea0003800200 */
.L_x_7317:
        /* <DEDUP_REMOVED lines=29> */
.L_x_7316:
[----:B------:R-:W-:Y:S05]  /*8470*/  BSYNC.RECONVERGENT B2 ;  /* 0x0000000000027941 */ /* 0x000fea0003800200 */
.L_x_7314:
        /* <DEDUP_REMOVED lines=70> */
.L_x_7320:
        /* <DEDUP_REMOVED lines=35> */
.L_x_7321:
[----:B------:R-:W-:Y:S05]  /*8b10*/  BSYNC.RECONVERGENT B0 ;  /* 0x0000000000007941 */ /* 0x000fea0003800200 */
.L_x_7319:
[----:B------:R-:W-:-:S11]  /*8b20*/  DMUL R30, R6, R30 ;  /* 0x0000001e061e7228 */ /* 0x000fd60000000000 */
.L_x_7311:
[----:B------:R-:W-:Y:S05]  /*8b30*/  BSYNC.RECONVERGENT B1 ;  /* 0x0000000000017941 */ /* 0x000fea0003800200 */
.L_x_7310:
        /* <DEDUP_REMOVED lines=63> */
.L_x_7325:
[----:B------:R-:W-:Y:S05]  /*8f30*/  BSYNC.RECONVERGENT B0 ;  /* 0x0000000000007941 */ /* 0x000fea0003800200 */
.L_x_7324:
[C---:B------:R-:W-:Y:S01]  /*8f40*/  FSETP.GEU.FTZ.AND P1, PT, R21.reuse, 1.7916666269302368164, PT ;  /* 0x3fe555551500780b */ /* 0x040fe20003f3e000 */
[----:B------:R-:W-:Y:S01]  /*8f50*/  BSSY.RECONVERGENT B2, `(.L_x_7326) ;  /* 0x0000087000027945 */ /* 0x000fe20003800200 */
[----:B------:R-:W-:-:S13]  /*8f60*/  FSETP.GT.FTZ.AND P0, PT, R21, -1.6999999284744262695, PT ;  /* 0xbfd999991500780b */ /* 0x000fda0003f14000 */
[----:B------:R-:W-:Y:S05]  /*8f70*/  @P0 BRA !P1, `(.L_x_7327) ;  /* 0x0000000400480947 */ /* 0x000fea0004800000 */
[----:B------:R-:W-:-:S10]  /*8f80*/  DADD R4, R20, 1 ;  /* 0x3ff0000014047429 */ /* 0x000fd40000000000 */
[----:B------:R-:W-:Y:S01]  /*8f90*/  ISETP.GT.AND P0, PT, R5, 0xfffff, PT ;  /* 0x000fffff0500780c */ /* 0x000fe20003f04270 */
[--C-:B------:R-:W-:Y:S02]  /*8fa0*/  IMAD.MOV.U32 R6, RZ, RZ, R4.reuse ;  /* 0x000000ffff067224 */ /* 0x100fe400078e0004 */
[----:B------:R-:W-:Y:S02]  /*8fb0*/  IMAD.MOV.U32 R7, RZ, RZ, R5 ;  /* 0x000000ffff077224 */ /* 0x000fe400078e0005 */
[----:B------:R-:W-:Y:S01]  /*8fc0*/  IMAD.MOV.U32 R24, RZ, RZ, R4 ;  /* 0x000000ffff187224 */ /* 0x000fe200078e0004 */
[----:B------:R-:W-:-:S07]  /*8fd0*/  MOV R4, 0xfffffc01 ;  /* 0xfffffc0100047802 */ /* 0x000fce0000000f00 */
[----:B------:R-:W-:Y:S01]  /*8fe0*/  @!P0 DMUL R6, R6, 1.80143985094819840000e+16 ;  /* 0x4350000006068828 */ /* 0x000fe20000000000 */
[----:B------:R-:W-:-:S09]  /*8ff0*/  @!P0 IMAD.MOV.U32 R4, RZ, RZ, -0x435 ;  /* 0xfffffbcbff048424 */ /* 0x000fd200078e00ff */
[----:B------:R-:W-:Y:S01]  /*9000*/  @!P0 MOV R5, R7 ;  /* 0x0000000700058202 */ /* 0x000fe20000000f00 */
[----:B------:R-:W-:-:S04]  /*9010*/  @!P0 IMAD.MOV.U32 R24, RZ, RZ, R6 ;  /* 0x000000ffff188224 */ /* 0x000fc800078e0006 */
[----:B------:R-:W-:-:S05]  /*9020*/  VIADD R20, R5, 0xffffffff ;  /* 0xffffffff05147836 */ /* 0x000fca0000000000 */
[----:B------:R-:W-:-:S13]  /*9030*/  ISETP.GE.U32.AND P1, PT, R20, 0x7fefffff, PT ;  /* 0x7fefffff1400780c */ /* 0x000fda0003f26070 */
        /* <DEDUP_REMOVED lines=70> */
.L_x_7327:
        /* <DEDUP_REMOVED lines=20> */
.L_x_7330:
[----:B------:R-:W-:Y:S05]  /*95e0*/  BSYNC.RECONVERGENT B3 ;  /* 0x0000000000037941 */ /* 0x000fea0003800200 */
.L_x_7329:
        /* <DEDUP_REMOVED lines=29> */
.L_x_7328:
[----:B------:R-:W-:Y:S05]  /*97c0*/  BSYNC.RECONVERGENT B2 ;  /* 0x0000000000027941 */ /* 0x000fea0003800200 */
.L_x_7326:
        /* <DEDUP_REMOVED lines=70> */
.L_x_7332:
        /* <DEDUP_REMOVED lines=35> */
.L_x_7333:
[----:B------:R-:W-:Y:S05]  /*9e60*/  BSYNC.RECONVERGENT B0 ;  /* 0x0000000000007941 */ /* 0x000fea0003800200 */
.L_x_7331:
[----:B------:R-:W-:-:S11]  /*9e70*/  DMUL R22, R20, R22 ;  /* 0x0000001614167228 */ /* 0x000fd60000000000 */
.L_x_7323:
[----:B------:R-:W-:Y:S05]  /*9e80*/  BSYNC.RECONVERGENT B1 ;  /* 0x0000000000017941 */ /* 0x000fea0003800200 */
.L_x_7322:
[----:B------:R-:W0:Y:S01]  /*9e90*/  S2R R3, SR_TID.X ;  /* 0x0000000000037919 */ /* 0x000e220000002100 */
[----:B------:R-:W-:Y:S04]  /*9ea0*/  BSSY.RECONVERGENT B0, `(.L_x_7334) ;  /* 0x0000034000007945 */ /* 0x000fe80003800200 */
[----:B------:R-:W-:Y:S01]  /*9eb0*/  BSSY.RELIABLE B1, `(.L_x_7335) ;  /* 0x000002c000017945 */ /* 0x000fe20003800100 */
[----:B0-----:R-:W-:-:S13]  /*9ec0*/  ISETP.GE.U32.AND P0, PT, R3, R28, PT ;  /* 0x0000001c0300720c */ /* 0x001fda0003f06070 */
[----:B------:R-:W0:Y:S01]  /*9ed0*/  @!P0 LDC.64 R4, c[0x0][0x388] ;  /* 0x0000e200ff048b82 */ /* 0x000e220000000a00 */
[----:B------:R-:W-:Y:S01]  /*9ee0*/  @!P0 IMAD.IADD R7, R0, 0x1, R3 ;  /* 0x0000000100078824 */ /* 0x000fe200078e0203 */
[----:B------:R-:W-:-:S05]  /*9ef0*/  @!P0 IADD3 R2, PT, PT, R3, 0x80, RZ ;  /* 0x0000008003028810 */ /* 0x000fca0007ffe0ff */
[----:B------:R-:W-:Y:S02]  /*9f00*/  @!P0 IMAD.MOV.U32 R3, RZ, RZ, R2 ;  /* 0x000000ffff038224 */ /* 0x000fe400078e0002 */
[----:B0-----:R-:W-:-:S05]  /*9f10*/  @!P0 IMAD.WIDE.U32 R4, R7, 0x8, R4 ;  /* 0x0000000807048825 */ /* 0x001fca00078e0004 */
[----:B------:R0:W-:Y:S01]  /*9f20*/  @!P0 STG.E.64 desc[UR4][R4.64], R8 ;  /* 0x0000000804008986 */ /* 0x0001e2000c101b04 */
[----:B------:R-:W-:-:S13]  /*9f30*/  ISETP.GE.U32.AND P0, PT, R3, R28, PT ;  /* 0x0000001c0300720c */ /* 0x000fda0003f06070 */
[----:B0-----:R-:W-:Y:S05]  /*9f40*/  @P0 BRA `(.L_x_7336) ;  /* 0x0000000000300947 */ /* 0x001fea0003800000 */
[----:B------:R-:W0:Y:S01]  /*9f50*/  LDC.64 R4, c[0x0][0x388] ;  /* 0x0000e200ff047b82 */ /* 0x000e220000000a00 */
[----:B------:R-:W-:Y:S02]  /*9f60*/  IMAD.IADD R7, R0, 0x1, R3 ;  /* 0x0000000100077824 */ /* 0x000fe400078e0203 */
[----:B------:R-:W-:-:S05]  /*9f70*/  VIADD R3, R3, 0x80 ;  /* 0x0000008003037836 */ /* 0x000fca0000000000 */
[----:B------:R-:W-:Y:S01]  /*9f80*/  ISETP.GE.U32.AND P0, PT, R3, R28, PT ;  /* 0x0000001c0300720c */ /* 0x000fe20003f06070 */
[----:B0-----:R-:W-:-:S05]  /*9f90*/  IMAD.WIDE.U32 R4, R7, 0x8, R4 ;  /* 0x0000000807047825 */ /* 0x001fca00078e0004 */
[----:B-----5:R0:W-:Y:S07]  /*9fa0*/  STG.E.64 desc[UR4][R4.64], R10 ;  /* 0x0000000a04007986 */ /* 0x0201ee000c101b04 */
[----:B------:R-:W-:Y:S05]  /*9fb0*/  @P0 BRA `(.L_x_7337) ;  /* 0x0000000000300947 */ /* 0x000fea0003800000 */
[----:B0-----:R-:W0:Y:S01]  /*9fc0*/  LDC.64 R4, c[0x0][0x388] ;  /* 0x0000e200ff047b82 */ /* 0x001e220000000a00 */
[----:B------:R-:W-:Y:S01]  /*9fd0*/  IMAD.IADD R7, R0, 0x1, R3 ;  /* 0x0000000100077824 */ /* 0x000fe200078e0203 */
[----:B------:R-:W-:-:S03]  /*9fe0*/  IADD3 R3, PT, PT, R3, 0x80, RZ ;  /* 0x0000008003037810 */ /* 0x000fc60007ffe0ff */
[----:B0-----:R-:W-:-:S05]  /*9ff0*/  IMAD.WIDE.U32 R4, R7, 0x8, R4 ;  /* 0x0000000807047825 */ /* 0x001fca00078e0004 */
[----:B------:R0:W-:Y:S02]  /*a000*/  STG.E.64 desc[UR4][R4.64], R12 ;  /* 0x0000000c04007986 */ /* 0x0001e4000c101b04 */
.L_x_7336:
[----:B------:R-:W-:-:S13]  /*a010*/  ISETP.GE.U32.AND P0, PT, R3, R28, PT ;  /* 0x0000001c0300720c */ /* 0x000fda0003f06070 */
[----:B------:R-:W-:Y:S05]  /*a020*/  @P0 BRA `(.L_x_7338) ;  /* 0x0000000000300947 */ /* 0x000fea0003800000 */
[----:B0-----:R-:W0:Y:S01]  /*a030*/  LDC.64 R4, c[0x0][0x388] ;  /* 0x0000e200ff047b82 */ /* 0x001e220000000a00 */
[----:B------:R-:W-:Y:S02]  /*a040*/  IMAD.IADD R7, R0, 0x1, R3 ;  /* 0x0000000100077824 */ /* 0x000fe400078e0203 */
[----:B------:R-:W-:Y:S02]  /*a050*/  VIADD R3, R3, 0x80 ;  /* 0x0000008003037836 */ /* 0x000fe40000000000 */
[----:B0-----:R-:W-:-:S05]  /*a060*/  IMAD.WIDE.U32 R4, R7, 0x8, R4 ;  /* 0x0000000807047825 */ /* 0x001fca00078e0004 */
[----:B-----5:R1:W-:Y:S02]  /*a070*/  STG.E.64 desc[UR4][R4.64], R14 ;  /* 0x0000000e04007986 */ /* 0x0203e4000c101b04 */
.L_x_7337:
[----:B------:R-:W-:-:S13]  /*a080*/  ISETP.GE.U32.AND P0, PT, R3, R28, PT ;  /* 0x0000001c0300720c */ /* 0x000fda0003f06070 */
[----:B------:R-:W-:Y:S05]  /*a090*/  @P0 BRA `(.L_x_7339) ;  /* 0x0000000000340947 */ /* 0x000fea0003800000 */
[----:B01----:R-:W0:Y:S01]  /*a0a0*/  LDC.64 R4, c[0x0][0x388] ;  /* 0x0000e200ff047b82 */ /* 0x003e220000000a00 */
[----:B------:R-:W-:Y:S02]  /*a0b0*/  IMAD.IADD R7, R0, 0x1, R3 ;  /* 0x0000000100077824 */ /* 0x000fe400078e0203 */
[----:B------:R-:W-:Y:S02]  /*a0c0*/  VIADD R3, R3, 0x80 ;  /* 0x0000008003037836 */ /* 0x000fe40000000000 */
[----:B0-----:R-:W-:-:S05]  /*a0d0*/  IMAD.WIDE.U32 R4, R7, 0x8, R4 ;  /* 0x0000000807047825 */ /* 0x001fca00078e0004 */
[----:B------:R1:W-:Y:S02]  /*a0e0*/  STG.E.64 desc[UR4][R4.64], R16 ;  /* 0x0000001004007986 */ /* 0x0003e4000c101b04 */
.L_x_7338:
[----:B------:R-:W-:-:S13]  /*a0f0*/  ISETP.GE.U32.AND P0, PT, R3, R28, PT ;  /* 0x0000001c0300720c */ /* 0x000fda0003f06070 */
[----:B------:R-:W-:Y:S05]  /*a100*/  @P0 BREAK.RELIABLE B1 ;  /* 0x0000000000010942 */ /* 0x000fea0003800100 */
[----:B------:R-:W-:Y:S05]  /*a110*/  @P0 BRA `(.L_x_7340) ;  /* 0x0000000000300947 */ /* 0x000fea0003800000 */
[----:B01----:R-:W0:Y:S01]  /*a120*/  LDC.64 R4, c[0x0][0x388] ;  /* 0x0000e200ff047b82 */ /* 0x003e220000000a00 */
[----:B------:R-:W-:Y:S01]  /*a130*/  IADD3 R7, PT, PT, R0, R3, RZ ;  /* 0x0000000300077210 */ /* 0x000fe20007ffe0ff */
[----:B------:R-:W-:-:S04]  /*a140*/  VIADD R3, R3, 0x80 ;  /* 0x0000008003037836 */ /* 0x000fc80000000000 */
[----:B0-----:R-:W-:-:S05]  /*a150*/  IMAD.WIDE.U32 R4, R7, 0x8, R4 ;  /* 0x0000000807047825 */ /* 0x001fca00078e0004 */
[----:B-----5:R2:W-:Y:S02]  /*a160*/  STG.E.64 desc[UR4][R4.64], R18 ;  /* 0x0000001204007986 */ /* 0x0205e4000c101b04 */
.L_x_7339:
[----:B------:R-:W-:Y:S05]  /*a170*/  BSYNC.RELIABLE B1 ;  /* 0x0000000000017941 */ /* 0x000fea0003800100 */
.L_x_7335:
[----:B------:R-:W-:-:S13]  /*a180*/  ISETP.GE.U32.AND P0, PT, R3, R28, PT ;  /* 0x0000001c0300720c */ /* 0x000fda0003f06070 */
[----:B012---:R-:W0:Y:S01]  /*a190*/  @!P0 LDC.64 R4, c[0x0][0x388] ;  /* 0x0000e200ff048b82 */ /* 0x007e220000000a00 */
[----:B------:R-:W-:Y:S02]  /*a1a0*/  @!P0 IMAD.IADD R7, R0, 0x1, R3 ;  /* 0x0000000100078824 */ /* 0x000fe400078e0203 */
[----:B------:R-:W-:Y:S02]  /*a1b0*/  @!P0 VIADD R3, R3, 0x80 ;  /* 0x0000008003038836 */ /* 0x000fe40000000000 */
[----:B0-----:R-:W-:-:S05]  /*a1c0*/  @!P0 IMAD.WIDE.U32 R4, R7, 0x8, R4 ;  /* 0x0000000807048825 */ /* 0x001fca00078e0004 */
[----:B------:R2:W-:Y:S02]  /*a1d0*/  @!P0 STG.E.64 desc[UR4][R4.64], R30 ;  /* 0x0000001e04008986 */ /* 0x0005e4000c101b04 */
.L_x_7340:
[----:B------:R-:W-:Y:S05]  /*a1e0*/  BSYNC.RECONVERGENT B0 ;  /* 0x0000000000007941 */ /* 0x000fea0003800200 */
.L_x_7334:
[----:B------:R-:W-:Y:S05]  /*a1f0*/  WARPSYNC.ALL ;  /* 0x0000000000007948 */ /* 0x000fea0003800000 */
[----:B------:R-:W-:-:S13]  /*a200*/  ISETP.GE.U32.AND P0, PT, R3, R28, PT ;  /* 0x0000001c0300720c */ /* 0x000fda0003f06070 */
[----:B------:R-:W-:Y:S05]  /*a210*/  @P0 EXIT ;  /* 0x000000000000094d */ /* 0x000fea0003800000 */
[----:B012---:R-:W0:Y:S01]  /*a220*/  LDC.64 R4, c[0x0][0x388] ;  /* 0x0000e200ff047b82 */ /* 0x007e220000000a00 */
[----:B------:R-:W-:-:S04]  /*a230*/  IMAD.IADD R3, R0, 0x1, R3 ;  /* 0x0000000100037824 */ /* 0x000fc800078e0203 */
[----:B0-----:R-:W-:-:S05]  /*a240*/  IMAD.WIDE.U32 R2, R3, 0x8, R4 ;  /* 0x0000000803027825 */ /* 0x001fca00078e0004 */
[----:B-----5:R-:W-:Y:S01]  /*a250*/  STG.E.64 desc[UR4][R2.64], R22 ;  /* 0x0000001602007986 */ /* 0x020fe2000c101b04 */
[----:B------:R-:W-:Y:S05]  /*a260*/  EXIT ;  /* 0x000000000000794d */ /* 0x000fea0003800000 */
.L_x_7236:
[----:B------:R-:W0:Y:S01]  /*a270*/  S2R R5, SR_TID.X ;  /* 0x0000000000057919 */ /* 0x000e220000002100 */
[----:B------:R-:W1:Y:S02]  /*a280*/  LDC.64 R2, c[0x0][0x390] ;  /* 0x0000e400ff027b82 */ /* 0x000e640000000a00 */
[----:B-1----:R-:W-:-:S04]  /*a290*/  IMAD.WIDE.U32 R2, R0, 0x8, R2 ;  /* 0x0000000800027825 */ /* 0x002fc800078e0002 */
[----:B0-----:R-:W-:-:S05]  /*a2a0*/  IMAD.WIDE.U32 R4, R5, 0x10, R2 ;  /* 0x0000001005047825 */ /* 0x001fca00078e0002 */
[----:B------:R-:W2:Y:S04]  /*a2b0*/  LDG.E.128 R12, desc[UR4][R4.64] ;  /* 0x00000004040c7981 */ /* 0x000ea8000c1e1d00 */
[----:B------:R0:W5:Y:S04]  /*a2c0*/  LDG.E.128 R8, desc[UR4][R4.64+0x800] ;  /* 0x0008000404087981 */ /* 0x000168000c1e1d00 */
[----:B------:R0:W5:Y:S04]  /*a2d0*/  LDG.E.128 R20, desc[UR4][R4.64+0x1000] ;  /* 0x0010000404147981 */ /* 0x000168000c1e1d00 */
[----:B------:R0:W5:Y:S01]  /*a2e0*/  LDG.E.128 R16, desc[UR4][R4.64+0x1800] ;  /* 0x0018000404107981 */ /* 0x000162000c1e1d00 */
[----:B------:R-:W-:Y:S01]  /*a2f0*/  MOV R2, 0x652b82fe ;  /* 0x652b82fe00027802 */ /* 0x000fe20000000f00 */
[----:B------:R-:W-:Y:S01]  /*a300*/  IMAD.MOV.U32 R3, RZ, RZ, 0x3ff71547 ;  /* 0x3ff71547ff037424 */ /* 0x000fe200078e00ff */
[----:B------:R-:W-:Y:S01]  /*a310*/  UMOV UR6, 0xfefa39ef ;  /* 0xfefa39ef00067882 */ /* 0x000fe20000000000 */
[----:B------:R-:W-:Y:S01]  /*a320*/  UMOV UR7, 0x3fe62e42 ;  /* 0x3fe62e4200077882 */ /* 0x000fe20000000000 */
[----:B------:R-:W-:Y:S01]  /*a330*/  UMOV UR8, 0x3b39803f ;  /* 0x3b39803f00087882 */ /* 0x000fe20000000000 */
[----:B------:R-:W-:Y:S01]  /*a340*/  UMOV UR9, 0x3c7abc9e ;  /* 0x3c7abc9e00097882 */ /* 0x000fe20000000000 */
[----:B------:R-:W-:Y:S01]  /*a350*/  BSSY.RECONVERGENT B0, `(.L_x_7341) ;  /* 0x0000034000007945 */ /* 0x000fe20003800200 */
[----:B--2---:R-:W-:Y:S01]  /*a360*/  DFMA R2, R12, R2, 6.75539944105574400000e+15 ;  /* 0x433800000c02742b */ /* 0x004fe20000000002 */
[----:B------:R-:W-:-:S07]  /*a370*/  FSETP.GEU.FTZ.AND P0, PT, |R13|, 4.1917929649353027344, PT ;  /* 0x4086232b0d00780b */ /* 0x000fce0003f1e200 */
[----:B------:R-:W-:-:S08]  /*a380*/  DADD R6, R2, -6.75539944105574400000e+15 ;  /* 0xc338000002067429 */ /* 0x000fd00000000000 */
[----:B------:R-:W-:-:S08]  /*a390*/  DFMA R24, R6, -UR6, R12 ;  /* 0x8000000606187c2b */ /* 0x000fd0000800000c */
        /* <DEDUP_REMOVED lines=47> */
.L_x_7342:
[----:B------:R-:W-:Y:S05]  /*a690*/  BSYNC.RECONVERGENT B0 ;  /* 0x0000000000007941 */ /* 0x000fea0003800200 */
.L_x_7341:
        /* <DEDUP_REMOVED lines=24> */
[----:B-----5:R-:W-:Y:S05]  /*a820*/  CALL.REL.NOINC `($__internal_18_$__cuda_sm20_div_rn_f64_full) ;  /* 0x0000009000a07944 */ /* 0x020fea0003c00000 */
.L_x_7346:
[----:B------:R-:W-:Y:S05]  /*a830*/  BSYNC.RECONVERGENT B2 ;  /* 0x0000000000027941 */ /* 0x000fea0003800200 */
.L_x_7345:
        /* <DEDUP_REMOVED lines=30> */
.L_x_7344:
[----:B------:R-:W-:Y:S01]  /*aa20*/  DADD R28, R28, 1 ;  /* 0x3ff000001c1c7429 */ /* 0x000fe20000000000 */
[----:B------:R-:W-:-:S09]  /*aa30*/  IMAD.MOV.U32 R26, RZ, RZ, -0x3ff ;  /* 0xfffffc01ff1a7424 */ /* 0x000fd200078e00ff */
[----:B------:R-:W-:Y:S01]  /*aa40*/  ISETP.GT.AND P0, PT, R29, 0xfffff, PT ;  /* 0x000fffff1d00780c */ /* 0x000fe20003f04270 */
[--C-:B------:R-:W-:Y:S02]  /*aa50*/  IMAD.MOV.U32 R2, RZ, RZ, R28.reuse ;  /* 0x000000ffff027224 */ /* 0x100fe400078e001c */
[--C-:B------:R-:W-:Y:S02]  /*aa60*/  IMAD.MOV.U32 R3, RZ, RZ, R29.reuse ;  /* 0x000000ffff037224 */ /* 0x100fe400078e001d */
[----:B------:R-:W-:Y:S02]  /*aa70*/  IMAD.MOV.U32 R27, RZ, RZ, R29 ;  /* 0x000000ffff1b7224 */ /* 0x000fe400078e001d */
[----:B------:R-:W-:-:S06]  /*aa80*/  IMAD.MOV.U32 R24, RZ, RZ, R28 ;  /* 0x000000ffff187224 */ /* 0x000fcc00078e001c */
[----:B------:R-:W-:Y:S01]  /*aa90*/  @!P0 DMUL R2, R2, 1.80143985094819840000e+16 ;  /* 0x4350000002028828 */ /* 0x000fe20000000000 */
[----:B------:R-:W-:-:S09]  /*aaa0*/  @!P0 MOV R26, 0xfffffbcb ;  /* 0xfffffbcb001a8802 */ /* 0x000fd20000000f00 */
[----:B------:R-:W-:Y:S01]  /*aab0*/  @!P0 MOV R27, R3 ;  /* 0x00000003001b8202 */ /* 0x000fe20000000f00 */
[----:B------:R-:W-:-:S04]  /*aac0*/  @!P0 IMAD.MOV.U32 R24, RZ, RZ, R2 ;  /* 0x000000ffff188224 */ /* 0x000fc800078e0002 */
[----:B------:R-:W-:-:S05]  /*aad0*/  VIADD R4, R27, 0xffffffff ;  /* 0xffffffff1b047836 */ /* 0x000fca0000000000 */
[----:B------:R-:W-:-:S13]  /*aae0*/  ISETP.GT.U32.AND P1, PT, R4, 0x7feffffe, PT ;  /* 0x7feffffe0400780c */ /* 0x000fda0003f24070 */
[----:B------:R-:W-:Y:S05]  /*aaf0*/  @P1 BRA `(.L_x_7348) ;  /* 0x0000000000f81947 */ /* 0x000fea0003800000 */
[----:B------:R-:W-:Y:S01]  /*ab00*/  LOP3.LUT R2, R27, 0xfffff, RZ, 0xc0, !PT ;  /* 0x000fffff1b027812 */ /* 0x000fe200078ec0ff */
[----:B------:R-:W-:Y:S01]  /*ab10*/  IMAD.MOV.U32 R30, RZ, RZ, -0x748574fc ;  /* 0x8b7a8b04ff1e7424 */ /* 0x000fe200078e00ff */
[----:B------:R-:W-:Y:S01]  /*ab20*/  MOV R4, RZ ;  /* 0x000000ff00047202 */ /* 0x000fe20000000f00 */
[----:B------:R-:W-:Y:S01]  /*ab30*/  IMAD.MOV.U32 R31, RZ, RZ, 0x3ed0ee25 ;  /* 0x3ed0ee25ff1f7424 */ /* 0x000fe200078e00ff */
[----:B------:R-:W-:Y:S01]  /*ab40*/  LOP3.LUT R25, R2, 0x3ff00000, RZ, 0xfc, !PT ;  /* 0x3ff0000002197812 */ /* 0x000fe200078efcff */
[----:B------:R-:W-:Y:S01]  /*ab50*/  UMOV UR8, 0x3ae80f1e ;  /* 0x3ae80f1e00087882 */ /* 0x000fe20000000000 */
[----:B------:R-:W-:Y:S01]  /*ab60*/  UMOV UR9, 0x3eb1380b ;  /* 0x3eb1380b00097882 */ /* 0x000fe20000000000 */
[----:B------:R-:W-:Y:S01]  /*ab70*/  UMOV UR10, 0x80000000 ;  /* 0x80000000000a7882 */ /* 0x000fe20000000000 */
[----:B------:R-:W-:Y:S01]  /*ab80*/  ISETP.GE.U32.AND P0, PT, R25, 0x3ff6a09f, PT ;  /* 0x3ff6a09f1900780c */ /* 0x000fe20003f06070 */
[----:B------:R-:W-:-:S12]  /*ab90*/  UMOV UR11, 0x43300000 ;  /* 0x43300000000b7882 */ /* 0x000fd80000000000 */
        /* <DEDUP_REMOVED lines=14> */
[----:B------:R-:W-:Y:S01]  /*ac80*/  LEA.HI R30, R27, R26, RZ, 0xc ;  /* 0x0000001a1b1e7211 */ /* 0x000fe200078f60ff */
[----:B------:R-:W-:Y:S01]  /*ac90*/  DADD R26, R24, -R2 ;  /* 0x00000000181a7229 */ /* 0x000fe20000000802 */
[----:B------:R-:W-:-:S03]  /*aca0*/  MOV R31, 0x43300000 ;  /* 0x43300000001f7802 */ /* 0x000fc60000000f00 */
[----:B------:R-:W-:Y:S01]  /*acb0*/  DFMA R28, R6, R28, UR8 ;  /* 0x00000008061c7e2b */ /* 0x000fe2000800001c */
[----:B------:R-:W-:Y:S01]  /*acc0*/  UMOV UR8, 0xa9ab0956 ;  /* 0xa9ab095600087882 */ /* 0x000fe20000000000 */
[----:B------:R-:W-:Y:S01]  /*acd0*/  UMOV UR9, 0x3f1745cb ;  /* 0x3f1745cb00097882 */ /* 0x000fe20000000000 */
[----:B------:R-:W-:Y:S01]  /*ace0*/  @P0 VIADD R30, R30, 0x1 ;  /* 0x000000011e1e0836 */ /* 0x000fe20000000000 */
[----:B------:R-:W-:-:S04]  /*acf0*/  DADD R26, R26, R26 ;  /* 0x000000001a1a7229 */ /* 0x000fc8000000001a */
[----:B------:R-:W-:Y:S01]  /*ad00*/  DFMA R28, R6, R28, UR8 ;  /* 0x00000008061c7e2b */ /* 0x000fe2000800001c */
[----:B------:R-:W-:Y:S01]  /*ad10*/  UMOV UR8, 0x2d1b5154 ;  /* 0x2d1b515400087882 */ /* 0x000fe20000000000 */
[----:B------:R-:W-:Y:S01]  /*ad20*/  UMOV UR9, 0x3f3c71c7 ;  /* 0x3f3c71c700097882 */ /* 0x000fe20000000000 */
[----:B------:R-:W-:Y:S01]  /*ad30*/  LOP3.LUT R30, R30, 0x80000000, RZ, 0x3c, !PT ;  /* 0x800000001e1e7812 */ /* 0x000fe200078e3cff */
[----:B------:R-:W-:-:S04]  /*ad40*/  DFMA R26, R24, -R2, R26 ;  /* 0x80000002181a722b */ /* 0x000fc8000000001a */
[----:B------:R-:W-:Y:S01]  /*ad50*/  DFMA R28, R6, R28, UR8 ;  /* 0x00000008061c7e2b */ /* 0x000fe2000800001c */
[----:B------:R-:W-:Y:S01]  /*ad60*/  UMOV UR8, 0x923be72d ;  /* 0x923be72d00087882 */ /* 0x000fe20000000000 */
[----:B------:R-:W-:Y:S01]  /*ad70*/  UMOV UR9, 0x3f624924 ;  /* 0x3f62492400097882 */ /* 0x000fe20000000000 */
[----:B------:R-:W-:Y:S01]  /*ad80*/  DADD R30, R30, -UR10 ;  /* 0x8000000a1e1e7e29 */ /* 0x000fe20008000000 */
[----:B------:R-:W-:Y:S01]  /*ad90*/  UMOV UR10, 0xfefa39ef ;  /* 0xfefa39ef000a7882 */ /* 0x000fe20000000000 */
[----:B------:R-:W-:Y:S01]  /*ada0*/  UMOV UR11, 0x3fe62e42 ;  /* 0x3fe62e42000b7882 */ /* 0x000fe20000000000 */
[----:B------:R-:W-:Y:S02]  /*adb0*/  DMUL R26, R4, R26 ;  /* 0x0000001a041a7228 */ /* 0x000fe40000000000 */
[----:B------:R-:W-:Y:S01]  /*adc0*/  DFMA R28, R6, R28, UR8 ;  /* 0x00000008061c7e2b */ /* 0x000fe2000800001c */
[----:B------:R-:W-:Y:S01]  /*add0*/  UMOV UR8, 0x9999a3c4 ;  /* 0x9999a3c400087882 */ /* 0x000fe20000000000 */
[----:B------:R-:W-:Y:S01]  /*ade0*/  UMOV UR9, 0x3f899999 ;  /* 0x3f89999900097882 */ /* 0x000fe20000000000 */
[----:B------:R-:W-:-:S05]  /*adf0*/  DFMA R24, R30, UR10, R2 ;  /* 0x0000000a1e187c2b */ /* 0x000fca0008000002 */
        /* <DEDUP_REMOVED lines=8> */
[----:B------:R-:W-:-:S08]  /*ae80*/  DMUL R28, R6, R28 ;  /* 0x0000001c061c7228 */ /* 0x000fd00000000000 */
[----:B------:R-:W-:-:S08]  /*ae90*/  DFMA R26, R2, R28, R26 ;  /* 0x0000001c021a722b */ /* 0x000fd0000000001a */
[----:B------:R-:W-:-:S08]  /*aea0*/  DADD R26, R26, -R32 ;  /* 0x000000001a1a7229 */ /* 0x000fd00000000820 */
[----:B------:R-:W-:-:S08]  /*aeb0*/  DFMA R26, R30, UR8, R26 ;  /* 0x000000081e1a7c2b */ /* 0x000fd0000800001a */
[----:B------:R-:W-:Y:S01]  /*aec0*/  DADD R28, R24, R26 ;  /* 0x00000000181c7229 */ /* 0x000fe2000000001a */
[----:B------:R-:W-:Y:S10]  /*aed0*/  BRA `(.L_x_7347) ;  /* 0x0000000000187947 */ /* 0x000ff40003800000 */
.L_x_7348:
[----:B------:R-:W-:Y:S01]  /*aee0*/  IMAD.MOV.U32 R4, RZ, RZ, 0x0 ;  /* 0x00000000ff047424 */ /* 0x000fe200078e00ff */
[----:B------:R-:W-:Y:S01]  /*aef0*/  LOP3.LUT P0, RZ, R3, 0x7fffffff, RZ, 0xc0, !PT ;  /* 0x7fffffff03ff7812 */ /* 0x000fe2000780c0ff */
[----:B------:R-:W-:-:S06]  /*af00*/  IMAD.MOV.U32 R5, RZ, RZ, 0x7ff00000 ;  /* 0x7ff00000ff057424 */ /* 0x000fcc00078e00ff */
[----:B------:R-:W-:-:S10]  /*af10*/  DFMA R4, R2, R4, +INF ;  /* 0x7ff000000204742b */ /* 0x000fd40000000004 */
[----:B------:R-:W-:Y:S02]  /*af20*/  FSEL R28, R4, RZ, P0 ;  /* 0x000000ff041c7208 */ /* 0x000fe40000000000 */
[----:B------:R-:W-:-:S07]  /*af30*/  FSEL R29, R5, -QNAN , P0 ;  /* 0xfff00000051d7808 */ /* 0x000fce0000000000 */
.L_x_7347:
[----:B------:R-:W-:Y:S05]  /*af40*/  BSYNC.RECONVERGENT B1 ;  /* 0x0000000000017941 */ /* 0x000fea0003800200 */
.L_x_7343:
        /* <DEDUP_REMOVED lines=22> */
[----:B------:R-:W1:Y:S01]  /*b0b0*/  F2F.F64.F32 R4, R26 ;  /* 0x0000001a00047310 */ /* 0x000e620000201800 */
        /* <DEDUP_REMOVED lines=47> */
.L_x_7350:
        /* <DEDUP_REMOVED lines=35> */
.L_x_7351:
[----:B------:R-:W-:Y:S05]  /*b5e0*/  BSYNC.RECONVERGENT B0 ;  /* 0x0000000000007941 */ /* 0x000fea0003800200 */
.L_x_7349:
[----:B------:R-:W-:Y:S01]  /*b5f0*/  IMAD.MOV.U32 R4, RZ, RZ, 0x652b82fe ;  /* 0x652b82feff047424 */ /* 0x000fe200078e00ff */
[----:B------:R-:W-:Y:S01]  /*b600*/  MOV R5, 0x3ff71547 ;  /* 0x3ff7154700057802 */ /* 0x000fe20000000f00 */
[----:B------:R-:W-:Y:S01]  /*b610*/  UMOV UR6, 0xfefa39ef ;  /* 0xfefa39ef00067882 */ /* 0x000fe20000000000 */
[----:B------:R-:W-:Y:S01]  /*b620*/  UMOV UR7, 0x3fe62e42 ;  /* 0x3fe62e4200077882 */ /* 0x000fe20000000000 */
[----:B------:R-:W-:Y:S01]  /*b630*/  UMOV UR8, 0x3b39803f ;  /* 0x3b39803f00087882 */ /* 0x000fe20000000000 */
[----:B------:R-:W-:Y:S01]  /*b640*/  UMOV UR9, 0x3c7abc9e ;  /* 0x3c7abc9e00097882 */ /* 0x000fe20000000000 */
[----:B------:R-:W-:Y:S01]  /*b650*/  FSETP.GEU.FTZ.AND P0, PT, |R15|, 4.1917929649353027344, PT ;  /* 0x4086232b0f00780b */ /* 0x000fe20003f1e200 */
[----:B------:R-:W-:Y:S01]  /*b660*/  DFMA R4, R14, R4, 6.75539944105574400000e+15 ;  /* 0x433800000e04742b */ /* 0x000fe20000000004 */
[----:B------:R-:W-:Y:S07]  /*b670*/  BSSY.RECONVERGENT B0, `(.L_x_7352) ;  /* 0x0000032000007945 */ /* 0x000fee0003800200 */
        /* <DEDUP_REMOVED lines=49> */
.L_x_7353:
[----:B------:R-:W-:Y:S05]  /*b990*/  BSYNC.RECONVERGENT B0 ;  /* 0x0000000000007941 */ /* 0x000fea0003800200 */
.L_x_7352:
[C---:B------:R-:W-:Y:S01]  /*b9a0*/  FSETP.GEU.FTZ.AND P1, PT, R29.reuse, 1.7916666269302368164, PT ;  /* 0x3fe555551d00780b */ /* 0x040fe20003f3e000 */
[----:B------:R-:W-:Y:S01]  /*b9b0*/  BSSY.RECONVERGENT B1, `(.L_x_7354) ;  /* 0x0000087000017945 */ /* 0x000fe20003800200 */
[----:B------:R-:W-:Y:S01]  /*b9c0*/  FSETP.GT.FTZ.AND P0, PT, R29, -1.6999999284744262695, PT ;  /* 0xbfd999991d00780b */ /* 0x000fe20003f14000 */
[----:B------:R-:W-:-:S12]  /*b9d0*/  DMUL R12, R12, R2 ;  /* 0x000000020c0c7228 */ /* 0x000fd80000000000 */
[----:B------:R-:W-:Y:S05]  /*b9e0*/  @P0 BRA !P1, `(.L_x_7355) ;  /* 0x0000000400440947 */ /* 0x000fea0004800000 */
[----:B------:R-:W-:-:S10]  /*b9f0*/  DADD R26, R28, 1 ;  /* 0x3ff000001c1a7429 */ /* 0x000fd40000000000 */
[----:B------:R-:W-:Y:S01]  /*ba00*/  ISETP.GT.AND P0, PT, R27, 0xfffff, PT ;  /* 0x000fffff1b00780c */ /* 0x000fe20003f04270 */
[----:B------:R-:W-:Y:S01]  /*ba10*/  IMAD.MOV.U32 R3, RZ, RZ, R27 ;  /* 0x000000ffff037224 */ /* 0x000fe200078e001b */
[----:B------:R-:W-:Y:S01]  /*ba20*/  MOV R2, R26 ;  /* 0x0000001a00027202 */ /* 0x000fe20000000f00 */
[----:B------:R-:W-:Y:S02]  /*ba30*/  IMAD.MOV.U32 R24, RZ, RZ, R26 ;  /* 0x000000ffff187224 */ /* 0x000fe400078e001a */
[----:B------:R-:W-:-:S08]  /*ba40*/  IMAD.MOV.U32 R26, RZ, RZ, -0x3ff ;  /* 0xfffffc01ff1a7424 */ /* 0x000fd000078e00ff */
[----:B------:R-:W-:Y:S01]  /*ba50*/  @!P0 DMUL R2, R2, 1.80143985094819840000e+16 ;  /* 0x4350000002028828 */ /* 0x000fe20000000000 */
[----:B------:R-:W-:-:S09]  /*ba60*/  @!P0 IMAD.MOV.U32 R26, RZ, RZ, -0x435 ;  /* 0xfffffbcbff1a8424 */ /* 0x000fd200078e00ff */
[----:B------:R-:W-:Y:S01]  /*ba70*/  @!P0 IMAD.MOV.U32 R27, RZ, RZ, R3 ;  /* 0x000000ffff1b8224 */ /* 0x000fe200078e0003 */
[----:B------:R-:W-:-:S03]  /*ba80*/  @!P0 MOV R24, R2 ;  /* 0x0000000200188202 */ /* 0x000fc60000000f00 */
[----:B------:R-:W-:-:S05]  /*ba90*/  VIADD R4, R27, 0xffffffff ;  /* 0xffffffff1b047836 */ /* 0x000fca0000000000 */
[----:B------:R-:W-:-:S13]  /*baa0*/  ISETP.GE.U32.AND P1, PT, R4, 0x7fefffff, PT ;  /* 0x7fefffff0400780c */ /* 0x000fda0003f26070 */
        /* <DEDUP_REMOVED lines=69> */
.L_x_7355:
        /* <DEDUP_REMOVED lines=20> */
.L_x_7358:
[----:B------:R-:W-:Y:S05]  /*c040*/  BSYNC.RECONVERGENT B2 ;  /* 0x0000000000027941 */ /* 0x000fea0003800200 */
.L_x_7357:
        /* <DEDUP_REMOVED lines=29> */
.L_x_7356:
[----:B------:R-:W-:Y:S05]  /*c220*/  BSYNC.RECONVERGENT B1 ;  /* 0x0000000000017941 */ /* 0x000fea0003800200 */
.L_x_7354:
        /* <DEDUP_REMOVED lines=70> */
.L_x_7360:
        /* <DEDUP_REMOVED lines=35> */
.L_x_7361:
[----:B------:R-:W-:Y:S05]  /*c8c0*/  BSYNC.RECONVERGENT B0 ;  /* 0x0000000000007941 */ /* 0x000fea0003800200 */
.L_x_7359:
[----:B------:R-:W-:Y:S01]  /*c8d0*/  IMAD.MOV.U32 R4, RZ, RZ, 0x652b82fe ;  /* 0x652b82feff047424 */ /* 0x000fe200078e00ff */
[----:B------:R-:W-:Y:S01]  /*c8e0*/  UMOV UR6, 0xfefa39ef ;  /* 0xfefa39ef00067882 */ /* 0x000fe20000000000 */
[----:B------:R-:W-:Y:S01]  /*c8f0*/  IMAD.MOV.U32 R5, RZ, RZ, 0x3ff71547 ;  /* 0x3ff71547ff057424 */ /* 0x000fe200078e00ff */
[----:B------:R-:W-:Y:S01]  /*c900*/  UMOV UR7, 0x3fe62e42 ;  /* 0x3fe62e4200077882 */ /* 0x000fe20000000000 */
[----:B------:R-:W-:Y:S01]  /*c910*/  UMOV UR8, 0x3b39803f ;  /* 0x3b39803f00087882 */ /* 0x000fe20000000000 */
[----:B------:R-:W-:Y:S01]  /*c920*/  UMOV UR9, 0x3c7abc9e ;  /* 0x3c7abc9e00097882 */ /* 0x000fe20000000000 */
[----:B-----5:R-:W-:Y:S01]  /*c930*/  FSETP.GEU.FTZ.AND P0, PT, |R9|, 4.1917929649353027344, PT ;  /* 0x4086232b0900780b */ /* 0x020fe20003f1e200 */
[----:B------:R-:W-:Y:S01]  /*c940*/  BSSY.RECONVERGENT B0, `(.L_x_7362) ;  /* 0x0000033000007945 */ /* 0x000fe20003800200 */
[----:B------:R-:W-:-:S08]  /*c950*/  DFMA R4, R8, R4, 6.75539944105574400000e+15 ;  /* 0x433800000804742b */ /* 0x000fd00000000004 */
        /* <DEDUP_REMOVED lines=49> */
.L_x_7363:
[----:B------:R-:W-:Y:S05]  /*cc70*/  BSYNC.RECONVERGENT B0 ;  /* 0x0000000000007941 */ /* 0x000fea0003800200 */
.L_x_7362:
[C---:B------:R-:W-:Y:S01]  /*cc80*/  FSETP.GEU.FTZ.AND P1, PT, R29.reuse, 1.7916666269302368164, PT ;  /* 0x3fe555551d00780b */ /* 0x040fe20003f3e000 */
[----:B------:R-:W-:Y:S01]  /*cc90*/  BSSY.RECONVERGENT B1, `(.L_x_7364) ;  /* 0x0000087000017945 */ /* 0x000fe20003800200 */
[----:B------:R-:W-:Y:S01]  /*cca0*/  FSETP.GT.FTZ.AND P0, PT, R29, -1.6999999284744262695, PT ;  /* 0xbfd999991d00780b */ /* 0x000fe20003f14000 */
[----:B------:R-:W-:-:S12]  /*ccb0*/  DMUL R14, R14, R2 ;  /* 0x000000020e0e7228 */ /* 0x000fd80000000000 */
[----:B------:R-:W-:Y:S05]  /*ccc0*/  @P0 BRA !P1, `(.L_x_7365) ;  /* 0x0000000400440947 */ /* 0x000fea0004800000 */
[----:B------:R-:W-:-:S10]  /*ccd0*/  DADD R26, R28, 1 ;  /* 0x3ff000001c1a7429 */ /* 0x000fd40000000000 */
[----:B------:R-:W-:Y:S01]  /*cce0*/  ISETP.GT.AND P0, PT, R27, 0xfffff, PT ;  /* 0x000fffff1b00780c */ /* 0x000fe20003f04270 */
[--C-:B------:R-:W-:Y:S01]  /*ccf0*/  IMAD.MOV.U32 R2, RZ, RZ, R26.reuse ;  /* 0x000000ffff027224 */ /* 0x100fe200078e001a */
[----:B------:R-:W-:Y:S01]  /*cd00*/  MOV R3, R27 ;  /* 0x0000001b00037202 */ /* 0x000fe20000000f00 */
[----:B------:R-:W-:Y:S02]  /*cd10*/  IMAD.MOV.U32 R24, RZ, RZ, R26 ;  /* 0x000000ffff187224 */ /* 0x000fe400078e001a */
[----:B------:R-:W-:-:S08]  /*cd20*/  IMAD.MOV.U32 R26, RZ, RZ, -0x3ff ;  /* 0xfffffc01ff1a7424 */ /* 0x000fd000078e00ff */
[----:B------:R-:W-:Y:S01]  /*cd30*/  @!P0 DMUL R2, R2, 1.80143985094819840000e+16 ;  /* 0x4350000002028828 */ /* 0x000fe20000000000 */
[----:B------:R-:W-:-:S09]  /*cd40*/  @!P0 MOV R26, 0xfffffbcb ;  /* 0xfffffbcb001a8802 */ /* 0x000fd20000000f00 */
[----:B------:R-:W-:Y:S02]  /*cd50*/  @!P0 IMAD.MOV.U32 R27, RZ, RZ, R3 ;  /* 0x000000ffff1b8224 */ /* 0x000fe400078e0003 */
[----:B------:R-:W-:Y:S02]  /*cd60*/  @!P0 IMAD.MOV.U32 R24, RZ, RZ, R2 ;  /* 0x000000ffff188224 */ /* 0x000fe400078e0002 */
[----:B------:R-:W-:-:S05]  /*cd70*/  VIADD R4, R27, 0xffffffff ;  /* 0xffffffff1b047836 */ /* 0x000fca0000000000 */
[----:B------:R-:W-:-:S13]  /*cd80*/  ISETP.GE.U32.AND P1, PT, R4, 0x7fefffff, PT ;  /* 0x7fefffff0400780c */ /* 0x000fda0003f26070 */
        /* <DEDUP_REMOVED lines=33> */
[----:B------:R-:W-:-:S03]  /*cfa0*/  IMAD.MOV.U32 R31, RZ, RZ, 0x43300000 ;  /* 0x43300000ff1f7424 */ /* 0x000fc600078e00ff */
        /* <DEDUP_REMOVED lines=35> */
.L_x_7365:
        /* <DEDUP_REMOVED lines=20> */
.L_x_7368:
[----:B------:R-:W-:Y:S05]  /*d320*/  BSYNC.RECONVERGENT B2 ;  /* 0x0000000000027941 */ /* 0x000fea0003800200 */
.L_x_7367:
        /* <DEDUP_REMOVED lines=29> */
.L_x_7366:
[----:B------:R-:W-:Y:S05]  /*d500*/  BSYNC.RECONVERGENT B1 ;  /* 0x0000000000017941 */ /* 0x000fea0003800200 */
.L_x_7364:
        /* <DEDUP_REMOVED lines=70> */
.L_x_7370:
        /* <DEDUP_REMOVED lines=35> */
.L_x_7371:
[----:B------:R-:W-:Y:S05]  /*dba0*/  BSYNC.RECONVERGENT B0 ;  /* 0x0000000000007941 */ /* 0x000fea0003800200 */
.L_x_7369:
[----:B------:R-:W-:Y:S01]  /*dbb0*/  IMAD.MOV.U32 R4, RZ, RZ, 0x652b82fe ;  /* 0x652b82feff047424 */ /* 0x000fe200078e00ff */
[----:B------:R-:W-:Y:S01]  /*dbc0*/  UMOV UR6, 0xfefa39ef ;  /* 0xfefa39ef00067882 */ /* 0x000fe20000000000 */
[----:B------:R-:W-:Y:S01]  /*dbd0*/  IMAD.MOV.U32 R5, RZ, RZ, 0x3ff71547 ;  /* 0x3ff71547ff057424 */ /* 0x000fe200078e00ff */
[----:B------:R-:W-:Y:S01]  /*dbe0*/  UMOV UR7, 0x3fe62e42 ;  /* 0x3fe62e4200077882 */ /* 0x000fe20000000000 */
[----:B------:R-:W-:Y:S01]  /*dbf0*/  UMOV UR8, 0x3b39803f ;  /* 0x3b39803f00087882 */ /* 0x000fe20000000000 */
[----:B------:R-:W-:Y:S01]  /*dc00*/  UMOV UR9, 0x3c7abc9e ;  /* 0x3c7abc9e00097882 */ /* 0x000fe20000000000 */
[----:B------:R-:W-:Y:S01]  /*dc10*/  FSETP.GEU.FTZ.AND P0, PT, |R11|, 4.1917929649353027344, PT ;  /* 0x4086232b0b00780b */ /* 0x000fe20003f1e200 */
[----:B------:R-:W-:Y:S01]  /*dc20*/  BSSY.RECONVERGENT B0, `(.L_x_7372) ;  /* 0x0000033000007945 */ /* 0x000fe20003800200 */
[----:B------:R-:W-:-:S08]  /*dc30*/  DFMA R4, R10, R4, 6.75539944105574400000e+15 ;  /* 0x433800000a04742b */ /* 0x000fd00000000004 */
[----:B------:R-:W-:-:S08]  /*dc40*/  DADD R6, R4, -6.75539944105574400000e+15 ;  /* 0xc338000004067429 */ /* 0x000fd00000000000 */
[----:B------:R-:W-:-:S08]  /*dc50*/  DFMA R24, R6, -UR6, R10 ;  /* 0x8000000606187c2b */ /* 0x000fd0000800000a */
        /* <DEDUP_REMOVED lines=47> */
.L_x_7373:
[----:B------:R-:W-:Y:S05]  /*df50*/  BSYNC.RECONVERGENT B0 ;  /* 0x0000000000007941 */ /* 0x000fea0003800200 */
.L_x_7372:
        /* <DEDUP_REMOVED lines=30> */
[----:B------:R-:W-:Y:S01]  /*e140*/  UMOV UR9, 0x3eb1380b ;  /* 0x3eb1380b00097882 */ /* 0x000fe20000000000 */
[----:B------:R-:W-:Y:S01]  /*e150*/  UMOV UR10, 0x80000000 ;  /* 0x80000000000a7882 */ /* 0x000fe20000000000 */
[----:B------:R-:W-:Y:S01]  /*e160*/  ISETP.GE.U32.AND P0, PT, R25, 0x3ff6a09f, PT ;  /* 0x3ff6a09f1900780c */ /* 0x000fe20003f06070 */
[----:B------:R-:W-:-:S12]  /*e170*/  UMOV UR11, 0x43300000 ;  /* 0x43300000000b7882 */ /* 0x000fd80000000000 */
[----:B------:R-:W-:-:S05]  /*e180*/  @P0 IADD3 R3, PT, PT, R25, -0x100000, RZ ;  /* 0xfff0000019030810 */ /* 0x000fca0007ffe0ff */
        /* <DEDUP_REMOVED lines=51> */
.L_x_7375:
        /* <DEDUP_REMOVED lines=20> */
.L_x_7378:
[----:B------:R-:W-:Y:S05]  /*e600*/  BSYNC.RECONVERGENT B2 ;  /* 0x0000000000027941 */ /* 0x000fea0003800200 */
.L_x_7377:
        /* <DEDUP_REMOVED lines=29> */
.L_x_7376:
[----:B------:R-:W-:Y:S05]  /*e7e0*/  BSYNC.RECONVERGENT B1 ;  /* 0x0000000000017941 */ /* 0x000fea0003800200 */
.L_x_7374:
        /* <DEDUP_REMOVED lines=70> */
.L_x_7380:
        /* <DEDUP_REMOVED lines=35> */
.L_x_7381:
[----:B------:R-:W-:Y:S05]  /*ee80*/  BSYNC.RECONVERGENT B0 ;  /* 0x0000000000007941 */ /* 0x000fea0003800200 */
.L_x_7379:
[----:B------:R-:W-:Y:S01]  /*ee90*/  MOV R4, 0x652b82fe ;  /* 0x652b82fe00047802 */ /* 0x000fe20000000f00 */
[----:B------:R-:W-:Y:S01]  /*eea0*/  IMAD.MOV.U32 R5, RZ, RZ, 0x3ff71547 ;  /* 0x3ff71547ff057424 */ /* 0x000fe200078e00ff */
        /* <DEDUP_REMOVED lines=56> */
.L_x_7383:
[----:B------:R-:W-:Y:S05]  /*f230*/  BSYNC.RECONVERGENT B0 ;  /* 0x0000000000007941 */ /* 0x000fea0003800200 */
.L_x_7382:
[C---:B------:R-:W-:Y:S01]  /*f240*/  FSETP.GEU.FTZ.AND P1, PT, R29.reuse, 1.7916666269302368164, PT ;  /* 0x3fe555551d00780b */ /* 0x040fe20003f3e000 */
[----:B------:R-:W-:Y:S01]  /*f250*/  BSSY.RECONVERGENT B1, `(.L_x_7384) ;  /* 0x0000087000017945 */ /* 0x000fe20003800200 */
[----:B------:R-:W-:Y:S01]  /*f260*/  FSETP.GT.FTZ.AND P0, PT, R29, -1.6999999284744262695, PT ;  /* 0xbfd999991d00780b */ /* 0x000fe20003f14000 */
[----:B------:R-:W-:-:S12]  /*f270*/  DMUL R10, R10, R2 ;  /* 0x000000020a0a7228 */ /* 0x000fd80000000000 */
        /* <DEDUP_REMOVED lines=9> */
[----:B------:R-:W-:Y:S02]  /*f310*/  @!P0 IMAD.MOV.U32 R27, RZ, RZ, R3 ;  /* 0x000000ffff1b8224 */ /* 0x000fe400078e0003 */
[----:B------:R-:W-:-:S03]  /*f320*/  @!P0 IMAD.MOV.U32 R24, RZ, RZ, R2 ;  /* 0x000000ffff188224 */ /* 0x000fc600078e0002 */
[----:B------:R-:W-:-:S04]  /*f330*/  IADD3 R4, PT, PT, R27, -0x1, RZ ;  /* 0xffffffff1b047810 */ /* 0x000fc80007ffe0ff */
        /* <DEDUP_REMOVED lines=13> */
[----:B------:R-:W-:Y:S01]  /*f410*/  IMAD.MOV.U32 R31, RZ, RZ, 0x3ed0ee25 ;  /* 0x3ed0ee25ff1f7424 */ /* 0x000fe200078e00ff */
[----:B------:R-:W-:Y:S01]  /*f420*/  UMOV UR9, 0x3eb1380b ;  /* 0x3eb1380b00097882 */ /* 0x000fe20000000000 */
[----:B------:R-:W-:Y:S01]  /*f430*/  UMOV UR10, 0x80000000 ;  /* 0x80000000000a7882 */ /* 0x000fe20000000000 */
[----:B------:R-:W-:Y:S01]  /*f440*/  ISETP.GE.U32.AND P0, PT, R25, 0x3ff6a09f, PT ;  /* 0x3ff6a09f1900780c */ /* 0x000fe20003f06070 */
[----:B------:R-:W-:-:S12]  /*f450*/  UMOV UR11, 0x43300000 ;  /* 0x43300000000b7882 */ /* 0x000fd80000000000 */
[----:B------:R-:W-:-:S05]  /*f460*/  @P0 VIADD R3, R25, 0xfff00000 ;  /* 0xfff0000019030836 */ /* 0x000fca0000000000 */
        /* <DEDUP_REMOVED lines=15> */
[----:B------:R-:W-:Y:S02]  /*f560*/  IMAD.MOV.U32 R31, RZ, RZ, 0x43300000 ;  /* 0x43300000ff1f7424 */ /* 0x000fe400078e00ff */
[----:B------:R-:W-:Y:S01]  /*f570*/  @P0 IADD3 R30, PT, PT, R30, 0x1, RZ ;  /* 0x000000011e1e0810 */ /* 0x000fe20007ffe0ff */
[----:B------:R-:W-:Y:S01]  /*f580*/  DFMA R28, R6, R28, UR8 ;  /* 0x00000008061c7e2b */ /* 0x000fe2000800001c */
[----:B------:R-:W-:Y:S01]  /*f590*/  UMOV UR8, 0xa9ab0956 ;  /* 0xa9ab095600087882 */ /* 0x000fe20000000000 */
[----:B------:R-:W-:Y:S01]  /*f5a0*/  UMOV UR9, 0x3f1745cb ;  /* 0x3f1745cb00097882 */ /* 0x000fe20000000000 */
[----:B------:R-:W-:Y:S01]  /*f5b0*/  LOP3.LUT R30, R30, 0x80000000, RZ, 0x3c, !PT ;  /* 0x800000001e1e7812 */ /* 0x000fe200078e3cff */
[----:B------:R-:W-:-:S04]  /*f5c0*/  DADD R26, R26, R26 ;  /* 0x000000001a1a7229 */ /* 0x000fc8000000001a */
        /* <DEDUP_REMOVED lines=29> */
.L_x_7385:
        /* <DEDUP_REMOVED lines=20> */
.L_x_7388:
[----:B------:R-:W-:Y:S05]  /*f8e0*/  BSYNC.RECONVERGENT B2 ;  /* 0x0000000000027941 */ /* 0x000fea0003800200 */
.L_x_7387:
        /* <DEDUP_REMOVED lines=29> */
.L_x_7386:
[----:B------:R-:W-:Y:S05]  /*fac0*/  BSYNC.RECONVERGENT B1 ;  /* 0x0000000000017941 */ /* 0x000fea0003800200 */
.L_x_7384:
        /* <DEDUP_REMOVED lines=70> */
.L_x_7390:
        /* <DEDUP_REMOVED lines=35> */
.L_x_7391:
[----:B------:R-:W-:Y:S05]  /*10160*/  BSYNC.RECONVERGENT B0 ;  /* 0x0000000000007941 */ /* 0x000fea0003800200 */
.L_x_7389:
        /* <DEDUP_REMOVED lines=58> */
.L_x_7393:
[----:B------:R-:W-:Y:S05]  /*10510*/  BSYNC.RECONVERGENT B0 ;  /* 0x0000000000007941 */ /* 0x000fea0003800200 */
.L_x_7392:
        /* <DEDUP_REMOVED lines=86> */
.L_x_7395:
        /* <DEDUP_REMOVED lines=20> */
.L_x_7398:
[----:B------:R-:W-:Y:S05]  /*10bc0*/  BSYNC.RECONVERGENT B2 ;  /* 0x0000000000027941 */ /* 0x000fea0003800200 */
.L_x_7397:
        /* <DEDUP_REMOVED lines=29> */
.L_x_7396:
[----:B------:R-:W-:Y:S05]  /*10da0*/  BSYNC.RECONVERGENT B1 ;  /* 0x0000000000017941 */ /* 0x000fea0003800200 */
.L_x_7394:
        /* <DEDUP_REMOVED lines=70> */
.L_x_7400:
        /* <DEDUP_REMOVED lines=35> */
.L_x_7401:
[----:B------:R-:W-:Y:S05]  /*11440*/  BSYNC.RECONVERGENT B0 ;  /* 0x0000000000007941 */ /* 0x000fea0003800200 */
.L_x_7399:
        /* <DEDUP_REMOVED lines=58> */
.L_x_7403:
[----:B------:R-:W-:Y:S05]  /*117f0*/  BSYNC.RECONVERGENT B0 ;  /* 0x0000000000007941 */ /* 0x000fea0003800200 */
.L_x_7402:
        /* <DEDUP_REMOVED lines=86> */
.L_x_7405:
        /* <DEDUP_REMOVED lines=20> */
.L_x_7408:
[----:B------:R-:W-:Y:S05]  /*11ea0*/  BSYNC.RECONVERGENT B2 ;  /* 0x0000000000027941 */ /* 0x000fea0003800200 */
.L_x_7407:
        /* <DEDUP_REMOVED lines=29> */
.L_x_7406:
[----:B------:R-:W-:Y:S05]  /*12080*/  BSYNC.RECONVERGENT B1 ;  /* 0x0000000000017941 */ /* 0x000fea0003800200 */
.L_x_7404:
        /* <DEDUP_REMOVED lines=70> */
.L_x_7410:
        /* <DEDUP_REMOVED lines=35> */
.L_x_7411:
[----:B------:R-:W-:Y:S05]  /*12720*/  BSYNC.RECONVERGENT B0 ;  /* 0x0000000000007941 */ /* 0x000fea0003800200 */
.L_x_7409:
        /* <DEDUP_REMOVED lines=58> */
.L_x_7413:
[----:B------:R-:W-:Y:S05]  /*12ad0*/  BSYNC.RECONVERGENT B0 ;  /* 0x0000000000007941 */ /* 0x000fea0003800200 */
.L_x_7412:
        /* <DEDUP_REMOVED lines=86> */
.L_x_7415:
        /* <DEDUP_REMOVED lines=20> */
.L_x_7418:
[----:B------:R-:W-:Y:S05]  /*13180*/  BSYNC.RECONVERGENT B2 ;  /* 0x0000000000027941 */ /* 0x000fea0003800200 */
.L_x_7417:
        /* <DEDUP_REMOVED lines=29> */
.L_x_7416:
[----:B------:R-:W-:Y:S05]  /*13360*/  BSYNC.RECONVERGENT B1 ;  /* 0x0000000000017941 */ /* 0x000fea0003800200 */
.L_x_7414:
        /* <DEDUP_REMOVED lines=70> */
.L_x_7420:
        /* <DEDUP_REMOVED lines=35> */
.L_x_7421:
[----:B------:R-:W-:Y:S05]  /*13a00*/  BSYNC.RECONVERGENT B0 ;  /* 0x0000000000007941 */ /* 0x000fea0003800200 */
.L_x_7419:
[----:B------:R-:W0:Y:S01]  /*13a10*/  S2R R5, SR_TID.X ;  /* 0x0000000000057919 */ /* 0x000e220000002100 */
[----:B------:R-:W1:Y:S01]  /*13a20*/  LDC.64 R2, c[0x0][0x388] ;  /* 0x0000e200ff027b82 */ /* 0x000e620000000a00 */
[----:B------:R-:W-:Y:S01]  /*13a30*/  DMUL R18, R18, R24 ;  /* 0x0000001812127228 */ /* 0x000fe20000000000 */
[----:B-1----:R-:W-:-:S04]  /*13a40*/  IMAD.WIDE.U32 R2, R0, 0x8, R2 ;  /* 0x0000000800027825 */ /* 0x002fc800078e0002 */
[----:B0-----:R-:W-:-:S05]  /*13a50*/  IMAD.WIDE.U32 R2, R5, 0x10, R2 ;  /* 0x0000001005027825 */ /* 0x001fca00078e0002 */
[----:B------:R-:W-:Y:S04]  /*13a60*/  STG.E.128 desc[UR4][R2.64], R12 ;  /* 0x0000000c02007986 */ /* 0x000fe8000c101d04 */
[----:B------:R-:W-:Y:S04]  /*13a70*/  STG.E.128 desc[UR4][R2.64+0x800], R8 ;  /* 0x0008000802007986 */ /* 0x000fe8000c101d04 */
[----:B------:R-:W-:Y:S04]  /*13a80*/  STG.E.128 desc[UR4][R2.64+0x1000], R20 ;  /* 0x0010001402007986 */ /* 0x000fe8000c101d04 */
[----:B------:R-:W-:Y:S01]  /*13a90*/  STG.E.128 desc[UR4][R2.64+0x1800], R16 ;  /* 0x0018001002007986 */ /* 0x000fe2000c101d04 */
[----:B------:R-:W-:Y:S05]  /*13aa0*/  EXIT ;  /* 0x000000000000794d */ /* 0x000fea0003800000 */
        .weak           $__internal_18_$__cuda_sm20_div_rn_f64_full
        .type           $__internal_18_$__cuda_sm20_div_rn_f64_full,@function
        .size           $__internal_18_$__cuda_sm20_div_rn_f64_full,(.L_x_7830 - $__internal_18_$__cuda_sm20_div_rn_f64_full)
$__internal_18_$__cuda_sm20_div_rn_f64_full:
[C---:B------:R-:W-:Y:S01]  /*13ab0*/  FSETP.GEU.AND P0, PT, |R25|.reuse, 1.469367938527859385e-39, PT ;  /* 0x001000001900780b */ /* 0x040fe20003f0e200 */
[----:B------:R-:W-:Y:S01]  /*13ac0*/  IMAD.MOV.U32 R35, RZ, RZ, R3 ;  /* 0x000000ffff237224 */ /* 0x000fe200078e0003 */
[C---:B------:R-:W-:Y:S01]  /*13ad0*/  LOP3.LUT R26, R25.reuse, 0x800fffff, RZ, 0xc0, !PT ;  /* 0x800fffff191a7812 */ /* 0x040fe200078ec0ff */
[----:B------:R-:W-:Y:S01]  /*13ae0*/  IMAD.MOV.U32 R32, RZ, RZ, 0x1 ;  /* 0x00000001ff207424 */ /* 0x000fe200078e00ff */
[----:B------:R-:W-:Y:S01]  /*13af0*/  LOP3.LUT R6, R25, 0x7ff00000, RZ, 0xc0, !PT ;  /* 0x7ff0000019067812 */ /* 0x000fe200078ec0ff */
[----:B------:R-:W-:Y:S01]  /*13b00*/  IMAD.MOV.U32 R34, RZ, RZ, R4 ;  /* 0x000000ffff227224 */ /* 0x000fe200078e0004 */
[----:B------:R-:W-:Y:S01]  /*13b10*/  LOP3.LUT R27, R26, 0x3ff00000, RZ, 0xfc, !PT ;  /* 0x3ff000001a1b7812 */ /* 0x000fe200078efcff */
[----:B------:R-:W-:Y:S01]  /*13b20*/  BSSY.RECONVERGENT B0, `(.L_x_7422) ;  /* 0x0000057000007945 */ /* 0x000fe20003800200 */
[----:B------:R-:W-:Y:S02]  /*13b30*/  MOV R26, R24 ;  /* 0x00000018001a7202 */ /* 0x000fe40000000f00 */
[----:B------:R-:W-:-:S02]  /*13b40*/  FSETP.GEU.AND P2, PT, |R35|, 1.469367938527859385e-39, PT ;  /* 0x001000002300780b */ /* 0x000fc40003f4e200 */
[----:B------:R-:W-:Y:S01]  /*13b50*/  LOP3.LUT R3, R35, 0x7ff00000, RZ, 0xc0, !PT ;  /* 0x7ff0000023037812 */ /* 0x000fe200078ec0ff */
[----:B------:R-:W-:-:S03]  /*13b60*/  @!P0 DMUL R26, R24, 8.98846567431157953865e+307 ;  /* 0x7fe00000181a8828 */ /* 0x000fc60000000000 */
[----:B------:R-:W-:-:S03]  /*13b70*/  ISETP.GE.U32.AND P1, PT, R3, R6, PT ;  /* 0x000000060300720c */ /* 0x000fc60003f26070 */
[----:B------:R-:W0:Y:S04]  /*13b80*/  MUFU.RCP64H R33, R27 ;  /* 0x0000001b00217308 */ /* 0x000e280000001800 */
[----:B------:R-:W-:Y:S01]  /*13b90*/  @!P2 LOP3.LUT R4, R25, 0x7ff00000, RZ, 0xc0, !PT ;  /* 0x7ff000001904a812 */ /* 0x000fe200078ec0ff */
[----:B------:R-:W-:Y:S01]  /*13ba0*/  @!P2 IMAD.MOV.U32 R38, RZ, RZ, RZ ;  /* 0x000000ffff26a224 */ /* 0x000fe200078e00ff */
[----:B------:R-:W-:Y:S02]  /*13bb0*/  @!P0 LOP3.LUT R6, R27, 0x7ff00000, RZ, 0xc0, !PT ;  /* 0x7ff000001b068812 */ /* 0x000fe400078ec0ff */
[----:B------:R-:W-:Y:S02]  /*13bc0*/  @!P2 ISETP.GE.U32.AND P3, PT, R3, R4, PT ;  /* 0x000000040300a20c */ /* 0x000fe40003f66070 */
[----:B------:R-:W-:-:S04]  /*13bd0*/  MOV R4, 0x1ca00000 ;  /* 0x1ca0000000047802 */ /* 0x000fc80000000f00 */
[C---:B------:R-:W-:Y:S02]  /*13be0*/  @!P2 SEL R7, R4.reuse, 0x63400000, !P3 ;  /* 0x634000000407a807 */ /* 0x040fe40005800000 */
[----:B------:R-:W-:Y:S01]  /*13bf0*/  SEL R5, R4, 0x63400000, !P1 ;  /* 0x6340000004057807 */ /* 0x000fe20004800000 */
[----:B0-----:R-:W-:Y:S01]  /*13c00*/  DFMA R36, R32, -R26, 1 ;  /* 0x3ff000002024742b */ /* 0x001fe2000000081a */
[----:B------:R-:W-:-:S04]  /*13c10*/  @!P2 LOP3.LUT R7, R7, 0x80000000, R35, 0xf8, !PT ;  /* 0x800000000707a812 */ /* 0x000fc800078ef823 */
[----:B------:R-:W-:-:S03]  /*13c20*/  @!P2 LOP3.LUT R39, R7, 0x100000, RZ, 0xfc, !PT ;  /* 0x001000000727a812 */ /* 0x000fc600078efcff */
[----:B------:R-:W-:-:S08]  /*13c30*/  DFMA R36, R36, R36, R36 ;  /* 0x000000242424722b */ /* 0x000fd00000000024 */
[----:B------:R-:W-:Y:S01]  /*13c40*/  DFMA R32, R32, R36, R32 ;  /* 0x000000242020722b */ /* 0x000fe20000000020 */
[----:B------:R-:W-:Y:S01]  /*13c50*/  LOP3.LUT R37, R5, 0x800fffff, R35, 0xf8, !PT ;  /* 0x800fffff05257812 */ /* 0x000fe200078ef823 */
[----:B------:R-:W-:Y:S02]  /*13c60*/  IMAD.MOV.U32 R36, RZ, RZ, R34 ;  /* 0x000000ffff247224 */ /* 0x000fe400078e0022 */
[----:B------:R-:W-:-:S04]  /*13c70*/  IMAD.MOV.U32 R5, RZ, RZ, R3 ;  /* 0x000000ffff057224 */ /* 0x000fc800078e0003 */
[----:B------:R-:W-:Y:S02]  /*13c80*/  DFMA R40, R32, -R26, 1 ;  /* 0x3ff000002028742b */ /* 0x000fe4000000081a */
[----:B------:R-:W-:-:S06]  /*13c90*/  @!P2 DFMA R36, R36, 2, -R38 ;  /* 0x400000002424a82b */ /* 0x000fcc0000000826 */
[----:B------:R-:W-:-:S04]  /*13ca0*/  DFMA R40, R32, R40, R32 ;  /* 0x000000282028722b */ /* 0x000fc80000000020 */
[----:B------:R-:W-:-:S04]  /*13cb0*/  @!P2 LOP3.LUT R5, R37, 0x7ff00000, RZ, 0xc0, !PT ;  /* 0x7ff000002505a812 */ /* 0x000fc800078ec0ff */
[----:B------:R-:W-:Y:S01]  /*13cc0*/  IADD3 R7, PT, PT, R5, -0x1, RZ ;  /* 0xffffffff05077810 */ /* 0x000fe20007ffe0ff */
[----:B------:R-:W-:-:S03]  /*13cd0*/  DMUL R38, R40, R36 ;  /* 0x0000002428267228 */ /* 0x000fc60000000000 */
[----:B------:R-:W-:Y:S01]  /*13ce0*/  ISETP.GT.U32.AND P0, PT, R7, 0x7feffffe, PT ;  /* 0x7feffffe0700780c */ /* 0x000fe20003f04070 */
[----:B------:R-:W-:-:S04]  /*13cf0*/  VIADD R7, R6, 0xffffffff ;  /* 0xffffffff06077836 */ /* 0x000fc80000000000 */
        /* <DEDUP_REMOVED lines=9> */
[----:B------:R-:W-:-:S03]  /*13d90*/  MOV R6, RZ ;  /* 0x000000ff00067202 */ /* 0x000fc60000000f00 */
        /* <DEDUP_REMOVED lines=12> */
[----:B------:R-:W-:Y:S01]  /*13e60*/  IADD3 R4, PT, PT, -R4, -0x43300000, RZ ;  /* 0xbcd0000004047810 */ /* 0x000fe20007ffe1ff */
[----:B------:R-:W-:-:S06]  /*13e70*/  IMAD.MOV.U32 R6, RZ, RZ, RZ ;  /* 0x000000ffff067224 */ /* 0x000fcc00078e00ff */
[----:B------:R-:W-:Y:S02]  /*13e80*/  DFMA R6, R38, -R6, R32 ;  /* 0x800000062606722b */ /* 0x000fe40000000020 */
[----:B------:R-:W-:-:S08]  /*13e90*/  DMUL.RP R32, R32, R26 ;  /* 0x0000001a20207228 */ /* 0x000fd00000008000 */
[----:B------:R-:W-:Y:S02]  /*13ea0*/  FSETP.NEU.AND P0, PT, |R7|, R4, PT ;  /* 0x000000040700720b */ /* 0x000fe40003f0d200 */
[----:B------:R-:W-:Y:S02]  /*13eb0*/  LOP3.LUT R24, R33, R24, RZ, 0x3c, !PT ;  /* 0x0000001821187212 */ /* 0x000fe400078e3cff */
[----:B------:R-:W-:Y:S02]  /*13ec0*/  FSEL R4, R32, R38, !P0 ;  /* 0x0000002620047208 */ /* 0x000fe40004000000 */
[----:B------:R-:W-:Y:S02]  /*13ed0*/  FSEL R5, R24, R39, !P0 ;  /* 0x0000002718057208 */ /* 0x000fe40004000000 */
[----:B------:R-:W-:-:S03]  /*13ee0*/  MOV R38, R4 ;  /* 0x0000000400267202 */ /* 0x000fc60000000f00 */
[----:B------:R-:W-:Y:S01]  /*13ef0*/  IMAD.MOV.U32 R39, RZ, RZ, R5 ;  /* 0x000000ffff277224 */ /* 0x000fe200078e0005 */
[----:B------:R-:W-:Y:S06]  /*13f00*/  BRA `(.L_x_7424) ;  /* 0x0000000000607947 */ /* 0x000fec0003800000 */
.L_x_7423:
        /* <DEDUP_REMOVED lines=12> */
[----:B------:R-:W-:Y:S01]  /*13fd0*/  @!P0 IMAD.MOV.U32 R39, RZ, RZ, R25 ;  /* 0x000000ffff278224 */ /* 0x000fe200078e0019 */
[----:B------:R-:W-:Y:S01]  /*13fe0*/  @!P0 MOV R38, RZ ;  /* 0x000000ff00268202 */ /* 0x000fe20000000f00 */
[----:B------:R-:W-:Y:S02]  /*13ff0*/  @P0 IMAD.MOV.U32 R38, RZ, RZ, RZ ;  /* 0x000000ffff260224 */ /* 0x000fe400078e00ff */
[----:B------:R-:W-:Y:S01]  /*14000*/  @P0 IMAD.MOV.U32 R39, RZ, RZ, R3 ;  /* 0x000000ffff270224 */ /* 0x000fe200078e0003 */
[----:B------:R-:W-:Y:S06]  /*14010*/  BRA `(.L_x_7424) ;  /* 0x00000000001c7947 */ /* 0x000fec0003800000 */
.L_x_7426:
[----:B------:R-:W-:Y:S02]  /*14020*/  LOP3.LUT R3, R25, 0x80000, RZ, 0xfc, !PT ;  /* 0x0008000019037812 */ /* 0x000fe400078efcff */
[----:B------:R-:W-:-:S03]  /*14030*/  MOV R38, R24 ;  /* 0x0000001800267202 */ /* 0x000fc60000000f00 */
[----:B------:R-:W-:Y:S01]  /*14040*/  IMAD.MOV.U32 R39, RZ, RZ, R3 ;  /* 0x000000ffff277224 */ /* 0x000fe200078e0003 */
[----:B------:R-:W-:Y:S06]  /*14050*/  BRA `(.L_x_7424) ;  /* 0x00000000000c7947 */ /* 0x000fec0003800000 */
.L_x_7425:
[----:B------:R-:W-:Y:S01]  /*14060*/  LOP3.LUT R3, R35, 0x80000, RZ, 0xfc, !PT ;  /* 0x0008000023037812 */ /* 0x000fe200078efcff */
[----:B------:R-:W-:-:S04]  /*14070*/  IMAD.MOV.U32 R38, RZ, RZ, R34 ;  /* 0x000000ffff267224 */ /* 0x000fc800078e0022 */
[----:B------:R-:W-:-:S07]  /*14080*/  IMAD.MOV.U32 R39, RZ, RZ, R3 ;  /* 0x000000ffff277224 */ /* 0x000fce00078e0003 */
.L_x_7424:
[----:B------:R-:W-:Y:S05]  /*14090*/  BSYNC.RECONVERGENT B0 ;  /* 0x0000000000007941 */ /* 0x000fea0003800200 */
.L_x_7422:
[----:B------:R-:W-:Y:S01]  /*140a0*/  IMAD.MOV.U32 R3, RZ, RZ, 0x0 ;  /* 0x00000000ff037424 */ /* 0x000fe200078e00ff */
[----:B------:R-:W-:Y:S01]  /*140b0*/  MOV R4, R38 ;  /* 0x0000002600047202 */ /* 0x000fe20000000f00 */
[----:B------:R-:W-:Y:S02]  /*140c0*/  IMAD.MOV.U32 R5, RZ, RZ, R39 ;  /* 0x000000ffff057224 */ /* 0x000fe400078e0027 */
[----:B------:R-:W-:Y:S05]  /*140d0*/  RET.REL.NODEC R2 `(_ZN2at6native29vectorized_elementwise_kernelILi2EZZZNS0_61_GLOBAL__N__b29612f4_23_ActivationMishKernel_cu_9e10b42f_310411mish_kernelERNS_18TensorIteratorBaseEENKUlvE_clEvENKUlvE_clEvEUldE_St5arrayIPcLm2EEEEviT0_T1_) ;  /* 0xfffffebc02c87950 */ /* 0x000fea0003c3ffff */
.L_x_7427:
        /* <DEDUP_REMOVED lines=10> */
.L_x_7830:


//--------------------- .text._ZN2at6native29vectorized_elementwise_kernelILi4EZZZNS0_61_GLOBAL__N__b29612f4_23_ActivationMishKernel_cu_9e10b42f_310411mish_kernelERNS_18TensorIteratorBaseEENKUlvE_clEvENKUlvE_clEvEUldE_St5arrayIPcLm2EEEEviT0_T1_ --------------------------
	.section	.text._ZN2at6native29vectorized_elementwise_kernelILi4EZZZNS0_61_GLOBAL__N__b29612f4_23_ActivationMishKernel_cu_9e10b42f_310411mish_kernelERNS_18TensorIteratorBaseEENKUlvE_clEvENKUlvE_clEvEUldE_St5arrayIPcLm2EEEEviT0_T1_,"ax",@progbits
	.align	128
        .global         _ZN2at6native29vectorized_elementwise_kernelILi4EZZZNS0_61_GLOBAL__N__b29612f4_23_ActivationMishKernel_cu_9e10b42f_310411mish_kernelERNS_18TensorIteratorBaseEENKUlvE_clEvENKUlvE_clEvEUldE_St5arrayIPcLm2EEEEviT0_T1_
        .type           _ZN2at6native29vectorized_elementwise_kernelILi4EZZZNS0_61_GLOBAL__N__b29612f4_23_ActivationMishKernel_cu_9e10b42f_310411mish_kernelERNS_18TensorIteratorBaseEENKUlvE_clEvENKUlvE_clEvEUldE_St5arrayIPcLm2EEEEviT0_T1_,@function
        .size           _ZN2at6native29vectorized_elementwise_kernelILi4EZZZNS0_61_GLOBAL__N__b29612f4_23_ActivationMishKernel_cu_9e10b42f_310411mish_kernelERNS_18TensorIteratorBaseEENKUlvE_clEvENKUlvE_clEvEUldE_St5arrayIPcLm2EEEEviT0_T1_,(.L_x_7831 - _ZN2at6native29vectorized_elementwise_kernelILi4EZZZNS0_61_GLOBAL__N__b29612f4_23_ActivationMishKernel_cu_9e10b42f_310411mish_kernelERNS_18TensorIteratorBaseEENKUlvE_clEvENKUlvE_clEvEUldE_St5arrayIPcLm2EEEEviT0_T1_)
        .other          _ZN2at6native29vectorized_elementwise_kernelILi4EZZZNS0_61_GLOBAL__N__b29612f4_23_ActivationMishKernel_cu_9e10b42f_310411mish_kernelERNS_18TensorIteratorBaseEENKUlvE_clEvENKUlvE_clEvEUldE_St5arrayIPcLm2EEEEviT0_T1_,@"STO_CUDA_ENTRY STV_DEFAULT"
_ZN2at6native29vectorized_elementwise_kernelILi4EZZZNS0_61_GLOBAL__N__b29612f4_23_ActivationMishKernel_cu_9e10b42f_310411mish_kernelERNS_18TensorIteratorBaseEENKUlvE_clEvENKUlvE_clEvEUldE_St5arrayIPcLm2EEEEviT0_T1_:
.text._ZN2at6native29vectorized_elementwise_kernelILi4EZZZNS0_61_GLOBAL__N__b29612f4_23_ActivationMishKernel_cu_9e10b42f_310411mish_kernelERNS_18TensorIteratorBaseEENKUlvE_clEvENKUlvE_clEvEUldE_St5arrayIPcLm2EEEEviT0_T1_:
        /* <DEDUP_REMOVED lines=126> */
.L_x_7432:
[----:B------:R-:W-:Y:S05]  /*07e0*/  BSYNC.RECONVERGENT B0 ;  /* 0x0000000000007941 */ /* 0x000fea0003800200 */
.L_x_7431:
        /* <DEDUP_REMOVED lines=24> */
[----:B------:R-:W-:Y:S05]  /*0970*/  CALL.REL.NOINC `($__internal_19_$__cuda_sm20_div_rn_f64_full) ;  /* 0x00000130003c7944 */ /* 0x000fea0003c00000 */
.L_x_7436:
[----:B------:R-:W-:Y:S05]  /*0980*/  BSYNC.RECONVERGENT B3 ;  /* 0x0000000000037941 */ /* 0x000fea0003800200 */
.L_x_7435:
        /* <DEDUP_REMOVED lines=30> */
.L_x_7434:
        /* <DEDUP_REMOVED lines=76> */
.L_x_7438:
[----:B------:R-:W-:Y:S01]  /*1030*/  IMAD.MOV.U32 R2, RZ, RZ, 0x0 ;  /* 0x00000000ff027424 */ /* 0x000fe200078e00ff */
[----:B------:R-:W-:Y:S01]  /*1040*/  LOP3.LUT P0, RZ, R5, 0x7fffffff, RZ, 0xc0, !PT ;  /* 0x7fffffff05ff7812 */ /* 0x000fe2000780c0ff */
[----:B------:R-:W-:-:S06]  /*1050*/  IMAD.MOV.U32 R3, RZ, RZ, 0x7ff00000 ;  /* 0x7ff00000ff037424 */ /* 0x000fcc00078e00ff */
[----:B------:R-:W-:-:S10]  /*1060*/  DFMA R2, R4, R2, +INF ;  /* 0x7ff000000402742b */ /* 0x000fd40000000002 */
[----:B------:R-:W-:Y:S02]  /*1070*/  FSEL R4, R2, RZ, P0 ;  /* 0x000000ff02047208 */ /* 0x000fe40000000000 */
[----:B------:R-:W-:-:S07]  /*1080*/  FSEL R5, R3, -QNAN , P0 ;  /* 0xfff0000003057808 */ /* 0x000fce0000000000 */
.L_x_7437:
[----:B------:R-:W-:Y:S05]  /*1090*/  BSYNC.RECONVERGENT B2 ;  /* 0x0000000000027941 */ /* 0x000fea0003800200 */
.L_x_7433:
        /* <DEDUP_REMOVED lines=70> */
.L_x_7440:
        /* <DEDUP_REMOVED lines=35> */
.L_x_7441:
[----:B------:R-:W-:Y:S05]  /*1730*/  BSYNC.RECONVERGENT B0 ;  /* 0x0000000000007941 */ /* 0x000fea0003800200 */
.L_x_7439:
[----:B------:R-:W-:-:S11]  /*1740*/  DMUL R8, R4, R10 ;  /* 0x0000000a04087228 */ /* 0x000fd60000000000 */
.L_x_7430:
[----:B------:R-:W-:Y:S05]  /*1750*/  BSYNC.RECONVERGENT B1 ;  /* 0x0000000000017941 */ /* 0x000fea0003800200 */
.L_x_7429:
        /* <DEDUP_REMOVED lines=63> */
.L_x_7445:
[----:B------:R-:W-:Y:S05]  /*1b50*/  BSYNC.RECONVERGENT B0 ;  /* 0x0000000000007941 */ /* 0x000fea0003800200 */
.L_x_7444:
        /* <DEDUP_REMOVED lines=86> */
.L_x_7447:
        /* <DEDUP_REMOVED lines=20> */
.L_x_7450:
[----:B------:R-:W-:Y:S05]  /*2200*/  BSYNC.RECONVERGENT B3 ;  /* 0x0000000000037941 */ /* 0x000fea0003800200 */
.L_x_7449:
        /* <DEDUP_REMOVED lines=29> */
.L_x_7448:
[----:B------:R-:W-:Y:S05]  /*23e0*/  BSYNC.RECONVERGENT B2 ;  /* 0x0000000000027941 */ /* 0x000fea0003800200 */
.L_x_7446:
        /* <DEDUP_REMOVED lines=70> */
.L_x_7452:
        /* <DEDUP_REMOVED lines=35> */
.L_x_7453:
[----:B------:R-:W-:Y:S05]  /*2a80*/  BSYNC.RECONVERGENT B0 ;  /* 0x0000000000007941 */ /* 0x000fea0003800200 */
.L_x_7451:
[----:B------:R-:W-:-:S11]  /*2a90*/  DMUL R10, R6, R12 ;  /* 0x0000000c060a7228 */ /* 0x000fd60000000000 */
.L_x_7443:
[----:B------:R-:W-:Y:S05]  /*2aa0*/  BSYNC.RECONVERGENT B1 ;  /* 0x0000000000017941 */ /* 0x000fea0003800200 */
.L_x_7442:
        /* <DEDUP_REMOVED lines=63> */
.L_x_7457:
[----:B------:R-:W-:Y:S05]  /*2ea0*/  BSYNC.RECONVERGENT B0 ;  /* 0x0000000000007941 */ /* 0x000fea0003800200 */
.L_x_7456:
        /* <DEDUP_REMOVED lines=86> */
.L_x_7459:
        /* <DEDUP_REMOVED lines=20> */
.L_x_7462:
[----:B------:R-:W-:Y:S05]  /*3550*/  BSYNC.RECONVERGENT B3 ;  /* 0x0000000000037941 */ /* 0x000fea0003800200 */
.L_x_7461:
        /* <DEDUP_REMOVED lines=29> */
.L_x_7460:
[----:B------:R-:W-:Y:S05]  /*3730*/  BSYNC.RECONVERGENT B2 ;  /* 0x0000000000027941 */ /* 0x000fea0003800200 */
.L_x_7458:
        /* <DEDUP_REMOVED lines=70> */
.L_x_7464:
        /* <DEDUP_REMOVED lines=35> */
.L_x_7465:
[----:B------:R-:W-:Y:S05]  /*3dd0*/  BSYNC.RECONVERGENT B0 ;  /* 0x0000000000007941 */ /* 0x000fea0003800200 */
.L_x_7463:
[----:B------:R-:W-:-:S11]  /*3de0*/  DMUL R12, R6, R14 ;  /* 0x0000000e060c7228 */ /* 0x000fd60000000000 */
.L_x_7455:
[----:B------:R-:W-:Y:S05]  /*3df0*/  BSYNC.RECONVERGENT B1 ;  /* 0x0000000000017941 */ /* 0x000fea0003800200 */
.L_x_7454:
        /* <DEDUP_REMOVED lines=63> */
.L_x_7469:
[----:B------:R-:W-:Y:S05]  /*41f0*/  BSYNC.RECONVERGENT B0 ;  /* 0x0000000000007941 */ /* 0x000fea0003800200 */
.L_x_7468:
        /* <DEDUP_REMOVED lines=86> */
.L_x_7471:
        /* <DEDUP_REMOVED lines=20> */
.L_x_7474:
[----:B------:R-:W-:Y:S05]  /*48a0*/  BSYNC.RECONVERGENT B3 ;  /* 0x0000000000037941 */ /* 0x000fea0003800200 */
.L_x_7473:
        /* <DEDUP_REMOVED lines=29> */
.L_x_7472:
[----:B------:R-:W-:Y:S05]  /*4a80*/  BSYNC.RECONVERGENT B2 ;  /* 0x0000000000027941 */ /* 0x000fea0003800200 */
.L_x_7470:
        /* <DEDUP_REMOVED lines=70> */
.L_x_7476:
        /* <DEDUP_REMOVED lines=35> */
.L_x_7477:
[----:B------:R-:W-:Y:S05]  /*5120*/  BSYNC.RECONVERGENT B0 ;  /* 0x0000000000007941 */ /* 0x000fea0003800200 */
.L_x_7475:
[----:B------:R-:W-:-:S11]  /*5130*/  DMUL R14, R6, R16 ;  /* 0x00000010060e7228 */ /* 0x000fd60000000000 */
.L_x_7467:
[----:B------:R-:W-:Y:S05]  /*5140*/  BSYNC.RECONVERGENT B1 ;  /* 0x0000000000017941 */ /* 0x000fea0003800200 */
.L_x_7466:
        /* <DEDUP_REMOVED lines=63> */
.L_x_7481:
[----:B------:R-:W-:Y:S05]  /*5540*/  BSYNC.RECONVERGENT B0 ;  /* 0x0000000000007941 */ /* 0x000fea0003800200 */
.L_x_7480:
        /* <DEDUP_REMOVED lines=86> */
.L_x_7483:
        /* <DEDUP_REMOVED lines=19> */
[----:B------:R-:W-:Y:S05]  /*5be0*/  CALL.REL.NOINC `($__internal_19_$__cuda_sm20_div_rn_f64_full) ;  /* 0x000000dc00a07944 */ /* 0x000fea0003c00000 */
.L_x_7486:
[----:B------:R-:W-:Y:S05]  /*5bf0*/  BSYNC.RECONVERGENT B3 ;  /* 0x0000000000037941 */ /* 0x000fea0003800200 */
.L_x_7485:
        /* <DEDUP_REMOVED lines=29> */
.L_x_7484:
[----:B------:R-:W-:Y:S05]  /*5dd0*/  BSYNC.RECONVERGENT B2 ;  /* 0x0000000000027941 */ /* 0x000fea0003800200 */
.L_x_7482:
        /* <DEDUP_REMOVED lines=70> */
.L_x_7488:
        /* <DEDUP_REMOVED lines=35> */
.L_x_7489:
[----:B------:R-:W-:Y:S05]  /*6470*/  BSYNC.RECONVERGENT B0 ;  /* 0x0000000000007941 */ /* 0x000fea0003800200 */
.L_x_7487:
[----:B------:R-:W-:-:S11]  /*6480*/  DMUL R16, R6, R18 ;  /* 0x0000001206107228 */ /* 0x000fd60000000000 */
.L_x_7479:
[----:B------:R-:W-:Y:S05]  /*6490*/  BSYNC.RECONVERGENT B1 ;  /* 0x0000000000017941 */ /* 0x000fea0003800200 */
.L_x_7478:
        /* <DEDUP_REMOVED lines=63> */
.L_x_7493:
[----:B------:R-:W-:Y:S05]  /*6890*/  BSYNC.RECONVERGENT B0 ;  /* 0x0000000000007941 */ /* 0x000fea0003800200 */
.L_x_7492:
        /* <DEDUP_REMOVED lines=86> */
.L_x_7495:
        /* <DEDUP_REMOVED lines=19> */
[----:B------:R-:W-:Y:S05]  /*6f30*/  CALL.REL.NOINC `($__internal_19_$__cuda_sm20_div_rn_f64_full) ;  /* 0x000000c800cc7944 */ /* 0x000fea0003c00000 */
.L_x_7498:
[----:B------:R-:W-:Y:S05]  /*6f40*/  BSYNC.RECONVERGENT B3 ;  /* 0x0000000000037941 */ /* 0x000fea0003800200 */
.L_x_7497:
        /* <DEDUP_REMOVED lines=29> */
.L_x_7496:
[----:B------:R-:W-:Y:S05]  /*7120*/  BSYNC.RECONVERGENT B2 ;  /* 0x0000000000027941 */ /* 0x000fea0003800200 */
.L_x_7494:
        /* <DEDUP_REMOVED lines=70> */
.L_x_7500:
        /* <DEDUP_REMOVED lines=35> */
.L_x_7501:
[----:B------:R-:W-:Y:S05]  /*77c0*/  BSYNC.RECONVERGENT B0 ;  /* 0x0000000000007941 */ /* 0x000fea0003800200 */
.L_x_7499:
[----:B------:R-:W-:-:S11]  /*77d0*/  DMUL R18, R6, R20 ;  /* 0x0000001406127228 */ /* 0x000fd60000000000 */
.L_x_7491:
[----:B------:R-:W-:Y:S05]  /*77e0*/  BSYNC.RECONVERGENT B1 ;  /* 0x0000000000017941 */ /* 0x000fea0003800200 */
.L_x_7490:
        /* <DEDUP_REMOVED lines=63> */
.L_x_7505:
[----:B------:R-:W-:Y:S05]  /*7be0*/  BSYNC.RECONVERGENT B0 ;  /* 0x0000000000007941 */ /* 0x000fea0003800200 */
.L_x_7504:
        /* <DEDUP_REMOVED lines=86> */
.L_x_7507:
        /* <DEDUP_REMOVED lines=20> */
.L_x_7510:
[----:B------:R-:W-:Y:S05]  /*8290*/  BSYNC.RECONVERGENT B3 ;  /* 0x0000000000037941 */ /* 0x000fea0003800200 */
.L_x_7509:
        /* <DEDUP_REMOVED lines=29> */
.L_x_7508:
[----:B------:R-:W-:Y:S05]  /*8470*/  BSYNC.RECONVERGENT B2 ;  /* 0x0000000000027941 */ /* 0x000fea0003800200 */
.L_x_7506:
        /* <DEDUP_REMOVED lines=70> */
.L_x_7512:
        /* <DEDUP_REMOVED lines=35> */
.L_x_7513:
[----:B------:R-:W-:Y:S05]  /*8b10*/  BSYNC.RECONVERGENT B0 ;  /* 0x0000000000007941 */ /* 0x000fea0003800200 */
.L_x_7511:
[----:B------:R-:W-:-:S11]  /*8b20*/  DMUL R30, R6, R30 ;  /* 0x0000001e061e7228 */ /* 0x000fd60000000000 */
.L_x_7503:
[----:B------:R-:W-:Y:S05]  /*8b30*/  BSYNC.RECONVERGENT B1 ;  /* 0x0000000000017941 */ /* 0x000fea0003800200 */
.L_x_7502:
        /* <DEDUP_REMOVED lines=63> */
.L_x_7517:
[----:B------:R-:W-:Y:S05]  /*8f30*/  BSYNC.RECONVERGENT B0 ;  /* 0x0000000000007941 */ /* 0x000fea0003800200 */
.L_x_7516:
        /* <DEDUP_REMOVED lines=86> */
.L_x_7519:
        /* <DEDUP_REMOVED lines=20> */
.L_x_7522:
[----:B------:R-:W-:Y:S05]  /*95e0*/  BSYNC.RECONVERGENT B3 ;  /* 0x0000000000037941 */ /* 0x000fea0003800200 */
.L_x_7521:
        /* <DEDUP_REMOVED lines=29> */
.L_x_7520:
[----:B------:R-:W-:Y:S05]  /*97c0*/  BSYNC.RECONVERGENT B2 ;  /* 0x0000000000027941 */ /* 0x000fea0003800200 */
.L_x_7518:
        /* <DEDUP_REMOVED lines=70> */
.L_x_7524:
        /* <DEDUP_REMOVED lines=35> */
.L_x_7525:
[----:B------:R-:W-:Y:S05]  /*9e60*/  BSYNC.RECONVERGENT B0 ;  /* 0x0000000000007941 */ /* 0x000fea0003800200 */
.L_x_7523:
[----:B------:R-:W-:-:S11]  /*9e70*/  DMUL R22, R20, R22 ;  /* 0x0000001614167228 */ /* 0x000fd60000000000 */
.L_x_7515:
[----:B------:R-:W-:Y:S05]  /*9e80*/  BSYNC.RECONVERGENT B1 ;  /* 0x0000000000017941 */ /* 0x000fea0003800200 */
.L_x_7514:
        /* <DEDUP_REMOVED lines=24> */
.L_x_7528:
[----:B------:R-:W-:-:S13]  /*a010*/  ISETP.GE.U32.AND P0, PT, R3, R28, PT ;  /* 0x0000001c0300720c */ /* 0x000fda0003f06070 */
[----:B------:R-:W-:Y:S05]  /*a020*/  @P0 BRA `(.L_x_7530) ;  /* 0x0000000000300947 */ /* 0x000fea0003800000 */
[----:B0-----:R-:W0:Y:S01]  /*a030*/  LDC.64 R4, c[0x0][0x388] ;  /* 0x0000e200ff047b82 */ /* 0x001e220000000a00 */
[----:B------:R-:W-:Y:S02]  /*a040*/  IMAD.IADD R7, R0, 0x1, R3 ;  /* 0x0000000100077824 */ /* 0x000fe400078e0203 */
[----:B------:R-:W-:Y:S02]  /*a050*/  VIADD R3, R3, 0x80 ;  /* 0x0000008003037836 */ /* 0x000fe40000000000 */
[----:B0-----:R-:W-:-:S05]  /*a060*/  IMAD.WIDE.U32 R4, R7, 0x8, R4 ;  /* 0x0000000807047825 */ /* 0x001fca00078e0004 */
[----:B-----5:R1:W-:Y:S02]  /*a070*/  STG.E.64 desc[UR4][R4.64], R14 ;  /* 0x0000000e04007986 */ /* 0x0203e4000c101b04 */
.L_x_7529:
[----:B------:R-:W-:-:S13]  /*a080*/  ISETP.GE.U32.AND P0, PT, R3, R28, PT ;  /* 0x0000001c0300720c */ /* 0x000fda0003f06070 */
[----:B------:R-:W-:Y:S05]  /*a090*/  @P0 BRA `(.L_x_7531) ;  /* 0x0000000000340947 */ /* 0x000fea0003800000 */
[----:B01----:R-:W0:Y:S01]  /*a0a0*/  LDC.64 R4, c[0x0][0x388] ;  /* 0x0000e200ff047b82 */ /* 0x003e220000000a00 */
[----:B------:R-:W-:Y:S02]  /*a0b0*/  IMAD.IADD R7, R0, 0x1, R3 ;  /* 0x0000000100077824 */ /* 0x000fe400078e0203 */
[----:B------:R-:W-:Y:S02]  /*a0c0*/  VIADD R3, R3, 0x80 ;  /* 0x0000008003037836 */ /* 0x000fe40000000000 */
[----:B0-----:R-:W-:-:S05]  /*a0d0*/  IMAD.WIDE.U32 R4, R7, 0x8, R4 ;  /* 0x0000000807047825 */ /* 0x001fca00078e0004 */
[----:B------:R1:W-:Y:S02]  /*a0e0*/  STG.E.64 desc[UR4][R4.64], R16 ;  /* 0x0000001004007986 */ /* 0x0003e4000c101b04 */
.L_x_7530:
        /* <DEDUP_REMOVED lines=8> */
.L_x_7531:
[----:B------:R-:W-:Y:S05]  /*a170*/  BSYNC.RELIABLE B1 ;  /* 0x0000000000017941 */ /* 0x000fea0003800100 */
.L_x_7527:
[----:B------:R-:W-:-:S13]  /*a180*/  ISETP.GE.U32.AND P0, PT, R3, R28, PT ;  /* 0x0000001c0300720c */ /* 0x000fda0003f06070 */
[----:B012---:R-:W0:Y:S01]  /*a190*/  @!P0 LDC.64 R4, c[0x0][0x388] ;  /* 0x0000e200ff048b82 */ /* 0x007e220000000a00 */
[----:B------:R-:W-:Y:S02]  /*a1a0*/  @!P0 IMAD.IADD R7, R0, 0x1, R3 ;  /* 0x0000000100078824 */ /* 0x000fe400078e0203 */
[----:B------:R-:W-:Y:S02]  /*a1b0*/  @!P0 VIADD R3, R3, 0x80 ;  /* 0x0000008003038836 */ /* 0x000fe40000000000 */
[----:B0-----:R-:W-:-:S05]  /*a1c0*/  @!P0 IMAD.WIDE.U32 R4, R7, 0x8, R4 ;  /* 0x0000000807048825 */ /* 0x001fca00078e0004 */
[----:B------:R2:W-:Y:S02]  /*a1d0*/  @!P0 STG.E.64 desc[UR4][R4.64], R30 ;  /* 0x0000001e04008986 */ /* 0x0005e4000c101b04 */
.L_x_7532:
[----:B------:R-:W-:Y:S05]  /*a1e0*/  BSYNC.RECONVERGENT B0 ;  /* 0x0000000000007941 */ /* 0x000fea0003800200 */
.L_x_7526:
        /* <DEDUP_REMOVED lines=8> */
.L_x_7428:
[----:B------:R-:W0:Y:S01]  /*a270*/  S2R R5, SR_TID.X ;  /* 0x0000000000057919 */ /* 0x000e220000002100 */
[----:B------:R-:W1:Y:S02]  /*a280*/  LDC.64 R2, c[0x0][0x390] ;  /* 0x0000e400ff027b82 */ /* 0x000e640000000a00 */
[----:B-1----:R-:W-:-:S04]  /*a290*/  IMAD.WIDE.U32 R2, R0, 0x8, R2 ;  /* 0x0000000800027825 */ /* 0x002fc800078e0002 */
[----:B0-----:R-:W-:-:S05]  /*a2a0*/  IMAD.WIDE.U32 R4, R5, 0x20, R2 ;  /* 0x0000002005047825 */ /* 0x001fca00078e0002 */
[----:B------:R-:W2:Y:S04]  /*a2b0*/  LDG.E.ENL2.256 R8, R12, desc[UR4][R4.64] ;  /* 0xfe000004040c797e */ /* 0x000ea80008121908 */
[----:B------:R0:W5:Y:S01]  /*a2c0*/  LDG.E.ENL2.256 R16, R20, desc[UR4][R4.64+0x1000] ;  /* 0xfe0080040414797e */ /* 0x0001620008121910 */
        /* <DEDUP_REMOVED lines=58> */
.L_x_7534:
[----:B------:R-:W-:Y:S05]  /*a670*/  BSYNC.RECONVERGENT B0 ;  /* 0x0000000000007941 */ /* 0x000fea0003800200 */
.L_x_7533:
        /* <DEDUP_REMOVED lines=24> */
[----:B-----5:R-:W-:Y:S05]  /*a800*/  CALL.REL.NOINC `($__internal_19_$__cuda_sm20_div_rn_f64_full) ;  /* 0x0000009000987944 */ /* 0x020fea0003c00000 */
.L_x_7538:
[----:B------:R-:W-:Y:S05]  /*a810*/  BSYNC.RECONVERGENT B2 ;  /* 0x0000000000027941 */ /* 0x000fea0003800200 */
.L_x_7537:
        /* <DEDUP_REMOVED lines=30> */
.L_x_7536:
        /* <DEDUP_REMOVED lines=76> */
.L_x_7540:
[----:B------:R-:W-:Y:S01]  /*aec0*/  IMAD.MOV.U32 R4, RZ, RZ, 0x0 ;  /* 0x00000000ff047424 */ /* 0x000fe200078e00ff */
[----:B------:R-:W-:Y:S01]  /*aed0*/  LOP3.LUT P0, RZ, R3, 0x7fffffff, RZ, 0xc0, !PT ;  /* 0x7fffffff03ff7812 */ /* 0x000fe2000780c0ff */
[----:B------:R-:W-:-:S06]  /*aee0*/  IMAD.MOV.U32 R5, RZ, RZ, 0x7ff00000 ;  /* 0x7ff00000ff057424 */ /* 0x000fcc00078e00ff */
[----:B------:R-:W-:-:S10]  /*aef0*/  DFMA R4, R2, R4, +INF ;  /* 0x7ff000000204742b */ /* 0x000fd40000000004 */
[----:B------:R-:W-:Y:S02]  /*af00*/  FSEL R28, R4, RZ, P0 ;  /* 0x000000ff041c7208 */ /* 0x000fe40000000000 */
[----:B------:R-:W-:-:S07]  /*af10*/  FSEL R29, R5, -QNAN , P0 ;  /* 0xfff00000051d7808 */ /* 0x000fce0000000000 */
.L_x_7539:
[----:B------:R-:W-:Y:S05]  /*af20*/  BSYNC.RECONVERGENT B1 ;  /* 0x0000000000017941 */ /* 0x000fea0003800200 */
.L_x_7535:
        /* <DEDUP_REMOVED lines=70> */
.L_x_7542:
        /* <DEDUP_REMOVED lines=35> */
.L_x_7543:
[----:B------:R-:W-:Y:S05]  /*b5c0*/  BSYNC.RECONVERGENT B0 ;  /* 0x0000000000007941 */ /* 0x000fea0003800200 */
.L_x_7541:
        /* <DEDUP_REMOVED lines=58> */
.L_x_7545:
[----:B------:R-:W-:Y:S05]  /*b970*/  BSYNC.RECONVERGENT B0 ;  /* 0x0000000000007941 */ /* 0x000fea0003800200 */
.L_x_7544:
        /* <DEDUP_REMOVED lines=86> */
.L_x_7547:
        /* <DEDUP_REMOVED lines=20> */
.L_x_7550:
[----:B------:R-:W-:Y:S05]  /*c020*/  BSYNC.RECONVERGENT B2 ;  /* 0x0000000000027941 */ /* 0x000fea0003800200 */
.L_x_7549:
        /* <DEDUP_REMOVED lines=29> */
.L_x_7548:
[----:B------:R-:W-:Y:S05]  /*c200*/  BSYNC.RECONVERGENT B1 ;  /* 0x0000000000017941 */ /* 0x000fea0003800200 */
.L_x_7546:
        /* <DEDUP_REMOVED lines=70> */
.L_x_7552:
        /* <DEDUP_REMOVED lines=35> */
.L_x_7553:
[----:B------:R-:W-:Y:S05]  /*c8a0*/  BSYNC.RECONVERGENT B0 ;  /* 0x0000000000007941 */ /* 0x000fea0003800200 */
.L_x_7551:
        /* <DEDUP_REMOVED lines=58> */
.L_x_7555:
[----:B------:R-:W-:Y:S05]  /*cc50*/  BSYNC.RECONVERGENT B0 ;  /* 0x0000000000007941 */ /* 0x000fea0003800200 */
.L_x_7554:
        /* <DEDUP_REMOVED lines=86> */
.L_x_7557:
        /* <DEDUP_REMOVED lines=20> */
.L_x_7560:
[----:B------:R-:W-:Y:S05]  /*d300*/  BSYNC.RECONVERGENT B2 ;  /* 0x0000000000027941 */ /* 0x000fea0003800200 */
.L_x_7559:
        /* <DEDUP_REMOVED lines=29> */
.L_x_7558:
[----:B------:R-:W-:Y:S05]  /*d4e0*/  BSYNC.RECONVERGENT B1 ;  /* 0x0000000000017941 */ /* 0x000fea0003800200 */
.L_x_7556:
        /* <DEDUP_REMOVED lines=70> */
.L_x_7562:
        /* <DEDUP_REMOVED lines=35> */
.L_x_7563:
[----:B------:R-:W-:Y:S05]  /*db80*/  BSYNC.RECONVERGENT B0 ;  /* 0x0000000000007941 */ /* 0x000fea0003800200 */
.L_x_7561:
        /* <DEDUP_REMOVED lines=58> */
.L_x_7565:
[----:B------:R-:W-:Y:S05]  /*df30*/  BSYNC.RECONVERGENT B0 ;  /* 0x0000000000007941 */ /* 0x000fea0003800200 */
.L_x_7564:
        /* <DEDUP_REMOVED lines=86> */
.L_x_7567:
        /* <DEDUP_REMOVED lines=19> */
[----:B-----5:R-:W-:Y:S05]  /*e5d0*/  CALL.REL.NOINC `($__internal_19_$__cuda_sm20_div_rn_f64_full) ;  /* 0x0000005400247944 */ /* 0x020fea0003c00000 */
.L_x_7570:
[----:B------:R-:W-:Y:S05]  /*e5e0*/  BSYNC.RECONVERGENT B2 ;  /* 0x0000000000027941 */ /* 0x000fea0003800200 */
.L_x_7569:
        /* <DEDUP_REMOVED lines=29> */
.L_x_7568:
[----:B------:R-:W-:Y:S05]  /*e7c0*/  BSYNC.RECONVERGENT B1 ;  /* 0x0000000000017941 */ /* 0x000fea0003800200 */
.L_x_7566:
        /* <DEDUP_REMOVED lines=70> */
.L_x_7572:
        /* <DEDUP_REMOVED lines=35> */
.L_x_7573:
[----:B------:R-:W-:Y:S05]  /*ee60*/  BSYNC.RECONVERGENT B0 ;  /* 0x0000000000007941 */ /* 0x000fea0003800200 */
.L_x_7571:
[----:B------:R-:W-:Y:S01]  /*ee70*/  MOV R4, 0x652b82fe ;  /* 0x652b82fe00047802 */ /* 0x000fe20000000f00 */
[----:B------:R-:W-:Y:S01]  /*ee80*/  IMAD.MOV.U32 R5, RZ, RZ, 0x3ff71547 ;  /* 0x3ff71547ff057424 */ /* 0x000fe200078e00ff */
[----:B------:R-:W-:Y:S01]  /*ee90*/  UMOV UR6, 0xfefa39ef ;  /* 0xfefa39ef00067882 */ /* 0x000fe20000000000 */
[----:B------:R-:W-:Y:S01]  /*eea0*/  UMOV UR7, 0x3fe62e42 ;  /* 0x3fe62e4200077882 */ /* 0x000fe20000000000 */
[----:B------:R-:W-:Y:S01]  /*eeb0*/  UMOV UR8, 0x3b39803f ;  /* 0x3b39803f00087882 */ /* 0x000fe20000000000 */
[----:B------:R-:W-:Y:S01]  /*eec0*/  UMOV UR9, 0x3c7abc9e ;  /* 0x3c7abc9e00097882 */ /* 0x000fe20000000000 */
[----:B-----5:R-:W-:Y:S01]  /*eed0*/  FSETP.GEU.FTZ.AND P0, PT, |R21|, 4.1917929649353027344, PT ;  /* 0x4086232b1500780b */ /* 0x020fe20003f1e200 */
        /* <DEDUP_REMOVED lines=51> */
.L_x_7575:
[----:B------:R-:W-:Y:S05]  /*f210*/  BSYNC.RECONVERGENT B0 ;  /* 0x0000000000007941 */ /* 0x000fea0003800200 */
.L_x_7574:
        /* <DEDUP_REMOVED lines=86> */
.L_x_7577:
        /* <DEDUP_REMOVED lines=20> */
.L_x_7580:
[----:B------:R-:W-:Y:S05]  /*f8c0*/  BSYNC.RECONVERGENT B2 ;  /* 0x0000000000027941 */ /* 0x000fea0003800200 */
.L_x_7579:
        /* <DEDUP_REMOVED lines=29> */
.L_x_7578:
[----:B------:R-:W-:Y:S05]  /*faa0*/  BSYNC.RECONVERGENT B1 ;  /* 0x0000000000017941 */ /* 0x000fea0003800200 */
.L_x_7576:
        /* <DEDUP_REMOVED lines=70> */
.L_x_7582:
        /* <DEDUP_REMOVED lines=35> */
.L_x_7583:
[----:B------:R-:W-:Y:S05]  /*10140*/  BSYNC.RECONVERGENT B0 ;  /* 0x0000000000007941 */ /* 0x000fea0003800200 */
.L_x_7581:
        /* <DEDUP_REMOVED lines=58> */
.L_x_7585:
[----:B------:R-:W-:Y:S05]  /*104f0*/  BSYNC.RECONVERGENT B0 ;  /* 0x0000000000007941 */ /* 0x000fea0003800200 */
.L_x_7584:
        /* <DEDUP_REMOVED lines=86> */
.L_x_7587:
        /* <DEDUP_REMOVED lines=20> */
.L_x_7590:
[----:B------:R-:W-:Y:S05]  /*10ba0*/  BSYNC.RECONVERGENT B2 ;  /* 0x0000000000027941 */ /* 0x000fea0003800200 */
.L_x_7589:
        /* <DEDUP_REMOVED lines=29> */
.L_x_7588:
[----:B------:R-:W-:Y:S05]  /*10d80*/  BSYNC.RECONVERGENT B1 ;  /* 0x0000000000017941 */ /* 0x000fea0003800200 */
.L_x_7586:
        /* <DEDUP_REMOVED lines=70> */
.L_x_7592:
        /* <DEDUP_REMOVED lines=35> */
.L_x_7593:
[----:B------:R-:W-:Y:S05]  /*11420*/  BSYNC.RECONVERGENT B0 ;  /* 0x0000000000007941 */ /* 0x000fea0003800200 */
.L_x_7591:
        /* <DEDUP_REMOVED lines=58> */
.L_x_7595:
[----:B------:R-:W-:Y:S05]  /*117d0*/  BSYNC.RECONVERGENT B0 ;  /* 0x0000000000007941 */ /* 0x000fea0003800200 */
.L_x_7594:
        /* <DEDUP_REMOVED lines=86> */
.L_x_7597:
        /* <DEDUP_REMOVED lines=20> */
.L_x_7600:
[----:B------:R-:W-:Y:S05]  /*11e80*/  BSYNC.RECONVERGENT B2 ;  /* 0x0000000000027941 */ /* 0x000fea0003800200 */
.L_x_7599:
        /* <DEDUP_REMOVED lines=29> */
.L_x_7598:
[----:B------:R-:W-:Y:S05]  /*12060*/  BSYNC.RECONVERGENT B1 ;  /* 0x0000000000017941 */ /* 0x000fea0003800200 */
.L_x_7596:
        /* <DEDUP_REMOVED lines=70> */
.L_x_7602:
        /* <DEDUP_REMOVED lines=35> */
.L_x_7603:
[----:B------:R-:W-:Y:S05]  /*12700*/  BSYNC.RECONVERGENT B0 ;  /* 0x0000000000007941 */ /* 0x000fea0003800200 */
.L_x_7601:
        /* <DEDUP_REMOVED lines=58> */
.L_x_7605:
[----:B------:R-:W-:Y:S05]  /*12ab0*/  BSYNC.RECONVERGENT B0 ;  /* 0x0000000000007941 */ /* 0x000fea0003800200 */
.L_x_7604:
        /* <DEDUP_REMOVED lines=86> */
.L_x_7607:
        /* <DEDUP_REMOVED lines=20> */
.L_x_7610:
[----:B------:R-:W-:Y:S05]  /*13160*/  BSYNC.RECONVERGENT B2 ;  /* 0x0000000000027941 */ /* 0x000fea0003800200 */
.L_x_7609:
        /* <DEDUP_REMOVED lines=29> */
.L_x_7608:
[----:B------:R-:W-:Y:S05]  /*13340*/  BSYNC.RECONVERGENT B1 ;  /* 0x0000000000017941 */ /* 0x000fea0003800200 */
.L_x_7606:
        /* <DEDUP_REMOVED lines=70> */
.L_x_7612:
        /* <DEDUP_REMOVED lines=35> */
.L_x_7613:
[----:B------:R-:W-:Y:S05]  /*139e0*/  BSYNC.RECONVERGENT B0 ;  /* 0x0000000000007941 */ /* 0x000fea0003800200 */
.L_x_7611:
[----:B------:R-:W0:Y:S01]  /*139f0*/  S2R R5, SR_TID.X ;  /* 0x0000000000057919 */ /* 0x000e220000002100 */
[----:B------:R-:W1:Y:S01]  /*13a00*/  LDC.64 R2, c[0x0][0x388] ;  /* 0x0000e200ff027b82 */ /* 0x000e620000000a00 */
[----:B------:R-:W-:Y:S01]  /*13a10*/  DMUL R18, R18, R24 ;  /* 0x0000001812127228 */ /* 0x000fe20000000000 */
[----:B-1----:R-:W-:-:S04]  /*13a20*/  IMAD.WIDE.U32 R2, R0, 0x8, R2 ;  /* 0x0000000800027825 */ /* 0x002fc800078e0002 */
[----:B0-----:R-:W-:-:S05]  /*13a30*/  IMAD.WIDE.U32 R2, R5, 0x20, R2 ;  /* 0x0000002005027825 */ /* 0x001fca00078e0002 */
[----:B------:R-:W-:Y:S04]  /*13a40*/  STG.E.ENL2.256 desc[UR4][R2.64], R12, R8 ;  /* 0xf800000c0208797f */ /* 0x000fe8000f121804 */
[----:B------:R-:W-:Y:S01]  /*13a50*/  STG.E.ENL2.256 desc[UR4][R2.64+0x1000], R20, R16 ;  /* 0xf80080140210797f */ /* 0x000fe2000f121804 */
[----:B------:R-:W-:Y:S05]  /*13a60*/  EXIT ;  /* 0x000000000000794d */ /* 0x000fea0003800000 */
        .weak           $__internal_19_$__cuda_sm20_div_rn_f64_full
        .type           $__internal_19_$__cuda_sm20_div_rn_f64_full,@function
        .size           $__internal_19_$__cuda_sm20_div_rn_f64_full,(.L_x_7831 - $__internal_19_$__cuda_sm20_div_rn_f64_full)
$__internal_19_$__cuda_sm20_div_rn_f64_full:
        /* <DEDUP_REMOVED lines=70> */
.L_x_7615:
        /* <DEDUP_REMOVED lines=17> */
.L_x_7618:
[----:B------:R-:W-:Y:S02]  /*13fe0*/  LOP3.LUT R3, R25, 0x80000, RZ, 0xfc, !PT ;  /* 0x0008000019037812 */ /* 0x000fe400078efcff */
[----:B------:R-:W-:-:S03]  /*13ff0*/  MOV R38, R24 ;  /* 0x0000001800267202 */ /* 0x000fc60000000f00 */
[----:B------:R-:W-:Y:S01]  /*14000*/  IMAD.MOV.U32 R39, RZ, RZ, R3 ;  /* 0x000000ffff277224 */ /* 0x000fe200078e0003 */
[----:B------:R-:W-:Y:S06]  /*14010*/  BRA `(.L_x_7616) ;  /* 0x00000000000c7947 */ /* 0x000fec0003800000 */
.L_x_7617:
[----:B------:R-:W-:Y:S01]  /*14020*/  LOP3.LUT R3, R35, 0x80000, RZ, 0xfc, !PT ;  /* 0x0008000023037812 */ /* 0x000fe200078efcff */
[----:B------:R-:W-:-:S04]  /*14030*/  IMAD.MOV.U32 R38, RZ, RZ, R34 ;  /* 0x000000ffff267224 */ /* 0x000fc800078e0022 */
[----:B------:R-:W-:-:S07]  /*14040*/  IMAD.MOV.U32 R39, RZ, RZ, R3 ;  /* 0x000000ffff277224 */ /* 0x000fce00078e0003 */
.L_x_7616:
[----:B------:R-:W-:Y:S05]  /*14050*/  BSYNC.RECONVERGENT B0 ;  /* 0x0000000000007941 */ /* 0x000fea0003800200 */
.L_x_7614:
[----:B------:R-:W-:Y:S01]  /*14060*/  IMAD.MOV.U32 R3, RZ, RZ, 0x0 ;  /* 0x00000000ff037424 */ /* 0x000fe200078e00ff */
[----:B------:R-:W-:Y:S01]  /*14070*/  MOV R4, R38 ;  /* 0x0000002600047202 */ /* 0x000fe20000000f00 */
[----:B------:R-:W-:Y:S02]  /*14080*/  IMAD.MOV.U32 R5, RZ, RZ, R39 ;  /* 0x000000ffff057224 */ /* 0x000fe400078e0027 */
[----:B------:R-:W-:Y:S05]  /*14090*/  RET.REL.NODEC R2 `(_ZN2at6native29vectorized_elementwise_kernelILi4EZZZNS0_61_GLOBAL__N__b29612f4_23_ActivationMishKernel_cu_9e10b42f_310411mish_kernelERNS_18TensorIteratorBaseEENKUlvE_clEvENKUlvE_clEvEUldE_St5arrayIPcLm2EEEEviT0_T1_) ;  /* 0xfffffebc02d87950 */ /* 0x000fea0003c3ffff */
.L_x_7619:
        /* <DEDUP_REMOVED lines=14> */
.L_x_7831:


//--------------------- .text._ZN2at6native29vectorized_elementwise_kernelILi8EZZZNS0_61_GLOBAL__N__b29612f4_23_ActivationMishKernel_cu_9e10b42f_310411mish_kernelERNS_18TensorIteratorBaseEENKUlvE_clEvENKUlvE_clEvEUldE_St5arrayIPcLm2EEEEviT0_T1_ --------------------------
	.section	.text._ZN2at6native29vectorized_elementwise_kernelILi8EZZZNS0_61_GLOBAL__N__b29612f4_23_ActivationMishKernel_cu_9e10b42f_310411mish_kernelERNS_18TensorIteratorBaseEENKUlvE_clEvENKUlvE_clEvEUldE_St5arrayIPcLm2EEEEviT0_T1_,"ax",@progbits
	.align	128
        .global         _ZN2at6native29vectorized_elementwise_kernelILi8EZZZNS0_61_GLOBAL__N__b29612f4_23_ActivationMishKernel_cu_9e10b42f_310411mish_kernelERNS_18TensorIteratorBaseEENKUlvE_clEvENKUlvE_clEvEUldE_St5arrayIPcLm2EEEEviT0_T1_
        .type           _ZN2at6native29vectorized_elementwise_kernelILi8EZZZNS0_61_GLOBAL__N__b29612f4_23_ActivationMishKernel_cu_9e10b42f_310411mish_kernelERNS_18TensorIteratorBaseEENKUlvE_clEvENKUlvE_clEvEUldE_St5arrayIPcLm2EEEEviT0_T1_,@function
        .size           _ZN2at6native29vectorized_elementwise_kernelILi8EZZZNS0_61_GLOBAL__N__b29612f4_23_ActivationMishKernel_cu_9e10b42f_310411mish_kernelERNS_18TensorIteratorBaseEENKUlvE_clEvENKUlvE_clEvEUldE_St5arrayIPcLm2EEEEviT0_T1_,(.L_x_7832 - _ZN2at6native29vectorized_elementwise_kernelILi8EZZZNS0_61_GLOBAL__N__b29612f4_23_ActivationMishKernel_cu_9e10b42f_310411mish_kernelERNS_18TensorIteratorBaseEENKUlvE_clEvENKUlvE_clEvEUldE_St5arrayIPcLm2EEEEviT0_T1_)
        .other          _ZN2at6native29vectorized_elementwise_kernelILi8EZZZNS0_61_GLOBAL__N__b29612f4_23_ActivationMishKernel_cu_9e10b42f_310411mish_kernelERNS_18TensorIteratorBaseEENKUlvE_clEvENKUlvE_clEvEUldE_St5arrayIPcLm2EEEEviT0_T1_,@"STO_CUDA_ENTRY STV_DEFAULT"
_ZN2at6native29vectorized_elementwise_kernelILi8EZZZNS0_61_GLOBAL__N__b29612f4_23_ActivationMishKernel_cu_9e10b42f_310411mish_kernelERNS_18TensorIteratorBaseEENKUlvE_clEvENKUlvE_clEvEUldE_St5arrayIPcLm2EEEEviT0_T1_:
.text._ZN2at6native29vectorized_elementwise_kernelILi8EZZZNS0_61_GLOBAL__N__b29612f4_23_ActivationMishKernel_cu_9e10b42f_310411mish_kernelERNS_18TensorIteratorBaseEENKUlvE_clEvENKUlvE_clEvEUldE_St5arrayIPcLm2EEEEviT0_T1_:
        /* <DEDUP_REMOVED lines=126> */
.L_x_7624:
[----:B------:R-:W-:Y:S05]  /*07e0*/  BSYNC.RECONVERGENT B0 ;  /* 0x0000000000007941 */ /* 0x000fea0003800200 */
.L_x_7623:
        /* <DEDUP_REMOVED lines=24> */
[----:B------:R-:W-:Y:S05]  /*0970*/  CALL.REL.NOINC `($__internal_20_$__cuda_sm20_div_rn_f64_full) ;  /* 0x00000130003c7944 */ /* 0x000fea0003c00000 */
.L_x_7628:
[----:B------:R-:W-:Y:S05]  /*0980*/  BSYNC.RECONVERGENT B3 ;  /* 0x0000000000037941 */ /* 0x000fea0003800200 */
.L_x_7627:
        /* <DEDUP_REMOVED lines=30> */
.L_x_7626:
        /* <DEDUP_REMOVED lines=76> */
.L_x_7630:
[----:B------:R-:W-:Y:S01]  /*1030*/  IMAD.MOV.U32 R2, RZ, RZ, 0x0 ;  /* 0x00000000ff027424 */ /* 0x000fe200078e00ff */
[----:B------:R-:W-:Y:S01]  /*1040*/  LOP3.LUT P0, RZ, R5, 0x7fffffff, RZ, 0xc0, !PT ;  /* 0x7fffffff05ff7812 */ /* 0x000fe2000780c0ff */
[----:B------:R-:W-:-:S06]  /*1050*/  IMAD.MOV.U32 R3, RZ, RZ, 0x7ff00000 ;  /* 0x7ff00000ff037424 */ /* 0x000fcc00078e00ff */
[----:B------:R-:W-:-:S10]  /*1060*/  DFMA R2, R4, R2, +INF ;  /* 0x7ff000000402742b */ /* 0x000fd40000000002 */
[----:B------:R-:W-:Y:S02]  /*1070*/  FSEL R4, R2, RZ, P0 ;  /* 0x000000ff02047208 */ /* 0x000fe40000000000 */
[----:B------:R-:W-:-:S07]  /*1080*/  FSEL R5, R3, -QNAN , P0 ;  /* 0xfff0000003057808 */ /* 0x000fce0000000000 */
.L_x_7629:
[----:B------:R-:W-:Y:S05]  /*1090*/  BSYNC.RECONVERGENT B2 ;  /* 0x0000000000027941 */ /* 0x000fea0003800200 */
.L_x_7625:
        /* <DEDUP_REMOVED lines=70> */
.L_x_7632:
        /* <DEDUP_REMOVED lines=35> */
.L_x_7633:
[----:B------:R-:W-:Y:S05]  /*1730*/  BSYNC.RECONVERGENT B0 ;  /* 0x0000000000007941 */ /* 0x000fea0003800200 */
.L_x_7631:
[----:B------:R-:W-:-:S11]  /*1740*/  DMUL R8, R4, R10 ;  /* 0x0000000a04087228 */ /* 0x000fd60000000000 */
.L_x_7622:
[----:B------:R-:W-:Y:S05]  /*1750*/  BSYNC.RECONVERGENT B1 ;  /* 0x0000000000017941 */ /* 0x000fea0003800200 */
.L_x_7621:
        /* <DEDUP_REMOVED lines=63> */
.L_x_7637:
[----:B------:R-:W-:Y:S05]  /*1b50*/  BSYNC.RECONVERGENT B0 ;  /* 0x0000000000007941 */ /* 0x000fea0003800200 */
.L_x_7636:
        /* <DEDUP_REMOVED lines=86> */
.L_x_7639:
        /* <DEDUP_REMOVED lines=20> */
.L_x_7642:
[----:B------:R-:W-:Y:S05]  /*2200*/  BSYNC.RECONVERGENT B3 ;  /* 0x0000000000037941 */ /* 0x000fea0003800200 */
.L_x_7641:
        /* <DEDUP_REMOVED lines=29> */
.L_x_7640:
[----:B------:R-:W-:Y:S05]  /*23e0*/  BSYNC.RECONVERGENT B2 ;  /* 0x0000000000027941 */ /* 0x000fea0003800200 */
.L_x_7638:
        /* <DEDUP_REMOVED lines=70> */
.L_x_7644:
        /* <DEDUP_REMOVED lines=35> */
.L_x_7645:
[----:B------:R-:W-:Y:S05]  /*2a80*/  BSYNC.RECONVERGENT B0 ;  /* 0x0000000000007941 */ /* 0x000fea0003800200 */
.L_x_7643:
[----:B------:R-:W-:-:S11]  /*2a90*/  DMUL R10, R6, R12 ;  /* 0x0000000c060a7228 */ /* 0x000fd60000000000 */
.L_x_7635:
[----:B------:R-:W-:Y:S05]  /*2aa0*/  BSYNC.RECONVERGENT B1 ;  /* 0x0000000000017941 */ /* 0x000fea0003800200 */
.L_x_7634:
        /* <DEDUP_REMOVED lines=63> */
.L_x_7649:
[----:B------:R-:W-:Y:S05]  /*2ea0*/  BSYNC.RECONVERGENT B0 ;  /* 0x0000000000007941 */ /* 0x000fea0003800200 */
.L_x_7648:
        /* <DEDUP_REMOVED lines=86> */
.L_x_7651:
        /* <DEDUP_REMOVED lines=20> */
.L_x_7654:
[----:B------:R-:W-:Y:S05]  /*3550*/  BSYNC.RECONVERGENT B3 ;  /* 0x0000000000037941 */ /* 0x000fea0003800200 */
.L_x_7653:
        /* <DEDUP_REMOVED lines=29> */
.L_x_7652:
[----:B------:R-:W-:Y:S05]  /*3730*/  BSYNC.RECONVERGENT B2 ;  /* 0x0000000000027941 */ /* 0x000fea0003800200 */
.L_x_7650:
        /* <DEDUP_REMOVED lines=70> */
.L_x_7656:
        /* <DEDUP_REMOVED lines=35> */
.L_x_7657:
[----:B------:R-:W-:Y:S05]  /*3dd0*/  BSYNC.RECONVERGENT B0 ;  /* 0x0000000000007941 */ /* 0x000fea0003800200 */
.L_x_7655:
[----:B------:R-:W-:-:S11]  /*3de0*/  DMUL R12, R6, R14 ;  /* 0x0000000e060c7228 */ /* 0x000fd60000000000 */
.L_x_7647:
[----:B------:R-:W-:Y:S05]  /*3df0*/  BSYNC.RECONVERGENT B1 ;  /* 0x0000000000017941 */ /* 0x000fea0003800200 */
.L_x_7646:
        /* <DEDUP_REMOVED lines=63> */
.L_x_7661:
[----:B------:R-:W-:Y:S05]  /*41f0*/  BSYNC.RECONVERGENT B0 ;  /* 0x0000000000007941 */ /* 0x000fea0003800200 */
.L_x_7660:
        /* <DEDUP_REMOVED lines=86> */
.L_x_7663:
        /* <DEDUP_REMOVED lines=20> */
.L_x_7666:
[----:B------:R-:W-:Y:S05]  /*48a0*/  BSYNC.RECONVERGENT B3 ;  /* 0x0000000000037941 */ /* 0x000fea0003800200 */
.L_x_7665:
        /* <DEDUP_REMOVED lines=29> */
.L_x_7664:
[----:B------:R-:W-:Y:S05]  /*4a80*/  BSYNC.RECONVERGENT B2 ;  /* 0x0000000000027941 */ /* 0x000fea0003800200 */
.L_x_7662:
        /* <DEDUP_REMOVED lines=70> */
.L_x_7668:
        /* <DEDUP_REMOVED lines=35> */
.L_x_7669:
[----:B------:R-:W-:Y:S05]  /*5120*/  BSYNC.RECONVERGENT B0 ;  /* 0x0000000000007941 */ /* 0x000fea0003800200 */
.L_x_7667:
[----:B------:R-:W-:-:S11]  /*5130*/  DMUL R14, R6, R16 ;  /* 0x00000010060e7228 */ /* 0x000fd60000000000 */
.L_x_7659:
[----:B------:R-:W-:Y:S05]  /*5140*/  BSYNC.RECONVERGENT B1 ;  /* 0x0000000000017941 */ /* 0x000fea0003800200 */
.L_x_7658:
        /* <DEDUP_REMOVED lines=63> */
.L_x_7673:
[----:B------:R-:W-:Y:S05]  /*5540*/  BSYNC.RECONVERGENT B0 ;  /* 0x0000000000007941 */ /* 0x000fea0003800200 */
.L_x_7672:
        /* <DEDUP_REMOVED lines=86> */
.L_x_7675:
        /* <DEDUP_REMOVED lines=19> */
[----:B------:R-:W-:Y:S05]  /*5be0*/  CALL.REL.NOINC `($__internal_20_$__cuda_sm20_div_rn_f64_full) ;  /* 0x000000dc00a07944 */ /* 0x000fea0003c00000 */
.L_x_7678:
[----:B------:R-:W-:Y:S05]  /*5bf0*/  BSYNC.RECONVERGENT B3 ;  /* 0x0000000000037941 */ /* 0x000fea0003800200 */
.L_x_7677:
        /* <DEDUP_REMOVED lines=29> */
.L_x_7676:
[----:B------:R-:W-:Y:S05]  /*5dd0*/  BSYNC.RECONVERGENT B2 ;  /* 0x0000000000027941 */ /* 0x000fea0003800200 */
.L_x_7674:
        /* <DEDUP_REMOVED lines=70> */
.L_x_7680:
        /* <DEDUP_REMOVED lines=35> */
.L_x_7681:
[----:B------:R-:W-:Y:S05]  /*6470*/  BSYNC.RECONVERGENT B0 ;  /* 0x0000000000007941 */ /* 0x000fea0003800200 */
.L_x_7679:
[----:B------:R-:W-:-:S11]  /*6480*/  DMUL R16, R6, R18 ;  /* 0x0000001206107228 */ /* 0x000fd60000000000 */
.L_x_7671:
[----:B------:R-:W-:Y:S05]  /*6490*/  BSYNC.RECONVERGENT B1 ;  /* 0x0000000000017941 */ /* 0x000fea0003800200 */
.L_x_7670:
        /* <DEDUP_REMOVED lines=63> */
.L_x_7685:
[----:B------:R-:W-:Y:S05]  /*6890*/  BSYNC.RECONVERGENT B0 ;  /* 0x0000000000007941 */ /* 0x000fea0003800200 */
.L_x_7684:
        /* <DEDUP_REMOVED lines=86> */
.L_x_7687:
        /* <DEDUP_REMOVED lines=19> */
[----:B------:R-:W-:Y:S05]  /*6f30*/  CALL.REL.NOINC `($__internal_20_$__cuda_sm20_div_rn_f64_full) ;  /* 0x000000c800cc7944 */ /* 0x000fea0003c00000 */
.L_x_7690:
[----:B------:R-:W-:Y:S05]  /*6f40*/  BSYNC.RECONVERGENT B3 ;  /* 0x0000000000037941 */ /* 0x000fea0003800200 */
.L_x_7689:
        /* <DEDUP_REMOVED lines=29> */
.L_x_7688:
[----:B------:R-:W-:Y:S05]  /*7120*/  BSYNC.RECONVERGENT B2 ;  /* 0x0000000000027941 */ /* 0x000fea0003800200 */
.L_x_7686:
        /* <DEDUP_REMOVED lines=70> */
.L_x_7692:
        /* <DEDUP_REMOVED lines=35> */
.L_x_7693:
[----:B------:R-:W-:Y:S05]  /*77c0*/  BSYNC.RECONVERGENT B0 ;  /* 0x0000000000007941 */ /* 0x000fea0003800200 */
.L_x_7691:
[----:B------:R-:W-:-:S11]  /*77d0*/  DMUL R18, R6, R20 ;  /* 0x0000001406127228 */ /* 0x000fd60000000000 */
.L_x_7683:
[----:B------:R-:W-:Y:S05]  /*77e0*/  BSYNC.RECONVERGENT B1 ;  /* 0x0000000000017941 */ /* 0x000fea0003800200 */
.L_x_7682:
        /* <DEDUP_REMOVED lines=63> */
.L_x_7697:
[----:B------:R-:W-:Y:S05]  /*7be0*/  BSYNC.RECONVERGENT B0 ;  /* 0x0000000000007941 */ /* 0x000fea0003800200 */
.L_x_7696:
        /* <DEDUP_REMOVED lines=86> */
.L_x_7699:
        /* <DEDUP_REMOVED lines=20> */
.L_x_7702:
[----:B------:R-:W-:Y:S05]  /*8290*/  BSYNC.RECONVERGENT B3 ;  /* 0x0000000000037941 */ /* 0x000fea0003800200 */
.L_x_7701:
        /* <DEDUP_REMOVED lines=29> */
.L_x_7700:
[----:B------:R-:W-:Y:S05]  /*8470*/  BSYNC.RECONVERGENT B2 ;  /* 0x0000000000027941 */ /* 0x000fea0003800200 */
.L_x_7698:
        /* <DEDUP_REMOVED lines=70> */
.L_x_7704:
        /* <DEDUP_REMOVED lines=35> */
.L_x_7705:
[----:B------:R-:W-:Y:S05]  /*8b10*/  BSYNC.RECONVERGENT B0 ;  /* 0x0000000000007941 */ /* 0x000fea0003800200 */
.L_x_7703:
[----:B------:R-:W-:-:S11]  /*8b20*/  DMUL R30, R6, R30 ;  /* 0x0000001e061e7228 */ /* 0x000fd60000000000 */
.L_x_7695:
[----:B------:R-:W-:Y:S05]  /*8b30*/  BSYNC.RECONVERGENT B1 ;  /* 0x0000000000017941 */ /* 0x000fea0003800200 */
.L_x_7694:
        /* <DEDUP_REMOVED lines=63> */
.L_x_7709:
[----:B------:R-:W-:Y:S05]  /*8f30*/  BSYNC.RECONVERGENT B0 ;  /* 0x0000000000007941 */ /* 0x000fea0003800200 */
.L_x_7708:
        /* <DEDUP_REMOVED lines=86> */
.L_x_7711:
        /* <DEDUP_REMOVED lines=20> */
.L_x_7714:
[----:B------:R-:W-:Y:S05]  /*95e0*/  BSYNC.RECONVERGENT B3 ;  /* 0x0000000000037941 */ /* 0x000fea0003800200 */
.L_x_7713:
        /* <DEDUP_REMOVED lines=29> */
.L_x_7712:
[----:B------:R-:W-:Y:S05]  /*97c0*/  BSYNC.RECONVERGENT B2 ;  /* 0x0000000000027941 */ /* 0x000fea0003800200 */
.L_x_7710:
        /* <DEDUP_REMOVED lines=70> */
.L_x_7716:
        /* <DEDUP_REMOVED lines=35> */
.L_x_7717:
[----:B------:R-:W-:Y:S05]  /*9e60*/  BSYNC.RECONVERGENT B0 ;  /* 0x0000000000007941 */ /* 0x000fea0003800200 */
.L_x_7715:
[----:B------:R-:W-:-:S11]  /*9e70*/  DMUL R22, R20, R22 ;  /* 0x0000001614167228 */ /* 0x000fd60000000000 */
.L_x_7707:
[----:B------:R-:W-:Y:S05]  /*9e80*/  BSYNC.RECONVERGENT B1 ;  /* 0x0000000000017941 */ /* 0x000fea0003800200 */
.L_x_7706:
        /* <DEDUP_REMOVED lines=24> */
.L_x_7720:
[----:B------:R-:W-:-:S13]  /*a010*/  ISETP.GE.U32.AND P0, PT, R3, R28, PT ;  /* 0x0000001c0300720c */ /* 0x000fda0003f06070 */
[----:B------:R-:W-:Y:S05]  /*a020*/  @P0 BRA `(.L_x_7722) ;  /* 0x0000000000300947 */ /* 0x000fea0003800000 */
[----:B0-----:R-:W0:Y:S01]  /*a030*/  LDC.64 R4, c[0x0][0x388] ;  /* 0x0000e200ff047b82 */ /* 0x001e220000000a00 */
[----:B------:R-:W-:Y:S02]  /*a040*/  IMAD.IADD R7, R0, 0x1, R3 ;  /* 0x0000000100077824 */ /* 0x000fe400078e0203 */
[----:B------:R-:W-:Y:S02]  /*a050*/  VIADD R3, R3, 0x80 ;  /* 0x0000008003037836 */ /* 0x000fe40000000000 */
[----:B0-----:R-:W-:-:S05]  /*a060*/  IMAD.WIDE.U32 R4, R7, 0x8, R4 ;  /* 0x0000000807047825 */ /* 0x001fca00078e0004 */
[----:B-----5:R1:W-:Y:S02]  /*a070*/  STG.E.64 desc[UR4][R4.64], R14 ;  /* 0x0000000e04007986 */ /* 0x0203e4000c101b04 */
.L_x_7721:
[----:B------:R-:W-:-:S13]  /*a080*/  ISETP.GE.U32.AND P0, PT, R3, R28, PT ;  /* 0x0000001c0300720c */ /* 0x000fda0003f06070 */
[----:B------:R-:W-:Y:S05]  /*a090*/  @P0 BRA `(.L_x_7723) ;  /* 0x0000000000340947 */ /* 0x000fea0003800000 */
[----:B01----:R-:W0:Y:S01]  /*a0a0*/  LDC.64 R4, c[0x0][0x388] ;  /* 0x0000e200ff047b82 */ /* 0x003e220000000a00 */
[----:B------:R-:W-:Y:S02]  /*a0b0*/  IMAD.IADD R7, R0, 0x1, R3 ;  /* 0x0000000100077824 */ /* 0x000fe400078e0203 */
[----:B------:R-:W-:Y:S02]  /*a0c0*/  VIADD R3, R3, 0x80 ;  /* 0x0000008003037836 */ /* 0x000fe40000000000 */
[----:B0-----:R-:W-:-:S05]  /*a0d0*/  IMAD.WIDE.U32 R4, R7, 0x8, R4 ;  /* 0x0000000807047825 */ /* 0x001fca00078e0004 */
[----:B------:R1:W-:Y:S02]  /*a0e0*/  STG.E.64 desc[UR4][R4.64], R16 ;  /* 0x0000001004007986 */ /* 0x0003e4000c101b04 */
.L_x_7722:
        /* <DEDUP_REMOVED lines=8> */
.L_x_7723:
[----:B------:R-:W-:Y:S05]  /*a170*/  BSYNC.RELIABLE B1 ;  /* 0x0000000000017941 */ /* 0x000fea0003800100 */
.L_x_7719:
[----:B------:R-:W-:-:S13]  /*a180*/  ISETP.GE.U32.AND P0, PT, R3, R28, PT ;  /* 0x0000001c0300720c */ /* 0x000fda0003f06070 */
[----:B012---:R-:W0:Y:S01]  /*a190*/  @!P0 LDC.64 R4, c[0x0][0x388] ;  /* 0x0000e200ff048b82 */ /* 0x007e220000000a00 */
[----:B------:R-:W-:Y:S02]  /*a1a0*/  @!P0 IMAD.IADD R7, R0, 0x1, R3 ;  /* 0x0000000100078824 */ /* 0x000fe400078e0203 */
[----:B------:R-:W-:Y:S02]  /*a1b0*/  @!P0 VIADD R3, R3, 0x80 ;  /* 0x0000008003038836 */ /* 0x000fe40000000000 */
[----:B0-----:R-:W-:-:S05]  /*a1c0*/  @!P0 IMAD.WIDE.U32 R4, R7, 0x8, R4 ;  /* 0x0000000807048825 */ /* 0x001fca00078e0004 */
[----:B------:R2:W-:Y:S02]  /*a1d0*/  @!P0 STG.E.64 desc[UR4][R4.64], R30 ;  /* 0x0000001e04008986 */ /* 0x0005e4000c101b04 */
.L_x_7724:
[----:B------:R-:W-:Y:S05]  /*a1e0*/  BSYNC.RECONVERGENT B0 ;  /* 0x0000000000007941 */ /* 0x000fea0003800200 */
.L_x_7718:
        /* <DEDUP_REMOVED lines=8> */
.L_x_7620:
        /* <DEDUP_REMOVED lines=64> */
.L_x_7726:
[----:B------:R-:W-:Y:S05]  /*a670*/  BSYNC.RECONVERGENT B0 ;  /* 0x0000000000007941 */ /* 0x000fea0003800200 */
.L_x_7725:
        /* <DEDUP_REMOVED lines=24> */
[----:B-----5:R-:W-:Y:S05]  /*a800*/  CALL.REL.NOINC `($__internal_20_$__cuda_sm20_div_rn_f64_full) ;  /* 0x0000009000987944 */ /* 0x020fea0003c00000 */
.L_x_7730:
[----:B------:R-:W-:Y:S05]  /*a810*/  BSYNC.RECONVERGENT B2 ;  /* 0x0000000000027941 */ /* 0x000fea0003800200 */
.L_x_7729:
        /* <DEDUP_REMOVED lines=30> */
.L_x_7728:
        /* <DEDUP_REMOVED lines=76> */
.L_x_7732:
[----:B------:R-:W-:Y:S01]  /*aec0*/  IMAD.MOV.U32 R4, RZ, RZ, 0x0 ;  /* 0x00000000ff047424 */ /* 0x000fe200078e00ff */
[----:B------:R-:W-:Y:S01]  /*aed0*/  LOP3.LUT P0, RZ, R3, 0x7fffffff, RZ, 0xc0, !PT ;  /* 0x7fffffff03ff7812 */ /* 0x000fe2000780c0ff */
[----:B------:R-:W-:-:S06]  /*aee0*/  IMAD.MOV.U32 R5, RZ, RZ, 0x7ff00000 ;  /* 0x7ff00000ff057424 */ /* 0x000fcc00078e00ff */
[----:B------:R-:W-:-:S10]  /*aef0*/  DFMA R4, R2, R4, +INF ;  /* 0x7ff000000204742b */ /* 0x000fd40000000004 */
[----:B------:R-:W-:Y:S02]  /*af00*/  FSEL R28, R4, RZ, P0 ;  /* 0x000000ff041c7208 */ /* 0x000fe40000000000 */
[----:B------:R-:W-:-:S07]  /*af10*/  FSEL R29, R5, -QNAN , P0 ;  /* 0xfff00000051d7808 */ /* 0x000fce0000000000 */
.L_x_7731:
[----:B------:R-:W-:Y:S05]  /*af20*/  BSYNC.RECONVERGENT B1 ;  /* 0x0000000000017941 */ /* 0x000fea0003800200 */
.L_x_7727:
        /* <DEDUP_REMOVED lines=70> */
.L_x_7734:
        /* <DEDUP_REMOVED lines=35> */
.L_x_7735:
[----:B------:R-:W-:Y:S05]  /*b5c0*/  BSYNC.RECONVERGENT B0 ;  /* 0x0000000000007941 */ /* 0x000fea0003800200 */
.L_x_7733:
        /* <DEDUP_REMOVED lines=58> */
.L_x_7737:
[----:B------:R-:W-:Y:S05]  /*b970*/  BSYNC.RECONVERGENT B0 ;  /* 0x0000000000007941 */ /* 0x000fea0003800200 */
.L_x_7736:
        /* <DEDUP_REMOVED lines=86> */
.L_x_7739:
        /* <DEDUP_REMOVED lines=20> */
.L_x_7742:
[----:B------:R-:W-:Y:S05]  /*c020*/  BSYNC.RECONVERGENT B2 ;  /* 0x0000000000027941 */ /* 0x000fea0003800200 */
.L_x_7741:
        /* <DEDUP_REMOVED lines=29> */
.L_x_7740:
[----:B------:R-:W-:Y:S05]  /*c200*/  BSYNC.RECONVERGENT B1 ;  /* 0x0000000000017941 */ /* 0x000fea0003800200 */
.L_x_7738:
        /* <DEDUP_REMOVED lines=70> */
.L_x_7744:
        /* <DEDUP_REMOVED lines=35> */
.L_x_7745:
[----:B------:R-:W-:Y:S05]  /*c8a0*/  BSYNC.RECONVERGENT B0 ;  /* 0x0000000000007941 */ /* 0x000fea0003800200 */
.L_x_7743:
        /* <DEDUP_REMOVED lines=58> */
.L_x_7747:
[----:B------:R-:W-:Y:S05]  /*cc50*/  BSYNC.RECONVERGENT B0 ;  /* 0x0000000000007941 */ /* 0x000fea0003800200 */
.L_x_7746:
        /* <DEDUP_REMOVED lines=86> */
.L_x_7749:
        /* <DEDUP_REMOVED lines=20> */
.L_x_7752:
[----:B------:R-:W-:Y:S05]  /*d300*/  BSYNC.RECONVERGENT B2 ;  /* 0x0000000000027941 */ /* 0x000fea0003800200 */
.L_x_7751:
        /* <DEDUP_REMOVED lines=29> */
.L_x_7750:
[----:B------:R-:W-:Y:S05]  /*d4e0*/  BSYNC.RECONVERGENT B1 ;  /* 0x0000000000017941 */ /* 0x000fea0003800200 */
.L_x_7748:
        /* <DEDUP_REMOVED lines=70> */
.L_x_7754:
        /* <DEDUP_REMOVED lines=35> */
.L_x_7755:
[----:B------:R-:W-:Y:S05]  /*db80*/  BSYNC.RECONVERGENT B0 ;  /* 0x0000000000007941 */ /* 0x000fea0003800200 */
.L_x_7753:
        /* <DEDUP_REMOVED lines=58> */
.L_x_7757:
[----:B------:R-:W-:Y:S05]  /*df30*/  BSYNC.RECONVERGENT B0 ;  /* 0x0000000000007941 */ /* 0x000fea0003800200 */
.L_x_7756:
        /* <DEDUP_REMOVED lines=86> */
.L_x_7759:
        /* <DEDUP_REMOVED lines=19> */
[----:B-----5:R-:W-:Y:S05]  /*e5d0*/  CALL.REL.NOINC `($__internal_20_$__cuda_sm20_div_rn_f64_full) ;  /* 0x0000005400247944 */ /* 0x020fea0003c00000 */
.L_x_7762:
[----:B------:R-:W-:Y:S05]  /*e5e0*/  BSYNC.RECONVERGENT B2 ;  /* 0x0000000000027941 */ /* 0x000fea0003800200 */
.L_x_7761:
        /* <DEDUP_REMOVED lines=29> */
.L_x_7760:
[----:B------:R-:W-:Y:S05]  /*e7c0*/  BSYNC.RECONVERGENT B1 ;  /* 0x0000000000017941 */ /* 0x000fea0003800200 */
.L_x_7758:
        /* <DEDUP_REMOVED lines=70> */
.L_x_7764:
        /* <DEDUP_REMOVED lines=35> */
.L_x_7765:
[----:B------:R-:W-:Y:S05]  /*ee60*/  BSYNC.RECONVERGENT B0 ;  /* 0x0000000000007941 */ /* 0x000fea0003800200 */
.L_x_7763:
        /* <DEDUP_REMOVED lines=58> */
.L_x_7767:
[----:B------:R-:W-:Y:S05]  /*f210*/  BSYNC.RECONVERGENT B0 ;  /* 0x0000000000007941 */ /* 0x000fea0003800200 */
.L_x_7766:
        /* <DEDUP_REMOVED lines=86> */
.L_x_7769:
        /* <DEDUP_REMOVED lines=20> */
.L_x_7772:
[----:B------:R-:W-:Y:S05]  /*f8c0*/  BSYNC.RECONVERGENT B2 ;  /* 0x0000000000027941 */ /* 0x000fea0003800200 */
.L_x_7771:
        /* <DEDUP_REMOVED lines=29> */
.L_x_7770:
[----:B------:R-:W-:Y:S05]  /*faa0*/  BSYNC.RECONVERGENT B1 ;  /* 0x0000000000017941 */ /* 0x000fea0003800200 */
.L_x_7768:
        /* <DEDUP_REMOVED lines=70> */
.L_x_7774:
        /* <DEDUP_REMOVED lines=35> */
.L_x_7775:
[----:B------:R-:W-:Y:S05]  /*10140*/  BSYNC.RECONVERGENT B0 ;  /* 0x0000000000007941 */ /* 0x000fea0003800200 */
.L_x_7773:
        /* <DEDUP_REMOVED lines=58> */
.L_x_7777:
[----:B------:R-:W-:Y:S05]  /*104f0*/  BSYNC.RECONVERGENT B0 ;  /* 0x0000000000007941 */ /* 0x000fea0003800200 */
.L_x_7776:
        /* <DEDUP_REMOVED lines=86> */
.L_x_7779:
        /* <DEDUP_REMOVED lines=20> */
.L_x_7782:
[----:B------:R-:W-:Y:S05]  /*10ba0*/  BSYNC.RECONVERGENT B2 ;  /* 0x0000000000027941 */ /* 0x000fea0003800200 */
.L_x_7781:
        /* <DEDUP_REMOVED lines=29> */
.L_x_7780:
[----:B------:R-:W-:Y:S05]  /*10d80*/  BSYNC.RECONVERGENT B1 ;  /* 0x0000000000017941 */ /* 0x000fea0003800200 */
.L_x_7778:
        /* <DEDUP_REMOVED lines=70> */
.L_x_7784:
        /* <DEDUP_REMOVED lines=35> */
.L_x_7785:
[----:B------:R-:W-:Y:S05]  /*11420*/  BSYNC.RECONVERGENT B0 ;  /* 0x0000000000007941 */ /* 0x000fea0003800200 */
.L_x_7783:
        /* <DEDUP_REMOVED lines=58> */
.L_x_7787:
[----:B------:R-:W-:Y:S05]  /*117d0*/  BSYNC.RECONVERGENT B0 ;  /* 0x0000000000007941 */ /* 0x000fea0003800200 */
.L_x_7786:
        /* <DEDUP_REMOVED lines=86> */
.L_x_7789:
        /* <DEDUP_REMOVED lines=20> */
.L_x_7792:
[----:B------:R-:W-:Y:S05]  /*11e80*/  BSYNC.RECONVERGENT B2 ;  /* 0x0000000000027941 */ /* 0x000fea0003800200 */
.L_x_7791:
        /* <DEDUP_REMOVED lines=29> */
.L_x_7790:
[----:B------:R-:W-:Y:S05]  /*12060*/  BSYNC.RECONVERGENT B1 ;  /* 0x0000000000017941 */ /* 0x000fea0003800200 */
.L_x_7788:
        /* <DEDUP_REMOVED lines=70> */
.L_x_7794:
        /* <DEDUP_REMOVED lines=35> */
.L_x_7795:
[----:B------:R-:W-:Y:S05]  /*12700*/  BSYNC.RECONVERGENT B0 ;  /* 0x0000000000007941 */ /* 0x000fea0003800200 */
.L_x_7793:
        /* <DEDUP_REMOVED lines=58> */
.L_x_7797:
[----:B------:R-:W-:Y:S05]  /*12ab0*/  BSYNC.RECONVERGENT B0 ;  /* 0x0000000000007941 */ /* 0x000fea0003800200 */
.L_x_7796:
        /* <DEDUP_REMOVED lines=86> */
.L_x_7799:
        /* <DEDUP_REMOVED lines=20> */
.L_x_7802:
[----:B------:R-:W-:Y:S05]  /*13160*/  BSYNC.RECONVERGENT B2 ;  /* 0x0000000000027941 */ /* 0x000fea0003800200 */
.L_x_7801:
        /* <DEDUP_REMOVED lines=29> */
.L_x_7800:
[----:B------:R-:W-:Y:S05]  /*13340*/  BSYNC.RECONVERGENT B1 ;  /* 0x0000000000017941 */ /* 0x000fea0003800200 */
.L_x_7798:
        /* <DEDUP_REMOVED lines=70> */
.L_x_7804:
        /* <DEDUP_REMOVED lines=35> */
.L_x_7805:
[----:B------:R-:W-:Y:S05]  /*139e0*/  BSYNC.RECONVERGENT B0 ;  /* 0x0000000000007941 */ /* 0x000fea0003800200 */
.L_x_7803:
        /* <DEDUP_REMOVED lines=8> */
        .weak           $__internal_20_$__cuda_sm20_div_rn_f64_full
        .type           $__internal_20_$__cuda_sm20_div_rn_f64_full,@function
        .size           $__internal_20_$__cuda_sm20_div_rn_f64_full,(.L_x_7832 - $__internal_20_$__cuda_sm20_div_rn_f64_full)
$__internal_20_$__cuda_sm20_div_rn_f64_full:
        /* <DEDUP_REMOVED lines=70> */
.L_x_7807:
        /* <DEDUP_REMOVED lines=17> */
.L_x_7810:
[----:B------:R-:W-:Y:S02]  /*13fe0*/  LOP3.LUT R3, R25, 0x80000, RZ, 0xfc, !PT ;  /* 0x0008000019037812 */ /* 0x000fe400078efcff */
[----:B------:R-:W-:-:S03]  /*13ff0*/  MOV R38, R24 ;  /* 0x0000001800267202 */ /* 0x000fc60000000f00 */
[----:B------:R-:W-:Y:S01]  /*14000*/  IMAD.MOV.U32 R39, RZ, RZ, R3 ;  /* 0x000000ffff277224 */ /* 0x000fe200078e0003 */
[----:B------:R-:W-:Y:S06]  /*14010*/  BRA `(.L_x_7808) ;  /* 0x00000000000c7947 */ /* 0x000fec0003800000 */
.L_x_7809:
[----:B------:R-:W-:Y:S01]  /*14020*/  LOP3.LUT R3, R35, 0x80000, RZ, 0xfc, !PT ;  /* 0x0008000023037812 */ /* 0x000fe200078efcff */
[----:B------:R-:W-:-:S04]  /*14030*/  IMAD.MOV.U32 R38, RZ, RZ, R34 ;  /* 0x000000ffff267224 */ /* 0x000fc800078e0022 */
[----:B------:R-:W-:-:S07]  /*14040*/  IMAD.MOV.U32 R39, RZ, RZ, R3 ;  /* 0x000000ffff277224 */ /* 0x000fce00078e0003 */
.L_x_7808:
[----:B------:R-:W-:Y:S05]  /*14050*/  BSYNC.RECONVERGENT B0 ;  /* 0x0000000000007941 */ /* 0x000fea0003800200 */
.L_x_7806:
[----:B------:R-:W-:Y:S01]  /*14060*/  IMAD.MOV.U32 R3, RZ, RZ, 0x0 ;  /* 0x00000000ff037424 */ /* 0x000fe200078e00ff */
[----:B------:R-:W-:Y:S01]  /*14070*/  MOV R4, R38 ;  /* 0x0000002600047202 */ /* 0x000fe20000000f00 */
[----:B------:R-:W-:Y:S02]  /*14080*/  IMAD.MOV.U32 R5, RZ, RZ, R39 ;  /* 0x000000ffff057224 */ /* 0x000fe400078e0027 */
[----:B------:R-:W-:Y:S05]  /*14090*/  RET.REL.NODEC R2 `(_ZN2at6native29vectorized_elementwise_kernelILi8EZZZNS0_61_GLOBAL__N__b29612f4_23_ActivationMishKernel_cu_9e10b42f_310411mish_kernelERNS_18TensorIteratorBaseEENKUlvE_clEvENKUlvE_clEvEUldE_St5arrayIPcLm2EEEEviT0_T1_) ;  /* 0xfffffebc02d87950 */ /* 0x000fea0003c3ffff */
.L_x_7811:
        /* <DEDUP_REMOVED lines=14> */
.L_x_7832:


//--------------------- .nv.global.init           --------------------------
	.section	.nv.global.init,"aw",@progbits
.nv.global.init:
	.type		$str$6,@object
	.size		$str$6,(__unnamed_1 - $str$6)
$str$6:
        /*0000*/ 	.byte	0x66, 0x61, 0x6c, 0x73, 0x65, 0x00
	.type		__unnamed_1,@object
	.size		__unnamed_1,(__unnamed_5 - __unnamed_1)
__unnamed_1:
        /*0006*/ 	.byte	0x66, 0x65, 0x74, 0x63, 0x68, 0x5f, 0x61, 0x6e, 0x64, 0x5f, 0x63, 0x61, 0x73, 0x74, 0x00
	.type		__unnamed_5,@object
	.size		__unnamed_5,(__unnamed_3 - __unnamed_5)
__unnamed_5:
        /*0015*/ 	.byte	0x66, 0x65, 0x74, 0x63, 0x68, 0x5f, 0x61, 0x6e, 0x64, 0x5f, 0x63, 0x61, 0x73, 0x74, 0x00
	.type		__unnamed_3,@object
	.size		__unnamed_3,(__unnamed_7 - __unnamed_3)
__unnamed_3:
        /*0024*/ 	.byte	0x66, 0x65, 0x74, 0x63, 0x68, 0x5f, 0x61, 0x6e, 0x64, 0x5f, 0x63, 0x61, 0x73, 0x74, 0x00
	.type		__unnamed_7,@object
	.size		__unnamed_7,(__unnamed_2 - __unnamed_7)
__unnamed_7:
        /*0033*/ 	.byte	0x66, 0x65, 0x74, 0x63, 0x68, 0x5f, 0x61, 0x6e, 0x64, 0x5f, 0x63, 0x61, 0x73, 0x74, 0x00
	.type		__unnamed_2,@object
	.size		__unnamed_2,(__unnamed_6 - __unnamed_2)
__unnamed_2:
        /*0042*/ 	.byte	0x63, 0x61, 0x73, 0x74, 0x5f, 0x61, 0x6e, 0x64, 0x5f, 0x73, 0x74, 0x6f, 0x72, 0x65, 0x00
	.type		__unnamed_6,@object
	.size		__unnamed_6,(__unnamed_4 - __unnamed_6)
__unnamed_6:
        /*0051*/ 	.byte	0x63, 0x61, 0x73, 0x74, 0x5f, 0x61, 0x6e, 0x64, 0x5f, 0x73, 0x74, 0x6f, 0x72, 0x65, 0x00
	.type		__unnamed_4,@object
	.size		__unnamed_4,(__unnamed_8 - __unnamed_4)
__unnamed_4:
        /*0060*/ 	.byte	0x63, 0x61, 0x73, 0x74, 0x5f, 0x61, 0x6e, 0x64, 0x5f, 0x73, 0x74, 0x6f, 0x72, 0x65, 0x00
	.type		__unnamed_8,@object
	.size		__unnamed_8,($str$7 - __unnamed_8)
__unnamed_8:
        /*006f*/ 	.byte	0x63, 0x61, 0x73, 0x74, 0x5f, 0x61, 0x6e, 0x64, 0x5f, 0x73, 0x74, 0x6f, 0x72, 0x65, 0x00
	.type		$str$7,@object
	.size		$str$7,(.L_37 - $str$7)
$str$7:
        /*007e*/ 	.byte	0x2f, 0x72, 0x6f, 0x6f, 0x74, 0x2f, 0x2e, 0x70, 0x79, 0x65, 0x6e, 0x76, 0x2f, 0x76, 0x65, 0x72
        /*008e*/ 	.byte	0x73, 0x69, 0x6f, 0x6e, 0x73, 0x2f, 0x33, 0x2e, 0x31, 0x33, 0x2e, 0x31, 0x32, 0x2f, 0x6c, 0x69
        /*009e*/ 	.byte	0x62, 0x2f, 0x70, 0x79, 0x74, 0x68, 0x6f, 0x6e, 0x33, 0x2e, 0x31, 0x33, 0x2f, 0x73, 0x69, 0x74
        /*00ae*/ 	.byte	0x65, 0x2d, 0x70, 0x61, 0x63, 0x6b, 0x61, 0x67, 0x65, 0x73, 0x2f, 0x74, 0x6f, 0x72, 0x63, 0x68
        /*00be*/ 	.byte	0x2f, 0x69, 0x6e, 0x63, 0x6c, 0x75, 0x64, 0x65, 0x2f, 0x63, 0x31, 0x30, 0x2f, 0x63, 0x6f, 0x72
        /*00ce*/ 	.byte	0x65, 0x2f, 0x44, 0x79, 0x6e, 0x61, 0x6d, 0x69, 0x63, 0x43, 0x61, 0x73, 0x74, 0x2e, 0x68, 0x00
.L_37:


//--------------------- .nv.shared.reserved.0     --------------------------
	.section	.nv.shared.reserved.0,"aw",@nobits
	.weak		__nv_reservedSMEM_offset_0_alias
	.size		__nv_reservedSMEM_offset_0_alias, 0, 64
	.other		__nv_reservedSMEM_offset_0_alias,@"STO_CUDA_RESERVED_SHARED STV_DEFAULT"
__nv_reservedSMEM_offset_0_alias:
	.zero		0
	.zero		64


//--------------------- .nv.global                --------------------------
	.section	.nv.global,"aw",@nobits
.nv.global:
	.type		_ZN59_INTERNAL_b29612f4_23_ActivationMishKernel_cu_9e10b42f_31044cuda3std3__48in_placeE,@object
	.size		_ZN59_INTERNAL_b29612f4_23_ActivationMishKernel_cu_9e10b42f_31044cuda3std3__48in_placeE,(_ZN59_INTERNAL_b29612f4_23_ActivationMishKernel_cu_9e10b42f_31044cuda3std6ranges3__45__cpo8distanceE - _ZN59_INTERNAL_b29612f4_23_ActivationMishKernel_cu_9e10b42f_31044cuda3std3__48in_placeE)
_ZN59_INTERNAL_b29612f4_23_ActivationMishKernel_cu_9e10b42f_31044cuda3std3__48in_placeE:
	.zero		1
	.type		_ZN59_INTERNAL_b29612f4_23_ActivationMishKernel_cu_9e10b42f_31044cuda3std6ranges3__45__cpo8distanceE,@object
	.size		_ZN59_INTERNAL_b29612f4_23_ActivationMishKernel_cu_9e10b42f_31044cuda3std6ranges3__45__cpo8distanceE,(_ZN59_INTERNAL_b29612f4_23_ActivationMishKernel_cu_9e10b42f_31044cuda3std3__45__cpo3endE - _ZN59_INTERNAL_b29612f4_23_ActivationMishKernel_cu_9e10b42f_31044cuda3std6ranges3__45__cpo8distanceE)
_ZN59_INTERNAL_b29612f4_23_ActivationMishKernel_cu_9e10b42f_31044cuda3std6ranges3__45__cpo8distanceE:
	.zero		1
	.type		_ZN59_INTERNAL_b29612f4_23_ActivationMishKernel_cu_9e10b42f_31044cuda3std3__45__cpo3endE,@object
	.size		_ZN59_INTERNAL_b29612f4_23_ActivationMishKernel_cu_9e10b42f_31044cuda3std3__45__cpo3endE,(_ZN59_INTERNAL_b29612f4_23_ActivationMishKernel_cu_9e10b42f_31044cuda3std6ranges3__45__cpo7advanceE - _ZN59_INTERNAL_b29612f4_23_ActivationMishKernel_cu_9e10b42f_31044cuda3std3__45__cpo3endE)
_ZN59_INTERNAL_b29612f4_23_ActivationMishKernel_cu_9e10b42f_31044cuda3std3__45__cpo3endE:
	.zero		1
	.type		_ZN59_INTERNAL_b29612f4_23_ActivationMishKernel_cu_9e10b42f_31044cuda3std6ranges3__45__cpo7advanceE,@object
	.size		_ZN59_INTERNAL_b29612f4_23_ActivationMishKernel_cu_9e10b42f_31044cuda3std6ranges3__45__cpo7advanceE,(_ZN59_INTERNAL_b29612f4_23_ActivationMishKernel_cu_9e10b42f_31044cuda3std3__45__cpo4rendE - _ZN59_INTERNAL_b29612f4_23_ActivationMishKernel_cu_9e10b42f_31044cuda3std6ranges3__45__cpo7advanceE)
_ZN59_INTERNAL_b29612f4_23_ActivationMishKernel_cu_9e10b42f_31044cuda3std6ranges3__45__cpo7advanceE:
	.zero		1
	.type		_ZN59_INTERNAL_b29612f4_23_ActivationMishKernel_cu_9e10b42f_31044cuda3std3__45__cpo4rendE,@object
	.size		_ZN59_INTERNAL_b29612f4_23_ActivationMishKernel_cu_9e10b42f_31044cuda3std3__45__cpo4rendE,(_ZN59_INTERNAL_b29612f4_23_ActivationMishKernel_cu_9e10b42f_31044cuda3std6ranges3__45__cpo4dataE - _ZN59_INTERNAL_b29612f4_23_ActivationMishKernel_cu_9e10b42f_31044cuda3std3__45__cpo4rendE)
_ZN59_INTERNAL_b29612f4_23_ActivationMishKernel_cu_9e10b42f_31044cuda3std3__45__cpo4rendE:
	.zero		1
	.type		_ZN59_INTERNAL_b29612f4_23_ActivationMishKernel_cu_9e10b42f_31044cuda3std6ranges3__45__cpo4dataE,@object
	.size		_ZN59_INTERNAL_b29612f4_23_ActivationMishKernel_cu_9e10b42f_31044cuda3std6ranges3__45__cpo4dataE,(_ZN59_INTERNAL_b29612f4_23_ActivationMishKernel_cu_9e10b42f_31044cuda3std6ranges3__45__cpo5beginE - _ZN59_INTERNAL_b29612f4_23_ActivationMishKernel_cu_9e10b42f_31044cuda3std6ranges3__45__cpo4dataE)
_ZN59_INTERNAL_b29612f4_23_ActivationMishKernel_cu_9e10b42f_31044cuda3std6ranges3__45__cpo4dataE:
	.zero		1
	.type		_ZN59_INTERNAL_b29612f4_23_ActivationMishKernel_cu_9e10b42f_31044cuda3std6ranges3__45__cpo5beginE,@object
	.size		_ZN59_INTERNAL_b29612f4_23_ActivationMishKernel_cu_9e10b42f_31044cuda3std6ranges3__45__cpo5beginE,(_ZN59_INTERNAL_b29612f4_23_ActivationMishKernel_cu_9e10b42f_31044cuda3std3__45__cpo5crendE - _ZN59_INTERNAL_b29612f4_23_ActivationMishKernel_cu_9e10b42f_31044cuda3std6ranges3__45__cpo5beginE)
_ZN59_INTERNAL_b29612f4_23_ActivationMishKernel_cu_9e10b42f_31044cuda3std6ranges3__45__cpo5beginE:
	.zero		1
	.type		_ZN59_INTERNAL_b29612f4_23_ActivationMishKernel_cu_9e10b42f_31044cuda3std3__45__cpo5crendE,@object
	.size		_ZN59_INTERNAL_b29612f4_23_ActivationMishKernel_cu_9e10b42f_31044cuda3std3__45__cpo5crendE,(_ZN59_INTERNAL_b29612f4_23_ActivationMishKernel_cu_9e10b42f_31044cuda3std6ranges3__45__cpo4sizeE - _ZN59_INTERNAL_b29612f4_23_ActivationMishKernel_cu_9e10b42f_31044cuda3std3__45__cpo5crendE)
_ZN59_INTERNAL_b29612f4_23_ActivationMishKernel_cu_9e10b42f_31044cuda3std3__45__cpo5crendE:
	.zero		1
	.type		_ZN59_INTERNAL_b29612f4_23_ActivationMishKernel_cu_9e10b42f_31044cuda3std6ranges3__45__cpo4sizeE,@object
	.size		_ZN59_INTERNAL_b29612f4_23_ActivationMishKernel_cu_9e10b42f_31044cuda3std6ranges3__45__cpo4sizeE,(_ZN59_INTERNAL_b29612f4_23_ActivationMishKernel_cu_9e10b42f_31044cuda3std3__461_GLOBAL__N__b29612f4_23_ActivationMishKernel_cu_9e10b42f_31046ignoreE - _ZN59_INTERNAL_b29612f4_23_ActivationMishKernel_cu_9e10b42f_31044cuda3std6ranges3__45__cpo4sizeE)
_ZN59_INTERNAL_b29612f4_23_ActivationMishKernel_cu_9e10b42f_31044cuda3std6ranges3__45__cpo4sizeE:
	.zero		1
	.type		_ZN59_INTERNAL_b29612f4_23_ActivationMishKernel_cu_9e10b42f_31044cuda3std3__461_GLOBAL__N__b29612f4_23_ActivationMishKernel_cu_9e10b42f_31046ignoreE,@object
	.size		_ZN59_INTERNAL_b29612f4_23_ActivationMishKernel_cu_9e10b42f_31044cuda3std3__461_GLOBAL__N__b29612f4_23_ActivationMishKernel_cu_9e10b42f_31046ignoreE,(_ZN59_INTERNAL_b29612f4_23_ActivationMishKernel_cu_9e10b42f_31044cuda3std6ranges3__45__cpo6cbeginE - _ZN59_INTERNAL_b29612f4_23_ActivationMishKernel_cu_9e10b42f_31044cuda3std3__461_GLOBAL__N__b29612f4_23_ActivationMishKernel_cu_9e10b42f_31046ignoreE)
_ZN59_INTERNAL_b29612f4_23_ActivationMishKernel_cu_9e10b42f_31044cuda3std3__461_GLOBAL__N__b29612f4_23_ActivationMishKernel_cu_9e10b42f_31046ignoreE:
	.zero		1
	.type		_ZN59_INTERNAL_b29612f4_23_ActivationMishKernel_cu_9e10b42f_31044cuda3std6ranges3__45__cpo6cbeginE,@object
	.size		_ZN59_INTERNAL_b29612f4_23_ActivationMishKernel_cu_9e10b42f_31044cuda3std6ranges3__45__cpo6cbeginE,(_ZN59_INTERNAL_b29612f4_23_ActivationMishKernel_cu_9e10b42f_31044cuda3std3__45__cpo4cendE - _ZN59_INTERNAL_b29612f4_23_ActivationMishKernel_cu_9e10b42f_31044cuda3std6ranges3__45__cpo6cbeginE)
_ZN59_INTERNAL_b29612f4_23_ActivationMishKernel_cu_9e10b42f_31044cuda3std6ranges3__45__cpo6cbeginE:
	.zero		1
	.type		_ZN59_INTERNAL_b29612f4_23_ActivationMishKernel_cu_9e10b42f_31044cuda3std3__45__cpo4cendE,@object
	.size		_ZN59_INTERNAL_b29612f4_23_ActivationMishKernel_cu_9e10b42f_31044cuda3std3__45__cpo4cendE,(_ZN59_INTERNAL_b29612f4_23_ActivationMishKernel_cu_9e10b42f_31044cuda3std6ranges3__45__cpo4nextE - _ZN59_INTERNAL_b29612f4_23_ActivationMishKernel_cu_9e10b42f_31044cuda3std3__45__cpo4cendE)
_ZN59_INTERNAL_b29612f4_23_ActivationMishKernel_cu_9e10b42f_31044cuda3std3__45__cpo4cendE:
	.zero		1
	.type		_ZN59_INTERNAL_b29612f4_23_ActivationMishKernel_cu_9e10b42f_31044cuda3std6ranges3__45__cpo4nextE,@object
	.size		_ZN59_INTERNAL_b29612f4_23_ActivationMishKernel_cu_9e10b42f_31044cuda3std6ranges3__45__cpo4nextE,(_ZN59_INTERNAL_b29612f4_23_ActivationMishKernel_cu_9e10b42f_31044cuda3std6ranges3__45__cpo4swapE - _ZN59_INTERNAL_b29612f4_23_ActivationMishKernel_cu_9e10b42f_31044cuda3std6ranges3__45__cpo4nextE)
_ZN59_INTERNAL_b29612f4_23_ActivationMishKernel_cu_9e10b42f_31044cuda3std6ranges3__45__cpo4nextE:
	.zero		1
	.type		_ZN59_INTERNAL_b29612f4_23_ActivationMishKernel_cu_9e10b42f_31044cuda3std6ranges3__45__cpo4swapE,@object
	.size		_ZN59_INTERNAL_b29612f4_23_ActivationMishKernel_cu_9e10b42f_31044cuda3std6ranges3__45__cpo4swapE,(_ZN59_INTERNAL_b29612f4_23_ActivationMishKernel_cu_9e10b42f_31044cuda3std3__420unreachable_sentinelE - _ZN59_INTERNAL_b29612f4_23_ActivationMishKernel_cu_9e10b42f_31044cuda3std6ranges3__45__cpo4swapE)
_ZN59_INTERNAL_b29612f4_23_ActivationMishKernel_cu_9e10b42f_31044cuda3std6ranges3__45__cpo4swapE:
	.zero		1
	.type		_ZN59_INTERNAL_b29612f4_23_ActivationMishKernel_cu_9e10b42f_31044cuda3std3__420unreachable_sentinelE,@object
	.size		_ZN59_INTERNAL_b29612f4_23_ActivationMishKernel_cu_9e10b42f_31044cuda3std3__420unreachable_sentinelE,(_ZN59_INTERNAL_b29612f4_23_ActivationMishKernel_cu_9e10b42f_31046thrust24THRUST_300001_SM_1000_NS6system6detail10sequential3seqE - _ZN59_INTERNAL_b29612f4_23_ActivationMishKernel_cu_9e10b42f_31044cuda3std3__420unreachable_sentinelE)
_ZN59_INTERNAL_b29612f4_23_ActivationMishKernel_cu_9e10b42f_31044cuda3std3__420unreachable_sentinelE:
	.zero		1
	.type		_ZN59_INTERNAL_b29612f4_23_ActivationMishKernel_cu_9e10b42f_31046thrust24THRUST_300001_SM_1000_NS6system6detail10sequential3seqE,@object
	.size		_ZN59_INTERNAL_b29612f4_23_ActivationMishKernel_cu_9e10b42f_31046thrust24THRUST_300001_SM_1000_NS6system6detail10sequential3seqE,(_ZN59_INTERNAL_b29612f4_23_ActivationMishKernel_cu_9e10b42f_31044cuda3std3__45__cpo6cbeginE - _ZN59_INTERNAL_b29612f4_23_ActivationMishKernel_cu_9e10b42f_31046thrust24THRUST_300001_SM_1000_NS6system6detail10sequential3seqE)
_ZN59_INTERNAL_b29612f4_23_ActivationMishKernel_cu_9e10b42f_31046thrust24THRUST_300001_SM_1000_NS6system6detail10sequential3seqE:
	.zero		1
	.type		_ZN59_INTERNAL_b29612f4_23_ActivationMishKernel_cu_9e10b42f_31044cuda3std3__45__cpo6cbeginE,@object
	.size		_ZN59_INTERNAL_b29612f4_23_ActivationMishKernel_cu_9e10b42f_31044cuda3std3__45__cpo6cbeginE,(_ZN59_INTERNAL_b29612f4_23_ActivationMishKernel_cu_9e10b42f_31044cuda3std6ranges3__45__cpo9iter_swapE - _ZN59_INTERNAL_b29612f4_23_ActivationMishKernel_cu_9e10b42f_31044cuda3std3__45__cpo6cbeginE)
_ZN59_INTERNAL_b29612f4_23_ActivationMishKernel_cu_9e10b42f_31044cuda3std3__45__cpo6cbeginE:
	.zero		1
	.type		_ZN59_INTERNAL_b29612f4_23_ActivationMishKernel_cu_9e10b42f_31044cuda3std6ranges3__45__cpo9iter_swapE,@object
	.size		_ZN59_INTERNAL_b29612f4_23_ActivationMishKernel_cu_9e10b42f_31044cuda3std6ranges3__45__cpo9iter_swapE,(_ZN59_INTERNAL_b29612f4_23_ActivationMishKernel_cu_9e10b42f_31044cuda3std3__45__cpo7crbeginE - _ZN59_INTERNAL_b29612f4_23_ActivationMishKernel_cu_9e10b42f_31044cuda3std6ranges3__45__cpo9iter_swapE)
_ZN59_INTERNAL_b29612f4_23_ActivationMishKernel_cu_9e10b42f_31044cuda3std6ranges3__45__cpo9iter_swapE:
	.zero		1
	.type		_ZN59_INTERNAL_b29612f4_23_ActivationMishKernel_cu_9e10b42f_31044cuda3std3__45__cpo7crbeginE,@object
	.size		_ZN59_INTERNAL_b29612f4_23_ActivationMishKernel_cu_9e10b42f_31044cuda3std3__45__cpo7crbeginE,(_ZN59_INTERNAL_b29612f4_23_ActivationMishKernel_cu_9e10b42f_31044cuda3std6ranges3__45__cpo5cdataE - _ZN59_INTERNAL_b29612f4_23_ActivationMishKernel_cu_9e10b42f_31044cuda3std3__45__cpo7crbeginE)
_ZN59_INTERNAL_b29612f4_23_ActivationMishKernel_cu_9e10b42f_31044cuda3std3__45__cpo7crbeginE:
	.zero		1
	.type		_ZN59_INTERNAL_b29612f4_23_ActivationMishKernel_cu_9e10b42f_31044cuda3std6ranges3__45__cpo5cdataE,@object
	.size		_ZN59_INTERNAL_b29612f4_23_ActivationMishKernel_cu_9e10b42f_31044cuda3std6ranges3__45__cpo5cdataE,(_ZN59_INTERNAL_b29612f4_23_ActivationMishKernel_cu_9e10b42f_31044cuda3std6ranges3__45__cpo3endE - _ZN59_INTERNAL_b29612f4_23_ActivationMishKernel_cu_9e10b42f_31044cuda3std6ranges3__45__cpo5cdataE)
_ZN59_INTERNAL_b29612f4_23_ActivationMishKernel_cu_9e10b42f_31044cuda3std6ranges3__45__cpo5cdataE:
	.zero		1
	.type		_ZN59_INTERNAL_b29612f4_23_ActivationMishKernel_cu_9e10b42f_31044cuda3std6ranges3__45__cpo3endE,@object
	.size		_ZN59_INTERNAL_b29612f4_23_ActivationMishKernel_cu_9e10b42f_31044cuda3std6ranges3__45__cpo3endE,(_ZN59_INTERNAL_b29612f4_23_ActivationMishKernel_cu_9e10b42f_31044cuda3std3__419piecewise_constructE - _ZN59_INTERNAL_b29612f4_23_ActivationMishKernel_cu_9e10b42f_31044cuda3std6ranges3__45__cpo3endE)
_ZN59_INTERNAL_b29612f4_23_ActivationMishKernel_cu_9e10b42f_31044cuda3std6ranges3__45__cpo3endE:
	.zero		1
	.type		_ZN59_INTERNAL_b29612f4_23_ActivationMishKernel_cu_9e10b42f_31044cuda3std3__419piecewise_constructE,@object
	.size		_ZN59_INTERNAL_b29612f4_23_ActivationMishKernel_cu_9e10b42f_31044cuda3std3__419piecewise_constructE,(_ZN59_INTERNAL_b29612f4_23_ActivationMishKernel_cu_9e10b42f_31044cuda3std6ranges3__45__cpo5ssizeE - _ZN59_INTERNAL_b29612f4_23_ActivationMishKernel_cu_9e10b42f_31044cuda3std3__419piecewise_constructE)
_ZN59_INTERNAL_b29612f4_23_ActivationMishKernel_cu_9e10b42f_31044cuda3std3__419piecewise_constructE:
	.zero		1
	.type		_ZN59_INTERNAL_b29612f4_23_ActivationMishKernel_cu_9e10b42f_31044cuda3std6ranges3__45__cpo5ssizeE,@object
	.size		_ZN59_INTERNAL_b29612f4_23_ActivationMishKernel_cu_9e10b42f_31044cuda3std6ranges3__45__cpo5ssizeE,(_ZN59_INTERNAL_b29612f4_23_ActivationMishKernel_cu_9e10b42f_31044cuda3std3__45__cpo5beginE - _ZN59_INTERNAL_b29612f4_23_ActivationMishKernel_cu_9e10b42f_31044cuda3std6ranges3__45__cpo5ssizeE)
_ZN59_INTERNAL_b29612f4_23_ActivationMishKernel_cu_9e10b42f_31044cuda3std6ranges3__45__cpo5ssizeE:
	.zero		1
	.type		_ZN59_INTERNAL_b29612f4_23_ActivationMishKernel_cu_9e10b42f_31044cuda3std3__45__cpo5beginE,@object
	.size		_ZN59_INTERNAL_b29612f4_23_ActivationMishKernel_cu_9e10b42f_31044cuda3std3__45__cpo5beginE,(_ZN59_INTERNAL_b29612f4_23_ActivationMishKernel_cu_9e10b42f_31044cuda3std6ranges3__45__cpo4cendE - _ZN59_INTERNAL_b29612f4_23_ActivationMishKernel_cu_9e10b42f_31044cuda3std3__45__cpo5beginE)
_ZN59_INTERNAL_b29612f4_23_ActivationMishKernel_cu_9e10b42f_31044cuda3std3__45__cpo5beginE:
	.zero		1
	.type		_ZN59_INTERNAL_b29612f4_23_ActivationMishKernel_cu_9e10b42f_31044cuda3std6ranges3__45__cpo4cendE,@object
	.size		_ZN59_INTERNAL_b29612f4_23_ActivationMishKernel_cu_9e10b42f_31044cuda3std6ranges3__45__cpo4cendE,(_ZN59_INTERNAL_b29612f4_23_ActivationMishKernel_cu_9e10b42f_31044cuda3std3__45__cpo6rbeginE - _ZN59_INTERNAL_b29612f4_23_ActivationMishKernel_cu_9e10b42f_31044cuda3std6ranges3__45__cpo4cendE)
_ZN59_INTERNAL_b29612f4_23_ActivationMishKernel_cu_9e10b42f_31044cuda3std6ranges3__45__cpo4cendE:
	.zero		1
	.type		_ZN59_INTERNAL_b29612f4_23_ActivationMishKernel_cu_9e10b42f_31044cuda3std3__45__cpo6rbeginE,@object
	.size		_ZN59_INTERNAL_b29612f4_23_ActivationMishKernel_cu_9e10b42f_31044cuda3std3__45__cpo6rbeginE,(_ZN59_INTERNAL_b29612f4_23_ActivationMishKernel_cu_9e10b42f_31044cuda3std6ranges3__45__cpo4prevE - _ZN59_INTERNAL_b29612f4_23_ActivationMishKernel_cu_9e10b42f_31044cuda3std3__45__cpo6rbeginE)
_ZN59_INTERNAL_b29612f4_23_ActivationMishKernel_cu_9e10b42f_31044cuda3std3__45__cpo6rbeginE:
	.zero		1
	.type		_ZN59_INTERNAL_b29612f4_23_ActivationMishKernel_cu_9e10b42f_31044cuda3std6ranges3__45__cpo4prevE,@object
	.size		_ZN59_INTERNAL_b29612f4_23_ActivationMishKernel_cu_9e10b42f_31044cuda3std6ranges3__45__cpo4prevE,(_ZN59_INTERNAL_b29612f4_23_ActivationMishKernel_cu_9e10b42f_31044cuda3std6ranges3__45__cpo9iter_moveE - _ZN59_INTERNAL_b29612f4_23_ActivationMishKernel_cu_9e10b42f_31044cuda3std6ranges3__45__cpo4prevE)
_ZN59_INTERNAL_b29612f4_23_ActivationMishKernel_cu_9e10b42f_31044cuda3std6ranges3__45__cpo4prevE:
	.zero		1
	.type		_ZN59_INTERNAL_b29612f4_23_ActivationMishKernel_cu_9e10b42f_31044cuda3std6ranges3__45__cpo9iter_moveE,@object
	.size		_ZN59_INTERNAL_b29612f4_23_ActivationMishKernel_cu_9e10b42f_31044cuda3std6ranges3__45__cpo9iter_moveE,(.L_21 - _ZN59_INTERNAL_b29612f4_23_ActivationMishKernel_cu_9e10b42f_31044cuda3std6ranges3__45__cpo9iter_moveE)
_ZN59_INTERNAL_b29612f4_23_ActivationMishKernel_cu_9e10b42f_31044cuda3std6ranges3__45__cpo9iter_moveE:
	.zero		1
.L_21:


//--------------------- .nv.constant0._ZN2at6native18elementwise_kernelILi128ELi4EZNS0_15gpu_kernel_implIZZZNS0_61_GLOBAL__N__b29612f4_23_ActivationMishKernel_cu_9e10b42f_310420mish_backward_kernelERNS_14TensorIteratorEENKUlvE_clEvENKUlvE2_clEvEUlN3c108BFloat16ES9_E_EEvRNS_18TensorIteratorBaseERKT_EUliE_EEviT1_ --------------------------
	.section	.nv.constant0._ZN2at6native18elementwise_kernelILi128ELi4EZNS0_15gpu_kernel_implIZZZNS0_61_GLOBAL__N__b29612f4_23_ActivationMishKernel_cu_9e10b42f_310420mish_backward_kernelERNS_14TensorIteratorEENKUlvE_clEvENKUlvE2_clEvEUlN3c108BFloat16ES9_E_EEvRNS_18TensorIteratorBaseERKT_EUliE_EEviT1_,"a",@progbits
	.sectionflags	@""
	.align	4
.nv.constant0._ZN2at6native18elementwise_kernelILi128ELi4EZNS0_15gpu_kernel_implIZZZNS0_61_GLOBAL__N__b29612f4_23_ActivationMishKernel_cu_9e10b42f_310420mish_backward_kernelERNS_14TensorIteratorEENKUlvE_clEvENKUlvE2_clEvEUlN3c108BFloat16ES9_E_EEvRNS_18TensorIteratorBaseERKT_EUliE_EEviT1_:
	.zero		1552


//--------------------- .nv.constant0._ZN2at6native27unrolled_elementwise_kernelIZZZNS0_61_GLOBAL__N__b29612f4_23_ActivationMishKernel_cu_9e10b42f_310420mish_backward_kernelERNS_14TensorIteratorEENKUlvE_clEvENKUlvE2_clEvEUlN3c108BFloat16ES8_E_St5arrayIPcLm3EELi4E23TrivialOffsetCalculatorILi2EjESD_ILi1EjENS0_6memory12LoadWithCastILi2EEENSG_13StoreWithCastILi1EEEEEviT_T0_T2_T3_T4_T5_ --------------------------
	.section	.nv.constant0._ZN2at6native27unrolled_elementwise_kernelIZZZNS0_61_GLOBAL__N__b29612f4_23_ActivationMishKernel_cu_9e10b42f_310420mish_backward_kernelERNS_14TensorIteratorEENKUlvE_clEvENKUlvE2_clEvEUlN3c108BFloat16ES8_E_St5arrayIPcLm3EELi4E23TrivialOffsetCalculatorILi2EjESD_ILi1EjENS0_6memory12LoadWithCastILi2EEENSG_13StoreWithCastILi1EEEEEviT_T0_T2_T3_T4_T5_,"a",@progbits
	.sectionflags	@""
	.align	4
.nv.constant0._ZN2at6native27unrolled_elementwise_kernelIZZZNS0_61_GLOBAL__N__b29612f4_23_ActivationMishKernel_cu_9e10b42f_310420mish_backward_kernelERNS_14TensorIteratorEENKUlvE_clEvENKUlvE2_clEvEUlN3c108BFloat16ES8_E_St5arrayIPcLm3EELi4E23TrivialOffsetCalculatorILi2EjESD_ILi1EjENS0_6memory12LoadWithCastILi2EEENSG_13StoreWithCastILi1EEEEEviT_T0_T2_T3_T4_T5_:
	.zero		952


//--------------------- .nv.constant0._ZN2at6native18elementwise_kernelILi128ELi4EZNS0_22gpu_kernel_impl_nocastIZZZNS0_61_GLOBAL__N__b29612f4_23_ActivationMishKernel_cu_9e10b42f_310420mish_backward_kernelERNS_14TensorIteratorEENKUlvE_clEvENKUlvE2_clEvEUlN3c108BFloat16ES9_E_EEvRNS_18TensorIteratorBaseERKT_EUliE_EEviT1_ --------------------------
	.section	.nv.constant0._ZN2at6native18elementwise_kernelILi128ELi4EZNS0_22gpu_kernel_impl_nocastIZZZNS0_61_GLOBAL__N__b29612f4_23_ActivationMishKernel_cu_9e10b42f_310420mish_backward_kernelERNS_14TensorIteratorEENKUlvE_clEvENKUlvE2_clEvEUlN3c108BFloat16ES9_E_EEvRNS_18TensorIteratorBaseERKT_EUliE_EEviT1_,"a",@progbits
	.sectionflags	@""
	.align	4
.nv.constant0._ZN2at6native18elementwise_kernelILi128ELi4EZNS0_22gpu_kernel_impl_nocastIZZZNS0_61_GLOBAL__N__b29612f4_23_ActivationMishKernel_cu_9e10b42f_310420mish_backward_kernelERNS_14TensorIteratorEENKUlvE_clEvENKUlvE2_clEvEUlN3c108BFloat16ES9_E_EEvRNS_18TensorIteratorBaseERKT_EUliE_EEviT1_:
	.zero		1552


//--------------------- .nv.constant0._ZN2at6native27unrolled_elementwise_kernelIZZZNS0_61_GLOBAL__N__b29612f4_23_ActivationMishKernel_cu_9e10b42f_310420mish_backward_kernelERNS_14TensorIteratorEENKUlvE_clEvENKUlvE2_clEvEUlN3c108BFloat16ES8_E_St5arrayIPcLm3EELi4E23TrivialOffsetCalculatorILi2EjESD_ILi1EjENS0_6memory15LoadWithoutCastENSG_16StoreWithoutCastEEEviT_T0_T2_T3_T4_T5_ --------------------------
	.section	.nv.constant0._ZN2at6native27unrolled_elementwise_kernelIZZZNS0_61_GLOBAL__N__b29612f4_23_ActivationMishKernel_cu_9e10b42f_310420mish_backward_kernelERNS_14TensorIteratorEENKUlvE_clEvENKUlvE2_clEvEUlN3c108BFloat16ES8_E_St5arrayIPcLm3EELi4E23TrivialOffsetCalculatorILi2EjESD_ILi1EjENS0_6memory15LoadWithoutCastENSG_16StoreWithoutCastEEEviT_T0_T2_T3_T4_T5_,"a",@progbits
	.sectionflags	@""
	.align	4
.nv.constant0._ZN2at6native27unrolled_elementwise_kernelIZZZNS0_61_GLOBAL__N__b29612f4_23_ActivationMishKernel_cu_9e10b42f_310420mish_backward_kernelERNS_14TensorIteratorEENKUlvE_clEvENKUlvE2_clEvEUlN3c108BFloat16ES8_E_St5arrayIPcLm3EELi4E23TrivialOffsetCalculatorILi2EjESD_ILi1EjENS0_6memory15LoadWithoutCastENSG_16StoreWithoutCastEEEviT_T0_T2_T3_T4_T5_:
	.zero		932


//--------------------- .nv.constant0._ZN2at6native29vectorized_elementwise_kernelILi2EZZZNS0_61_GLOBAL__N__b29612f4_23_ActivationMishKernel_cu_9e10b42f_310420mish_backward_kernelERNS_14TensorIteratorEENKUlvE_clEvENKUlvE2_clEvEUlN3c108BFloat16ES8_E_St5arrayIPcLm3EEEEviT0_T1_ --------------------------
	.section	.nv.constant0._ZN2at6native29vectorized_elementwise_kernelILi2EZZZNS0_61_GLOBAL__N__b29612f4_23_ActivationMishKernel_cu_9e10b42f_310420mish_backward_kernelERNS_14TensorIteratorEENKUlvE_clEvENKUlvE2_clEvEUlN3c108BFloat16ES8_E_St5arrayIPcLm3EEEEviT0_T1_,"a",@progbits
	.sectionflags	@""
	.align	4
.nv.constant0._ZN2at6native29vectorized_elementwise_kernelILi2EZZZNS0_61_GLOBAL__N__b29612f4_23_ActivationMishKernel_cu_9e10b42f_310420mish_backward_kernelERNS_14TensorIteratorEENKUlvE_clEvENKUlvE2_clEvEUlN3c108BFloat16ES8_E_St5arrayIPcLm3EEEEviT0_T1_:
	.zero		928


//--------------------- .nv.constant0._ZN2at6native29vectorized_elementwise_kernelILi4EZZZNS0_61_GLOBAL__N__b29612f4_23_ActivationMishKernel_cu_9e10b42f_310420mish_backward_kernelERNS_14TensorIteratorEENKUlvE_clEvENKUlvE2_clEvEUlN3c108BFloat16ES8_E_St5arrayIPcLm3EEEEviT0_T1_ --------------------------
	.section	.nv.constant0._ZN2at6native29vectorized_elementwise_kernelILi4EZZZNS0_61_GLOBAL__N__b29612f4_23_ActivationMishKernel_cu_9e10b42f_310420mish_backward_kernelERNS_14TensorIteratorEENKUlvE_clEvENKUlvE2_clEvEUlN3c108BFloat16ES8_E_St5arrayIPcLm3EEEEviT0_T1_,"a",@progbits
	.sectionflags	@""
	.align	4
.nv.constant0._ZN2at6native29vectorized_elementwise_kernelILi4EZZZNS0_61_GLOBAL__N__b29612f4_23_ActivationMishKernel_cu_9e10b42f_310420mish_backward_kernelERNS_14TensorIteratorEENKUlvE_clEvENKUlvE2_clEvEUlN3c108BFloat16ES8_E_St5arrayIPcLm3EEEEviT0_T1_:
	.zero		928


//--------------------- .nv.constant0._ZN2at6native29vectorized_elementwise_kernelILi8EZZZNS0_61_GLOBAL__N__b29612f4_23_ActivationMishKernel_cu_9e10b42f_310420mish_backward_kernelERNS_14TensorIteratorEENKUlvE_clEvENKUlvE2_clEvEUlN3c108BFloat16ES8_E_St5arrayIPcLm3EEEEviT0_T1_ --------------------------
	.section	.nv.constant0._ZN2at6native29vectorized_elementwise_kernelILi8EZZZNS0_61_GLOBAL__N__b29612f4_23_ActivationMishKernel_cu_9e10b42f_310420mish_backward_kernelERNS_14TensorIteratorEENKUlvE_clEvENKUlvE2_clEvEUlN3c108BFloat16ES8_E_St5arrayIPcLm3EEEEviT0_T1_,"a",@progbits
	.sectionflags	@""
	.align	4
.nv.constant0._ZN2at6native29vectorized_elementwise_kernelILi8EZZZNS0_61_GLOBAL__N__b29612f4_23_ActivationMishKernel_cu_9e10b42f_310420mish_backward_kernelERNS_14TensorIteratorEENKUlvE_clEvENKUlvE2_clEvEUlN3c108BFloat16ES8_E_St5arrayIPcLm3EEEEviT0_T1_:
	.zero		928


//--------------------- .nv.constant0._ZN2at6native18elementwise_kernelILi128ELi4EZNS0_15gpu_kernel_implIZZZNS0_61_GLOBAL__N__b29612f4_23_ActivationMishKernel_cu_9e10b42f_310420mish_backward_kernelERNS_14TensorIteratorEENKUlvE_clEvENKUlvE1_clEvEUlN3c104HalfES9_E_EEvRNS_18TensorIteratorBaseERKT_EUliE_EEviT1_ --------------------------
	.section	.nv.constant0._ZN2at6native18elementwise_kernelILi128ELi4EZNS0_15gpu_kernel_implIZZZNS0_61_GLOBAL__N__b29612f4_23_ActivationMishKernel_cu_9e10b42f_310420mish_backward_kernelERNS_14TensorIteratorEENKUlvE_clEvENKUlvE1_clEvEUlN3c104HalfES9_E_EEvRNS_18TensorIteratorBaseERKT_EUliE_EEviT1_,"a",@progbits
	.sectionflags	@""
	.align	4
.nv.constant0._ZN2at6native18elementwise_kernelILi128ELi4EZNS0_15gpu_kernel_implIZZZNS0_61_GLOBAL__N__b29612f4_23_ActivationMishKernel_cu_9e10b42f_310420mish_backward_kernelERNS_14TensorIteratorEENKUlvE_clEvENKUlvE1_clEvEUlN3c104HalfES9_E_EEvRNS_18TensorIteratorBaseERKT_EUliE_EEviT1_:
	.zero		1552


//--------------------- .nv.constant0._ZN2at6native27unrolled_elementwise_kernelIZZZNS0_61_GLOBAL__N__b29612f4_23_ActivationMishKernel_cu_9e10b42f_310420mish_backward_kernelERNS_14TensorIteratorEENKUlvE_clEvENKUlvE1_clEvEUlN3c104HalfES8_E_St5arrayIPcLm3EELi4E23TrivialOffsetCalculatorILi2EjESD_ILi1EjENS0_6memory12LoadWithCastILi2EEENSG_13StoreWithCastILi1EEEEEviT_T0_T2_T3_T4_T5_ --------------------------
	.section	.nv.constant0._ZN2at6native27unrolled_elementwise_kernelIZZZNS0_61_GLOBAL__N__b29612f4_23_ActivationMishKernel_cu_9e10b42f_310420mish_backward_kernelERNS_14TensorIteratorEENKUlvE_clEvENKUlvE1_clEvEUlN3c104HalfES8_E_St5arrayIPcLm3EELi4E23TrivialOffsetCalculatorILi2EjESD_ILi1EjENS0_6memory12LoadWithCastILi2EEENSG_13StoreWithCastILi1EEEEEviT_T0_T2_T3_T4_T5_,"a",@progbits
	.sectionflags	@""
	.align	4
.nv.constant0._ZN2at6native27unrolled_elementwise_kernelIZZZNS0_61_GLOBAL__N__b29612f4_23_ActivationMishKernel_cu_9e10b42f_310420mish_backward_kernelERNS_14TensorIteratorEENKUlvE_clEvENKUlvE1_clEvEUlN3c104HalfES8_E_St5arrayIPcLm3EELi4E23TrivialOffsetCalculatorILi2EjESD_ILi1EjENS0_6memory12LoadWithCastILi2EEENSG_13StoreWithCastILi1EEEEEviT_T0_T2_T3_T4_T5_:
	.zero		952


//--------------------- .nv.constant0._ZN2at6native18elementwise_kernelILi128ELi4EZNS0_22gpu_kernel_impl_nocastIZZZNS0_61_GLOBAL__N__b29612f4_23_ActivationMishKernel_cu_9e10b42f_310420mish_backward_kernelERNS_14TensorIteratorEENKUlvE_clEvENKUlvE1_clEvEUlN3c104HalfES9_E_EEvRNS_18TensorIteratorBaseERKT_EUliE_EEviT1_ --------------------------
	.section	.nv.constant0._ZN2at6native18elementwise_kernelILi128ELi4EZNS0_22gpu_kernel_impl_nocastIZZZNS0_61_GLOBAL__N__b29612f4_23_ActivationMishKernel_cu_9e10b42f_310420mish_backward_kernelERNS_14TensorIteratorEENKUlvE_clEvENKUlvE1_clEvEUlN3c104HalfES9_E_EEvRNS_18TensorIteratorBaseERKT_EUliE_EEviT1_,"a",@progbits
	.sectionflags	@""
	.align	4
.nv.constant0._ZN2at6native18elementwise_kernelILi128ELi4EZNS0_22gpu_kernel_impl_nocastIZZZNS0_61_GLOBAL__N__b29612f4_23_ActivationMishKernel_cu_9e10b42f_310420mish_backward_kernelERNS_14TensorIteratorEENKUlvE_clEvENKUlvE1_clEvEUlN3c104HalfES9_E_EEvRNS_18TensorIteratorBaseERKT_EUliE_EEviT1_:
	.zero		1552


//--------------------- .nv.constant0._ZN2at6native27unrolled_elementwise_kernelIZZZNS0_61_GLOBAL__N__b29612f4_23_ActivationMishKernel_cu_9e10b42f_310420mish_backward_kernelERNS_14TensorIteratorEENKUlvE_clEvENKUlvE1_clEvEUlN3c104HalfES8_E_St5arrayIPcLm3EELi4E23TrivialOffsetCalculatorILi2EjESD_ILi1EjENS0_6memory15LoadWithoutCastENSG_16StoreWithoutCastEEEviT_T0_T2_T3_T4_T5_ --------------------------
	.section	.nv.constant0._ZN2at6native27unrolled_elementwise_kernelIZZZNS0_61_GLOBAL__N__b29612f4_23_ActivationMishKernel_cu_9e10b42f_310420mish_backward_kernelERNS_14TensorIteratorEENKUlvE_clEvENKUlvE1_clEvEUlN3c104HalfES8_E_St5arrayIPcLm3EELi4E23TrivialOffsetCalculatorILi2EjESD_ILi1EjENS0_6memory15LoadWithoutCastENSG_16StoreWithoutCastEEEviT_T0_T2_T3_T4_T5_,"a",@progbits
	.sectionflags	@""
	.align	4
.nv.constant0._ZN2at6native27unrolled_elementwise_kernelIZZZNS0_61_GLOBAL__N__b29612f4_23_ActivationMishKernel_cu_9e10b42f_310420mish_backward_kernelERNS_14TensorIteratorEENKUlvE_clEvENKUlvE1_clEvEUlN3c104HalfES8_E_St5arrayIPcLm3EELi4E23TrivialOffsetCalculatorILi2EjESD_ILi1EjENS0_6memory15LoadWithoutCastENSG_16StoreWithoutCastEEEviT_T0_T2_T3_T4_T5_:
	.zero		932


//--------------------- .nv.constant0._ZN2at6native29vectorized_elementwise_kernelILi2EZZZNS0_61_GLOBAL__N__b29612f4_23_ActivationMishKernel_cu_9e10b42f_310420mish_backward_kernelERNS_14TensorIteratorEENKUlvE_clEvENKUlvE1_clEvEUlN3c104HalfES8_E_St5arrayIPcLm3EEEEviT0_T1_ --------------------------
	.section	.nv.constant0._ZN2at6native29vectorized_elementwise_kernelILi2EZZZNS0_61_GLOBAL__N__b29612f4_23_ActivationMishKernel_cu_9e10b42f_310420mish_backward_kernelERNS_14TensorIteratorEENKUlvE_clEvENKUlvE1_clEvEUlN3c104HalfES8_E_St5arrayIPcLm3EEEEviT0_T1_,"a",@progbits
	.sectionflags	@""
	.align	4
.nv.constant0._ZN2at6native29vectorized_elementwise_kernelILi2EZZZNS0_61_GLOBAL__N__b29612f4_23_ActivationMishKernel_cu_9e10b42f_310420mish_backward_kernelERNS_14TensorIteratorEENKUlvE_clEvENKUlvE1_clEvEUlN3c104HalfES8_E_St5arrayIPcLm3EEEEviT0_T1_:
	.zero		928


//--------------------- .nv.constant0._ZN2at6native29vectorized_elementwise_kernelILi4EZZZNS0_61_GLOBAL__N__b29612f4_23_ActivationMishKernel_cu_9e10b42f_310420mish_backward_kernelERNS_14TensorIteratorEENKUlvE_clEvENKUlvE1_clEvEUlN3c104HalfES8_E_St5arrayIPcLm3EEEEviT0_T1_ --------------------------
	.section	.nv.constant0._ZN2at6native29vectorized_elementwise_kernelILi4EZZZNS0_61_GLOBAL__N__b29612f4_23_ActivationMishKernel_cu_9e10b42f_310420mish_backward_kernelERNS_14TensorIteratorEENKUlvE_clEvENKUlvE1_clEvEUlN3c104HalfES8_E_St5arrayIPcLm3EEEEviT0_T1_,"a",@progbits
	.sectionflags	@""
	.align	4
.nv.constant0._ZN2at6native29vectorized_elementwise_kernelILi4EZZZNS0_61_GLOBAL__N__b29612f4_23_ActivationMishKernel_cu_9e10b42f_310420mish_backward_kernelERNS_14TensorIteratorEENKUlvE_clEvENKUlvE1_clEvEUlN3c104HalfES8_E_St5arrayIPcLm3EEEEviT0_T1_:
	.zero		928


//--------------------- .nv.constant0._ZN2at6native29vectorized_elementwise_kernelILi8EZZZNS0_61_GLOBAL__N__b29612f4_23_ActivationMishKernel_cu_9e10b42f_310420mish_backward_kernelERNS_14TensorIteratorEENKUlvE_clEvENKUlvE1_clEvEUlN3c104HalfES8_E_St5arrayIPcLm3EEEEviT0_T1_ --------------------------
	.section	.nv.constant0._ZN2at6native29vectorized_elementwise_kernelILi8EZZZNS0_61_GLOBAL__N__b29612f4_23_ActivationMishKernel_cu_9e10b42f_310420mish_backward_kernelERNS_14TensorIteratorEENKUlvE_clEvENKUlvE1_clEvEUlN3c104HalfES8_E_St5arrayIPcLm3EEEEviT0_T1_,"a",@progbits
	.sectionflags	@""
	.align	4
.nv.constant0._ZN2at6native29vectorized_elementwise_kernelILi8EZZZNS0_61_GLOBAL__N__b29612f4_23_ActivationMishKernel_cu_9e10b42f_310420mish_backward_kernelERNS_14TensorIteratorEENKUlvE_clEvENKUlvE1_clEvEUlN3c104HalfES8_E_St5arrayIPcLm3EEEEviT0_T1_:
	.zero		928


//--------------------- .nv.constant0._ZN2at6native18elementwise_kernelILi128ELi4EZNS0_15gpu_kernel_implIZZZNS0_61_GLOBAL__N__b29612f4_23_ActivationMishKernel_cu_9e10b42f_310420mish_backward_kernelERNS_14TensorIteratorEENKUlvE_clEvENKUlvE0_clEvEUlffE_EEvRNS_18TensorIteratorBaseERKT_EUliE_EEviT1_ --------------------------
	.section	.nv.constant0._ZN2at6native18elementwise_kernelILi128ELi4EZNS0_15gpu_kernel_implIZZZNS0_61_GLOBAL__N__b29612f4_23_ActivationMishKernel_cu_9e10b42f_310420mish_backward_kernelERNS_14TensorIteratorEENKUlvE_clEvENKUlvE0_clEvEUlffE_EEvRNS_18TensorIteratorBaseERKT_EUliE_EEviT1_,"a",@progbits
	.sectionflags	@""
	.align	4
.nv.constant0._ZN2at6native18elementwise_kernelILi128ELi4EZNS0_15gpu_kernel_implIZZZNS0_61_GLOBAL__N__b29612f4_23_ActivationMishKernel_cu_9e10b42f_310420mish_backward_kernelERNS_14TensorIteratorEENKUlvE_clEvENKUlvE0_clEvEUlffE_EEvRNS_18TensorIteratorBaseERKT_EUliE_EEviT1_:
	.zero		1552


//--------------------- .nv.constant0._ZN2at6native27unrolled_elementwise_kernelIZZZNS0_61_GLOBAL__N__b29612f4_23_ActivationMishKernel_cu_9e10b42f_310420mish_backward_kernelERNS_14TensorIteratorEENKUlvE_clEvENKUlvE0_clEvEUlffE_St5arrayIPcLm3EELi4E23TrivialOffsetCalculatorILi2EjESB_ILi1EjENS0_6memory12LoadWithCastILi2EEENSE_13StoreWithCastILi1EEEEEviT_T0_T2_T3_T4_T5_ --------------------------
	.section	.nv.constant0._ZN2at6native27unrolled_elementwise_kernelIZZZNS0_61_GLOBAL__N__b29612f4_23_ActivationMishKernel_cu_9e10b42f_310420mish_backward_kernelERNS_14TensorIteratorEENKUlvE_clEvENKUlvE0_clEvEUlffE_St5arrayIPcLm3EELi4E23TrivialOffsetCalculatorILi2EjESB_ILi1EjENS0_6memory12LoadWithCastILi2EEENSE_13StoreWithCastILi1EEEEEviT_T0_T2_T3_T4_T5_,"a",@progbits
	.sectionflags	@""
	.align	4
.nv.constant0._ZN2at6native27unrolled_elementwise_kernelIZZZNS0_61_GLOBAL__N__b29612f4_23_ActivationMishKernel_cu_9e10b42f_310420mish_backward_kernelERNS_14TensorIteratorEENKUlvE_clEvENKUlvE0_clEvEUlffE_St5arrayIPcLm3EELi4E23TrivialOffsetCalculatorILi2EjESB_ILi1EjENS0_6memory12LoadWithCastILi2EEENSE_13StoreWithCastILi1EEEEEviT_T0_T2_T3_T4_T5_:
	.zero		952


//--------------------- .nv.constant0._ZN2at6native18elementwise_kernelILi128ELi2EZNS0_22gpu_kernel_impl_nocastIZZZNS0_61_GLOBAL__N__b29612f4_23_ActivationMishKernel_cu_9e10b42f_310420mish_backward_kernelERNS_14TensorIteratorEENKUlvE_clEvENKUlvE0_clEvEUlffE_EEvRNS_18TensorIteratorBaseERKT_EUliE_EEviT1_ --------------------------
	.section	.nv.constant0._ZN2at6native18elementwise_kernelILi128ELi2EZNS0_22gpu_kernel_impl_nocastIZZZNS0_61_GLOBAL__N__b29612f4_23_ActivationMishKernel_cu_9e10b42f_310420mish_backward_kernelERNS_14TensorIteratorEENKUlvE_clEvENKUlvE0_clEvEUlffE_EEvRNS_18TensorIteratorBaseERKT_EUliE_EEviT1_,"a",@progbits
	.sectionflags	@""
	.align	4
.nv.constant0._ZN2at6native18elementwise_kernelILi128ELi2EZNS0_22gpu_kernel_impl_nocastIZZZNS0_61_GLOBAL__N__b29612f4_23_ActivationMishKernel_cu_9e10b42f_310420mish_backward_kernelERNS_14TensorIteratorEENKUlvE_clEvENKUlvE0_clEvEUlffE_EEvRNS_18TensorIteratorBaseERKT_EUliE_EEviT1_:
	.zero		1552


//--------------------- .nv.constant0._ZN2at6native27unrolled_elementwise_kernelIZZZNS0_61_GLOBAL__N__b29612f4_23_ActivationMishKernel_cu_9e10b42f_310420mish_backward_kernelERNS_14TensorIteratorEENKUlvE_clEvENKUlvE0_clEvEUlffE_St5arrayIPcLm3EELi4E23TrivialOffsetCalculatorILi2EjESB_ILi1EjENS0_6memory15LoadWithoutCastENSE_16StoreWithoutCastEEEviT_T0_T2_T3_T4_T5_ --------------------------
	.section	.nv.constant0._ZN2at6native27unrolled_elementwise_kernelIZZZNS0_61_GLOBAL__N__b29612f4_23_ActivationMishKernel_cu_9e10b42f_310420mish_backward_kernelERNS_14TensorIteratorEENKUlvE_clEvENKUlvE0_clEvEUlffE_St5arrayIPcLm3EELi4E23TrivialOffsetCalculatorILi2EjESB_ILi1EjENS0_6memory15LoadWithoutCastENSE_16StoreWithoutCastEEEviT_T0_T2_T3_T4_T5_,"a",@progbits
	.sectionflags	@""
	.align	4
.nv.constant0._ZN2at6native27unrolled_elementwise_kernelIZZZNS0_61_GLOBAL__N__b29612f4_23_ActivationMishKernel_cu_9e10b42f_310420mish_backward_kernelERNS_14TensorIteratorEENKUlvE_clEvENKUlvE0_clEvEUlffE_St5arrayIPcLm3EELi4E23TrivialOffsetCalculatorILi2EjESB_ILi1EjENS0_6memory15LoadWithoutCastENSE_16StoreWithoutCastEEEviT_T0_T2_T3_T4_T5_:
	.zero		932


//--------------------- .nv.constant0._ZN2at6native29vectorized_elementwise_kernelILi2EZZZNS0_61_GLOBAL__N__b29612f4_23_ActivationMishKernel_cu_9e10b42f_310420mish_backward_kernelERNS_14TensorIteratorEENKUlvE_clEvENKUlvE0_clEvEUlffE_St5arrayIPcLm3EEEEviT0_T1_ --------------------------
	.section	.nv.constant0._ZN2at6native29vectorized_elementwise_kernelILi2EZZZNS0_61_GLOBAL__N__b29612f4_23_ActivationMishKernel_cu_9e10b42f_310420mish_backward_kernelERNS_14TensorIteratorEENKUlvE_clEvENKUlvE0_clEvEUlffE_St5arrayIPcLm3EEEEviT0_T1_,"a",@progbits
	.sectionflags	@""
	.align	4
.nv.constant0._ZN2at6native29vectorized_elementwise_kernelILi2EZZZNS0_61_GLOBAL__N__b29612f4_23_ActivationMishKernel_cu_9e10b42f_310420mish_backward_kernelERNS_14TensorIteratorEENKUlvE_clEvENKUlvE0_clEvEUlffE_St5arrayIPcLm3EEEEviT0_T1_:
	.zero		928


//--------------------- .nv.constant0._ZN2at6native29vectorized_elementwise_kernelILi4EZZZNS0_61_GLOBAL__N__b29612f4_23_ActivationMishKernel_cu_9e10b42f_310420mish_backward_kernelERNS_14TensorIteratorEENKUlvE_clEvENKUlvE0_clEvEUlffE_St5arrayIPcLm3EEEEviT0_T1_ --------------------------
	.section	.nv.constant0._ZN2at6native29vectorized_elementwise_kernelILi4EZZZNS0_61_GLOBAL__N__b29612f4_23_ActivationMishKernel_cu_9e10b42f_310420mish_backward_kernelERNS_14TensorIteratorEENKUlvE_clEvENKUlvE0_clEvEUlffE_St5arrayIPcLm3EEEEviT0_T1_,"a",@progbits
	.sectionflags	@""
	.align	4
.nv.constant0._ZN2at6native29vectorized_elementwise_kernelILi4EZZZNS0_61_GLOBAL__N__b29612f4_23_ActivationMishKernel_cu_9e10b42f_310420mish_backward_kernelERNS_14TensorIteratorEENKUlvE_clEvENKUlvE0_clEvEUlffE_St5arrayIPcLm3EEEEviT0_T1_:
	.zero		928


//--------------------- .nv.constant0._ZN2at6native29vectorized_elementwise_kernelILi8EZZZNS0_61_GLOBAL__N__b29612f4_23_ActivationMishKernel_cu_9e10b42f_310420mish_backward_kernelERNS_14TensorIteratorEENKUlvE_clEvENKUlvE0_clEvEUlffE_St5arrayIPcLm3EEEEviT0_T1_ --------------------------
	.section	.nv.constant0._ZN2at6native29vectorized_elementwise_kernelILi8EZZZNS0_61_GLOBAL__N__b29612f4_23_ActivationMishKernel_cu_9e10b42f_310420mish_backward_kernelERNS_14TensorIteratorEENKUlvE_clEvENKUlvE0_clEvEUlffE_St5arrayIPcLm3EEEEviT0_T1_,"a",@progbits
	.sectionflags	@""
	.align	4
.nv.constant0._ZN2at6native29vectorized_elementwise_kernelILi8EZZZNS0_61_GLOBAL__N__b29612f4_23_ActivationMishKernel_cu_9e10b42f_310420mish_backward_kernelERNS_14TensorIteratorEENKUlvE_clEvENKUlvE0_clEvEUlffE_St5arrayIPcLm3EEEEviT0_T1_:
	.zero		928


//--------------------- .nv.constant0._ZN2at6native18elementwise_kernelILi128ELi4EZNS0_15gpu_kernel_implIZZZNS0_61_GLOBAL__N__b29612f4_23_ActivationMishKernel_cu_9e10b42f_310420mish_backward_kernelERNS_14TensorIteratorEENKUlvE_clEvENKUlvE_clEvEUlddE_EEvRNS_18TensorIteratorBaseERKT_EUliE_EEviT1_ --------------------------
	.section	.nv.constant0._ZN2at6native18elementwise_kernelILi128ELi4EZNS0_15gpu_kernel_implIZZZNS0_61_GLOBAL__N__b29612f4_23_ActivationMishKernel_cu_9e10b42f_310420mish_backward_kernelERNS_14TensorIteratorEENKUlvE_clEvENKUlvE_clEvEUlddE_EEvRNS_18TensorIteratorBaseERKT_EUliE_EEviT1_,"a",@progbits
	.sectionflags	@""
	.align	4
.nv.constant0._ZN2at6native18elementwise_kernelILi128ELi4EZNS0_15gpu_kernel_implIZZZNS0_61_GLOBAL__N__b29612f4_23_ActivationMishKernel_cu_9e10b42f_310420mish_backward_kernelERNS_14TensorIteratorEENKUlvE_clEvENKUlvE_clEvEUlddE_EEvRNS_18TensorIteratorBaseERKT_EUliE_EEviT1_:
	.zero		1552


//--------------------- .nv.constant0._ZN2at6native27unrolled_elementwise_kernelIZZZNS0_61_GLOBAL__N__b29612f4_23_ActivationMishKernel_cu_9e10b42f_310420mish_backward_kernelERNS_14TensorIteratorEENKUlvE_clEvENKUlvE_clEvEUlddE_St5arrayIPcLm3EELi4E23TrivialOffsetCalculatorILi2EjESB_ILi1EjENS0_6memory12LoadWithCastILi2EEENSE_13StoreWithCastILi1EEEEEviT_T0_T2_T3_T4_T5_ --------------------------
	.section	.nv.constant0._ZN2at6native27unrolled_elementwise_kernelIZZZNS0_61_GLOBAL__N__b29612f4_23_ActivationMishKernel_cu_9e10b42f_310420mish_backward_kernelERNS_14TensorIteratorEENKUlvE_clEvENKUlvE_clEvEUlddE_St5arrayIPcLm3EELi4E23TrivialOffsetCalculatorILi2EjESB_ILi1EjENS0_6memory12LoadWithCastILi2EEENSE_13StoreWithCastILi1EEEEEviT_T0_T2_T3_T4_T5_,"a",@progbits
	.sectionflags	@""
	.align	4
.nv.constant0._ZN2at6native27unrolled_elementwise_kernelIZZZNS0_61_GLOBAL__N__b29612f4_23_ActivationMishKernel_cu_9e10b42f_310420mish_backward_kernelERNS_14TensorIteratorEENKUlvE_clEvENKUlvE_clEvEUlddE_St5arrayIPcLm3EELi4E23TrivialOffsetCalculatorILi2EjESB_ILi1EjENS0_6memory12LoadWithCastILi2EEENSE_13StoreWithCastILi1EEEEEviT_T0_T2_T3_T4_T5_:
	.zero		952


//--------------------- .nv.constant0._ZN2at6native18elementwise_kernelILi128ELi2EZNS0_22gpu_kernel_impl_nocastIZZZNS0_61_GLOBAL__N__b29612f4_23_ActivationMishKernel_cu_9e10b42f_310420mish_backward_kernelERNS_14TensorIteratorEENKUlvE_clEvENKUlvE_clEvEUlddE_EEvRNS_18TensorIteratorBaseERKT_EUliE_EEviT1_ --------------------------
	.section	.nv.constant0._ZN2at6native18elementwise_kernelILi128ELi2EZNS0_22gpu_kernel_impl_nocastIZZZNS0_61_GLOBAL__N__b29612f4_23_ActivationMishKernel_cu_9e10b42f_310420mish_backward_kernelERNS_14TensorIteratorEENKUlvE_clEvENKUlvE_clEvEUlddE_EEvRNS_18TensorIteratorBaseERKT_EUliE_EEviT1_,"a",@progbits
	.sectionflags	@""
	.align	4
.nv.constant0._ZN2at6native18elementwise_kernelILi128ELi2EZNS0_22gpu_kernel_impl_nocastIZZZNS0_61_GLOBAL__N__b29612f4_23_ActivationMishKernel_cu_9e10b42f_310420mish_backward_kernelERNS_14TensorIteratorEENKUlvE_clEvENKUlvE_clEvEUlddE_EEvRNS_18TensorIteratorBaseERKT_EUliE_EEviT1_:
	.zero		1552


//--------------------- .nv.constant0._ZN2at6native27unrolled_elementwise_kernelIZZZNS0_61_GLOBAL__N__b29612f4_23_ActivationMishKernel_cu_9e10b42f_310420mish_backward_kernelERNS_14TensorIteratorEENKUlvE_clEvENKUlvE_clEvEUlddE_St5arrayIPcLm3EELi4E23TrivialOffsetCalculatorILi2EjESB_ILi1EjENS0_6memory15LoadWithoutCastENSE_16StoreWithoutCastEEEviT_T0_T2_T3_T4_T5_ --------------------------
	.section	.nv.constant0._ZN2at6native27unrolled_elementwise_kernelIZZZNS0_61_GLOBAL__N__b29612f4_23_ActivationMishKernel_cu_9e10b42f_310420mish_backward_kernelERNS_14TensorIteratorEENKUlvE_clEvENKUlvE_clEvEUlddE_St5arrayIPcLm3EELi4E23TrivialOffsetCalculatorILi2EjESB_ILi1EjENS0_6memory15LoadWithoutCastENSE_16StoreWithoutCastEEEviT_T0_T2_T3_T4_T5_,"a",@progbits
	.sectionflags	@""
	.align	4
.nv.constant0._ZN2at6native27unrolled_elementwise_kernelIZZZNS0_61_GLOBAL__N__b29612f4_23_ActivationMishKernel_cu_9e10b42f_310420mish_backward_kernelERNS_14TensorIteratorEENKUlvE_clEvENKUlvE_clEvEUlddE_St5arrayIPcLm3EELi4E23TrivialOffsetCalculatorILi2EjESB_ILi1EjENS0_6memory15LoadWithoutCastENSE_16StoreWithoutCastEEEviT_T0_T2_T3_T4_T5_:
	.zero		932


//--------------------- .nv.constant0._ZN2at6native29vectorized_elementwise_kernelILi2EZZZNS0_61_GLOBAL__N__b29612f4_23_ActivationMishKernel_cu_9e10b42f_310420mish_backward_kernelERNS_14TensorIteratorEENKUlvE_clEvENKUlvE_clEvEUlddE_St5arrayIPcLm3EEEEviT0_T1_ --------------------------
	.section	.nv.constant0._ZN2at6native29vectorized_elementwise_kernelILi2EZZZNS0_61_GLOBAL__N__b29612f4_23_ActivationMishKernel_cu_9e10b42f_310420mish_backward_kernelERNS_14TensorIteratorEENKUlvE_clEvENKUlvE_clEvEUlddE_St5arrayIPcLm3EEEEviT0_T1_,"a",@progbits
	.sectionflags	@""
	.align	4
.nv.constant0._ZN2at6native29vectorized_elementwise_kernelILi2EZZZNS0_61_GLOBAL__N__b29612f4_23_ActivationMishKernel_cu_9e10b42f_310420mish_backward_kernelERNS_14TensorIteratorEENKUlvE_clEvENKUlvE_clEvEUlddE_St5arrayIPcLm3EEEEviT0_T1_:
	.zero		928


//--------------------- .nv.constant0._ZN2at6native29vectorized_elementwise_kernelILi4EZZZNS0_61_GLOBAL__N__b29612f4_23_ActivationMishKernel_cu_9e10b42f_310420mish_backward_kernelERNS_14TensorIteratorEENKUlvE_clEvENKUlvE_clEvEUlddE_St5arrayIPcLm3EEEEviT0_T1_ --------------------------
	.section	.nv.constant0._ZN2at6native29vectorized_elementwise_kernelILi4EZZZNS0_61_GLOBAL__N__b29612f4_23_ActivationMishKernel_cu_9e10b42f_310420mish_backward_kernelERNS_14TensorIteratorEENKUlvE_clEvENKUlvE_clEvEUlddE_St5arrayIPcLm3EEEEviT0_T1_,"a",@progbits
	.sectionflags	@""
	.align	4
.nv.constant0._ZN2at6native29vectorized_elementwise_kernelILi4EZZZNS0_61_GLOBAL__N__b29612f4_23_ActivationMishKernel_cu_9e10b42f_310420mish_backward_kernelERNS_14TensorIteratorEENKUlvE_clEvENKUlvE_clEvEUlddE_St5arrayIPcLm3EEEEviT0_T1_:
	.zero		928


//--------------------- .nv.constant0._ZN2at6native29vectorized_elementwise_kernelILi8EZZZNS0_61_GLOBAL__N__b29612f4_23_ActivationMishKernel_cu_9e10b42f_310420mish_backward_kernelERNS_14TensorIteratorEENKUlvE_clEvENKUlvE_clEvEUlddE_St5arrayIPcLm3EEEEviT0_T1_ --------------------------
	.section	.nv.constant0._ZN2at6native29vectorized_elementwise_kernelILi8EZZZNS0_61_GLOBAL__N__b29612f4_23_ActivationMishKernel_cu_9e10b42f_310420mish_backward_kernelERNS_14TensorIteratorEENKUlvE_clEvENKUlvE_clEvEUlddE_St5arrayIPcLm3EEEEviT0_T1_,"a",@progbits
	.sectionflags	@""
	.align	4
.nv.constant0._ZN2at6native29vectorized_elementwise_kernelILi8EZZZNS0_61_GLOBAL__N__b29612f4_23_ActivationMishKernel_cu_9e10b42f_310420mish_backward_kernelERNS_14TensorIteratorEENKUlvE_clEvENKUlvE_clEvEUlddE_St5arrayIPcLm3EEEEviT0_T1_:
	.zero		928


//--------------------- .nv.constant0._ZN2at6native18elementwise_kernelILi128ELi4EZNS0_15gpu_kernel_implIZZZNS0_61_GLOBAL__N__b29612f4_23_ActivationMishKernel_cu_9e10b42f_310411mish_kernelERNS_18TensorIteratorBaseEENKUlvE_clEvENKUlvE2_clEvEUlN3c108BFloat16EE_EEvS5_RKT_EUliE_EEviT1_ --------------------------
	.section	.nv.constant0._ZN2at6native18elementwise_kernelILi128ELi4EZNS0_15gpu_kernel_implIZZZNS0_61_GLOBAL__N__b29612f4_23_ActivationMishKernel_cu_9e10b42f_310411mish_kernelERNS_18TensorIteratorBaseEENKUlvE_clEvENKUlvE2_clEvEUlN3c108BFloat16EE_EEvS5_RKT_EUliE_EEviT1_,"a",@progbits
	.sectionflags	@""
	.align	4
.nv.constant0._ZN2at6native18elementwise_kernelILi128ELi4EZNS0_15gpu_kernel_implIZZZNS0_61_GLOBAL__N__b29612f4_23_ActivationMishKernel_cu_9e10b42f_310411mish_kernelERNS_18TensorIteratorBaseEENKUlvE_clEvENKUlvE2_clEvEUlN3c108BFloat16EE_EEvS5_RKT_EUliE_EEviT1_:
	.zero		1440


//--------------------- .nv.constant0._ZN2at6native27unrolled_elementwise_kernelIZZZNS0_61_GLOBAL__N__b29612f4_23_ActivationMishKernel_cu_9e10b42f_310411mish_kernelERNS_18TensorIteratorBaseEENKUlvE_clEvENKUlvE2_clEvEUlN3c108BFloat16EE_St5arrayIPcLm2EELi4E23TrivialOffsetCalculatorILi1EjESE_NS0_6memory12LoadWithCastILi1EEENSF_13StoreWithCastILi1EEEEEviT_T0_T2_T3_T4_T5_ --------------------------
	.section	.nv.constant0._ZN2at6native27unrolled_elementwise_kernelIZZZNS0_61_GLOBAL__N__b29612f4_23_ActivationMishKernel_cu_9e10b42f_310411mish_kernelERNS_18TensorIteratorBaseEENKUlvE_clEvENKUlvE2_clEvEUlN3c108BFloat16EE_St5arrayIPcLm2EELi4E23TrivialOffsetCalculatorILi1EjESE_NS0_6memory12LoadWithCastILi1EEENSF_13StoreWithCastILi1EEEEEviT_T0_T2_T3_T4_T5_,"a",@progbits
	.sectionflags	@""
	.align	4
.nv.constant0._ZN2at6native27unrolled_elementwise_kernelIZZZNS0_61_GLOBAL__N__b29612f4_23_ActivationMishKernel_cu_9e10b42f_310411mish_kernelERNS_18TensorIteratorBaseEENKUlvE_clEvENKUlvE2_clEvEUlN3c108BFloat16EE_St5arrayIPcLm2EELi4E23TrivialOffsetCalculatorILi1EjESE_NS0_6memory12LoadWithCastILi1EEENSF_13StoreWithCastILi1EEEEEviT_T0_T2_T3_T4_T5_:
	.zero		940


//--------------------- .nv.constant0._ZN2at6native18elementwise_kernelILi128ELi4EZNS0_22gpu_kernel_impl_nocastIZZZNS0_61_GLOBAL__N__b29612f4_23_ActivationMishKernel_cu_9e10b42f_310411mish_kernelERNS_18TensorIteratorBaseEENKUlvE_clEvENKUlvE2_clEvEUlN3c108BFloat16EE_EEvS5_RKT_EUliE_EEviT1_ --------------------------
	.section	.nv.constant0._ZN2at6native18elementwise_kernelILi128ELi4EZNS0_22gpu_kernel_impl_nocastIZZZNS0_61_GLOBAL__N__b29612f4_23_ActivationMishKernel_cu_9e10b42f_310411mish_kernelERNS_18TensorIteratorBaseEENKUlvE_clEvENKUlvE2_clEvEUlN3c108BFloat16EE_EEvS5_RKT_EUliE_EEviT1_,"a",@progbits
	.sectionflags	@""
	.align	4
.nv.constant0._ZN2at6native18elementwise_kernelILi128ELi4EZNS0_22gpu_kernel_impl_nocastIZZZNS0_61_GLOBAL__N__b29612f4_23_ActivationMishKernel_cu_9e10b42f_310411mish_kernelERNS_18TensorIteratorBaseEENKUlvE_clEvENKUlvE2_clEvEUlN3c108BFloat16EE_EEvS5_RKT_EUliE_EEviT1_:
	.zero		1440


//--------------------- .nv.constant0._ZN2at6native27unrolled_elementwise_kernelIZZZNS0_61_GLOBAL__N__b29612f4_23_ActivationMishKernel_cu_9e10b42f_310411mish_kernelERNS_18TensorIteratorBaseEENKUlvE_clEvENKUlvE2_clEvEUlN3c108BFloat16EE_St5arrayIPcLm2EELi4E23TrivialOffsetCalculatorILi1EjESE_NS0_6memory15LoadWithoutCastENSF_16StoreWithoutCastEEEviT_T0_T2_T3_T4_T5_ --------------------------
	.section	.nv.constant0._ZN2at6native27unrolled_elementwise_kernelIZZZNS0_61_GLOBAL__N__b29612f4_23_ActivationMishKernel_cu_9e10b42f_310411mish_kernelERNS_18TensorIteratorBaseEENKUlvE_clEvENKUlvE2_clEvEUlN3c108BFloat16EE_St5arrayIPcLm2EELi4E23TrivialOffsetCalculatorILi1EjESE_NS0_6memory15LoadWithoutCastENSF_16StoreWithoutCastEEEviT_T0_T2_T3_T4_T5_,"a",@progbits
	.sectionflags	@""
	.align	4
.nv.constant0._ZN2at6native27unrolled_elementwise_kernelIZZZNS0_61_GLOBAL__N__b29612f4_23_ActivationMishKernel_cu_9e10b42f_310411mish_kernelERNS_18TensorIteratorBaseEENKUlvE_clEvENKUlvE2_clEvEUlN3c108BFloat16EE_St5arrayIPcLm2EELi4E23TrivialOffsetCalculatorILi1EjESE_NS0_6memory15LoadWithoutCastENSF_16StoreWithoutCastEEEviT_T0_T2_T3_T4_T5_:
	.zero		924


//--------------------- .nv.constant0._ZN2at6native29vectorized_elementwise_kernelILi2EZZZNS0_61_GLOBAL__N__b29612f4_23_ActivationMishKernel_cu_9e10b42f_310411mish_kernelERNS_18TensorIteratorBaseEENKUlvE_clEvENKUlvE2_clEvEUlN3c108BFloat16EE_St5arrayIPcLm2EEEEviT0_T1_ --------------------------
	.section	.nv.constant0._ZN2at6native29vectorized_elementwise_kernelILi2EZZZNS0_61_GLOBAL__N__b29612f4_23_ActivationMishKernel_cu_9e10b42f_310411mish_kernelERNS_18TensorIteratorBaseEENKUlvE_clEvENKUlvE2_clEvEUlN3c108BFloat16EE_St5arrayIPcLm2EEEEviT0_T1_,"a",@progbits
	.sectionflags	@""
	.align	4
.nv.constant0._ZN2at6native29vectorized_elementwise_kernelILi2EZZZNS0_61_GLOBAL__N__b29612f4_23_ActivationMishKernel_cu_9e10b42f_310411mish_kernelERNS_18TensorIteratorBaseEENKUlvE_clEvENKUlvE2_clEvEUlN3c108BFloat16EE_St5arrayIPcLm2EEEEviT0_T1_:
	.zero		920


//--------------------- .nv.constant0._ZN2at6native29vectorized_elementwise_kernelILi4EZZZNS0_61_GLOBAL__N__b29612f4_23_ActivationMishKernel_cu_9e10b42f_310411mish_kernelERNS_18TensorIteratorBaseEENKUlvE_clEvENKUlvE2_clEvEUlN3c108BFloat16EE_St5arrayIPcLm2EEEEviT0_T1_ --------------------------
	.section	.nv.constant0._ZN2at6native29vectorized_elementwise_kernelILi4EZZZNS0_61_GLOBAL__N__b29612f4_23_ActivationMishKernel_cu_9e10b42f_310411mish_kernelERNS_18TensorIteratorBaseEENKUlvE_clEvENKUlvE2_clEvEUlN3c108BFloat16EE_St5arrayIPcLm2EEEEviT0_T1_,"a",@progbits
	.sectionflags	@""
	.align	4
.nv.constant0._ZN2at6native29vectorized_elementwise_kernelILi4EZZZNS0_61_GLOBAL__N__b29612f4_23_ActivationMishKernel_cu_9e10b42f_310411mish_kernelERNS_18TensorIteratorBaseEENKUlvE_clEvENKUlvE2_clEvEUlN3c108BFloat16EE_St5arrayIPcLm2EEEEviT0_T1_:
	.zero		920


//--------------------- .nv.constant0._ZN2at6native29vectorized_elementwise_kernelILi8EZZZNS0_61_GLOBAL__N__b29612f4_23_ActivationMishKernel_cu_9e10b42f_310411mish_kernelERNS_18TensorIteratorBaseEENKUlvE_clEvENKUlvE2_clEvEUlN3c108BFloat16EE_St5arrayIPcLm2EEEEviT0_T1_ --------------------------
	.section	.nv.constant0._ZN2at6native29vectorized_elementwise_kernelILi8EZZZNS0_61_GLOBAL__N__b29612f4_23_ActivationMishKernel_cu_9e10b42f_310411mish_kernelERNS_18TensorIteratorBaseEENKUlvE_clEvENKUlvE2_clEvEUlN3c108BFloat16EE_St5arrayIPcLm2EEEEviT0_T1_,"a",@progbits
	.sectionflags	@""
	.align	4
.nv.constant0._ZN2at6native29vectorized_elementwise_kernelILi8EZZZNS0_61_GLOBAL__N__b29612f4_23_ActivationMishKernel_cu_9e10b42f_310411mish_kernelERNS_18TensorIteratorBaseEENKUlvE_clEvENKUlvE2_clEvEUlN3c108BFloat16EE_St5arrayIPcLm2EEEEviT0_T1_:
	.zero		920


//--------------------- .nv.constant0._ZN2at6native18elementwise_kernelILi128ELi4EZNS0_15gpu_kernel_implIZZZNS0_61_GLOBAL__N__b29612f4_23_ActivationMishKernel_cu_9e10b42f_310411mish_kernelERNS_18TensorIteratorBaseEENKUlvE_clEvENKUlvE1_clEvEUlN3c104HalfEE_EEvS5_RKT_EUliE_EEviT1_ --------------------------
	.section	.nv.constant0._ZN2at6native18elementwise_kernelILi128ELi4EZNS0_15gpu_kernel_implIZZZNS0_61_GLOBAL__N__b29612f4_23_ActivationMishKernel_cu_9e10b42f_310411mish_kernelERNS_18TensorIteratorBaseEENKUlvE_clEvENKUlvE1_clEvEUlN3c104HalfEE_EEvS5_RKT_EUliE_EEviT1_,"a",@progbits
	.sectionflags	@""
	.align	4
.nv.constant0._ZN2at6native18elementwise_kernelILi128ELi4EZNS0_15gpu_kernel_implIZZZNS0_61_GLOBAL__N__b29612f4_23_ActivationMishKernel_cu_9e10b42f_310411mish_kernelERNS_18TensorIteratorBaseEENKUlvE_clEvENKUlvE1_clEvEUlN3c104HalfEE_EEvS5_RKT_EUliE_EEviT1_:
	.zero		1440


//--------------------- .nv.constant0._ZN2at6native27unrolled_elementwise_kernelIZZZNS0_61_GLOBAL__N__b29612f4_23_ActivationMishKernel_cu_9e10b42f_310411mish_kernelERNS_18TensorIteratorBaseEENKUlvE_clEvENKUlvE1_clEvEUlN3c104HalfEE_St5arrayIPcLm2EELi4E23TrivialOffsetCalculatorILi1EjESE_NS0_6memory12LoadWithCastILi1EEENSF_13StoreWithCastILi1EEEEEviT_T0_T2_T3_T4_T5_ --------------------------
	.section	.nv.constant0._ZN2at6native27unrolled_elementwise_kernelIZZZNS0_61_GLOBAL__N__b29612f4_23_ActivationMishKernel_cu_9e10b42f_310411mish_kernelERNS_18TensorIteratorBaseEENKUlvE_clEvENKUlvE1_clEvEUlN3c104HalfEE_St5arrayIPcLm2EELi4E23TrivialOffsetCalculatorILi1EjESE_NS0_6memory12LoadWithCastILi1EEENSF_13StoreWithCastILi1EEEEEviT_T0_T2_T3_T4_T5_,"a",@progbits
	.sectionflags	@""
	.align	4
.nv.constant0._ZN2at6native27unrolled_elementwise_kernelIZZZNS0_61_GLOBAL__N__b29612f4_23_ActivationMishKernel_cu_9e10b42f_310411mish_kernelERNS_18TensorIteratorBaseEENKUlvE_clEvENKUlvE1_clEvEUlN3c104HalfEE_St5arrayIPcLm2EELi4E23TrivialOffsetCalculatorILi1EjESE_NS0_6memory12LoadWithCastILi1EEENSF_13StoreWithCastILi1EEEEEviT_T0_T2_T3_T4_T5_:
	.zero		940


//--------------------- .nv.constant0._ZN2at6native18elementwise_kernelILi128ELi4EZNS0_22gpu_kernel_impl_nocastIZZZNS0_61_GLOBAL__N__b29612f4_23_ActivationMishKernel_cu_9e10b42f_310411mish_kernelERNS_18TensorIteratorBaseEENKUlvE_clEvENKUlvE1_clEvEUlN3c104HalfEE_EEvS5_RKT_EUliE_EEviT1_ --------------------------
	.section	.nv.constant0._ZN2at6native18elementwise_kernelILi128ELi4EZNS0_22gpu_kernel_impl_nocastIZZZNS0_61_GLOBAL__N__b29612f4_23_ActivationMishKernel_cu_9e10b42f_310411mish_kernelERNS_18TensorIteratorBaseEENKUlvE_clEvENKUlvE1_clEvEUlN3c104HalfEE_EEvS5_RKT_EUliE_EEviT1_,"a",@progbits
	.sectionflags	@""
	.align	4
.nv.constant0._ZN2at6native18elementwise_kernelILi128ELi4EZNS0_22gpu_kernel_impl_nocastIZZZNS0_61_GLOBAL__N__b29612f4_23_ActivationMishKernel_cu_9e10b42f_310411mish_kernelERNS_18TensorIteratorBaseEENKUlvE_clEvENKUlvE1_clEvEUlN3c104HalfEE_EEvS5_RKT_EUliE_EEviT1_:
	.zero		1440


//--------------------- .nv.constant0._ZN2at6native27unrolled_elementwise_kernelIZZZNS0_61_GLOBAL__N__b29612f4_23_ActivationMishKernel_cu_9e10b42f_310411mish_kernelERNS_18TensorIteratorBaseEENKUlvE_clEvENKUlvE1_clEvEUlN3c104HalfEE_St5arrayIPcLm2EELi4E23TrivialOffsetCalculatorILi1EjESE_NS0_6memory15LoadWithoutCastENSF_16StoreWithoutCastEEEviT_T0_T2_T3_T4_T5_ --------------------------
	.section	.nv.constant0._ZN2at6native27unrolled_elementwise_kernelIZZZNS0_61_GLOBAL__N__b29612f4_23_ActivationMishKernel_cu_9e10b42f_310411mish_kernelERNS_18TensorIteratorBaseEENKUlvE_clEvENKUlvE1_clEvEUlN3c104HalfEE_St5arrayIPcLm2EELi4E23TrivialOffsetCalculatorILi1EjESE_NS0_6memory15LoadWithoutCastENSF_16StoreWithoutCastEEEviT_T0_T2_T3_T4_T5_,"a",@progbits
	.sectionflags	@""
	.align	4
.nv.constant0._ZN2at6native27unrolled_elementwise_kernelIZZZNS0_61_GLOBAL__N__b29612f4_23_ActivationMishKernel_cu_9e10b42f_310411mish_kernelERNS_18TensorIteratorBaseEENKUlvE_clEvENKUlvE1_clEvEUlN3c104HalfEE_St5arrayIPcLm2EELi4E23TrivialOffsetCalculatorILi1EjESE_NS0_6memory15LoadWithoutCastENSF_16StoreWithoutCastEEEviT_T0_T2_T3_T4_T5_:
	.zero		924


//--------------------- .nv.constant0._ZN2at6native29vectorized_elementwise_kernelILi2EZZZNS0_61_GLOBAL__N__b29612f4_23_ActivationMishKernel_cu_9e10b42f_310411mish_kernelERNS_18TensorIteratorBaseEENKUlvE_clEvENKUlvE1_clEvEUlN3c104HalfEE_St5arrayIPcLm2EEEEviT0_T1_ --------------------------
	.section	.nv.constant0._ZN2at6native29vectorized_elementwise_kernelILi2EZZZNS0_61_GLOBAL__N__b29612f4_23_ActivationMishKernel_cu_9e10b42f_310411mish_kernelERNS_18TensorIteratorBaseEENKUlvE_clEvENKUlvE1_clEvEUlN3c104HalfEE_St5arrayIPcLm2EEEEviT0_T1_,"a",@progbits
	.sectionflags	@""
	.align	4
.nv.constant0._ZN2at6native29vectorized_elementwise_kernelILi2EZZZNS0_61_GLOBAL__N__b29612f4_23_ActivationMishKernel_cu_9e10b42f_310411mish_kernelERNS_18TensorIteratorBaseEENKUlvE_clEvENKUlvE1_clEvEUlN3c104HalfEE_St5arrayIPcLm2EEEEviT0_T1_:
	.zero		920


//--------------------- .nv.constant0._ZN2at6native29vectorized_elementwise_kernelILi4EZZZNS0_61_GLOBAL__N__b29612f4_23_ActivationMishKernel_cu_9e10b42f_310411mish_kernelERNS_18TensorIteratorBaseEENKUlvE_clEvENKUlvE1_clEvEUlN3c104HalfEE_St5arrayIPcLm2EEEEviT0_T1_ --------------------------
	.section	.nv.constant0._ZN2at6native29vectorized_elementwise_kernelILi4EZZZNS0_61_GLOBAL__N__b29612f4_23_ActivationMishKernel_cu_9e10b42f_310411mish_kernelERNS_18TensorIteratorBaseEENKUlvE_clEvENKUlvE1_clEvEUlN3c104HalfEE_St5arrayIPcLm2EEEEviT0_T1_,"a",@progbits
	.sectionflags	@""
	.align	4
.nv.constant0._ZN2at6native29vectorized_elementwise_kernelILi4EZZZNS0_61_GLOBAL__N__b29612f4_23_ActivationMishKernel_cu_9e10b42f_310411mish_kernelERNS_18TensorIteratorBaseEENKUlvE_clEvENKUlvE1_clEvEUlN3c104HalfEE_St5arrayIPcLm2EEEEviT0_T1_:
	.zero		920


//--------------------- .nv.constant0._ZN2at6native29vectorized_elementwise_kernelILi8EZZZNS0_61_GLOBAL__N__b29612f4_23_ActivationMishKernel_cu_9e10b42f_310411mish_kernelERNS_18TensorIteratorBaseEENKUlvE_clEvENKUlvE1_clEvEUlN3c104HalfEE_St5arrayIPcLm2EEEEviT0_T1_ --------------------------
	.section	.nv.constant0._ZN2at6native29vectorized_elementwise_kernelILi8EZZZNS0_61_GLOBAL__N__b29612f4_23_ActivationMishKernel_cu_9e10b42f_310411mish_kernelERNS_18TensorIteratorBaseEENKUlvE_clEvENKUlvE1_clEvEUlN3c104HalfEE_St5arrayIPcLm2EEEEviT0_T1_,"a",@progbits
	.sectionflags	@""
	.align	4
.nv.constant0._ZN2at6native29vectorized_elementwise_kernelILi8EZZZNS0_61_GLOBAL__N__b29612f4_23_ActivationMishKernel_cu_9e10b42f_310411mish_kernelERNS_18TensorIteratorBaseEENKUlvE_clEvENKUlvE1_clEvEUlN3c104HalfEE_St5arrayIPcLm2EEEEviT0_T1_:
	.zero		920


//--------------------- .nv.constant0._ZN2at6native18elementwise_kernelILi128ELi4EZNS0_15gpu_kernel_implIZZZNS0_61_GLOBAL__N__b29612f4_23_ActivationMishKernel_cu_9e10b42f_310411mish_kernelERNS_18TensorIteratorBaseEENKUlvE_clEvENKUlvE0_clEvEUlfE_EEvS5_RKT_EUliE_EEviT1_ --------------------------
	.section	.nv.constant0._ZN2at6native18elementwise_kernelILi128ELi4EZNS0_15gpu_kernel_implIZZZNS0_61_GLOBAL__N__b29612f4_23_ActivationMishKernel_cu_9e10b42f_310411mish_kernelERNS_18TensorIteratorBaseEENKUlvE_clEvENKUlvE0_clEvEUlfE_EEvS5_RKT_EUliE_EEviT1_,"a",@progbits
	.sectionflags	@""
	.align	4
.nv.constant0._ZN2at6native18elementwise_kernelILi128ELi4EZNS0_15gpu_kernel_implIZZZNS0_61_GLOBAL__N__b29612f4_23_ActivationMishKernel_cu_9e10b42f_310411mish_kernelERNS_18TensorIteratorBaseEENKUlvE_clEvENKUlvE0_clEvEUlfE_EEvS5_RKT_EUliE_EEviT1_:
	.zero		1440


//--------------------- .nv.constant0._ZN2at6native27unrolled_elementwise_kernelIZZZNS0_61_GLOBAL__N__b29612f4_23_ActivationMishKernel_cu_9e10b42f_310411mish_kernelERNS_18TensorIteratorBaseEENKUlvE_clEvENKUlvE0_clEvEUlfE_St5arrayIPcLm2EELi4E23TrivialOffsetCalculatorILi1EjESC_NS0_6memory12LoadWithCastILi1EEENSD_13StoreWithCastILi1EEEEEviT_T0_T2_T3_T4_T5_ --------------------------
	.section	.nv.constant0._ZN2at6native27unrolled_elementwise_kernelIZZZNS0_61_GLOBAL__N__b29612f4_23_ActivationMishKernel_cu_9e10b42f_310411mish_kernelERNS_18TensorIteratorBaseEENKUlvE_clEvENKUlvE0_clEvEUlfE_St5arrayIPcLm2EELi4E23TrivialOffsetCalculatorILi1EjESC_NS0_6memory12LoadWithCastILi1EEENSD_13StoreWithCastILi1EEEEEviT_T0_T2_T3_T4_T5_,"a",@progbits
	.sectionflags	@""
	.align	4
.nv.constant0._ZN2at6native27unrolled_elementwise_kernelIZZZNS0_61_GLOBAL__N__b29612f4_23_ActivationMishKernel_cu_9e10b42f_310411mish_kernelERNS_18TensorIteratorBaseEENKUlvE_clEvENKUlvE0_clEvEUlfE_St5arrayIPcLm2EELi4E23TrivialOffsetCalculatorILi1EjESC_NS0_6memory12LoadWithCastILi1EEENSD_13StoreWithCastILi1EEEEEviT_T0_T2_T3_T4_T5_:
	.zero		940


//--------------------- .nv.constant0._ZN2at6native18elementwise_kernelILi128ELi2EZNS0_22gpu_kernel_impl_nocastIZZZNS0_61_GLOBAL__N__b29612f4_23_ActivationMishKernel_cu_9e10b42f_310411mish_kernelERNS_18TensorIteratorBaseEENKUlvE_clEvENKUlvE0_clEvEUlfE_EEvS5_RKT_EUliE_EEviT1_ --------------------------
	.section	.nv.constant0._ZN2at6native18elementwise_kernelILi128ELi2EZNS0_22gpu_kernel_impl_nocastIZZZNS0_61_GLOBAL__N__b29612f4_23_ActivationMishKernel_cu_9e10b42f_310411mish_kernelERNS_18TensorIteratorBaseEENKUlvE_clEvENKUlvE0_clEvEUlfE_EEvS5_RKT_EUliE_EEviT1_,"a",@progbits
	.sectionflags	@""
	.align	4
.nv.constant0._ZN2at6native18elementwise_kernelILi128ELi2EZNS0_22gpu_kernel_impl_nocastIZZZNS0_61_GLOBAL__N__b29612f4_23_ActivationMishKernel_cu_9e10b42f_310411mish_kernelERNS_18TensorIteratorBaseEENKUlvE_clEvENKUlvE0_clEvEUlfE_EEvS5_RKT_EUliE_EEviT1_:
	.zero		1440


//--------------------- .nv.constant0._ZN2at6native27unrolled_elementwise_kernelIZZZNS0_61_GLOBAL__N__b29612f4_23_ActivationMishKernel_cu_9e10b42f_310411mish_kernelERNS_18TensorIteratorBaseEENKUlvE_clEvENKUlvE0_clEvEUlfE_St5arrayIPcLm2EELi4E23TrivialOffsetCalculatorILi1EjESC_NS0_6memory15LoadWithoutCastENSD_16StoreWithoutCastEEEviT_T0_T2_T3_T4_T5_ --------------------------
	.section	.nv.constant0._ZN2at6native27unrolled_elementwise_kernelIZZZNS0_61_GLOBAL__N__b29612f4_23_ActivationMishKernel_cu_9e10b42f_310411mish_kernelERNS_18TensorIteratorBaseEENKUlvE_clEvENKUlvE0_clEvEUlfE_St5arrayIPcLm2EELi4E23TrivialOffsetCalculatorILi1EjESC_NS0_6memory15LoadWithoutCastENSD_16StoreWithoutCastEEEviT_T0_T2_T3_T4_T5_,"a",@progbits
	.sectionflags	@""
	.align	4
.nv.constant0._ZN2at6native27unrolled_elementwise_kernelIZZZNS0_61_GLOBAL__N__b29612f4_23_ActivationMishKernel_cu_9e10b42f_310411mish_kernelERNS_18TensorIteratorBaseEENKUlvE_clEvENKUlvE0_clEvEUlfE_St5arrayIPcLm2EELi4E23TrivialOffsetCalculatorILi1EjESC_NS0_6memory15LoadWithoutCastENSD_16StoreWithoutCastEEEviT_T0_T2_T3_T4_T5_:
	.zero		924


//--------------------- .nv.constant0._ZN2at6native29vectorized_elementwise_kernelILi2EZZZNS0_61_GLOBAL__N__b29612f4_23_ActivationMishKernel_cu_9e10b42f_310411mish_kernelERNS_18TensorIteratorBaseEENKUlvE_clEvENKUlvE0_clEvEUlfE_St5arrayIPcLm2EEEEviT0_T1_ --------------------------
	.section	.nv.constant0._ZN2at6native29vectorized_elementwise_kernelILi2EZZZNS0_61_GLOBAL__N__b29612f4_23_ActivationMishKernel_cu_9e10b42f_310411mish_kernelERNS_18TensorIteratorBaseEENKUlvE_clEvENKUlvE0_clEvEUlfE_St5arrayIPcLm2EEEEviT0_T1_,"a",@progbits
	.sectionflags	@""
	.align	4
.nv.constant0._ZN2at6native29vectorized_elementwise_kernelILi2EZZZNS0_61_GLOBAL__N__b29612f4_23_ActivationMishKernel_cu_9e10b42f_310411mish_kernelERNS_18TensorIteratorBaseEENKUlvE_clEvENKUlvE0_clEvEUlfE_St5arrayIPcLm2EEEEviT0_T1_:
	.zero		920


//--------------------- .nv.constant0._ZN2at6native29vectorized_elementwise_kernelILi4EZZZNS0_61_GLOBAL__N__b29612f4_23_ActivationMishKernel_cu_9e10b42f_310411mish_kernelERNS_18TensorIteratorBaseEENKUlvE_clEvENKUlvE0_clEvEUlfE_St5arrayIPcLm2EEEEviT0_T1_ --------------------------
	.section	.nv.constant0._ZN2at6native29vectorized_elementwise_kernelILi4EZZZNS0_61_GLOBAL__N__b29612f4_23_ActivationMishKernel_cu_9e10b42f_310411mish_kernelERNS_18TensorIteratorBaseEENKUlvE_clEvENKUlvE0_clEvEUlfE_St5arrayIPcLm2EEEEviT0_T1_,"a",@progbits
	.sectionflags	@""
	.align	4
.nv.constant0._ZN2at6native29vectorized_elementwise_kernelILi4EZZZNS0_61_GLOBAL__N__b29612f4_23_ActivationMishKernel_cu_9e10b42f_310411mish_kernelERNS_18TensorIteratorBaseEENKUlvE_clEvENKUlvE0_clEvEUlfE_St5arrayIPcLm2EEEEviT0_T1_:
	.zero		920


//--------------------- .nv.constant0._ZN2at6native29vectorized_elementwise_kernelILi8EZZZNS0_61_GLOBAL__N__b29612f4_23_ActivationMishKernel_cu_9e10b42f_310411mish_kernelERNS_18TensorIteratorBaseEENKUlvE_clEvENKUlvE0_clEvEUlfE_St5arrayIPcLm2EEEEviT0_T1_ --------------------------
	.section	.nv.constant0._ZN2at6native29vectorized_elementwise_kernelILi8EZZZNS0_61_GLOBAL__N__b29612f4_23_ActivationMishKernel_cu_9e10b42f_310411mish_kernelERNS_18TensorIteratorBaseEENKUlvE_clEvENKUlvE0_clEvEUlfE_St5arrayIPcLm2EEEEviT0_T1_,"a",@progbits
	.sectionflags	@""
	.align	4
.nv.constant0._ZN2at6native29vectorized_elementwise_kernelILi8EZZZNS0_61_GLOBAL__N__b29612f4_23_ActivationMishKernel_cu_9e10b42f_310411mish_kernelERNS_18TensorIteratorBaseEENKUlvE_clEvENKUlvE0_clEvEUlfE_St5arrayIPcLm2EEEEviT0_T1_:
	.zero		920


//--------------------- .nv.constant0._ZN2at6native18elementwise_kernelILi128ELi4EZNS0_15gpu_kernel_implIZZZNS0_61_GLOBAL__N__b29612f4_23_ActivationMishKernel_cu_9e10b42f_310411mish_kernelERNS_18TensorIteratorBaseEENKUlvE_clEvENKUlvE_clEvEUldE_EEvS5_RKT_EUliE_EEviT1_ --------------------------
	.section	.nv.constant0._ZN2at6native18elementwise_kernelILi128ELi4EZNS0_15gpu_kernel_implIZZZNS0_61_GLOBAL__N__b29612f4_23_ActivationMishKernel_cu_9e10b42f_310411mish_kernelERNS_18TensorIteratorBaseEENKUlvE_clEvENKUlvE_clEvEUldE_EEvS5_RKT_EUliE_EEviT1_,"a",@progbits
	.sectionflags	@""
	.align	4
.nv.constant0._ZN2at6native18elementwise_kernelILi128ELi4EZNS0_15gpu_kernel_implIZZZNS0_61_GLOBAL__N__b29612f4_23_ActivationMishKernel_cu_9e10b42f_310411mish_kernelERNS_18TensorIteratorBaseEENKUlvE_clEvENKUlvE_clEvEUldE_EEvS5_RKT_EUliE_EEviT1_:
	.zero		1440


//--------------------- .nv.constant0._ZN2at6native27unrolled_elementwise_kernelIZZZNS0_61_GLOBAL__N__b29612f4_23_ActivationMishKernel_cu_9e10b42f_310411mish_kernelERNS_18TensorIteratorBaseEENKUlvE_clEvENKUlvE_clEvEUldE_St5arrayIPcLm2EELi4E23TrivialOffsetCalculatorILi1EjESC_NS0_6memory12LoadWithCastILi1EEENSD_13StoreWithCastILi1EEEEEviT_T0_T2_T3_T4_T5_ --------------------------
	.section	.nv.constant0._ZN2at6native27unrolled_elementwise_kernelIZZZNS0_61_GLOBAL__N__b29612f4_23_ActivationMishKernel_cu_9e10b42f_310411mish_kernelERNS_18TensorIteratorBaseEENKUlvE_clEvENKUlvE_clEvEUldE_St5arrayIPcLm2EELi4E23TrivialOffsetCalculatorILi1EjESC_NS0_6memory12LoadWithCastILi1EEENSD_13StoreWithCastILi1EEEEEviT_T0_T2_T3_T4_T5_,"a",@progbits
	.sectionflags	@""
	.align	4
.nv.constant0._ZN2at6native27unrolled_elementwise_kernelIZZZNS0_61_GLOBAL__N__b29612f4_23_ActivationMishKernel_cu_9e10b42f_310411mish_kernelERNS_18TensorIteratorBaseEENKUlvE_clEvENKUlvE_clEvEUldE_St5arrayIPcLm2EELi4E23TrivialOffsetCalculatorILi1EjESC_NS0_6memory12LoadWithCastILi1EEENSD_13StoreWithCastILi1EEEEEviT_T0_T2_T3_T4_T5_:
	.zero		940


//--------------------- .nv.constant0._ZN2at6native18elementwise_kernelILi128ELi2EZNS0_22gpu_kernel_impl_nocastIZZZNS0_61_GLOBAL__N__b29612f4_23_ActivationMishKernel_cu_9e10b42f_310411mish_kernelERNS_18TensorIteratorBaseEENKUlvE_clEvENKUlvE_clEvEUldE_EEvS5_RKT_EUliE_EEviT1_ --------------------------
	.section	.nv.constant0._ZN2at6native18elementwise_kernelILi128ELi2EZNS0_22gpu_kernel_impl_nocastIZZZNS0_61_GLOBAL__N__b29612f4_23_ActivationMishKernel_cu_9e10b42f_310411mish_kernelERNS_18TensorIteratorBaseEENKUlvE_clEvENKUlvE_clEvEUldE_EEvS5_RKT_EUliE_EEviT1_,"a",@progbits
	.sectionflags	@""
	.align	4
.nv.constant0._ZN2at6native18elementwise_kernelILi128ELi2EZNS0_22gpu_kernel_impl_nocastIZZZNS0_61_GLOBAL__N__b29612f4_23_ActivationMishKernel_cu_9e10b42f_310411mish_kernelERNS_18TensorIteratorBaseEENKUlvE_clEvENKUlvE_clEvEUldE_EEvS5_RKT_EUliE_EEviT1_:
	.zero		1440


//--------------------- .nv.constant0._ZN2at6native27unrolled_elementwise_kernelIZZZNS0_61_GLOBAL__N__b29612f4_23_ActivationMishKernel_cu_9e10b42f_310411mish_kernelERNS_18TensorIteratorBaseEENKUlvE_clEvENKUlvE_clEvEUldE_St5arrayIPcLm2EELi4E23TrivialOffsetCalculatorILi1EjESC_NS0_6memory15LoadWithoutCastENSD_16StoreWithoutCastEEEviT_T0_T2_T3_T4_T5_ --------------------------
	.section	.nv.constant0._ZN2at6native27unrolled_elementwise_kernelIZZZNS0_61_GLOBAL__N__b29612f4_23_ActivationMishKernel_cu_9e10b42f_310411mish_kernelERNS_18TensorIteratorBaseEENKUlvE_clEvENKUlvE_clEvEUldE_St5arrayIPcLm2EELi4E23TrivialOffsetCalculatorILi1EjESC_NS0_6memory15LoadWithoutCastENSD_16StoreWithoutCastEEEviT_T0_T2_T3_T4_T5_,"a",@progbits
	.sectionflags	@""
	.align	4
.nv.constant0._ZN2at6native27unrolled_elementwise_kernelIZZZNS0_61_GLOBAL__N__b29612f4_23_ActivationMishKernel_cu_9e10b42f_310411mish_kernelERNS_18TensorIteratorBaseEENKUlvE_clEvENKUlvE_clEvEUldE_St5arrayIPcLm2EELi4E23TrivialOffsetCalculatorILi1EjESC_NS0_6memory15LoadWithoutCastENSD_16StoreWithoutCastEEEviT_T0_T2_T3_T4_T5_:
	.zero		924


//--------------------- .nv.constant0._ZN2at6native29vectorized_elementwise_kernelILi2EZZZNS0_61_GLOBAL__N__b29612f4_23_ActivationMishKernel_cu_9e10b42f_310411mish_kernelERNS_18TensorIteratorBaseEENKUlvE_clEvENKUlvE_clEvEUldE_St5arrayIPcLm2EEEEviT0_T1_ --------------------------
	.section	.nv.constant0._ZN2at6native29vectorized_elementwise_kernelILi2EZZZNS0_61_GLOBAL__N__b29612f4_23_ActivationMishKernel_cu_9e10b42f_310411mish_kernelERNS_18TensorIteratorBaseEENKUlvE_clEvENKUlvE_clEvEUldE_St5arrayIPcLm2EEEEviT0_T1_,"a",@progbits
	.sectionflags	@""
	.align	4
.nv.constant0._ZN2at6native29vectorized_elementwise_kernelILi2EZZZNS0_61_GLOBAL__N__b29612f4_23_ActivationMishKernel_cu_9e10b42f_310411mish_kernelERNS_18TensorIteratorBaseEENKUlvE_clEvENKUlvE_clEvEUldE_St5arrayIPcLm2EEEEviT0_T1_:
	.zero		920


//--------------------- .nv.constant0._ZN2at6native29vectorized_elementwise_kernelILi4EZZZNS0_61_GLOBAL__N__b29612f4_23_ActivationMishKernel_cu_9e10b42f_310411mish_kernelERNS_18TensorIteratorBaseEENKUlvE_clEvENKUlvE_clEvEUldE_St5arrayIPcLm2EEEEviT0_T1_ --------------------------
	.section	.nv.constant0._ZN2at6native29vectorized_elementwise_kernelILi4EZZZNS0_61_GLOBAL__N__b29612f4_23_ActivationMishKernel_cu_9e10b42f_310411mish_kernelERNS_18TensorIteratorBaseEENKUlvE_clEvENKUlvE_clEvEUldE_St5arrayIPcLm2EEEEviT0_T1_,"a",@progbits
	.sectionflags	@""
	.align	4
.nv.constant0._ZN2at6native29vectorized_elementwise_kernelILi4EZZZNS0_61_GLOBAL__N__b29612f4_23_ActivationMishKernel_cu_9e10b42f_310411mish_kernelERNS_18TensorIteratorBaseEENKUlvE_clEvENKUlvE_clEvEUldE_St5arrayIPcLm2EEEEviT0_T1_:
	.zero		920


//--------------------- .nv.constant0._ZN2at6native29vectorized_elementwise_kernelILi8EZZZNS0_61_GLOBAL__N__b29612f4_23_ActivationMishKernel_cu_9e10b42f_310411mish_kernelERNS_18TensorIteratorBaseEENKUlvE_clEvENKUlvE_clEvEUldE_St5arrayIPcLm2EEEEviT0_T1_ --------------------------
	.section	.nv.constant0._ZN2at6native29vectorized_elementwise_kernelILi8EZZZNS0_61_GLOBAL__N__b29612f4_23_ActivationMishKernel_cu_9e10b42f_310411mish_kernelERNS_18TensorIteratorBaseEENKUlvE_clEvENKUlvE_clEvEUldE_St5arrayIPcLm2EEEEviT0_T1_,"a",@progbits
	.sectionflags	@""
	.align	4
.nv.constant0._ZN2at6native29vectorized_elementwise_kernelILi8EZZZNS0_61_GLOBAL__N__b29612f4_23_ActivationMishKernel_cu_9e10b42f_310411mish_kernelERNS_18TensorIteratorBaseEENKUlvE_clEvENKUlvE_clEvEUldE_St5arrayIPcLm2EEEEviT0_T1_:
	.zero		920


//--------------------- SYMBOLS --------------------------

	.type		.nv.reservedSmem.offset0,@object
	.size		.nv.reservedSmem.offset0,0x4
	.type		__assertfail,@function
